// Copyright (c) 2024, Jay Shah, Ganesh Bikshandi, Ying Zhang, Vijay Thakkar, Pradeep Ramani, Tri Dao.
// Splitting the different template instantiations to different files to speed up compilation.
// This file is auto-generated. See "generate_kernels.py"

#include "flash_fwd_launch_template.h"

#ifndef FLASHATTENTION_DISABLE_HDIM192
template void run_mha_fwd_<90, cutlass::half_t, 192, 192, false, false, true, true>(Flash_fwd_params &params, cudaStream_t stream);
#endif


// ===== COMPILED SASS (sm_90a) =====

	.target	sm_90a

	.elftype	@"ET_EXEC"


//--------------------- .note.nv.tkinfo           --------------------------
	.section	.note.nv.tkinfo,"",@"SHT_NOTE"
	.sectionflags	@"SHF_NOTE_NV_TKINFO"
	.tkinfo
        /*0018*/ 	.word	0x00000002
        /*0030*/ 	.string	""
        /*0030*/ 	.string	"ptxas"
        /*0030*/ 	.string	"Cuda compilation tools, release 13.0, V13.0.88"
        /*0030*/ 	.string	"Build cuda_13.0.r13.0/compiler.36424714_0"
        /*0030*/ 	.string	"-arch sm_90a -m 64 "



//--------------------- .note.nv.cuinfo           --------------------------
	.section	.note.nv.cuinfo,"",@"SHT_NOTE"
	.sectionflags	@"SHF_NOTE_NV_CUINFO"
        /*0018*/ 	.short	0x0002
        /*001a*/ 	.short	0x005a
        /*001c*/ 	.short	0x0082
	.zero		2


//--------------------- .nv.info                  --------------------------
	.section	.nv.info,"",@"SHT_CUDA_INFO"
	.align	4


	//----- nvinfo : EIATTR_REGCOUNT
	.align		4
        /*0000*/ 	.byte	0x04, 0x2f
        /*0002*/ 	.short	(.L_23 - .L_22)
	.align		4
.L_22:
        /*0004*/ 	.word	index@(_ZN7cutlass13device_kernelIN5flash11enable_sm90INS1_16FlashAttnFwdSm90INS1_25CollectiveMainloopFwdSm90ILi2EN4cute5tupleIJNS5_1CILi1EEES8_S8_EEENS6_IJNS7_ILi128EEENS7_ILi112EEENS7_ILi192EEEEEELi192ENS_6half_tEfNS_4arch4Sm90ELb1ELb0ELb1ELb1ELb0ELb1ELb0ELb1ELb1ELb1ELb0ELb0EEENS1_21CollectiveEpilogueFwdINS6_IJSA_SC_SB_EEES9_SE_SG_Li256ELb1ELb1ELb0ELb0EEENS1_36VarlenDynamicPersistentTileSchedulerILi128ELi112ELi256ELi128ELb0ELb1ELb1ELb1ELb1ELb1EEEEEEEEEvNT_6ParamsE)
        /*0008*/ 	.word	0x000000a8


	//----- nvinfo : EIATTR_FRAME_SIZE
	.align		4
.L_23:
        /*000c*/ 	.byte	0x04, 0x11
        /*000e*/ 	.short	(.L_25 - .L_24)
	.align		4
.L_24:
        /*0010*/ 	.word	index@(_ZN7cutlass13device_kernelIN5flash11enable_sm90INS1_16FlashAttnFwdSm90INS1_25CollectiveMainloopFwdSm90ILi2EN4cute5tupleIJNS5_1CILi1EEES8_S8_EEENS6_IJNS7_ILi128EEENS7_ILi112EEENS7_ILi192EEEEEELi192ENS_6half_tEfNS_4arch4Sm90ELb1ELb0ELb1ELb1ELb0ELb1ELb0ELb1ELb1ELb1ELb0ELb0EEENS1_21CollectiveEpilogueFwdINS6_IJSA_SC_SB_EEES9_SE_SG_Li256ELb1ELb1ELb0ELb0EEENS1_36VarlenDynamicPersistentTileSchedulerILi128ELi112ELi256ELi128ELb0ELb1ELb1ELb1ELb1ELb1EEEEEEEEEvNT_6ParamsE)
        /*0014*/ 	.word	0x000000b0


	//----- nvinfo : EIATTR_REGCOUNT
	.align		4
.L_25:
        /*0018*/ 	.byte	0x04, 0x2f
        /*001a*/ 	.short	(.L_27 - .L_26)
	.align		4
.L_26:
        /*001c*/ 	.word	index@(_ZN7cutlass13device_kernelIN5flash11enable_sm90INS1_16FlashAttnFwdSm90INS1_25CollectiveMainloopFwdSm90ILi2EN4cute5tupleIJNS5_1CILi1EEES8_S8_EEENS6_IJNS7_ILi128EEENS7_ILi112EEENS7_ILi192EEEEEELi192ENS_6half_tEfNS_4arch4Sm90ELb1ELb0ELb1ELb1ELb0ELb0ELb0ELb1ELb1ELb1ELb0ELb0EEENS1_21CollectiveEpilogueFwdINS6_IJSA_SC_SB_EEES9_SE_SG_Li256ELb1ELb1ELb0ELb0EEENS1_36VarlenDynamicPersistentTileSchedulerILi128ELi112ELi256ELi128ELb0ELb1ELb1ELb1ELb1ELb1EEEEEEEEEvNT_6ParamsE)
        /*0020*/ 	.word	0x000000a8


	//----- nvinfo : EIATTR_FRAME_SIZE
	.align		4
.L_27:
        /*0024*/ 	.byte	0x04, 0x11
        /*0026*/ 	.short	(.L_29 - .L_28)
	.align		4
.L_28:
        /*0028*/ 	.word	index@(_ZN7cutlass13device_kernelIN5flash11enable_sm90INS1_16FlashAttnFwdSm90INS1_25CollectiveMainloopFwdSm90ILi2EN4cute5tupleIJNS5_1CILi1EEES8_S8_EEENS6_IJNS7_ILi128EEENS7_ILi112EEENS7_ILi192EEEEEELi192ENS_6half_tEfNS_4arch4Sm90ELb1ELb0ELb1ELb1ELb0ELb0ELb0ELb1ELb1ELb1ELb0ELb0EEENS1_21CollectiveEpilogueFwdINS6_IJSA_SC_SB_EEES9_SE_SG_Li256ELb1ELb1ELb0ELb0EEENS1_36VarlenDynamicPersistentTileSchedulerILi128ELi112ELi256ELi128ELb0ELb1ELb1ELb1ELb1ELb1EEEEEEEEEvNT_6ParamsE)
        /*002c*/ 	.word	0x00000058


	//----- nvinfo : EIATTR_REGCOUNT
	.align		4
.L_29:
        /*0030*/ 	.byte	0x04, 0x2f
        /*0032*/ 	.short	(.L_31 - .L_30)
	.align		4
.L_30:
        /*0034*/ 	.word	index@(_ZN7cutlass13device_kernelIN5flash11enable_sm90INS1_16FlashAttnFwdSm90INS1_25CollectiveMainloopFwdSm90ILi2EN4cute5tupleIJNS5_1CILi1EEES8_S8_EEENS6_IJNS7_ILi128EEENS7_ILi112EEENS7_ILi192EEEEEELi192ENS_6half_tEfNS_4arch4Sm90ELb1ELb0ELb1ELb0ELb0ELb0ELb0ELb1ELb1ELb1ELb0ELb0EEENS1_21CollectiveEpilogueFwdINS6_IJSA_SC_SB_EEES9_SE_SG_Li256ELb0ELb1ELb0ELb0EEENS1_30DynamicPersistentTileSchedulerILi256ELi128ELb0ELb1ELb1EEEEEEEEEvNT_6ParamsE)
        /*0038*/ 	.word	0x000000a8


	//----- nvinfo : EIATTR_FRAME_SIZE
	.align		4
.L_31:
        /*003c*/ 	.byte	0x04, 0x11
        /*003e*/ 	.short	(.L_33 - .L_32)
	.align		4
.L_32:
        /*0040*/ 	.word	index@(_ZN7cutlass13device_kernelIN5flash11enable_sm90INS1_16FlashAttnFwdSm90INS1_25CollectiveMainloopFwdSm90ILi2EN4cute5tupleIJNS5_1CILi1EEES8_S8_EEENS6_IJNS7_ILi128EEENS7_ILi112EEENS7_ILi192EEEEEELi192ENS_6half_tEfNS_4arch4Sm90ELb1ELb0ELb1ELb0ELb0ELb0ELb0ELb1ELb1ELb1ELb0ELb0EEENS1_21CollectiveEpilogueFwdINS6_IJSA_SC_SB_EEES9_SE_SG_Li256ELb0ELb1ELb0ELb0EEENS1_30DynamicPersistentTileSchedulerILi256ELi128ELb0ELb1ELb1EEEEEEEEEvNT_6ParamsE)
        /*0044*/ 	.word	0x00000038


	//----- nvinfo : EIATTR_REGCOUNT
	.align		4
.L_33:
        /*0048*/ 	.byte	0x04, 0x2f
        /*004a*/ 	.short	(.L_35 - .L_34)
	.align		4
.L_34:
        /*004c*/ 	.word	index@(_ZN7cutlass13device_kernelIN5flash11enable_sm90INS1_16FlashAttnFwdSm90INS1_25CollectiveMainloopFwdSm90ILi2EN4cute5tupleIJNS5_1CILi1EEES8_S8_EEENS6_IJNS7_ILi128EEENS7_ILi96EEENS7_ILi192EEEEEELi192ENS_6half_tEfNS_4arch4Sm90ELb0ELb1ELb1ELb1ELb0ELb1ELb0ELb1ELb1ELb1ELb0ELb0EEENS1_21CollectiveEpilogueFwdINS6_IJSA_SC_SB_EEES9_SE_SG_Li256ELb1ELb1ELb0ELb0EEENS1_36VarlenDynamicPersistentTileSchedulerILi128ELi96ELi256ELi128ELb0ELb1ELb1ELb1ELb0ELb1EEEEEEEEEvNT_6ParamsE)
        /*0050*/ 	.word	0x000000a8


	//----- nvinfo : EIATTR_FRAME_SIZE
	.align		4
.L_35:
        /*0054*/ 	.byte	0x04, 0x11
        /*0056*/ 	.short	(.L_37 - .L_36)
	.align		4
.L_36:
        /*0058*/ 	.word	index@(_ZN7cutlass13device_kernelIN5flash11enable_sm90INS1_16FlashAttnFwdSm90INS1_25CollectiveMainloopFwdSm90ILi2EN4cute5tupleIJNS5_1CILi1EEES8_S8_EEENS6_IJNS7_ILi128EEENS7_ILi96EEENS7_ILi192EEEEEELi192ENS_6half_tEfNS_4arch4Sm90ELb0ELb1ELb1ELb1ELb0ELb1ELb0ELb1ELb1ELb1ELb0ELb0EEENS1_21CollectiveEpilogueFwdINS6_IJSA_SC_SB_EEES9_SE_SG_Li256ELb1ELb1ELb0ELb0EEENS1_36VarlenDynamicPersistentTileSchedulerILi128ELi96ELi256ELi128ELb0ELb1ELb1ELb1ELb0ELb1EEEEEEEEEvNT_6ParamsE)
        /*005c*/ 	.word	0x00000080


	//----- nvinfo : EIATTR_REGCOUNT
	.align		4
.L_37:
        /*0060*/ 	.byte	0x04, 0x2f
        /*0062*/ 	.short	(.L_39 - .L_38)
	.align		4
.L_38:
        /*0064*/ 	.word	index@(_ZN7cutlass13device_kernelIN5flash11enable_sm90INS1_16FlashAttnFwdSm90INS1_25CollectiveMainloopFwdSm90ILi2EN4cute5tupleIJNS5_1CILi1EEES8_S8_EEENS6_IJNS7_ILi128EEENS7_ILi96EEENS7_ILi192EEEEEELi192ENS_6half_tEfNS_4arch4Sm90ELb0ELb1ELb1ELb1ELb0ELb0ELb0ELb1ELb1ELb1ELb0ELb0EEENS1_21CollectiveEpilogueFwdINS6_IJSA_SC_SB_EEES9_SE_SG_Li256ELb1ELb1ELb0ELb0EEENS1_36VarlenDynamicPersistentTileSchedulerILi128ELi96ELi256ELi128ELb0ELb1ELb1ELb1ELb0ELb1EEEEEEEEEvNT_6ParamsE)
        /*0068*/ 	.word	0x000000a8


	//----- nvinfo : EIATTR_FRAME_SIZE
	.align		4
.L_39:
        /*006c*/ 	.byte	0x04, 0x11
        /*006e*/ 	.short	(.L_41 - .L_40)
	.align		4
.L_40:
        /*0070*/ 	.word	index@(_ZN7cutlass13device_kernelIN5flash11enable_sm90INS1_16FlashAttnFwdSm90INS1_25CollectiveMainloopFwdSm90ILi2EN4cute5tupleIJNS5_1CILi1EEES8_S8_EEENS6_IJNS7_ILi128EEENS7_ILi96EEENS7_ILi192EEEEEELi192ENS_6half_tEfNS_4arch4Sm90ELb0ELb1ELb1ELb1ELb0ELb0ELb0ELb1ELb1ELb1ELb0ELb0EEENS1_21CollectiveEpilogueFwdINS6_IJSA_SC_SB_EEES9_SE_SG_Li256ELb1ELb1ELb0ELb0EEENS1_36VarlenDynamicPersistentTileSchedulerILi128ELi96ELi256ELi128ELb0ELb1ELb1ELb1ELb0ELb1EEEEEEEEEvNT_6ParamsE)
        /*0074*/ 	.word	0x00000050


	//----- nvinfo : EIATTR_REGCOUNT
	.align		4
.L_41:
        /*0078*/ 	.byte	0x04, 0x2f
        /*007a*/ 	.short	(.L_43 - .L_42)
	.align		4
.L_42:
        /*007c*/ 	.word	index@(_ZN7cutlass13device_kernelIN5flash11enable_sm90INS1_16FlashAttnFwdSm90INS1_25CollectiveMainloopFwdSm90ILi2EN4cute5tupleIJNS5_1CILi1EEES8_S8_EEENS6_IJNS7_ILi128EEENS7_ILi96EEENS7_ILi192EEEEEELi192ENS_6half_tEfNS_4arch4Sm90ELb0ELb1ELb1ELb0ELb0ELb0ELb0ELb1ELb1ELb1ELb0ELb0EEENS1_21CollectiveEpilogueFwdINS6_IJSA_SC_SB_EEES9_SE_SG_Li256ELb0ELb1ELb0ELb0EEENS1_30DynamicPersistentTileSchedulerILi256ELi128ELb0ELb1ELb1EEEEEEEEEvNT_6ParamsE)
        /*0080*/ 	.word	0x000000a8


	//----- nvinfo : EIATTR_FRAME_SIZE
	.align		4
.L_43:
        /*0084*/ 	.byte	0x04, 0x11
        /*0086*/ 	.short	(.L_45 - .L_44)
	.align		4
.L_44:
        /*0088*/ 	.word	index@(_ZN7cutlass13device_kernelIN5flash11enable_sm90INS1_16FlashAttnFwdSm90INS1_25CollectiveMainloopFwdSm90ILi2EN4cute5tupleIJNS5_1CILi1EEES8_S8_EEENS6_IJNS7_ILi128EEENS7_ILi96EEENS7_ILi192EEEEEELi192ENS_6half_tEfNS_4arch4Sm90ELb0ELb1ELb1ELb0ELb0ELb0ELb0ELb1ELb1ELb1ELb0ELb0EEENS1_21CollectiveEpilogueFwdINS6_IJSA_SC_SB_EEES9_SE_SG_Li256ELb0ELb1ELb0ELb0EEENS1_30DynamicPersistentTileSchedulerILi256ELi128ELb0ELb1ELb1EEEEEEEEEvNT_6ParamsE)
        /*008c*/ 	.word	0x00000020


	//----- nvinfo : EIATTR_REGCOUNT
	.align		4
.L_45:
        /*0090*/ 	.byte	0x04, 0x2f
        /*0092*/ 	.short	(.L_47 - .L_46)
	.align		4
.L_46:
        /*0094*/ 	.word	index@(_ZN7cutlass13device_kernelIN5flash11enable_sm90INS1_16FlashAttnFwdSm90INS1_25CollectiveMainloopFwdSm90ILi2EN4cute5tupleIJNS5_1CILi1EEES8_S8_EEENS6_IJNS7_ILi128EEENS7_ILi112EEENS7_ILi192EEEEEELi192ENS_6half_tEfNS_4arch4Sm90ELb0ELb0ELb1ELb1ELb0ELb1ELb0ELb1ELb1ELb1ELb0ELb0EEENS1_21CollectiveEpilogueFwdINS6_IJSA_SC_SB_EEES9_SE_SG_Li256ELb1ELb1ELb0ELb0EEENS1_36VarlenDynamicPersistentTileSchedulerILi128ELi112ELi256ELi128ELb0ELb1ELb1ELb0ELb1ELb1EEEEEEEEEvNT_6ParamsE)
        /*0098*/ 	.word	0x000000a8


	//----- nvinfo : EIATTR_FRAME_SIZE
	.align		4
.L_47:
        /*009c*/ 	.byte	0x04, 0x11
        /*009e*/ 	.short	(.L_49 - .L_48)
	.align		4
.L_48:
        /*00a0*/ 	.word	index@(_ZN7cutlass13device_kernelIN5flash11enable_sm90INS1_16FlashAttnFwdSm90INS1_25CollectiveMainloopFwdSm90ILi2EN4cute5tupleIJNS5_1CILi1EEES8_S8_EEENS6_IJNS7_ILi128EEENS7_ILi112EEENS7_ILi192EEEEEELi192ENS_6half_tEfNS_4arch4Sm90ELb0ELb0ELb1ELb1ELb0ELb1ELb0ELb1ELb1ELb1ELb0ELb0EEENS1_21CollectiveEpilogueFwdINS6_IJSA_SC_SB_EEES9_SE_SG_Li256ELb1ELb1ELb0ELb0EEENS1_36VarlenDynamicPersistentTileSchedulerILi128ELi112ELi256ELi128ELb0ELb1ELb1ELb0ELb1ELb1EEEEEEEEEvNT_6ParamsE)
        /*00a4*/ 	.word	0x000000a0


	//----- nvinfo : EIATTR_REGCOUNT
	.align		4
.L_49:
        /*00a8*/ 	.byte	0x04, 0x2f
        /*00aa*/ 	.short	(.L_51 - .L_50)
	.align		4
.L_50:
        /*00ac*/ 	.word	index@(_ZN7cutlass13device_kernelIN5flash11enable_sm90INS1_16FlashAttnFwdSm90INS1_25CollectiveMainloopFwdSm90ILi2EN4cute5tupleIJNS5_1CILi1EEES8_S8_EEENS6_IJNS7_ILi128EEENS7_ILi112EEENS7_ILi192EEEEEELi192ENS_6half_tEfNS_4arch4Sm90ELb0ELb0ELb1ELb1ELb0ELb0ELb0ELb1ELb1ELb1ELb0ELb0EEENS1_21CollectiveEpilogueFwdINS6_IJSA_SC_SB_EEES9_SE_SG_Li256ELb1ELb1ELb0ELb0EEENS1_36VarlenDynamicPersistentTileSchedulerILi128ELi112ELi256ELi128ELb0ELb1ELb1ELb0ELb1ELb1EEEEEEEEEvNT_6ParamsE)
        /*00b0*/ 	.word	0x000000a8


	//----- nvinfo : EIATTR_FRAME_SIZE
	.align		4
.L_51:
        /*00b4*/ 	.byte	0x04, 0x11
        /*00b6*/ 	.short	(.L_53 - .L_52)
	.align		4
.L_52:
        /*00b8*/ 	.word	index@(_ZN7cutlass13device_kernelIN5flash11enable_sm90INS1_16FlashAttnFwdSm90INS1_25CollectiveMainloopFwdSm90ILi2EN4cute5tupleIJNS5_1CILi1EEES8_S8_EEENS6_IJNS7_ILi128EEENS7_ILi112EEENS7_ILi192EEEEEELi192ENS_6half_tEfNS_4arch4Sm90ELb0ELb0ELb1ELb1ELb0ELb0ELb0ELb1ELb1ELb1ELb0ELb0EEENS1_21CollectiveEpilogueFwdINS6_IJSA_SC_SB_EEES9_SE_SG_Li256ELb1ELb1ELb0ELb0EEENS1_36VarlenDynamicPersistentTileSchedulerILi128ELi112ELi256ELi128ELb0ELb1ELb1ELb0ELb1ELb1EEEEEEEEEvNT_6ParamsE)
        /*00bc*/ 	.word	0x00000060


	//----- nvinfo : EIATTR_REGCOUNT
	.align		4
.L_53:
        /*00c0*/ 	.byte	0x04, 0x2f
        /*00c2*/ 	.short	(.L_55 - .L_54)
	.align		4
.L_54:
        /*00c4*/ 	.word	index@(_ZN7cutlass13device_kernelIN5flash11enable_sm90INS1_16FlashAttnFwdSm90INS1_25CollectiveMainloopFwdSm90ILi2EN4cute5tupleIJNS5_1CILi2EEENS7_ILi1EEES9_EEENS6_IJNS7_ILi128EEENS7_ILi112EEENS7_ILi192EEEEEELi192ENS_6half_tEfNS_4arch4Sm90ELb0ELb0ELb1ELb0ELb0ELb0ELb0ELb1ELb1ELb1ELb0ELb0EEENS1_21CollectiveEpilogueFwdINS6_IJSB_SD_SC_EEESA_SF_SH_Li256ELb0ELb1ELb0ELb0EEENS1_29StaticPersistentTileSchedulerILb0EEEEEEEEEvNT_6ParamsE)
        /*00c8*/ 	.word	0x000000a8


	//----- nvinfo : EIATTR_FRAME_SIZE
	.align		4
.L_55:
        /*00cc*/ 	.byte	0x04, 0x11
        /*00ce*/ 	.short	(.L_57 - .L_56)
	.align		4
.L_56:
        /*00d0*/ 	.word	index@(_ZN7cutlass13device_kernelIN5flash11enable_sm90INS1_16FlashAttnFwdSm90INS1_25CollectiveMainloopFwdSm90ILi2EN4cute5tupleIJNS5_1CILi2EEENS7_ILi1EEES9_EEENS6_IJNS7_ILi128EEENS7_ILi112EEENS7_ILi192EEEEEELi192ENS_6half_tEfNS_4arch4Sm90ELb0ELb0ELb1ELb0ELb0ELb0ELb0ELb1ELb1ELb1ELb0ELb0EEENS1_21CollectiveEpilogueFwdINS6_IJSB_SD_SC_EEESA_SF_SH_Li256ELb0ELb1ELb0ELb0EEENS1_29StaticPersistentTileSchedulerILb0EEEEEEEEEvNT_6ParamsE)
        /*00d4*/ 	.word	0x00000038


	//----- nvinfo : EIATTR_REGCOUNT
	.align		4
.L_57:
        /*00d8*/ 	.byte	0x04, 0x2f
        /*00da*/ 	.short	(.L_59 - .L_58)
	.align		4
.L_58:
        /*00dc*/ 	.word	index@(_ZN7cutlass13device_kernelIN5flash11enable_sm90INS1_16FlashAttnFwdSm90INS1_25CollectiveMainloopFwdSm90ILi2EN4cute5tupleIJNS5_1CILi1EEES8_S8_EEENS6_IJNS7_ILi128EEENS7_ILi112EEENS7_ILi192EEEEEELi192ENS_6half_tEfNS_4arch4Sm90ELb0ELb0ELb1ELb0ELb0ELb0ELb0ELb1ELb1ELb1ELb0ELb0EEENS1_21CollectiveEpilogueFwdINS6_IJSA_SC_SB_EEES9_SE_SG_Li256ELb0ELb1ELb0ELb0EEENS1_29StaticPersistentTileSchedulerILb0EEEEEEEEEvNT_6ParamsE)
        /*00e0*/ 	.word	0x000000a8


	//----- nvinfo : EIATTR_FRAME_SIZE
	.align		4
.L_59:
        /*00e4*/ 	.byte	0x04, 0x11
        /*00e6*/ 	.short	(.L_61 - .L_60)
	.align		4
.L_60:
        /*00e8*/ 	.word	index@(_ZN7cutlass13device_kernelIN5flash11enable_sm90INS1_16FlashAttnFwdSm90INS1_25CollectiveMainloopFwdSm90ILi2EN4cute5tupleIJNS5_1CILi1EEES8_S8_EEENS6_IJNS7_ILi128EEENS7_ILi112EEENS7_ILi192EEEEEELi192ENS_6half_tEfNS_4arch4Sm90ELb0ELb0ELb1ELb0ELb0ELb0ELb0ELb1ELb1ELb1ELb0ELb0EEENS1_21CollectiveEpilogueFwdINS6_IJSA_SC_SB_EEES9_SE_SG_Li256ELb0ELb1ELb0ELb0EEENS1_29StaticPersistentTileSchedulerILb0EEEEEEEEEvNT_6ParamsE)
        /*00ec*/ 	.word	0x00000038


	//----- nvinfo : EIATTR_MIN_STACK_SIZE
	.align		4
.L_61:
        /*00f0*/ 	.byte	0x04, 0x12
        /*00f2*/ 	.short	(.L_63 - .L_62)
	.align		4
.L_62:
        /*00f4*/ 	.word	index@(_ZN7cutlass13device_kernelIN5flash11enable_sm90INS1_16FlashAttnFwdSm90INS1_25CollectiveMainloopFwdSm90ILi2EN4cute5tupleIJNS5_1CILi1EEES8_S8_EEENS6_IJNS7_ILi128EEENS7_ILi112EEENS7_ILi192EEEEEELi192ENS_6half_tEfNS_4arch4Sm90ELb0ELb0ELb1ELb0ELb0ELb0ELb0ELb1ELb1ELb1ELb0ELb0EEENS1_21CollectiveEpilogueFwdINS6_IJSA_SC_SB_EEES9_SE_SG_Li256ELb0ELb1ELb0ELb0EEENS1_29StaticPersistentTileSchedulerILb0EEEEEEEEEvNT_6ParamsE)
        /*00f8*/ 	.word	0x00000038


	//----- nvinfo : EIATTR_MIN_STACK_SIZE
	.align		4
.L_63:
        /*00fc*/ 	.byte	0x04, 0x12
        /*00fe*/ 	.short	(.L_65 - .L_64)
	.align		4
.L_64:
        /*0100*/ 	.word	index@(_ZN7cutlass13device_kernelIN5flash11enable_sm90INS1_16FlashAttnFwdSm90INS1_25CollectiveMainloopFwdSm90ILi2EN4cute5tupleIJNS5_1CILi2EEENS7_ILi1EEES9_EEENS6_IJNS7_ILi128EEENS7_ILi112EEENS7_ILi192EEEEEELi192ENS_6half_tEfNS_4arch4Sm90ELb0ELb0ELb1ELb0ELb0ELb0ELb0ELb1ELb1ELb1ELb0ELb0EEENS1_21CollectiveEpilogueFwdINS6_IJSB_SD_SC_EEESA_SF_SH_Li256ELb0ELb1ELb0ELb0EEENS1_29StaticPersistentTileSchedulerILb0EEEEEEEEEvNT_6ParamsE)
        /*0104*/ 	.word	0x00000038


	//----- nvinfo : EIATTR_MIN_STACK_SIZE
	.align		4
.L_65:
        /*0108*/ 	.byte	0x04, 0x12
        /*010a*/ 	.short	(.L_67 - .L_66)
	.align		4
.L_66:
        /*010c*/ 	.word	index@(_ZN7cutlass13device_kernelIN5flash11enable_sm90INS1_16FlashAttnFwdSm90INS1_25CollectiveMainloopFwdSm90ILi2EN4cute5tupleIJNS5_1CILi1EEES8_S8_EEENS6_IJNS7_ILi128EEENS7_ILi112EEENS7_ILi192EEEEEELi192ENS_6half_tEfNS_4arch4Sm90ELb0ELb0ELb1ELb1ELb0ELb0ELb0ELb1ELb1ELb1ELb0ELb0EEENS1_21CollectiveEpilogueFwdINS6_IJSA_SC_SB_EEES9_SE_SG_Li256ELb1ELb1ELb0ELb0EEENS1_36VarlenDynamicPersistentTileSchedulerILi128ELi112ELi256ELi128ELb0ELb1ELb1ELb0ELb1ELb1EEEEEEEEEvNT_6ParamsE)
        /*0110*/ 	.word	0x00000060


	//----- nvinfo : EIATTR_MIN_STACK_SIZE
	.align		4
.L_67:
        /*0114*/ 	.byte	0x04, 0x12
        /*0116*/ 	.short	(.L_69 - .L_68)
	.align		4
.L_68:
        /*0118*/ 	.word	index@(_ZN7cutlass13device_kernelIN5flash11enable_sm90INS1_16FlashAttnFwdSm90INS1_25CollectiveMainloopFwdSm90ILi2EN4cute5tupleIJNS5_1CILi1EEES8_S8_EEENS6_IJNS7_ILi128EEENS7_ILi112EEENS7_ILi192EEEEEELi192ENS_6half_tEfNS_4arch4Sm90ELb0ELb0ELb1ELb1ELb0ELb1ELb0ELb1ELb1ELb1ELb0ELb0EEENS1_21CollectiveEpilogueFwdINS6_IJSA_SC_SB_EEES9_SE_SG_Li256ELb1ELb1ELb0ELb0EEENS1_36VarlenDynamicPersistentTileSchedulerILi128ELi112ELi256ELi128ELb0ELb1ELb1ELb0ELb1ELb1EEEEEEEEEvNT_6ParamsE)
        /*011c*/ 	.word	0x000000a0


	//----- nvinfo : EIATTR_MIN_STACK_SIZE
	.align		4
.L_69:
        /*0120*/ 	.byte	0x04, 0x12
        /*0122*/ 	.short	(.L_71 - .L_70)
	.align		4
.L_70:
        /*0124*/ 	.word	index@(_ZN7cutlass13device_kernelIN5flash11enable_sm90INS1_16FlashAttnFwdSm90INS1_25CollectiveMainloopFwdSm90ILi2EN4cute5tupleIJNS5_1CILi1EEES8_S8_EEENS6_IJNS7_ILi128EEENS7_ILi96EEENS7_ILi192EEEEEELi192ENS_6half_tEfNS_4arch4Sm90ELb0ELb1ELb1ELb0ELb0ELb0ELb0ELb1ELb1ELb1ELb0ELb0EEENS1_21CollectiveEpilogueFwdINS6_IJSA_SC_SB_EEES9_SE_SG_Li256ELb0ELb1ELb0ELb0EEENS1_30DynamicPersistentTileSchedulerILi256ELi128ELb0ELb1ELb1EEEEEEEEEvNT_6ParamsE)
        /*0128*/ 	.word	0x00000020


	//----- nvinfo : EIATTR_MIN_STACK_SIZE
	.align		4
.L_71:
        /*012c*/ 	.byte	0x04, 0x12
        /*012e*/ 	.short	(.L_73 - .L_72)
	.align		4
.L_72:
        /*0130*/ 	.word	index@(_ZN7cutlass13device_kernelIN5flash11enable_sm90INS1_16FlashAttnFwdSm90INS1_25CollectiveMainloopFwdSm90ILi2EN4cute5tupleIJNS5_1CILi1EEES8_S8_EEENS6_IJNS7_ILi128EEENS7_ILi96EEENS7_ILi192EEEEEELi192ENS_6half_tEfNS_4arch4Sm90ELb0ELb1ELb1ELb1ELb0ELb0ELb0ELb1ELb1ELb1ELb0ELb0EEENS1_21CollectiveEpilogueFwdINS6_IJSA_SC_SB_EEES9_SE_SG_Li256ELb1ELb1ELb0ELb0EEENS1_36VarlenDynamicPersistentTileSchedulerILi128ELi96ELi256ELi128ELb0ELb1ELb1ELb1ELb0ELb1EEEEEEEEEvNT_6ParamsE)
        /*0134*/ 	.word	0x00000050


	//----- nvinfo : EIATTR_MIN_STACK_SIZE
	.align		4
.L_73:
        /*0138*/ 	.byte	0x04, 0x12
        /*013a*/ 	.short	(.L_75 - .L_74)
	.align		4
.L_74:
        /*013c*/ 	.word	index@(_ZN7cutlass13device_kernelIN5flash11enable_sm90INS1_16FlashAttnFwdSm90INS1_25CollectiveMainloopFwdSm90ILi2EN4cute5tupleIJNS5_1CILi1EEES8_S8_EEENS6_IJNS7_ILi128EEENS7_ILi96EEENS7_ILi192EEEEEELi192ENS_6half_tEfNS_4arch4Sm90ELb0ELb1ELb1ELb1ELb0ELb1ELb0ELb1ELb1ELb1ELb0ELb0EEENS1_21CollectiveEpilogueFwdINS6_IJSA_SC_SB_EEES9_SE_SG_Li256ELb1ELb1ELb0ELb0EEENS1_36VarlenDynamicPersistentTileSchedulerILi128ELi96ELi256ELi128ELb0ELb1ELb1ELb1ELb0ELb1EEEEEEEEEvNT_6ParamsE)
        /*0140*/ 	.word	0x00000080


	//----- nvinfo : EIATTR_MIN_STACK_SIZE
	.align		4
.L_75:
        /*0144*/ 	.byte	0x04, 0x12
        /*0146*/ 	.short	(.L_77 - .L_76)
	.align		4
.L_76:
        /*0148*/ 	.word	index@(_ZN7cutlass13device_kernelIN5flash11enable_sm90INS1_16FlashAttnFwdSm90INS1_25CollectiveMainloopFwdSm90ILi2EN4cute5tupleIJNS5_1CILi1EEES8_S8_EEENS6_IJNS7_ILi128EEENS7_ILi112EEENS7_ILi192EEEEEELi192ENS_6half_tEfNS_4arch4Sm90ELb1ELb0ELb1ELb0ELb0ELb0ELb0ELb1ELb1ELb1ELb0ELb0EEENS1_21CollectiveEpilogueFwdINS6_IJSA_SC_SB_EEES9_SE_SG_Li256ELb0ELb1ELb0ELb0EEENS1_30DynamicPersistentTileSchedulerILi256ELi128ELb0ELb1ELb1EEEEEEEEEvNT_6ParamsE)
        /*014c*/ 	.word	0x00000038


	//----- nvinfo : EIATTR_MIN_STACK_SIZE
	.align		4
.L_77:
        /*0150*/ 	.byte	0x04, 0x12
        /*0152*/ 	.short	(.L_79 - .L_78)
	.align		4
.L_78:
        /*0154*/ 	.word	index@(_ZN7cutlass13device_kernelIN5flash11enable_sm90INS1_16FlashAttnFwdSm90INS1_25CollectiveMainloopFwdSm90ILi2EN4cute5tupleIJNS5_1CILi1EEES8_S8_EEENS6_IJNS7_ILi128EEENS7_ILi112EEENS7_ILi192EEEEEELi192ENS_6half_tEfNS_4arch4Sm90ELb1ELb0ELb1ELb1ELb0ELb0ELb0ELb1ELb1ELb1ELb0ELb0EEENS1_21CollectiveEpilogueFwdINS6_IJSA_SC_SB_EEES9_SE_SG_Li256ELb1ELb1ELb0ELb0EEENS1_36VarlenDynamicPersistentTileSchedulerILi128ELi112ELi256ELi128ELb0ELb1ELb1ELb1ELb1ELb1EEEEEEEEEvNT_6ParamsE)
        /*0158*/ 	.word	0x00000058


	//----- nvinfo : EIATTR_MIN_STACK_SIZE
	.align		4
.L_79:
        /*015c*/ 	.byte	0x04, 0x12
        /*015e*/ 	.short	(.L_81 - .L_80)
	.align		4
.L_80:
        /*0160*/ 	.word	index@(_ZN7cutlass13device_kernelIN5flash11enable_sm90INS1_16FlashAttnFwdSm90INS1_25CollectiveMainloopFwdSm90ILi2EN4cute5tupleIJNS5_1CILi1EEES8_S8_EEENS6_IJNS7_ILi128EEENS7_ILi112EEENS7_ILi192EEEEEELi192ENS_6half_tEfNS_4arch4Sm90ELb1ELb0ELb1ELb1ELb0ELb1ELb0ELb1ELb1ELb1ELb0ELb0EEENS1_21CollectiveEpilogueFwdINS6_IJSA_SC_SB_EEES9_SE_SG_Li256ELb1ELb1ELb0ELb0EEENS1_36VarlenDynamicPersistentTileSchedulerILi128ELi112ELi256ELi128ELb0ELb1ELb1ELb1ELb1ELb1EEEEEEEEEvNT_6ParamsE)
        /*0164*/ 	.word	0x000000b0
.L_81:


//--------------------- .nv.compat                --------------------------
	.section	.nv.compat,"",@"SHT_CUDA_COMPAT_INFO"
	.align	4
        /*0000*/ 	.byte	0x02, 0x09, 0x01, 0x00, 0x02, 0x02, 0x04, 0x00, 0x02, 0x05, 0x05, 0x00, 0x03, 0x07, 0x01, 0x01
        /*0010*/ 	.byte	0x02, 0x03, 0x01, 0x00, 0x02, 0x06, 0x01, 0x00, 0x04, 0x0b, 0x08, 0x00, 0x00, 0x00, 0x00, 0x00
        /*0020*/ 	.byte	0x00, 0x00, 0x00, 0x00


//--------------------- .nv.info._ZN7cutlass13device_kernelIN5flash11enable_sm90INS1_16FlashAttnFwdSm90INS1_25CollectiveMainloopFwdSm90ILi2EN4cute5tupleIJNS5_1CILi1EEES8_S8_EEENS6_IJNS7_ILi128EEENS7_ILi112EEENS7_ILi192EEEEEELi192ENS_6half_tEfNS_4arch4Sm90ELb0ELb0ELb1ELb0ELb0ELb0ELb0ELb1ELb1ELb1ELb0ELb0EEENS1_21CollectiveEpilogueFwdINS6_IJSA_SC_SB_EEES9_SE_SG_Li256ELb0ELb1ELb0ELb0EEENS1_29StaticPersistentTileSchedulerILb0EEEEEEEEEvNT_6ParamsE --------------------------
	.section	.nv.info._ZN7cutlass13device_kernelIN5flash11enable_sm90INS1_16FlashAttnFwdSm90INS1_25CollectiveMainloopFwdSm90ILi2EN4cute5tupleIJNS5_1CILi1EEES8_S8_EEENS6_IJNS7_ILi128EEENS7_ILi112EEENS7_ILi192EEEEEELi192ENS_6half_tEfNS_4arch4Sm90ELb0ELb0ELb1ELb0ELb0ELb0ELb0ELb1ELb1ELb1ELb0ELb0EEENS1_21CollectiveEpilogueFwdINS6_IJSA_SC_SB_EEES9_SE_SG_Li256ELb0ELb1ELb0ELb0EEENS1_29StaticPersistentTileSchedulerILb0EEEEEEEEEvNT_6ParamsE,"",@"SHT_CUDA_INFO"
	.sectionflags	@""
	.align	4


	//----- nvinfo : EIATTR_CUDA_API_VERSION
	.align		4
        /*0000*/ 	.byte	0x04, 0x37
        /*0002*/ 	.short	(.L_83 - .L_82)
.L_82:
        /*0004*/ 	.word	0x00000082


	//----- nvinfo : EIATTR_KPARAM_INFO
	.align		4
.L_83:
        /*0008*/ 	.byte	0x04, 0x17
        /*000a*/ 	.short	(.L_85 - .L_84)
.L_84:
        /*000c*/ 	.word	0x00000000
        /*0010*/ 	.short	0x0000
        /*0012*/ 	.short	0x0070
        /*0014*/ 	.byte	0x00, 0xf0, 0x01, 0x28


	//----- nvinfo : EIATTR_SPARSE_MMA_MASK
	.align		4
.L_85:
        /*0018*/ 	.byte	0x03, 0x50
        /*001a*/ 	.short	0x0000


	//----- nvinfo : EIATTR_MAXREG_COUNT
	.align		4
        /*001c*/ 	.byte	0x03, 0x1b
        /*001e*/ 	.short	0x00a8


	//----- nvinfo : EIATTR_NUM_BARRIERS
	.align		4
        /*0020*/ 	.byte	0x02, 0x4c
        /*0022*/ 	.byte	0x09
	.zero		1


	//----- nvinfo : EIATTR_EXTERNS
	.align		4
        /*0024*/ 	.byte	0x04, 0x0f
        /*0026*/ 	.short	(.L_87 - .L_86)


	//   ....[0]....
	.align		4
.L_86:
        /*0028*/ 	.word	index@(__assertfail)


	//----- nvinfo : EIATTR_ANNOTATIONS
	.align		4
.L_87:
        /*002c*/ 	.byte	0x04, 0x55
        /*002e*/ 	.short	(.L_89 - .L_88)


	//   ....[0]....
.L_88:
        /*0030*/ 	.word	0x00000001
        /*0034*/ 	.byte	0x30, 0x09, 0x00, 0x00, 0x01, 0x00, 0x00, 0x00, 0xf0, 0x09, 0x00, 0x00, 0x01, 0x00, 0x00, 0x00
        /* <DEDUP_REMOVED lines=30> */
        /*0224*/ 	.byte	0x20, 0x0f, 0x01, 0x00


	//----- nvinfo : EIATTR_MERCURY_ISA_VERSION
	.align		4
.L_89:
        /*0228*/ 	.byte	0x03, 0x5f
        /*022a*/ 	.short	0x0101


	//----- nvinfo : EIATTR_INT_WARP_WIDE_INSTR_OFFSETS
	.align		4
        /*022c*/ 	.byte	0x04, 0x31
        /*022e*/ 	.short	(.L_91 - .L_90)


	//   ....[0]....
.L_90:
        /*0230*/ 	.word	0x00000120


	//   ....[1]....
        /*0234*/ 	.word	0x00000160


	//   ....[2]....
        /*0238*/ 	.word	0x00000220


	//----- nvinfo : EIATTR_COOP_GROUP_MASK_REGIDS
	.align		4
.L_91:
        /*023c*/ 	.byte	0x04, 0x29
        /*023e*/ 	.short	(.L_93 - .L_92)


	//   ....[0]....
.L_92:
        /*0240*/ 	.word	0xffffffff


	//   ....[1]....
        /*0244*/ 	.word	0xffffffff


	//   ....[2]....
        /*0248*/ 	.word	0xffffffff


	//   ....[3]....
        /*024c*/ 	.word	0xffffffff


	//   ....[4]....
        /*0250*/ 	.word	0xffffffff


	//   ....[5]....
        /*0254*/ 	.word	0xffffffff


	//   ....[6]....
        /*0258*/ 	.word	0xffffffff


	//   ....[7]....
        /*025c*/ 	.word	0xffffffff


	//   ....[8]....
        /*0260*/ 	.word	0xffffffff


	//   ....[9]....
        /*0264*/ 	.word	0xffffffff


	//   ....[10]....
        /*0268*/ 	.word	0xffffffff


	//   ....[11]....
        /*026c*/ 	.word	0xffffffff


	//   ....[12]....
        /*0270*/ 	.word	0xffffffff


	//   ....[13]....
        /*0274*/ 	.word	0xffffffff


	//   ....[14]....
        /*0278*/ 	.word	0xffffffff


	//   ....[15]....
        /*027c*/ 	.word	0xffffffff


	//   ....[16]....
        /*0280*/ 	.word	0xffffffff


	//   ....[17]....
        /*0284*/ 	.word	0xffffffff


	//   ....[18]....
        /*0288*/ 	.word	0xffffffff


	//   ....[19]....
        /*028c*/ 	.word	0xffffffff


	//   ....[20]....
        /*0290*/ 	.word	0xffffffff


	//   ....[21]....
        /*0294*/ 	.word	0xffffffff


	//   ....[22]....
        /*0298*/ 	.word	0xffffffff


	//   ....[23]....
        /*029c*/ 	.word	0xffffffff


	//   ....[24]....
        /*02a0*/ 	.word	0xffffffff


	//   ....[25]....
        /*02a4*/ 	.word	0xffffffff


	//   ....[26]....
        /*02a8*/ 	.word	0xffffffff


	//   ....[27]....
        /*02ac*/ 	.word	0xffffffff


	//   ....[28]....
        /*02b0*/ 	.word	0xffffffff


	//   ....[29]....
        /*02b4*/ 	.word	0xffffffff


	//   ....[30]....
        /*02b8*/ 	.word	0xffffffff


	//   ....[31]....
        /*02bc*/ 	.word	0xffffffff


	//   ....[32]....
        /*02c0*/ 	.word	0xffffffff


	//   ....[33]....
        /*02c4*/ 	.word	0xffffffff


	//   ....[34]....
        /*02c8*/ 	.word	0xffffffff


	//   ....[35]....
        /*02cc*/ 	.word	0xffffffff


	//   ....[36]....
        /*02d0*/ 	.word	0xffffffff


	//   ....[37]....
        /*02d4*/ 	.word	0xffffffff


	//   ....[38]....
        /*02d8*/ 	.word	0xffffffff


	//   ....[39]....
        /*02dc*/ 	.word	0xffffffff


	//   ....[40]....
        /*02e0*/ 	.word	0xffffffff


	//   ....[41]....
        /*02e4*/ 	.word	0xffffffff


	//   ....[42]....
        /*02e8*/ 	.word	0xffffffff


	//   ....[43]....
        /*02ec*/ 	.word	0xffffffff


	//   ....[44]....
        /*02f0*/ 	.word	0xffffffff


	//   ....[45]....
        /*02f4*/ 	.word	0xffffffff


	//   ....[46]....
        /*02f8*/ 	.word	0xffffffff


	//   ....[47]....
        /*02fc*/ 	.word	0xffffffff


	//   ....[48]....
        /*0300*/ 	.word	0xffffffff


	//   ....[49]....
        /*0304*/ 	.word	0xffffffff


	//   ....[50]....
        /*0308*/ 	.word	0x0500000f


	//   ....[51]....
        /*030c*/ 	.word	0x0500000f


	//   ....[52]....
        /*0310*/ 	.word	0x0500000f


	//   ....[53]....
        /*0314*/ 	.word	0x0500000f


	//   ....[54]....
        /*0318*/ 	.word	0x0500000f


	//   ....[55]....
        /*031c*/ 	.word	0x0500000f


	//   ....[56]....
        /*0320*/ 	.word	0x0500000f


	//   ....[57]....
        /*0324*/ 	.word	0x0500000f


	//   ....[58]....
        /*0328*/ 	.word	0x0500000f


	//   ....[59]....
        /*032c*/ 	.word	0x0500000f


	//   ....[60]....
        /*0330*/ 	.word	0x0500000f


	//   ....[61]....
        /*0334*/ 	.word	0x0500000f


	//   ....[62]....
        /*0338*/ 	.word	0x0500000f


	//   ....[63]....
        /*033c*/ 	.word	0x0500000f


	//   ....[64]....
        /*0340*/ 	.word	0x0500000f


	//   ....[65]....
        /*0344*/ 	.word	0x0500000f


	//   ....[66]....
        /*0348*/ 	.word	0x0500000f


	//   ....[67]....
        /*034c*/ 	.word	0x0500000f


	//----- nvinfo : EIATTR_COOP_GROUP_INSTR_OFFSETS
	.align		4
.L_93:
        /*0350*/ 	.byte	0x04, 0x28
        /*0352*/ 	.short	(.L_95 - .L_94)


	//   ....[0]....
.L_94:
        /*0354*/ 	.word	0x00000060


	//   ....[1]....
        /*0358*/ 	.word	0x00000130


	//   ....[2]....
        /*035c*/ 	.word	0x00000230


	//   ....[3]....
        /*0360*/ 	.word	0x000003a0


	//   ....[4]....
        /*0364*/ 	.word	0x00000500


	//   ....[5]....
        /*0368*/ 	.word	0x00000620


	//   ....[6]....
        /*036c*/ 	.word	0x00000780


	//   ....[7]....
        /*0370*/ 	.word	0x00000d90


	//   ....[8]....
        /*0374*/ 	.word	0x00004780


	//   ....[9]....
        /*0378*/ 	.word	0x00004860


	//   ....[10]....
        /*037c*/ 	.word	0x00004ad0


	//   ....[11]....
        /*0380*/ 	.word	0x00004c50


	//   ....[12]....
        /*0384*/ 	.word	0x00009000


	//   ....[13]....
        /*0388*/ 	.word	0x00009030


	//   ....[14]....
        /*038c*/ 	.word	0x00009410


	//   ....[15]....
        /*0390*/ 	.word	0x00009490


	//   ....[16]....
        /*0394*/ 	.word	0x0000a700


	//   ....[17]....
        /*0398*/ 	.word	0x0000a740


	//   ....[18]....
        /*039c*/ 	.word	0x0000a840


	//   ....[19]....
        /*03a0*/ 	.word	0x0000a850


	//   ....[20]....
        /*03a4*/ 	.word	0x0000bf70


	//   ....[21]....
        /*03a8*/ 	.word	0x0000bfe0


	//   ....[22]....
        /*03ac*/ 	.word	0x0000c010


	//   ....[23]....
        /*03b0*/ 	.word	0x0000c070


	//   ....[24]....
        /*03b4*/ 	.word	0x0000c540


	//   ....[25]....
        /*03b8*/ 	.word	0x0000c580


	//   ....[26]....
        /*03bc*/ 	.word	0x0000c680


	//   ....[27]....
        /*03c0*/ 	.word	0x0000c6a0


	//   ....[28]....
        /*03c4*/ 	.word	0x0000c790


	//   ....[29]....
        /*03c8*/ 	.word	0x0000c7b0


	//   ....[30]....
        /*03cc*/ 	.word	0x0000c8b0


	//   ....[31]....
        /*03d0*/ 	.word	0x0000c8f0


	//   ....[32]....
        /*03d4*/ 	.word	0x0000d340


	//   ....[33]....
        /*03d8*/ 	.word	0x0000ddb0


	//   ....[34]....
        /*03dc*/ 	.word	0x0000ddc0


	//   ....[35]....
        /*03e0*/ 	.word	0x0000de20


	//   ....[36]....
        /*03e4*/ 	.word	0x0000de60


	//   ....[37]....
        /*03e8*/ 	.word	0x0000df30


	//   ....[38]....
        /*03ec*/ 	.word	0x0000df90


	//   ....[39]....
        /*03f0*/ 	.word	0x0000e030


	//   ....[40]....
        /*03f4*/ 	.word	0x0000e040


	//   ....[41]....
        /*03f8*/ 	.word	0x0000e0d0


	//   ....[42]....
        /*03fc*/ 	.word	0x0000e0e0


	//   ....[43]....
        /*0400*/ 	.word	0x0000e170


	//   ....[44]....
        /*0404*/ 	.word	0x0000e180


	//   ....[45]....
        /*0408*/ 	.word	0x0000e210


	//   ....[46]....
        /*040c*/ 	.word	0x0000e220


	//   ....[47]....
        /*0410*/ 	.word	0x0000e230


	//   ....[48]....
        /*0414*/ 	.word	0x0000e270


	//   ....[49]....
        /*0418*/ 	.word	0x00010e50


	//   ....[50]....
        /*041c*/ 	.word	0x00011340


	//   ....[51]....
        /*0420*/ 	.word	0x000114b0


	//   ....[52]....
        /*0424*/ 	.word	0x00011500


	//   ....[53]....
        /*0428*/ 	.word	0x000115e0


	//   ....[54]....
        /*042c*/ 	.word	0x00011670


	//   ....[55]....
        /*0430*/ 	.word	0x00011770


	//   ....[56]....
        /*0434*/ 	.word	0x00011890


	//   ....[57]....
        /*0438*/ 	.word	0x00011910


	//   ....[58]....
        /*043c*/ 	.word	0x00011a40


	//   ....[59]....
        /*0440*/ 	.word	0x00011ac0


	//   ....[60]....
        /*0444*/ 	.word	0x00011bc0


	//   ....[61]....
        /*0448*/ 	.word	0x00011c20


	//   ....[62]....
        /*044c*/ 	.word	0x00011d20


	//   ....[63]....
        /*0450*/ 	.word	0x00011d80


	//   ....[64]....
        /*0454*/ 	.word	0x00011e70


	//   ....[65]....
        /*0458*/ 	.word	0x00011ed0


	//   ....[66]....
        /*045c*/ 	.word	0x00011fa0


	//   ....[67]....
        /*0460*/ 	.word	0x00012380


	//----- nvinfo : EIATTR_REG_RECONFIG
	.align		4
.L_95:
        /*0464*/ 	.byte	0x01, 0x54
	.zero		2


	//----- nvinfo : EIATTR_SYSCALL_OFFSETS
	.align		4
        /*0468*/ 	.byte	0x04, 0x46
        /*046a*/ 	.short	(.L_97 - .L_96)


	//   ....[0]....
.L_96:
        /*046c*/ 	.word	0x00001150


	//   ....[1]....
        /*0470*/ 	.word	0x0000cfa0


	//   ....[2]....
        /*0474*/ 	.word	0x0000d0e0


	//   ....[3]....
        /*0478*/ 	.word	0x0000d1d0


	//   ....[4]....
        /*047c*/ 	.word	0x0000d980


	//----- nvinfo : EIATTR_MBARRIER_INSTR_OFFSETS
	.align		4
.L_97:
        /*0480*/ 	.byte	0x04, 0x39
        /*0482*/ 	.short	(.L_99 - .L_98)


	//   ....[0]....
.L_98:
        /*0484*/ 	.word	0x00000250
        /*0488*/ 	.word	0x000000ff
        /*048c*/ 	.word	0x00036800
        /*0490*/ 	.short	0x0100
        /*0492*/ 	.byte	0x08
	.zero		1


	//   ....[1]....
        /*0494*/ 	.word	0x00000260
        /*0498*/ 	.word	0x000000ff
        /*049c*/ 	.word	0x00036820
        /*04a0*/ 	.short	0x0100
        /*04a2*/ 	.byte	0x08
	.zero		1


	//   ....[2]....
        /*04a4*/ 	.word	0x00000350
        /*04a8*/ 	.word	0x000000ff
        /*04ac*/ 	.word	0x00036830
        /*04b0*/ 	.short	0x0100
        /*04b2*/ 	.byte	0x08
	.zero		1


	//   ....[3]....
        /*04b4*/ 	.word	0x00000360
        /*04b8*/ 	.word	0x000000ff
        /*04bc*/ 	.word	0x00036840
        /*04c0*/ 	.short	0x0100
        /*04c2*/ 	.byte	0x08
	.zero		1


	//   ....[4]....
        /*04c4*/ 	.word	0x00000370
        /*04c8*/ 	.word	0x000000ff
        /*04cc*/ 	.word	0x00036838
        /*04d0*/ 	.short	0x0100
        /*04d2*/ 	.byte	0x08
	.zero		1


	//   ....[5]....
        /*04d4*/ 	.word	0x00000380
        /*04d8*/ 	.word	0x000000ff
        /*04dc*/ 	.word	0x00036848
        /*04e0*/ 	.short	0x0100
        /*04e2*/ 	.byte	0x08
	.zero		1


	//   ....[6]....
        /*04e4*/ 	.word	0x000004b0
        /*04e8*/ 	.word	0x000000ff
        /*04ec*/ 	.word	0x00036850
        /*04f0*/ 	.short	0x0100
        /*04f2*/ 	.byte	0x08
	.zero		1


	//   ....[7]....
        /*04f4*/ 	.word	0x000004c0
        /*04f8*/ 	.word	0x000000ff
        /*04fc*/ 	.word	0x00036860
        /*0500*/ 	.short	0x0100
        /*0502*/ 	.byte	0x08
	.zero		1


	//   ....[8]....
        /*0504*/ 	.word	0x000004d0
        /*0508*/ 	.word	0x000000ff
        /*050c*/ 	.word	0x00036858
        /*0510*/ 	.short	0x0100
        /*0512*/ 	.byte	0x08
	.zero		1


	//   ....[9]....
        /*0514*/ 	.word	0x000004e0
        /*0518*/ 	.word	0x000000ff
        /*051c*/ 	.word	0x00036868
        /*0520*/ 	.short	0x0100
        /*0522*/ 	.byte	0x08
	.zero		1


	//   ....[10]....
        /*0524*/ 	.word	0x000005d0
        /*0528*/ 	.word	0x000000ff
        /*052c*/ 	.word	0x00036870
        /*0530*/ 	.short	0x0100
        /*0532*/ 	.byte	0x06
	.zero		1


	//   ....[11]....
        /*0534*/ 	.word	0x000005e0
        /*0538*/ 	.word	0x000000ff
        /*053c*/ 	.word	0x00036880
        /*0540*/ 	.short	0x0100
        /*0542*/ 	.byte	0x06
	.zero		1


	//   ....[12]....
        /*0544*/ 	.word	0x000005f0
        /*0548*/ 	.word	0x000000ff
        /*054c*/ 	.word	0x00036878
        /*0550*/ 	.short	0x0100
        /*0552*/ 	.byte	0x06
	.zero		1


	//   ....[13]....
        /*0554*/ 	.word	0x00000600
        /*0558*/ 	.word	0x000000ff
        /*055c*/ 	.word	0x00036888
        /*0560*/ 	.short	0x0100
        /*0562*/ 	.byte	0x06
	.zero		1


	//   ....[14]....
        /*0564*/ 	.word	0x00000730
        /*0568*/ 	.word	0x000000ff
        /*056c*/ 	.word	0x00036890
        /*0570*/ 	.short	0x0100
        /*0572*/ 	.byte	0x08
	.zero		1


	//   ....[15]....
        /*0574*/ 	.word	0x00000740
        /*0578*/ 	.word	0x000000ff
        /*057c*/ 	.word	0x000368a0
        /*0580*/ 	.short	0x0100
        /*0582*/ 	.byte	0x08
	.zero		1


	//   ....[16]....
        /*0584*/ 	.word	0x00000750
        /*0588*/ 	.word	0x000000ff
        /*058c*/ 	.word	0x00036898
        /*0590*/ 	.short	0x0100
        /*0592*/ 	.byte	0x08
	.zero		1


	//   ....[17]....
        /*0594*/ 	.word	0x00000760
        /*0598*/ 	.word	0x000000ff
        /*059c*/ 	.word	0x000368a8
        /*05a0*/ 	.short	0x0100
        /*05a2*/ 	.byte	0x08
	.zero		1


	//   ....[18]....
        /*05a4*/ 	.word	0x00000890
        /*05a8*/ 	.word	0x000000ff
        /*05ac*/ 	.word	0x000368b0
        /*05b0*/ 	.short	0x0100
        /*05b2*/ 	.byte	0x08
	.zero		1


	//   ....[19]....
        /*05b4*/ 	.word	0x000008a0
        /*05b8*/ 	.word	0x000000ff
        /*05bc*/ 	.word	0x000368c0
        /*05c0*/ 	.short	0x0100
        /*05c2*/ 	.byte	0x08
	.zero		1


	//   ....[20]....
        /*05c4*/ 	.word	0x000008b0
        /*05c8*/ 	.word	0x000000ff
        /*05cc*/ 	.word	0x000368b8
        /*05d0*/ 	.short	0x0100
        /*05d2*/ 	.byte	0x08
	.zero		1


	//   ....[21]....
        /*05d4*/ 	.word	0x000008c0
        /*05d8*/ 	.word	0x000000ff
        /*05dc*/ 	.word	0x000368c8
        /*05e0*/ 	.short	0x0100
        /*05e2*/ 	.byte	0x08
	.zero		1


	//   ....[22]....
        /*05e4*/ 	.word	0x00001190
        /*05e8*/ 	.word	0x000000ff
        /*05ec*/ 	.word	0x00036800
        /*05f0*/ 	.short	0x010a
        /*05f2*/ 	.byte	0x25
	.zero		1


	//   ....[23]....
        /*05f4*/ 	.word	0x00001210
        /*05f8*/ 	.word	0x00000000
        /*05fc*/ 	.word	0x00036830
        /*0600*/ 	.short	0x010a
        /*0602*/ 	.byte	0x3f
	.zero		1


	//   ....[24]....
        /*0604*/ 	.word	0x00001290
        /*0608*/ 	.word	0x00000000
        /*060c*/ 	.word	0x00036830
        /*0610*/ 	.short	0x010a
        /*0612*/ 	.byte	0x3f
	.zero		1


	//   ....[25]....
        /*0614*/ 	.word	0x00004490
        /*0618*/ 	.word	0x00000000
        /*061c*/ 	.word	0x00000000
        /*0620*/ 	.short	0x0101
        /*0622*/ 	.byte	0x3f
	.zero		1


	//   ....[26]....
        /*0624*/ 	.word	0x00005e50
        /*0628*/ 	.word	0x000000ff
        /*062c*/ 	.word	0x00036830
        /*0630*/ 	.short	0x010a
        /*0632*/ 	.byte	0x07
	.zero		1


	//   ....[27]....
        /*0634*/ 	.word	0x00005e90
        /*0638*/ 	.word	0x000000ff
        /*063c*/ 	.word	0x00036830
        /*0640*/ 	.short	0x010a
        /*0642*/ 	.byte	0x07
	.zero		1


	//   ....[28]....
        /*0644*/ 	.word	0x000083e0
        /*0648*/ 	.word	0x000000ff
        /*064c*/ 	.word	0x00036850
        /*0650*/ 	.short	0x010a
        /*0652*/ 	.byte	0x0a
	.zero		1


	//   ....[29]....
        /*0654*/ 	.word	0x00008420
        /*0658*/ 	.word	0x000000ff
        /*065c*/ 	.word	0x00036850
        /*0660*/ 	.short	0x010a
        /*0662*/ 	.byte	0x0a
	.zero		1


	//   ....[30]....
        /*0664*/ 	.word	0x00009a10
        /*0668*/ 	.word	0x00000092
        /*066c*/ 	.word	0x00000000
        /*0670*/ 	.short	0x0101
        /*0672*/ 	.byte	0x3f
	.zero		1


	//   ....[31]....
        /*0674*/ 	.word	0x00009ac0
        /*0678*/ 	.word	0x00000092
        /*067c*/ 	.word	0x00000000
        /*0680*/ 	.short	0x0101
        /*0682*/ 	.byte	0x3f
	.zero		1


	//   ....[32]....
        /*0684*/ 	.word	0x0000a670
        /*0688*/ 	.word	0x000000ff
        /*068c*/ 	.word	0x00036850
        /*0690*/ 	.short	0x010a
        /*0692*/ 	.byte	0x0c
	.zero		1


	//   ....[33]....
        /*0694*/ 	.word	0x0000a6b0
        /*0698*/ 	.word	0x000000ff
        /*069c*/ 	.word	0x00036850
        /*06a0*/ 	.short	0x010a
        /*06a2*/ 	.byte	0x0c
	.zero		1


	//   ....[34]....
        /*06a4*/ 	.word	0x0000b5a0
        /*06a8*/ 	.word	0x00000096
        /*06ac*/ 	.word	0x00000000
        /*06b0*/ 	.short	0x0101
        /*06b2*/ 	.byte	0x3f
	.zero		1


	//   ....[35]....
        /*06b4*/ 	.word	0x0000c590
        /*06b8*/ 	.word	0x000000ff
        /*06bc*/ 	.word	0x00000000
        /*06c0*/ 	.short	0x0101
        /*06c2*/ 	.byte	0x04
	.zero		1


	//   ....[36]....
        /*06c4*/ 	.word	0x0000d570
        /*06c8*/ 	.word	0x00000000
        /*06cc*/ 	.word	0x00036840
        /*06d0*/ 	.short	0x010a
        /*06d2*/ 	.byte	0x3f
	.zero		1


	//   ....[37]....
        /*06d4*/ 	.word	0x0000e3c0
        /*06d8*/ 	.word	0x000000ff
        /*06dc*/ 	.word	0x00036800
        /*06e0*/ 	.short	0x0107
        /*06e2*/ 	.byte	0x24
	.zero		1


	//   ....[38]....
        /*06e4*/ 	.word	0x0000e430
        /*06e8*/ 	.word	0x000000ff
        /*06ec*/ 	.word	0x00036800
        /*06f0*/ 	.short	0x0101
        /*06f2*/ 	.byte	0x24
	.zero		1


	//   ....[39]....
        /*06f4*/ 	.word	0x0000e460
        /*06f8*/ 	.word	0x000000ff
        /*06fc*/ 	.word	0x00036820
        /*0700*/ 	.short	0x010a
        /*0702*/ 	.byte	0x24
	.zero		1


	//   ....[40]....
        /*0704*/ 	.word	0x0000e790
        /*0708*/ 	.word	0x00000003
        /*070c*/ 	.word	0x00036840
        /*0710*/ 	.short	0x010a
        /*0712*/ 	.byte	0x3f
	.zero		1


	//   ....[41]....
        /*0714*/ 	.word	0x0000ec20
        /*0718*/ 	.word	0x00000003
        /*071c*/ 	.word	0x00000060
        /*0720*/ 	.short	0x010a
        /*0722*/ 	.byte	0x3f
	.zero		1


	//   ....[42]....
        /*0724*/ 	.word	0x0000f370
        /*0728*/ 	.word	0x00000003
        /*072c*/ 	.word	0x00036840
        /*0730*/ 	.short	0x010a
        /*0732*/ 	.byte	0x3f
	.zero		1


	//   ....[43]....
        /*0734*/ 	.word	0x0000f800
        /*0738*/ 	.word	0x00000002
        /*073c*/ 	.word	0x00000060
        /*0740*/ 	.short	0x010a
        /*0742*/ 	.byte	0x3f
	.zero		1


	//   ....[44]....
        /*0744*/ 	.word	0x0000fe90
        /*0748*/ 	.word	0x00000002
        /*074c*/ 	.word	0x00036840
        /*0750*/ 	.short	0x010a
        /*0752*/ 	.byte	0x3f
	.zero		1


	//   ....[45]....
        /*0754*/ 	.word	0x00010320
        /*0758*/ 	.word	0x00000002
        /*075c*/ 	.word	0x00000060
        /*0760*/ 	.short	0x010a
        /*0762*/ 	.byte	0x3f
	.zero		1


	//   ....[46]....
        /*0764*/ 	.word	0x00010860
        /*0768*/ 	.word	0x00000000
        /*076c*/ 	.word	0x00036860
        /*0770*/ 	.short	0x010a
        /*0772*/ 	.byte	0x3f
	.zero		1


	//   ....[47]....
        /*0774*/ 	.word	0x00010dd0
        /*0778*/ 	.word	0x00000000
        /*077c*/ 	.word	0x00036820
        /*0780*/ 	.short	0x010a
        /*0782*/ 	.byte	0x3f
	.zero		1


	//   ....[48]....
        /*0784*/ 	.word	0x00010fa0
        /*0788*/ 	.word	0x00000006
        /*078c*/ 	.word	0x00000000
        /*0790*/ 	.short	0x010a
        /*0792*/ 	.byte	0x3f
	.zero		1


	//   ....[49]....
        /*0794*/ 	.word	0x00010ff0
        /*0798*/ 	.word	0x00000003
        /*079c*/ 	.word	0x00000000
        /*07a0*/ 	.short	0x010a
        /*07a2*/ 	.byte	0x3f
	.zero		1


	//   ....[50]....
        /*07a4*/ 	.word	0x00011050
        /*07a8*/ 	.word	0x00000012
        /*07ac*/ 	.word	0x00000000
        /*07b0*/ 	.short	0x010a
        /*07b2*/ 	.byte	0x3f
	.zero		1


	//   ....[51]....
        /*07b4*/ 	.word	0x00011080
        /*07b8*/ 	.word	0x00000003
        /*07bc*/ 	.word	0x00000000
        /*07c0*/ 	.short	0x010a
        /*07c2*/ 	.byte	0x3f
	.zero		1


	//   ....[52]....
        /*07c4*/ 	.word	0x000110f0
        /*07c8*/ 	.word	0x00000003
        /*07cc*/ 	.word	0x00036800
        /*07d0*/ 	.short	0x010a
        /*07d2*/ 	.byte	0x3f
	.zero		1


	//   ....[53]....
        /*07d4*/ 	.word	0x00011140
        /*07d8*/ 	.word	0x00000000
        /*07dc*/ 	.word	0x00036830
        /*07e0*/ 	.short	0x010a
        /*07e2*/ 	.byte	0x3f
	.zero		1


	//   ....[54]....
        /*07e4*/ 	.word	0x000111a0
        /*07e8*/ 	.word	0x00000008
        /*07ec*/ 	.word	0x00036830
        /*07f0*/ 	.short	0x010a
        /*07f2*/ 	.byte	0x3f
	.zero		1


	//   ....[55]....
        /*07f4*/ 	.word	0x00011200
        /*07f8*/ 	.word	0x00000005
        /*07fc*/ 	.word	0x00036850
        /*0800*/ 	.short	0x010a
        /*0802*/ 	.byte	0x3f
	.zero		1


	//   ....[56]....
        /*0804*/ 	.word	0x00011260
        /*0808*/ 	.word	0x00000009
        /*080c*/ 	.word	0x00036850
        /*0810*/ 	.short	0x010a
        /*0812*/ 	.byte	0x3f
	.zero		1


	//   ....[57]....
        /*0814*/ 	.word	0x00011400
        /*0818*/ 	.word	0x00000000
        /*081c*/ 	.word	0x00036840
        /*0820*/ 	.short	0x010a
        /*0822*/ 	.byte	0x3f
	.zero		1


	//   ....[58]....
        /*0824*/ 	.word	0x00012020
        /*0828*/ 	.word	0x00000009
        /*082c*/ 	.word	0x00036820
        /*0830*/ 	.short	0x010a
        /*0832*/ 	.byte	0x3f
	.zero		1


	//   ....[59]....
        /*0834*/ 	.word	0x00012070
        /*0838*/ 	.word	0x00000003
        /*083c*/ 	.word	0x00036840
        /*0840*/ 	.short	0x010a
        /*0842*/ 	.byte	0x3f
	.zero		1


	//   ....[60]....
        /*0844*/ 	.word	0x000120c0
        /*0848*/ 	.word	0x00000003
        /*084c*/ 	.word	0x00000060
        /*0850*/ 	.short	0x010a
        /*0852*/ 	.byte	0x3f
	.zero		1


	//   ....[61]....
        /*0854*/ 	.word	0x00012110
        /*0858*/ 	.word	0x00000003
        /*085c*/ 	.word	0x00036840
        /*0860*/ 	.short	0x010a
        /*0862*/ 	.byte	0x3f
	.zero		1


	//   ....[62]....
        /*0864*/ 	.word	0x00012160
        /*0868*/ 	.word	0x00000002
        /*086c*/ 	.word	0x00000060
        /*0870*/ 	.short	0x010a
        /*0872*/ 	.byte	0x3f
	.zero		1


	//   ....[63]....
        /*0874*/ 	.word	0x000121b0
        /*0878*/ 	.word	0x00000002
        /*087c*/ 	.word	0x00036840
        /*0880*/ 	.short	0x010a
        /*0882*/ 	.byte	0x3f
	.zero		1


	//   ....[64]....
        /*0884*/ 	.word	0x00012200
        /*0888*/ 	.word	0x00000002
        /*088c*/ 	.word	0x00000060
        /*0890*/ 	.short	0x010a
        /*0892*/ 	.byte	0x3f
	.zero		1


	//   ....[65]....
        /*0894*/ 	.word	0x00012250
        /*0898*/ 	.word	0x00000000
        /*089c*/ 	.word	0x00036860
        /*08a0*/ 	.short	0x010a
        /*08a2*/ 	.byte	0x3f
	.zero		1


	//   ....[66]....
        /*08a4*/ 	.word	0x000122a0
        /*08a8*/ 	.word	0x00000000
        /*08ac*/ 	.word	0x00036820
        /*08b0*/ 	.short	0x010a
        /*08b2*/ 	.byte	0x3f
	.zero		1


	//   ....[67]....
        /*08b4*/ 	.word	0x00012440
        /*08b8*/ 	.word	0x00000006
        /*08bc*/ 	.word	0x00000000
        /*08c0*/ 	.short	0x010a
        /*08c2*/ 	.byte	0x3f
	.zero		1


	//   ....[68]....
        /*08c4*/ 	.word	0x00012490
        /*08c8*/ 	.word	0x00000003
        /*08cc*/ 	.word	0x00000000
        /*08d0*/ 	.short	0x010a
        /*08d2*/ 	.byte	0x3f
	.zero		1


	//   ....[69]....
        /*08d4*/ 	.word	0x000124e0
        /*08d8*/ 	.word	0x00000012
        /*08dc*/ 	.word	0x00000000
        /*08e0*/ 	.short	0x010a
        /*08e2*/ 	.byte	0x3f
	.zero		1


	//----- nvinfo : EIATTR_NUM_MBARRIERS
	.align		4
.L_99:
        /*08e4*/ 	.byte	0x03, 0x38
        /*08e6*/ 	.short	0x0016


	//----- nvinfo : EIATTR_EXIT_INSTR_OFFSETS
	.align		4
        /*08e8*/ 	.byte	0x04, 0x1c
        /*08ea*/ 	.short	(.L_101 - .L_100)


	//   ....[0]....
.L_100:
        /*08ec*/ 	.word	0x000009e0


	//   ....[1]....
        /*08f0*/ 	.word	0x0000ca20


	//   ....[2]....
        /*08f4*/ 	.word	0x000110d0


	//----- nvinfo : EIATTR_MAX_THREADS
	.align		4
.L_101:
        /*08f8*/ 	.byte	0x04, 0x05
        /*08fa*/ 	.short	(.L_103 - .L_102)
.L_102:
        /*08fc*/ 	.word	0x00000180
        /*0900*/ 	.word	0x00000001
        /*0904*/ 	.word	0x00000001


	//----- nvinfo : EIATTR_CRS_STACK_SIZE
	.align		4
.L_103:
        /*0908*/ 	.byte	0x04, 0x1e
        /*090a*/ 	.short	(.L_105 - .L_104)
.L_104:
        /*090c*/ 	.word	0x00000000


	//----- nvinfo : EIATTR_CBANK_PARAM_SIZE
	.align		4
.L_105:
        /*0910*/ 	.byte	0x03, 0x19
        /*0912*/ 	.short	0x0a70


	//----- nvinfo : EIATTR_PARAM_CBANK
	.align		4
        /*0914*/ 	.byte	0x04, 0x0a
        /*0916*/ 	.short	(.L_107 - .L_106)
	.align		4
.L_106:
        /*0918*/ 	.word	index@(.nv.constant0._ZN7cutlass13device_kernelIN5flash11enable_sm90INS1_16FlashAttnFwdSm90INS1_25CollectiveMainloopFwdSm90ILi2EN4cute5tupleIJNS5_1CILi1EEES8_S8_EEENS6_IJNS7_ILi128EEENS7_ILi112EEENS7_ILi192EEEEEELi192ENS_6half_tEfNS_4arch4Sm90ELb0ELb0ELb1ELb0ELb0ELb0ELb0ELb1ELb1ELb1ELb0ELb0EEENS1_21CollectiveEpilogueFwdINS6_IJSA_SC_SB_EEES9_SE_SG_Li256ELb0ELb1ELb0ELb0EEENS1_29StaticPersistentTileSchedulerILb0EEEEEEEEEvNT_6ParamsE)
        /*091c*/ 	.short	0x0210
        /*091e*/ 	.short	0x0a70


	//----- nvinfo : EIATTR_SW_WAR
	.align		4
.L_107:
        /*0920*/ 	.byte	0x04, 0x36
        /*0922*/ 	.short	(.L_109 - .L_108)
.L_108:
        /*0924*/ 	.word	0x00000008
.L_109:


//--------------------- .nv.info._ZN7cutlass13device_kernelIN5flash11enable_sm90INS1_16FlashAttnFwdSm90INS1_25CollectiveMainloopFwdSm90ILi2EN4cute5tupleIJNS5_1CILi2EEENS7_ILi1EEES9_EEENS6_IJNS7_ILi128EEENS7_ILi112EEENS7_ILi192EEEEEELi192ENS_6half_tEfNS_4arch4Sm90ELb0ELb0ELb1ELb0ELb0ELb0ELb0ELb1ELb1ELb1ELb0ELb0EEENS1_21CollectiveEpilogueFwdINS6_IJSB_SD_SC_EEESA_SF_SH_Li256ELb0ELb1ELb0ELb0EEENS1_29StaticPersistentTileSchedulerILb0EEEEEEEEEvNT_6ParamsE --------------------------
	.section	.nv.info._ZN7cutlass13device_kernelIN5flash11enable_sm90INS1_16FlashAttnFwdSm90INS1_25CollectiveMainloopFwdSm90ILi2EN4cute5tupleIJNS5_1CILi2EEENS7_ILi1EEES9_EEENS6_IJNS7_ILi128EEENS7_ILi112EEENS7_ILi192EEEEEELi192ENS_6half_tEfNS_4arch4Sm90ELb0ELb0ELb1ELb0ELb0ELb0ELb0ELb1ELb1ELb1ELb0ELb0EEENS1_21CollectiveEpilogueFwdINS6_IJSB_SD_SC_EEESA_SF_SH_Li256ELb0ELb1ELb0ELb0EEENS1_29StaticPersistentTileSchedulerILb0EEEEEEEEEvNT_6ParamsE,"",@"SHT_CUDA_INFO"
	.sectionflags	@""
	.align	4


	//----- nvinfo : EIATTR_CUDA_API_VERSION
	.align		4
        /*0000*/ 	.byte	0x04, 0x37
        /*0002*/ 	.short	(.L_111 - .L_110)
.L_110:
        /*0004*/ 	.word	0x00000082


	//----- nvinfo : EIATTR_KPARAM_INFO
	.align		4
.L_111:
        /*0008*/ 	.byte	0x04, 0x17
        /*000a*/ 	.short	(.L_113 - .L_112)
.L_112:
        /*000c*/ 	.word	0x00000000
        /*0010*/ 	.short	0x0000
        /*0012*/ 	.short	0x0070
        /*0014*/ 	.byte	0x00, 0xf0, 0x01, 0x28


	//----- nvinfo : EIATTR_SPARSE_MMA_MASK
	.align		4
.L_113:
        /*0018*/ 	.byte	0x03, 0x50
        /*001a*/ 	.short	0x0000


	//----- nvinfo : EIATTR_MAXREG_COUNT
	.align		4
        /*001c*/ 	.byte	0x03, 0x1b
        /*001e*/ 	.short	0x00a8


	//----- nvinfo : EIATTR_NUM_BARRIERS
	.align		4
        /*0020*/ 	.byte	0x02, 0x4c
        /*0022*/ 	.byte	0x09
	.zero		1


	//----- nvinfo : EIATTR_EXTERNS
	.align		4
        /*0024*/ 	.byte	0x04, 0x0f
        /*0026*/ 	.short	(.L_115 - .L_114)


	//   ....[0]....
	.align		4
.L_114:
        /*0028*/ 	.word	index@(__assertfail)


	//----- nvinfo : EIATTR_ANNOTATIONS
	.align		4
.L_115:
        /*002c*/ 	.byte	0x04, 0x55
        /*002e*/ 	.short	(.L_117 - .L_116)


	//   ....[0]....
.L_116:
        /* <DEDUP_REMOVED lines=34> */


	//----- nvinfo : EIATTR_MERCURY_ISA_VERSION
	.align		4
.L_117:
        /*0238*/ 	.byte	0x03, 0x5f
        /*023a*/ 	.short	0x0101


	//----- nvinfo : EIATTR_INT_WARP_WIDE_INSTR_OFFSETS
	.align		4
        /*023c*/ 	.byte	0x04, 0x31
        /*023e*/ 	.short	(.L_119 - .L_118)


	//   ....[0]....
.L_118:
        /*0240*/ 	.word	0x00000120


	//   ....[1]....
        /*0244*/ 	.word	0x000001c0


	//   ....[2]....
        /*0248*/ 	.word	0x00000230


	//----- nvinfo : EIATTR_COOP_GROUP_MASK_REGIDS
	.align		4
.L_119:
        /*024c*/ 	.byte	0x04, 0x29
        /*024e*/ 	.short	(.L_121 - .L_120)


	//   ....[0]....
.L_120:
        /*0250*/ 	.word	0xffffffff


	//   ....[1]....
        /*0254*/ 	.word	0xffffffff


	//   ....[2]....
        /*0258*/ 	.word	0xffffffff


	//   ....[3]....
        /*025c*/ 	.word	0xffffffff


	//   ....[4]....
        /*0260*/ 	.word	0xffffffff


	//   ....[5]....
        /*0264*/ 	.word	0xffffffff


	//   ....[6]....
        /*0268*/ 	.word	0xffffffff


	//   ....[7]....
        /*026c*/ 	.word	0xffffffff


	//   ....[8]....
        /*0270*/ 	.word	0xffffffff


	//   ....[9]....
        /*0274*/ 	.word	0xffffffff


	//   ....[10]....
        /*0278*/ 	.word	0xffffffff


	//   ....[11]....
        /*027c*/ 	.word	0xffffffff


	//   ....[12]....
        /*0280*/ 	.word	0xffffffff


	//   ....[13]....
        /*0284*/ 	.word	0xffffffff


	//   ....[14]....
        /*0288*/ 	.word	0xffffffff


	//   ....[15]....
        /*028c*/ 	.word	0xffffffff


	//   ....[16]....
        /*0290*/ 	.word	0xffffffff


	//   ....[17]....
        /*0294*/ 	.word	0xffffffff


	//   ....[18]....
        /*0298*/ 	.word	0xffffffff


	//   ....[19]....
        /*029c*/ 	.word	0xffffffff


	//   ....[20]....
        /*02a0*/ 	.word	0xffffffff


	//   ....[21]....
        /*02a4*/ 	.word	0xffffffff


	//   ....[22]....
        /*02a8*/ 	.word	0xffffffff


	//   ....[23]....
        /*02ac*/ 	.word	0xffffffff


	//   ....[24]....
        /*02b0*/ 	.word	0xffffffff


	//   ....[25]....
        /*02b4*/ 	.word	0xffffffff


	//   ....[26]....
        /*02b8*/ 	.word	0xffffffff


	//   ....[27]....
        /*02bc*/ 	.word	0xffffffff


	//   ....[28]....
        /*02c0*/ 	.word	0xffffffff


	//   ....[29]....
        /*02c4*/ 	.word	0xffffffff


	//   ....[30]....
        /*02c8*/ 	.word	0xffffffff


	//   ....[31]....
        /*02cc*/ 	.word	0xffffffff


	//   ....[32]....
        /*02d0*/ 	.word	0xffffffff


	//   ....[33]....
        /*02d4*/ 	.word	0xffffffff


	//   ....[34]....
        /*02d8*/ 	.word	0xffffffff


	//   ....[35]....
        /*02dc*/ 	.word	0xffffffff


	//   ....[36]....
        /*02e0*/ 	.word	0xffffffff


	//   ....[37]....
        /*02e4*/ 	.word	0xffffffff


	//   ....[38]....
        /*02e8*/ 	.word	0xffffffff


	//   ....[39]....
        /*02ec*/ 	.word	0xffffffff


	//   ....[40]....
        /*02f0*/ 	.word	0xffffffff


	//   ....[41]....
        /*02f4*/ 	.word	0xffffffff


	//   ....[42]....
        /*02f8*/ 	.word	0xffffffff


	//   ....[43]....
        /*02fc*/ 	.word	0xffffffff


	//   ....[44]....
        /*0300*/ 	.word	0xffffffff


	//   ....[45]....
        /*0304*/ 	.word	0xffffffff


	//   ....[46]....
        /*0308*/ 	.word	0xffffffff


	//   ....[47]....
        /*030c*/ 	.word	0xffffffff


	//   ....[48]....
        /*0310*/ 	.word	0xffffffff


	//   ....[49]....
        /*0314*/ 	.word	0xffffffff


	//   ....[50]....
        /*0318*/ 	.word	0xffffffff


	//   ....[51]....
        /*031c*/ 	.word	0x0500000f


	//   ....[52]....
        /*0320*/ 	.word	0x0500000f


	//   ....[53]....
        /*0324*/ 	.word	0x0500000f


	//   ....[54]....
        /*0328*/ 	.word	0x0500000f


	//   ....[55]....
        /*032c*/ 	.word	0x0500000f


	//   ....[56]....
        /*0330*/ 	.word	0x0500000f


	//   ....[57]....
        /*0334*/ 	.word	0x0500000f


	//   ....[58]....
        /*0338*/ 	.word	0x0500000f


	//   ....[59]....
        /*033c*/ 	.word	0x0500000f


	//   ....[60]....
        /*0340*/ 	.word	0x0500000f


	//   ....[61]....
        /*0344*/ 	.word	0x0500000f


	//   ....[62]....
        /*0348*/ 	.word	0x0500000f


	//   ....[63]....
        /*034c*/ 	.word	0x0500000f


	//   ....[64]....
        /*0350*/ 	.word	0x0500000f


	//   ....[65]....
        /*0354*/ 	.word	0x0500000f


	//   ....[66]....
        /*0358*/ 	.word	0x0500000f


	//   ....[67]....
        /*035c*/ 	.word	0x0500000f


	//   ....[68]....
        /*0360*/ 	.word	0x0500000f


	//----- nvinfo : EIATTR_COOP_GROUP_INSTR_OFFSETS
	.align		4
.L_121:
        /*0364*/ 	.byte	0x04, 0x28
        /*0366*/ 	.short	(.L_123 - .L_122)


	//   ....[0]....
.L_122:
        /*0368*/ 	.word	0x00000060


	//   ....[1]....
        /*036c*/ 	.word	0x00000130


	//   ....[2]....
        /*0370*/ 	.word	0x000001d0


	//   ....[3]....
        /*0374*/ 	.word	0x000003b0


	//   ....[4]....
        /*0378*/ 	.word	0x000005e0


	//   ....[5]....
        /*037c*/ 	.word	0x00000810


	//   ....[6]....
        /*0380*/ 	.word	0x00000aa0


	//   ....[7]....
        /*0384*/ 	.word	0x00000dc0


	//   ....[8]....
        /*0388*/ 	.word	0x000012a0


	//   ....[9]....
        /*038c*/ 	.word	0x00004900


	//   ....[10]....
        /*0390*/ 	.word	0x00004970


	//   ....[11]....
        /*0394*/ 	.word	0x00004ed0


	//   ....[12]....
        /*0398*/ 	.word	0x00004f60


	//   ....[13]....
        /*039c*/ 	.word	0x00009070


	//   ....[14]....
        /*03a0*/ 	.word	0x00009080


	//   ....[15]....
        /*03a4*/ 	.word	0x000090c0


	//   ....[16]....
        /*03a8*/ 	.word	0x000090d0


	//   ....[17]....
        /*03ac*/ 	.word	0x0000a620


	//   ....[18]....
        /*03b0*/ 	.word	0x0000a650


	//   ....[19]....
        /*03b4*/ 	.word	0x0000a700


	//   ....[20]....
        /*03b8*/ 	.word	0x0000a710


	//   ....[21]....
        /*03bc*/ 	.word	0x0000bcb0


	//   ....[22]....
        /*03c0*/ 	.word	0x0000bd50


	//   ....[23]....
        /*03c4*/ 	.word	0x0000bd80


	//   ....[24]....
        /*03c8*/ 	.word	0x0000bde0


	//   ....[25]....
        /*03cc*/ 	.word	0x0000c4d0


	//   ....[26]....
        /*03d0*/ 	.word	0x0000c500


	//   ....[27]....
        /*03d4*/ 	.word	0x0000c610


	//   ....[28]....
        /*03d8*/ 	.word	0x0000c630


	//   ....[29]....
        /*03dc*/ 	.word	0x0000c720


	//   ....[30]....
        /*03e0*/ 	.word	0x0000c740


	//   ....[31]....
        /*03e4*/ 	.word	0x0000c840


	//   ....[32]....
        /*03e8*/ 	.word	0x0000c880


	//   ....[33]....
        /*03ec*/ 	.word	0x0000d3b0


	//   ....[34]....
        /*03f0*/ 	.word	0x0000dee0


	//   ....[35]....
        /*03f4*/ 	.word	0x0000df10


	//   ....[36]....
        /*03f8*/ 	.word	0x0000dff0


	//   ....[37]....
        /*03fc*/ 	.word	0x0000e000


	//   ....[38]....
        /*0400*/ 	.word	0x0000e0a0


	//   ....[39]....
        /*0404*/ 	.word	0x0000e0b0


	//   ....[40]....
        /*0408*/ 	.word	0x0000e150


	//   ....[41]....
        /*040c*/ 	.word	0x0000e160


	//   ....[42]....
        /*0410*/ 	.word	0x0000e200


	//   ....[43]....
        /*0414*/ 	.word	0x0000e210


	//   ....[44]....
        /*0418*/ 	.word	0x0000e2b0


	//   ....[45]....
        /*041c*/ 	.word	0x0000e2c0


	//   ....[46]....
        /*0420*/ 	.word	0x0000e360


	//   ....[47]....
        /*0424*/ 	.word	0x0000e370


	//   ....[48]....
        /*0428*/ 	.word	0x0000e380


	//   ....[49]....
        /*042c*/ 	.word	0x0000e3d0


	//   ....[50]....
        /*0430*/ 	.word	0x000113d0


	//   ....[51]....
        /*0434*/ 	.word	0x000118c0


	//   ....[52]....
        /*0438*/ 	.word	0x00011a30


	//   ....[53]....
        /*043c*/ 	.word	0x00011a90


	//   ....[54]....
        /*0440*/ 	.word	0x00011b50


	//   ....[55]....
        /*0444*/ 	.word	0x00011c60


	//   ....[56]....
        /*0448*/ 	.word	0x00011cc0


	//   ....[57]....
        /*044c*/ 	.word	0x00011dd0


	//   ....[58]....
        /*0450*/ 	.word	0x00011e30


	//   ....[59]....
        /*0454*/ 	.word	0x00011f40


	//   ....[60]....
        /*0458*/ 	.word	0x00011fa0


	//   ....[61]....
        /*045c*/ 	.word	0x000120b0


	//   ....[62]....
        /*0460*/ 	.word	0x00012110


	//   ....[63]....
        /*0464*/ 	.word	0x00012220


	//   ....[64]....
        /*0468*/ 	.word	0x00012280


	//   ....[65]....
        /*046c*/ 	.word	0x00012390


	//   ....[66]....
        /*0470*/ 	.word	0x000123f0


	//   ....[67]....
        /*0474*/ 	.word	0x000124d0


	//   ....[68]....
        /*0478*/ 	.word	0x000128c0


	//----- nvinfo : EIATTR_REG_RECONFIG
	.align		4
.L_123:
        /*047c*/ 	.byte	0x01, 0x54
	.zero		2


	//----- nvinfo : EIATTR_SYSCALL_OFFSETS
	.align		4
        /*0480*/ 	.byte	0x04, 0x46
        /*0482*/ 	.short	(.L_125 - .L_124)


	//   ....[0]....
.L_124:
        /*0484*/ 	.word	0x00001660


	//   ....[1]....
        /*0488*/ 	.word	0x0000cfe0


	//   ....[2]....
        /*048c*/ 	.word	0x0000d120


	//   ....[3]....
        /*0490*/ 	.word	0x0000d210


	//   ....[4]....
        /*0494*/ 	.word	0x0000da90


	//----- nvinfo : EIATTR_MBARRIER_INSTR_OFFSETS
	.align		4
.L_125:
        /*0498*/ 	.byte	0x04, 0x39
        /*049a*/ 	.short	(.L_127 - .L_126)


	//   ....[0]....
.L_126:
        /*049c*/ 	.word	0x00000250
        /*04a0*/ 	.word	0x000000ff
        /*04a4*/ 	.word	0x00036800
        /*04a8*/ 	.short	0x0100
        /*04aa*/ 	.byte	0x08
	.zero		1


	//   ....[1]....
        /*04ac*/ 	.word	0x00000260
        /*04b0*/ 	.word	0x000000ff
        /*04b4*/ 	.word	0x00036820
        /*04b8*/ 	.short	0x0100
        /*04ba*/ 	.byte	0x08
	.zero		1


	//   ....[2]....
        /*04bc*/ 	.word	0x00000350
        /*04c0*/ 	.word	0x000000ff
        /*04c4*/ 	.word	0x00036830
        /*04c8*/ 	.short	0x0100
        /*04ca*/ 	.byte	0x08
	.zero		1


	//   ....[3]....
        /*04cc*/ 	.word	0x00000360
        /*04d0*/ 	.word	0x000000ff
        /*04d4*/ 	.word	0x00036840
        /*04d8*/ 	.short	0x0100
        /*04da*/ 	.byte	0x08
	.zero		1


	//   ....[4]....
        /*04dc*/ 	.word	0x00000370
        /*04e0*/ 	.word	0x000000ff
        /*04e4*/ 	.word	0x00036838
        /*04e8*/ 	.short	0x0100
        /*04ea*/ 	.byte	0x08
	.zero		1


	//   ....[5]....
        /*04ec*/ 	.word	0x00000380
        /*04f0*/ 	.word	0x000000ff
        /*04f4*/ 	.word	0x00036848
        /*04f8*/ 	.short	0x0100
        /*04fa*/ 	.byte	0x08
	.zero		1


	//   ....[6]....
        /*04fc*/ 	.word	0x00000590
        /*0500*/ 	.word	0x000000ff
        /*0504*/ 	.word	0x00036850
        /*0508*/ 	.short	0x0100
        /*050a*/ 	.byte	0x08
	.zero		1


	//   ....[7]....
        /*050c*/ 	.word	0x000005a0
        /*0510*/ 	.word	0x000000ff
        /*0514*/ 	.word	0x00036860
        /*0518*/ 	.short	0x0100
        /*051a*/ 	.byte	0x08
	.zero		1


	//   ....[8]....
        /*051c*/ 	.word	0x000005b0
        /*0520*/ 	.word	0x000000ff
        /*0524*/ 	.word	0x00036858
        /*0528*/ 	.short	0x0100
        /*052a*/ 	.byte	0x08
	.zero		1


	//   ....[9]....
        /*052c*/ 	.word	0x000005c0
        /*0530*/ 	.word	0x000000ff
        /*0534*/ 	.word	0x00036868
        /*0538*/ 	.short	0x0100
        /*053a*/ 	.byte	0x08
	.zero		1


	//   ....[10]....
        /*053c*/ 	.word	0x000007c0
        /*0540*/ 	.word	0x000000ff
        /*0544*/ 	.word	0x00036870
        /*0548*/ 	.short	0x0100
        /*054a*/ 	.byte	0x08
	.zero		1


	//   ....[11]....
        /*054c*/ 	.word	0x000007d0
        /*0550*/ 	.word	0x000000ff
        /*0554*/ 	.word	0x00036880
        /*0558*/ 	.short	0x0100
        /*055a*/ 	.byte	0x08
	.zero		1


	//   ....[12]....
        /*055c*/ 	.word	0x000007e0
        /*0560*/ 	.word	0x000000ff
        /*0564*/ 	.word	0x00036878
        /*0568*/ 	.short	0x0100
        /*056a*/ 	.byte	0x08
	.zero		1


	//   ....[13]....
        /*056c*/ 	.word	0x000007f0
        /*0570*/ 	.word	0x000000ff
        /*0574*/ 	.word	0x00036888
        /*0578*/ 	.short	0x0100
        /*057a*/ 	.byte	0x08
	.zero		1


	//   ....[14]....
        /*057c*/ 	.word	0x00000a50
        /*0580*/ 	.word	0x000000ff
        /*0584*/ 	.word	0x00036890
        /*0588*/ 	.short	0x0100
        /*058a*/ 	.byte	0x08
	.zero		1


	//   ....[15]....
        /*058c*/ 	.word	0x00000a60
        /*0590*/ 	.word	0x000000ff
        /*0594*/ 	.word	0x000368a0
        /*0598*/ 	.short	0x0100
        /*059a*/ 	.byte	0x08
	.zero		1


	//   ....[16]....
        /*059c*/ 	.word	0x00000a70
        /*05a0*/ 	.word	0x000000ff
        /*05a4*/ 	.word	0x00036898
        /*05a8*/ 	.short	0x0100
        /*05aa*/ 	.byte	0x08
	.zero		1


	//   ....[17]....
        /*05ac*/ 	.word	0x00000a80
        /*05b0*/ 	.word	0x000000ff
        /*05b4*/ 	.word	0x000368a8
        /*05b8*/ 	.short	0x0100
        /*05ba*/ 	.byte	0x08
	.zero		1


	//   ....[18]....
        /*05bc*/ 	.word	0x00000d20
        /*05c0*/ 	.word	0x000000ff
        /*05c4*/ 	.word	0x000368b0
        /*05c8*/ 	.short	0x0100
        /*05ca*/ 	.byte	0x08
	.zero		1


	//   ....[19]....
        /*05cc*/ 	.word	0x00000d30
        /*05d0*/ 	.word	0x000000ff
        /*05d4*/ 	.word	0x000368c0
        /*05d8*/ 	.short	0x0100
        /*05da*/ 	.byte	0x08
	.zero		1


	//   ....[20]....
        /*05dc*/ 	.word	0x00000d40
        /*05e0*/ 	.word	0x000000ff
        /*05e4*/ 	.word	0x000368b8
        /*05e8*/ 	.short	0x0100
        /*05ea*/ 	.byte	0x08
	.zero		1


	//   ....[21]....
        /*05ec*/ 	.word	0x00000d50
        /*05f0*/ 	.word	0x000000ff
        /*05f4*/ 	.word	0x000368c8
        /*05f8*/ 	.short	0x0100
        /*05fa*/ 	.byte	0x08
	.zero		1


	//   ....[22]....
        /*05fc*/ 	.word	0x000016a0
        /*0600*/ 	.word	0x000000ff
        /*0604*/ 	.word	0x00036800
        /*0608*/ 	.short	0x010a
        /*060a*/ 	.byte	0x25
	.zero		1


	//   ....[23]....
        /*060c*/ 	.word	0x00001720
        /*0610*/ 	.word	0x00000000
        /*0614*/ 	.word	0x00036830
        /*0618*/ 	.short	0x010a
        /*061a*/ 	.byte	0x3f
	.zero		1


	//   ....[24]....
        /*061c*/ 	.word	0x00001760
        /*0620*/ 	.word	0x00000000
        /*0624*/ 	.word	0x00036830
        /*0628*/ 	.short	0x010a
        /*062a*/ 	.byte	0x3f
	.zero		1


	//   ....[25]....
        /*062c*/ 	.word	0x000054e0
        /*0630*/ 	.word	0x00000003
        /*0634*/ 	.word	0x00000000
        /*0638*/ 	.short	0x0101
        /*063a*/ 	.byte	0x3f
	.zero		1


	//   ....[26]....
        /*063c*/ 	.word	0x00005cf0
        /*0640*/ 	.word	0x000000ff
        /*0644*/ 	.word	0x00036830
        /*0648*/ 	.short	0x010a
        /*064a*/ 	.byte	0x07
	.zero		1


	//   ....[27]....
        /*064c*/ 	.word	0x00005d30
        /*0650*/ 	.word	0x000000ff
        /*0654*/ 	.word	0x00036830
        /*0658*/ 	.short	0x010a
        /*065a*/ 	.byte	0x07
	.zero		1


	//   ....[28]....
        /*065c*/ 	.word	0x00008280
        /*0660*/ 	.word	0x000000ff
        /*0664*/ 	.word	0x00036850
        /*0668*/ 	.short	0x010a
        /*066a*/ 	.byte	0x0a
	.zero		1


	//   ....[29]....
        /*066c*/ 	.word	0x000082c0
        /*0670*/ 	.word	0x000000ff
        /*0674*/ 	.word	0x00036850
        /*0678*/ 	.short	0x010a
        /*067a*/ 	.byte	0x0a
	.zero		1


	//   ....[30]....
        /*067c*/ 	.word	0x00009a70
        /*0680*/ 	.word	0x00000003
        /*0684*/ 	.word	0x00000000
        /*0688*/ 	.short	0x0101
        /*068a*/ 	.byte	0x3f
	.zero		1


	//   ....[31]....
        /*068c*/ 	.word	0x00009d60
        /*0690*/ 	.word	0x0000007a
        /*0694*/ 	.word	0x00000000
        /*0698*/ 	.short	0x0101
        /*069a*/ 	.byte	0x3f
	.zero		1


	//   ....[32]....
        /*069c*/ 	.word	0x0000a570
        /*06a0*/ 	.word	0x000000ff
        /*06a4*/ 	.word	0x00036850
        /*06a8*/ 	.short	0x010a
        /*06aa*/ 	.byte	0x09
	.zero		1


	//   ....[33]....
        /*06ac*/ 	.word	0x0000a5b0
        /*06b0*/ 	.word	0x000000ff
        /*06b4*/ 	.word	0x00036850
        /*06b8*/ 	.short	0x010a
        /*06ba*/ 	.byte	0x09
	.zero		1


	//   ....[34]....
        /*06bc*/ 	.word	0x0000ae60
        /*06c0*/ 	.word	0x0000001a
        /*06c4*/ 	.word	0x00000000
        /*06c8*/ 	.short	0x0101
        /*06ca*/ 	.byte	0x3f
	.zero		1


	//   ....[35]....
        /*06cc*/ 	.word	0x0000c4a0
        /*06d0*/ 	.word	0x000000ff
        /*06d4*/ 	.word	0x00000000
        /*06d8*/ 	.short	0x0101
        /*06da*/ 	.byte	0x05
	.zero		1


	//   ....[36]....
        /*06dc*/ 	.word	0x0000c510
        /*06e0*/ 	.word	0x000000ff
        /*06e4*/ 	.word	0x00000000
        /*06e8*/ 	.short	0x0101
        /*06ea*/ 	.byte	0x04
	.zero		1


	//   ....[37]....
        /*06ec*/ 	.word	0x0000d5c0
        /*06f0*/ 	.word	0x00000002
        /*06f4*/ 	.word	0x00036840
        /*06f8*/ 	.short	0x010a
        /*06fa*/ 	.byte	0x3f
	.zero		1


	//   ....[38]....
        /*06fc*/ 	.word	0x0000e4f0
        /*0700*/ 	.word	0x000000ff
        /*0704*/ 	.word	0x00036800
        /*0708*/ 	.short	0x0107
        /*070a*/ 	.byte	0x24
	.zero		1


	//   ....[39]....
        /*070c*/ 	.word	0x0000e560
        /*0710*/ 	.word	0x000000ff
        /*0714*/ 	.word	0x00036800
        /*0718*/ 	.short	0x0101
        /*071a*/ 	.byte	0x24
	.zero		1


	//   ....[40]....
        /*071c*/ 	.word	0x0000e580
        /*0720*/ 	.word	0x000000ff
        /*0724*/ 	.word	0x00036820
        /*0728*/ 	.short	0x010a
        /*072a*/ 	.byte	0x24
	.zero		1


	//   ....[41]....
        /*072c*/ 	.word	0x0000e890
        /*0730*/ 	.word	0x00000003
        /*0734*/ 	.word	0x00036840
        /*0738*/ 	.short	0x010a
        /*073a*/ 	.byte	0x3f
	.zero		1


	//   ....[42]....
        /*073c*/ 	.word	0x0000ede0
        /*0740*/ 	.word	0x00000002
        /*0744*/ 	.word	0x00036860
        /*0748*/ 	.short	0x010a
        /*074a*/ 	.byte	0x3f
	.zero		1


	//   ....[43]....
        /*074c*/ 	.word	0x0000f5a0
        /*0750*/ 	.word	0x00000003
        /*0754*/ 	.word	0x00036840
        /*0758*/ 	.short	0x010a
        /*075a*/ 	.byte	0x3f
	.zero		1


	//   ....[44]....
        /*075c*/ 	.word	0x0000faf0
        /*0760*/ 	.word	0x00000002
        /*0764*/ 	.word	0x00036860
        /*0768*/ 	.short	0x010a
        /*076a*/ 	.byte	0x3f
	.zero		1


	//   ....[45]....
        /*076c*/ 	.word	0x00010210
        /*0770*/ 	.word	0x00000003
        /*0774*/ 	.word	0x00036840
        /*0778*/ 	.short	0x010a
        /*077a*/ 	.byte	0x3f
	.zero		1


	//   ....[46]....
        /*077c*/ 	.word	0x00010750
        /*0780*/ 	.word	0x00000002
        /*0784*/ 	.word	0x00036860
        /*0788*/ 	.short	0x010a
        /*078a*/ 	.byte	0x3f
	.zero		1


	//   ....[47]....
        /*078c*/ 	.word	0x00010cf0
        /*0790*/ 	.word	0x00000000
        /*0794*/ 	.word	0x00036860
        /*0798*/ 	.short	0x010a
        /*079a*/ 	.byte	0x3f
	.zero		1


	//   ....[48]....
        /*079c*/ 	.word	0x00011350
        /*07a0*/ 	.word	0x00000000
        /*07a4*/ 	.word	0x00036820
        /*07a8*/ 	.short	0x010a
        /*07aa*/ 	.byte	0x3f
	.zero		1


	//   ....[49]....
        /*07ac*/ 	.word	0x00011540
        /*07b0*/ 	.word	0x00000006
        /*07b4*/ 	.word	0x00000000
        /*07b8*/ 	.short	0x010a
        /*07ba*/ 	.byte	0x3f
	.zero		1


	//   ....[50]....
        /*07bc*/ 	.word	0x00011570
        /*07c0*/ 	.word	0x00000007
        /*07c4*/ 	.word	0x00000000
        /*07c8*/ 	.short	0x010a
        /*07ca*/ 	.byte	0x3f
	.zero		1


	//   ....[51]....
        /*07cc*/ 	.word	0x000115d0
        /*07d0*/ 	.word	0x00000004
        /*07d4*/ 	.word	0x00000000
        /*07d8*/ 	.short	0x010a
        /*07da*/ 	.byte	0x3f
	.zero		1


	//   ....[52]....
        /*07dc*/ 	.word	0x00011600
        /*07e0*/ 	.word	0x00000003
        /*07e4*/ 	.word	0x00000000
        /*07e8*/ 	.short	0x010a
        /*07ea*/ 	.byte	0x3f
	.zero		1


	//   ....[53]....
        /*07ec*/ 	.word	0x00011670
        /*07f0*/ 	.word	0x00000003
        /*07f4*/ 	.word	0x00036800
        /*07f8*/ 	.short	0x010a
        /*07fa*/ 	.byte	0x3f
	.zero		1


	//   ....[54]....
        /*07fc*/ 	.word	0x000116c0
        /*0800*/ 	.word	0x00000000
        /*0804*/ 	.word	0x00036830
        /*0808*/ 	.short	0x010a
        /*080a*/ 	.byte	0x3f
	.zero		1


	//   ....[55]....
        /*080c*/ 	.word	0x00011720
        /*0810*/ 	.word	0x00000007
        /*0814*/ 	.word	0x00036830
        /*0818*/ 	.short	0x010a
        /*081a*/ 	.byte	0x3f
	.zero		1


	//   ....[56]....
        /*081c*/ 	.word	0x00011780
        /*0820*/ 	.word	0x00000005
        /*0824*/ 	.word	0x00036850
        /*0828*/ 	.short	0x010a
        /*082a*/ 	.byte	0x3f
	.zero		1


	//   ....[57]....
        /*082c*/ 	.word	0x000117e0
        /*0830*/ 	.word	0x00000005
        /*0834*/ 	.word	0x00036850
        /*0838*/ 	.short	0x010a
        /*083a*/ 	.byte	0x3f
	.zero		1


	//   ....[58]....
        /*083c*/ 	.word	0x00011980
        /*0840*/ 	.word	0x00000002
        /*0844*/ 	.word	0x00036840
        /*0848*/ 	.short	0x010a
        /*084a*/ 	.byte	0x3f
	.zero		1


	//   ....[59]....
        /*084c*/ 	.word	0x00012560
        /*0850*/ 	.word	0x00000002
        /*0854*/ 	.word	0x00036820
        /*0858*/ 	.short	0x010a
        /*085a*/ 	.byte	0x3f
	.zero		1


	//   ....[60]....
        /*085c*/ 	.word	0x000125b0
        /*0860*/ 	.word	0x00000003
        /*0864*/ 	.word	0x00036840
        /*0868*/ 	.short	0x010a
        /*086a*/ 	.byte	0x3f
	.zero		1


	//   ....[61]....
        /*086c*/ 	.word	0x00012600
        /*0870*/ 	.word	0x00000002
        /*0874*/ 	.word	0x00036860
        /*0878*/ 	.short	0x010a
        /*087a*/ 	.byte	0x3f
	.zero		1


	//   ....[62]....
        /*087c*/ 	.word	0x00012650
        /*0880*/ 	.word	0x00000003
        /*0884*/ 	.word	0x00036840
        /*0888*/ 	.short	0x010a
        /*088a*/ 	.byte	0x3f
	.zero		1


	//   ....[63]....
        /*088c*/ 	.word	0x000126a0
        /*0890*/ 	.word	0x00000002
        /*0894*/ 	.word	0x00036860
        /*0898*/ 	.short	0x010a
        /*089a*/ 	.byte	0x3f
	.zero		1


	//   ....[64]....
        /*089c*/ 	.word	0x000126f0
        /*08a0*/ 	.word	0x00000003
        /*08a4*/ 	.word	0x00036840
        /*08a8*/ 	.short	0x010a
        /*08aa*/ 	.byte	0x3f
	.zero		1


	//   ....[65]....
        /*08ac*/ 	.word	0x00012740
        /*08b0*/ 	.word	0x00000002
        /*08b4*/ 	.word	0x00036860
        /*08b8*/ 	.short	0x010a
        /*08ba*/ 	.byte	0x3f
	.zero		1


	//   ....[66]....
        /*08bc*/ 	.word	0x00012790
        /*08c0*/ 	.word	0x00000000
        /*08c4*/ 	.word	0x00036860
        /*08c8*/ 	.short	0x010a
        /*08ca*/ 	.byte	0x3f
	.zero		1


	//   ....[67]....
        /*08cc*/ 	.word	0x000127e0
        /*08d0*/ 	.word	0x00000000
        /*08d4*/ 	.word	0x00036820
        /*08d8*/ 	.short	0x010a
        /*08da*/ 	.byte	0x3f
	.zero		1


	//   ....[68]....
        /*08dc*/ 	.word	0x00012980
        /*08e0*/ 	.word	0x00000006
        /*08e4*/ 	.word	0x00000000
        /*08e8*/ 	.short	0x010a
        /*08ea*/ 	.byte	0x3f
	.zero		1


	//   ....[69]....
        /*08ec*/ 	.word	0x000129d0
        /*08f0*/ 	.word	0x00000007
        /*08f4*/ 	.word	0x00000000
        /*08f8*/ 	.short	0x010a
        /*08fa*/ 	.byte	0x3f
	.zero		1


	//   ....[70]....
        /*08fc*/ 	.word	0x00012a20
        /*0900*/ 	.word	0x00000004
        /*0904*/ 	.word	0x00000000
        /*0908*/ 	.short	0x010a
        /*090a*/ 	.byte	0x3f
	.zero		1


	//----- nvinfo : EIATTR_NUM_MBARRIERS
	.align		4
.L_127:
        /*090c*/ 	.byte	0x03, 0x38
        /*090e*/ 	.short	0x0016


	//----- nvinfo : EIATTR_EXIT_INSTR_OFFSETS
	.align		4
        /*0910*/ 	.byte	0x04, 0x1c
        /*0912*/ 	.short	(.L_129 - .L_128)


	//   ....[0]....
.L_128:
        /*0914*/ 	.word	0x00000ef0


	//   ....[1]....
        /*0918*/ 	.word	0x0000c9b0


	//   ....[2]....
        /*091c*/ 	.word	0x00011650


	//----- nvinfo : EIATTR_MAX_THREADS
	.align		4
.L_129:
        /*0920*/ 	.byte	0x04, 0x05
        /*0922*/ 	.short	(.L_131 - .L_130)
.L_130:
        /*0924*/ 	.word	0x00000180
        /*0928*/ 	.word	0x00000001
        /*092c*/ 	.word	0x00000001


	//----- nvinfo : EIATTR_CRS_STACK_SIZE
	.align		4
.L_131:
        /*0930*/ 	.byte	0x04, 0x1e
        /*0932*/ 	.short	(.L_133 - .L_132)
.L_132:
        /*0934*/ 	.word	0x00000000


	//----- nvinfo : EIATTR_CBANK_PARAM_SIZE
	.align		4
.L_133:
        /*0938*/ 	.byte	0x03, 0x19
        /*093a*/ 	.short	0x0a70


	//----- nvinfo : EIATTR_PARAM_CBANK
	.align		4
        /*093c*/ 	.byte	0x04, 0x0a
        /*093e*/ 	.short	(.L_135 - .L_134)
	.align		4
.L_134:
        /*0940*/ 	.word	index@(.nv.constant0._ZN7cutlass13device_kernelIN5flash11enable_sm90INS1_16FlashAttnFwdSm90INS1_25CollectiveMainloopFwdSm90ILi2EN4cute5tupleIJNS5_1CILi2EEENS7_ILi1EEES9_EEENS6_IJNS7_ILi128EEENS7_ILi112EEENS7_ILi192EEEEEELi192ENS_6half_tEfNS_4arch4Sm90ELb0ELb0ELb1ELb0ELb0ELb0ELb0ELb1ELb1ELb1ELb0ELb0EEENS1_21CollectiveEpilogueFwdINS6_IJSB_SD_SC_EEESA_SF_SH_Li256ELb0ELb1ELb0ELb0EEENS1_29StaticPersistentTileSchedulerILb0EEEEEEEEEvNT_6ParamsE)
        /*0944*/ 	.short	0x0210
        /*0946*/ 	.short	0x0a70


	//----- nvinfo : EIATTR_SW_WAR
	.align		4
.L_135:
        /*0948*/ 	.byte	0x04, 0x36
        /*094a*/ 	.short	(.L_137 - .L_136)
.L_136:
        /*094c*/ 	.word	0x00000008
.L_137:


//--------------------- .nv.info._ZN7cutlass13device_kernelIN5flash11enable_sm90INS1_16FlashAttnFwdSm90INS1_25CollectiveMainloopFwdSm90ILi2EN4cute5tupleIJNS5_1CILi1EEES8_S8_EEENS6_IJNS7_ILi128EEENS7_ILi112EEENS7_ILi192EEEEEELi192ENS_6half_tEfNS_4arch4Sm90ELb0ELb0ELb1ELb1ELb0ELb0ELb0ELb1ELb1ELb1ELb0ELb0EEENS1_21CollectiveEpilogueFwdINS6_IJSA_SC_SB_EEES9_SE_SG_Li256ELb1ELb1ELb0ELb0EEENS1_36VarlenDynamicPersistentTileSchedulerILi128ELi112ELi256ELi128ELb0ELb1ELb1ELb0ELb1ELb1EEEEEEEEEvNT_6ParamsE --------------------------
	.section	.nv.info._ZN7cutlass13device_kernelIN5flash11enable_sm90INS1_16FlashAttnFwdSm90INS1_25CollectiveMainloopFwdSm90ILi2EN4cute5tupleIJNS5_1CILi1EEES8_S8_EEENS6_IJNS7_ILi128EEENS7_ILi112EEENS7_ILi192EEEEEELi192ENS_6half_tEfNS_4arch4Sm90ELb0ELb0ELb1ELb1ELb0ELb0ELb0ELb1ELb1ELb1ELb0ELb0EEENS1_21CollectiveEpilogueFwdINS6_IJSA_SC_SB_EEES9_SE_SG_Li256ELb1ELb1ELb0ELb0EEENS1_36VarlenDynamicPersistentTileSchedulerILi128ELi112ELi256ELi128ELb0ELb1ELb1ELb0ELb1ELb1EEEEEEEEEvNT_6ParamsE,"",@"SHT_CUDA_INFO"
	.sectionflags	@""
	.align	4


	//----- nvinfo : EIATTR_CUDA_API_VERSION
	.align		4
        /*0000*/ 	.byte	0x04, 0x37
        /*0002*/ 	.short	(.L_139 - .L_138)
.L_138:
        /*0004*/ 	.word	0x00000082


	//----- nvinfo : EIATTR_KPARAM_INFO
	.align		4
.L_139:
        /*0008*/ 	.byte	0x04, 0x17
        /*000a*/ 	.short	(.L_141 - .L_140)
.L_140:
        /*000c*/ 	.word	0x00000000
        /*0010*/ 	.short	0x0000
        /*0012*/ 	.short	0x0070
        /*0014*/ 	.byte	0x00, 0xf0, 0x01, 0x2a


	//----- nvinfo : EIATTR_SPARSE_MMA_MASK
	.align		4
.L_141:
        /*0018*/ 	.byte	0x03, 0x50
        /*001a*/ 	.short	0x0000


	//----- nvinfo : EIATTR_MAXREG_COUNT
	.align		4
        /*001c*/ 	.byte	0x03, 0x1b
        /*001e*/ 	.short	0x00a8


	//----- nvinfo : EIATTR_NUM_BARRIERS
	.align		4
        /*0020*/ 	.byte	0x02, 0x4c
        /*0022*/ 	.byte	0x09
	.zero		1


	//----- nvinfo : EIATTR_EXTERNS
	.align		4
        /*0024*/ 	.byte	0x04, 0x0f
        /*0026*/ 	.short	(.L_143 - .L_142)


	//   ....[0]....
	.align		4
.L_142:
        /*0028*/ 	.word	index@(__assertfail)


	//----- nvinfo : EIATTR_ANNOTATIONS
	.align		4
.L_143:
        /*002c*/ 	.byte	0x04, 0x55
        /*002e*/ 	.short	(.L_145 - .L_144)


	//   ....[0]....
.L_144:
        /* <DEDUP_REMOVED lines=79> */


	//----- nvinfo : EIATTR_MERCURY_ISA_VERSION
	.align		4
.L_145:
        /*0508*/ 	.byte	0x03, 0x5f
        /*050a*/ 	.short	0x0101


	//----- nvinfo : EIATTR_UNUSED_LOAD_BYTE_OFFSET
	.align		4
        /*050c*/ 	.byte	0x04, 0x44
        /*050e*/ 	.short	(.L_147 - .L_146)


	//   ....[0]....
.L_146:
        /*0510*/ 	.word	0x000009f0
        /*0514*/ 	.word	0x0000fff0


	//   ....[1]....
        /*0518*/ 	.word	0x0000b680
        /*051c*/ 	.word	0x0000fff0


	//----- nvinfo : EIATTR_INT_WARP_WIDE_INSTR_OFFSETS
	.align		4
.L_147:
        /*0520*/ 	.byte	0x04, 0x31
        /*0522*/ 	.short	(.L_149 - .L_148)


	//   ....[0]....
.L_148:
        /*0524*/ 	.word	0x00000120


	//   ....[1]....
        /*0528*/ 	.word	0x00000160


	//   ....[2]....
        /*052c*/ 	.word	0x00000220


	//   ....[3]....
        /*0530*/ 	.word	0x0000eca0


	//   ....[4]....
        /*0534*/ 	.word	0x0000ed30


	//   ....[5]....
        /*0538*/ 	.word	0x00012ca0


	//   ....[6]....
        /*053c*/ 	.word	0x00012d00


	//----- nvinfo : EIATTR_COOP_GROUP_MASK_REGIDS
	.align		4
.L_149:
        /*0540*/ 	.byte	0x04, 0x29
        /*0542*/ 	.short	(.L_151 - .L_150)


	//   ....[0]....
.L_150:
        /*0544*/ 	.word	0xffffffff


	//   ....[1]....
        /*0548*/ 	.word	0xffffffff


	//   ....[2]....
        /*054c*/ 	.word	0xffffffff


	//   ....[3]....
        /*0550*/ 	.word	0xffffffff


	//   ....[4]....
        /*0554*/ 	.word	0xffffffff


	//   ....[5]....
        /*0558*/ 	.word	0xffffffff


	//   ....[6]....
        /*055c*/ 	.word	0xffffffff


	//   ....[7]....
        /*0560*/ 	.word	0xffffffff


	//   ....[8]....
        /*0564*/ 	.word	0xffffffff


	//   ....[9]....
        /*0568*/ 	.word	0xffffffff


	//   ....[10]....
        /*056c*/ 	.word	0xffffffff


	//   ....[11]....
        /*0570*/ 	.word	0xffffffff


	//   ....[12]....
        /*0574*/ 	.word	0xffffffff


	//   ....[13]....
        /*0578*/ 	.word	0xffffffff


	//   ....[14]....
        /*057c*/ 	.word	0xffffffff


	//   ....[15]....
        /*0580*/ 	.word	0xffffffff


	//   ....[16]....
        /*0584*/ 	.word	0xffffffff


	//   ....[17]....
        /*0588*/ 	.word	0xffffffff


	//   ....[18]....
        /*058c*/ 	.word	0xffffffff


	//   ....[19]....
        /*0590*/ 	.word	0xffffffff


	//   ....[20]....
        /*0594*/ 	.word	0xffffffff


	//   ....[21]....
        /*0598*/ 	.word	0xffffffff


	//   ....[22]....
        /*059c*/ 	.word	0xffffffff


	//   ....[23]....
        /*05a0*/ 	.word	0xffffffff


	//   ....[24]....
        /*05a4*/ 	.word	0xffffffff


	//   ....[25]....
        /*05a8*/ 	.word	0xffffffff


	//   ....[26]....
        /*05ac*/ 	.word	0xffffffff


	//   ....[27]....
        /*05b0*/ 	.word	0xffffffff


	//   ....[28]....
        /*05b4*/ 	.word	0xffffffff


	//   ....[29]....
        /*05b8*/ 	.word	0xffffffff


	//   ....[30]....
        /*05bc*/ 	.word	0xffffffff


	//   ....[31]....
        /*05c0*/ 	.word	0xffffffff


	//   ....[32]....
        /*05c4*/ 	.word	0xffffffff


	//   ....[33]....
        /*05c8*/ 	.word	0xffffffff


	//   ....[34]....
        /*05cc*/ 	.word	0xffffffff


	//   ....[35]....
        /*05d0*/ 	.word	0xffffffff


	//   ....[36]....
        /*05d4*/ 	.word	0xffffffff


	//   ....[37]....
        /*05d8*/ 	.word	0xffffffff


	//   ....[38]....
        /*05dc*/ 	.word	0xffffffff


	//   ....[39]....
        /*05e0*/ 	.word	0xffffffff


	//   ....[40]....
        /*05e4*/ 	.word	0xffffffff


	//   ....[41]....
        /*05e8*/ 	.word	0xffffffff


	//   ....[42]....
        /*05ec*/ 	.word	0xffffffff


	//   ....[43]....
        /*05f0*/ 	.word	0xffffffff


	//   ....[44]....
        /*05f4*/ 	.word	0xffffffff


	//   ....[45]....
        /*05f8*/ 	.word	0xffffffff


	//   ....[46]....
        /*05fc*/ 	.word	0xffffffff


	//   ....[47]....
        /*0600*/ 	.word	0xffffffff


	//   ....[48]....
        /*0604*/ 	.word	0xffffffff


	//   ....[49]....
        /*0608*/ 	.word	0xffffffff


	//   ....[50]....
        /*060c*/ 	.word	0xffffffff


	//   ....[51]....
        /*0610*/ 	.word	0xffffffff


	//   ....[52]....
        /*0614*/ 	.word	0xffffffff


	//   ....[53]....
        /*0618*/ 	.word	0xffffffff


	//   ....[54]....
        /*061c*/ 	.word	0xffffffff


	//   ....[55]....
        /*0620*/ 	.word	0xffffffff


	//   ....[56]....
        /*0624*/ 	.word	0xffffffff


	//   ....[57]....
        /*0628*/ 	.word	0xffffffff


	//   ....[58]....
        /*062c*/ 	.word	0xffffffff


	//   ....[59]....
        /*0630*/ 	.word	0xffffffff


	//   ....[60]....
        /*0634*/ 	.word	0xffffffff


	//   ....[61]....
        /*0638*/ 	.word	0xffffffff


	//   ....[62]....
        /*063c*/ 	.word	0xffffffff


	//   ....[63]....
        /*0640*/ 	.word	0xffffffff


	//   ....[64]....
        /*0644*/ 	.word	0xffffffff


	//   ....[65]....
        /*0648*/ 	.word	0xffffffff


	//   ....[66]....
        /*064c*/ 	.word	0xffffffff


	//   ....[67]....
        /*0650*/ 	.word	0xffffffff


	//   ....[68]....
        /*0654*/ 	.word	0xffffffff


	//   ....[69]....
        /*0658*/ 	.word	0xffffffff


	//   ....[70]....
        /*065c*/ 	.word	0xffffffff


	//   ....[71]....
        /*0660*/ 	.word	0xffffffff


	//   ....[72]....
        /*0664*/ 	.word	0xffffffff


	//   ....[73]....
        /*0668*/ 	.word	0xffffffff


	//   ....[74]....
        /*066c*/ 	.word	0xffffffff


	//   ....[75]....
        /*0670*/ 	.word	0xffffffff


	//   ....[76]....
        /*0674*/ 	.word	0xffffffff


	//   ....[77]....
        /*0678*/ 	.word	0xffffffff


	//   ....[78]....
        /*067c*/ 	.word	0xffffffff


	//   ....[79]....
        /*0680*/ 	.word	0xffffffff


	//   ....[80]....
        /*0684*/ 	.word	0xffffffff


	//   ....[81]....
        /*0688*/ 	.word	0xffffffff


	//   ....[82]....
        /*068c*/ 	.word	0xffffffff


	//   ....[83]....
        /*0690*/ 	.word	0xffffffff


	//   ....[84]....
        /*0694*/ 	.word	0xffffffff


	//   ....[85]....
        /*0698*/ 	.word	0xffffffff


	//   ....[86]....
        /*069c*/ 	.word	0xffffffff


	//   ....[87]....
        /*06a0*/ 	.word	0xffffffff


	//   ....[88]....
        /*06a4*/ 	.word	0xffffffff


	//   ....[89]....
        /*06a8*/ 	.word	0xffffffff


	//   ....[90]....
        /*06ac*/ 	.word	0xffffffff


	//   ....[91]....
        /*06b0*/ 	.word	0x0500000f


	//   ....[92]....
        /*06b4*/ 	.word	0x0500000f


	//   ....[93]....
        /*06b8*/ 	.word	0x0500000f


	//   ....[94]....
        /*06bc*/ 	.word	0x0500000f


	//   ....[95]....
        /*06c0*/ 	.word	0x0500000f


	//   ....[96]....
        /*06c4*/ 	.word	0x0500000f


	//   ....[97]....
        /*06c8*/ 	.word	0x0500000f


	//   ....[98]....
        /*06cc*/ 	.word	0x0500000f


	//   ....[99]....
        /*06d0*/ 	.word	0x0500000f


	//   ....[100]....
        /*06d4*/ 	.word	0x0500000f


	//   ....[101]....
        /*06d8*/ 	.word	0x0500000f


	//   ....[102]....
        /*06dc*/ 	.word	0x0500000f


	//   ....[103]....
        /*06e0*/ 	.word	0x0500000f


	//   ....[104]....
        /*06e4*/ 	.word	0x0500000f


	//   ....[105]....
        /*06e8*/ 	.word	0x0500000f


	//   ....[106]....
        /*06ec*/ 	.word	0x0500000f


	//   ....[107]....
        /*06f0*/ 	.word	0x0500000f


	//   ....[108]....
        /*06f4*/ 	.word	0x0500000f


	//   ....[109]....
        /*06f8*/ 	.word	0x0500000f


	//   ....[110]....
        /*06fc*/ 	.word	0x0500000f


	//   ....[111]....
        /*0700*/ 	.word	0x0500000f


	//   ....[112]....
        /*0704*/ 	.word	0x0500000f


	//   ....[113]....
        /*0708*/ 	.word	0x0500000f


	//   ....[114]....
        /*070c*/ 	.word	0x0500000f


	//   ....[115]....
        /*0710*/ 	.word	0x0500000f


	//   ....[116]....
        /*0714*/ 	.word	0x0500000f


	//   ....[117]....
        /*0718*/ 	.word	0x0500000f


	//   ....[118]....
        /*071c*/ 	.word	0x0500000f


	//   ....[119]....
        /*0720*/ 	.word	0x0500000f


	//   ....[120]....
        /*0724*/ 	.word	0x0500000f


	//   ....[121]....
        /*0728*/ 	.word	0x0500000f


	//   ....[122]....
        /*072c*/ 	.word	0x0500000f


	//   ....[123]....
        /*0730*/ 	.word	0x0500000f


	//   ....[124]....
        /*0734*/ 	.word	0x0500000f


	//   ....[125]....
        /*0738*/ 	.word	0x0500000f


	//----- nvinfo : EIATTR_COOP_GROUP_INSTR_OFFSETS
	.align		4
.L_151:
        /*073c*/ 	.byte	0x04, 0x28
        /*073e*/ 	.short	(.L_153 - .L_152)


	//   ....[0]....
.L_152:
        /*0740*/ 	.word	0x00000060


	//   ....[1]....
        /*0744*/ 	.word	0x00000130


	//   ....[2]....
        /*0748*/ 	.word	0x00000230


	//   ....[3]....
        /*074c*/ 	.word	0x000003a0


	//   ....[4]....
        /*0750*/ 	.word	0x00000500


	//   ....[5]....
        /*0754*/ 	.word	0x00000620


	//   ....[6]....
        /*0758*/ 	.word	0x00000780


	//   ....[7]....
        /*075c*/ 	.word	0x00001400


	//   ....[8]....
        /*0760*/ 	.word	0x00004bf0


	//   ....[9]....
        /*0764*/ 	.word	0x00004c90


	//   ....[10]....
        /*0768*/ 	.word	0x00005030


	//   ....[11]....
        /*076c*/ 	.word	0x000050f0


	//   ....[12]....
        /*0770*/ 	.word	0x00009400


	//   ....[13]....
        /*0774*/ 	.word	0x00009440


	//   ....[14]....
        /*0778*/ 	.word	0x00009860


	//   ....[15]....
        /*077c*/ 	.word	0x00009900


	//   ....[16]....
        /*0780*/ 	.word	0x0000ab00


	//   ....[17]....
        /*0784*/ 	.word	0x0000ab30


	//   ....[18]....
        /*0788*/ 	.word	0x0000ac00


	//   ....[19]....
        /*078c*/ 	.word	0x0000ac20


	//   ....[20]....
        /*0790*/ 	.word	0x0000c3a0


	//   ....[21]....
        /*0794*/ 	.word	0x0000c3e0


	//   ....[22]....
        /*0798*/ 	.word	0x0000c420


	//   ....[23]....
        /*079c*/ 	.word	0x0000c450


	//   ....[24]....
        /*07a0*/ 	.word	0x0000cb40


	//   ....[25]....
        /*07a4*/ 	.word	0x0000cb80


	//   ....[26]....
        /*07a8*/ 	.word	0x0000cc80


	//   ....[27]....
        /*07ac*/ 	.word	0x0000cca0


	//   ....[28]....
        /*07b0*/ 	.word	0x0000cda0


	//   ....[29]....
        /*07b4*/ 	.word	0x0000cdc0


	//   ....[30]....
        /*07b8*/ 	.word	0x0000ced0


	//   ....[31]....
        /*07bc*/ 	.word	0x0000cef0


	//   ....[32]....
        /*07c0*/ 	.word	0x0000d740


	//   ....[33]....
        /*07c4*/ 	.word	0x0000d760


	//   ....[34]....
        /*07c8*/ 	.word	0x0000d860


	//   ....[35]....
        /*07cc*/ 	.word	0x0000d880


	//   ....[36]....
        /*07d0*/ 	.word	0x0000d980


	//   ....[37]....
        /*07d4*/ 	.word	0x0000d9a0


	//   ....[38]....
        /*07d8*/ 	.word	0x0000dab0


	//   ....[39]....
        /*07dc*/ 	.word	0x0000dad0


	//   ....[40]....
        /*07e0*/ 	.word	0x0000dc40


	//   ....[41]....
        /*07e4*/ 	.word	0x0000de20


	//   ....[42]....
        /*07e8*/ 	.word	0x0000de50


	//   ....[43]....
        /*07ec*/ 	.word	0x0000de80


	//   ....[44]....
        /*07f0*/ 	.word	0x0000deb0


	//   ....[45]....
        /*07f4*/ 	.word	0x0000dee0


	//   ....[46]....
        /*07f8*/ 	.word	0x0000df10


	//   ....[47]....
        /*07fc*/ 	.word	0x0000e080


	//   ....[48]....
        /*0800*/ 	.word	0x0000e0b0


	//   ....[49]....
        /*0804*/ 	.word	0x0000e0e0


	//   ....[50]....
        /*0808*/ 	.word	0x0000e110


	//   ....[51]....
        /*080c*/ 	.word	0x0000e140


	//   ....[52]....
        /*0810*/ 	.word	0x0000e170


	//   ....[53]....
        /*0814*/ 	.word	0x0000e210


	//   ....[54]....
        /*0818*/ 	.word	0x0000e240


	//   ....[55]....
        /*081c*/ 	.word	0x0000e2d0


	//   ....[56]....
        /*0820*/ 	.word	0x0000f2b0


	//   ....[57]....
        /*0824*/ 	.word	0x0000ff10


	//   ....[58]....
        /*0828*/ 	.word	0x0000ff30


	//   ....[59]....
        /*082c*/ 	.word	0x0000ff60


	//   ....[60]....
        /*0830*/ 	.word	0x0000ffa0


	//   ....[61]....
        /*0834*/ 	.word	0x00010070


	//   ....[62]....
        /*0838*/ 	.word	0x000100d0


	//   ....[63]....
        /*083c*/ 	.word	0x00010170


	//   ....[64]....
        /*0840*/ 	.word	0x00010180


	//   ....[65]....
        /*0844*/ 	.word	0x00010220


	//   ....[66]....
        /*0848*/ 	.word	0x00010230


	//   ....[67]....
        /*084c*/ 	.word	0x000102d0


	//   ....[68]....
        /*0850*/ 	.word	0x000102e0


	//   ....[69]....
        /*0854*/ 	.word	0x00010360


	//   ....[70]....
        /*0858*/ 	.word	0x00010390


	//   ....[71]....
        /*085c*/ 	.word	0x000103a0


	//   ....[72]....
        /*0860*/ 	.word	0x000103c0


	//   ....[73]....
        /*0864*/ 	.word	0x000134c0


	//   ....[74]....
        /*0868*/ 	.word	0x00013520


	//   ....[75]....
        /*086c*/ 	.word	0x00013550


	//   ....[76]....
        /*0870*/ 	.word	0x00013580


	//   ....[77]....
        /*0874*/ 	.word	0x000135b0


	//   ....[78]....
        /*0878*/ 	.word	0x000135e0


	//   ....[79]....
        /*087c*/ 	.word	0x00013610


	//   ....[80]....
        /*0880*/ 	.word	0x00013620


	//   ....[81]....
        /*0884*/ 	.word	0x000137a0


	//   ....[82]....
        /*0888*/ 	.word	0x000137d0


	//   ....[83]....
        /*088c*/ 	.word	0x00013800


	//   ....[84]....
        /*0890*/ 	.word	0x00013830


	//   ....[85]....
        /*0894*/ 	.word	0x00013860


	//   ....[86]....
        /*0898*/ 	.word	0x00013890


	//   ....[87]....
        /*089c*/ 	.word	0x00013950


	//   ....[88]....
        /*08a0*/ 	.word	0x00013970


	//   ....[89]....
        /*08a4*/ 	.word	0x000139e0


	//   ....[90]....
        /*08a8*/ 	.word	0x00013e70


	//   ....[91]....
        /*08ac*/ 	.word	0x00014340


	//   ....[92]....
        /*08b0*/ 	.word	0x000144c0


	//   ....[93]....
        /*08b4*/ 	.word	0x00014510


	//   ....[94]....
        /*08b8*/ 	.word	0x00014590


	//   ....[95]....
        /*08bc*/ 	.word	0x000145e0


	//   ....[96]....
        /*08c0*/ 	.word	0x00014770


	//   ....[97]....
        /*08c4*/ 	.word	0x00014800


	//   ....[98]....
        /*08c8*/ 	.word	0x000148e0


	//   ....[99]....
        /*08cc*/ 	.word	0x00014a00


	//   ....[100]....
        /*08d0*/ 	.word	0x00014a60


	//   ....[101]....
        /*08d4*/ 	.word	0x00014b70


	//   ....[102]....
        /*08d8*/ 	.word	0x00014bd0


	//   ....[103]....
        /*08dc*/ 	.word	0x00014ce0


	//   ....[104]....
        /*08e0*/ 	.word	0x00014d40


	//   ....[105]....
        /*08e4*/ 	.word	0x00014e40


	//   ....[106]....
        /*08e8*/ 	.word	0x00014ea0


	//   ....[107]....
        /*08ec*/ 	.word	0x00014f80


	//   ....[108]....
        /*08f0*/ 	.word	0x000152f0


	//   ....[109]....
        /*08f4*/ 	.word	0x00015390


	//   ....[110]....
        /*08f8*/ 	.word	0x000154b0


	//   ....[111]....
        /*08fc*/ 	.word	0x00015530


	//   ....[112]....
        /*0900*/ 	.word	0x000155b0


	//   ....[113]....
        /*0904*/ 	.word	0x00015630


	//   ....[114]....
        /*0908*/ 	.word	0x000156b0


	//   ....[115]....
        /*090c*/ 	.word	0x00015740


	//   ....[116]....
        /*0910*/ 	.word	0x000157e0


	//   ....[117]....
        /*0914*/ 	.word	0x00015880


	//   ....[118]....
        /*0918*/ 	.word	0x00015900


	//   ....[119]....
        /*091c*/ 	.word	0x00015980


	//   ....[120]....
        /*0920*/ 	.word	0x00015a00


	//   ....[121]....
        /*0924*/ 	.word	0x00015a90


	//   ....[122]....
        /*0928*/ 	.word	0x00015b10


	//   ....[123]....
        /*092c*/ 	.word	0x00015bb0


	//   ....[124]....
        /*0930*/ 	.word	0x00015c40


	//   ....[125]....
        /*0934*/ 	.word	0x00015d70


	//----- nvinfo : EIATTR_REG_RECONFIG
	.align		4
.L_153:
        /*0938*/ 	.byte	0x01, 0x54
	.zero		2


	//----- nvinfo : EIATTR_SYSCALL_OFFSETS
	.align		4
        /*093c*/ 	.byte	0x04, 0x46
        /*093e*/ 	.short	(.L_155 - .L_154)


	//   ....[0]....
.L_154:
        /*0940*/ 	.word	0x000015e0


	//   ....[1]....
        /*0944*/ 	.word	0x0000eea0


	//   ....[2]....
        /*0948*/ 	.word	0x0000f000


	//   ....[3]....
        /*094c*/ 	.word	0x0000f100


	//   ....[4]....
        /*0950*/ 	.word	0x0000fae0


	//----- nvinfo : EIATTR_MBARRIER_INSTR_OFFSETS
	.align		4
.L_155:
        /*0954*/ 	.byte	0x04, 0x39
        /*0956*/ 	.short	(.L_157 - .L_156)


	//   ....[0]....
.L_156:
        /*0958*/ 	.word	0x00000250
        /*095c*/ 	.word	0x000000ff
        /*0960*/ 	.word	0x00036800
        /*0964*/ 	.short	0x0100
        /*0966*/ 	.byte	0x08
	.zero		1


	//   ....[1]....
        /*0968*/ 	.word	0x00000260
        /*096c*/ 	.word	0x000000ff
        /*0970*/ 	.word	0x00036820
        /*0974*/ 	.short	0x0100
        /*0976*/ 	.byte	0x08
	.zero		1


	//   ....[2]....
        /*0978*/ 	.word	0x00000350
        /*097c*/ 	.word	0x000000ff
        /*0980*/ 	.word	0x00036830
        /*0984*/ 	.short	0x0100
        /*0986*/ 	.byte	0x08
	.zero		1


	//   ....[3]....
        /*0988*/ 	.word	0x00000360
        /*098c*/ 	.word	0x000000ff
        /*0990*/ 	.word	0x00036840
        /*0994*/ 	.short	0x0100
        /*0996*/ 	.byte	0x08
	.zero		1


	//   ....[4]....
        /*0998*/ 	.word	0x00000370
        /*099c*/ 	.word	0x000000ff
        /*09a0*/ 	.word	0x00036838
        /*09a4*/ 	.short	0x0100
        /*09a6*/ 	.byte	0x08
	.zero		1


	//   ....[5]....
        /*09a8*/ 	.word	0x00000380
        /*09ac*/ 	.word	0x000000ff
        /*09b0*/ 	.word	0x00036848
        /*09b4*/ 	.short	0x0100
        /*09b6*/ 	.byte	0x08
	.zero		1


	//   ....[6]....
        /*09b8*/ 	.word	0x000004b0
        /*09bc*/ 	.word	0x000000ff
        /*09c0*/ 	.word	0x00036850
        /*09c4*/ 	.short	0x0100
        /*09c6*/ 	.byte	0x08
	.zero		1


	//   ....[7]....
        /*09c8*/ 	.word	0x000004c0
        /*09cc*/ 	.word	0x000000ff
        /*09d0*/ 	.word	0x00036860
        /*09d4*/ 	.short	0x0100
        /*09d6*/ 	.byte	0x08
	.zero		1


	//   ....[8]....
        /*09d8*/ 	.word	0x000004d0
        /*09dc*/ 	.word	0x000000ff
        /*09e0*/ 	.word	0x00036858
        /*09e4*/ 	.short	0x0100
        /*09e6*/ 	.byte	0x08
	.zero		1


	//   ....[9]....
        /*09e8*/ 	.word	0x000004e0
        /*09ec*/ 	.word	0x000000ff
        /*09f0*/ 	.word	0x00036868
        /*09f4*/ 	.short	0x0100
        /*09f6*/ 	.byte	0x08
	.zero		1


	//   ....[10]....
        /*09f8*/ 	.word	0x000005d0
        /*09fc*/ 	.word	0x000000ff
        /*0a00*/ 	.word	0x00036870
        /*0a04*/ 	.short	0x0100
        /*0a06*/ 	.byte	0x06
	.zero		1


	//   ....[11]....
        /*0a08*/ 	.word	0x000005e0
        /*0a0c*/ 	.word	0x000000ff
        /*0a10*/ 	.word	0x00036880
        /*0a14*/ 	.short	0x0100
        /*0a16*/ 	.byte	0x06
	.zero		1


	//   ....[12]....
        /*0a18*/ 	.word	0x000005f0
        /*0a1c*/ 	.word	0x000000ff
        /*0a20*/ 	.word	0x00036878
        /*0a24*/ 	.short	0x0100
        /*0a26*/ 	.byte	0x06
	.zero		1


	//   ....[13]....
        /*0a28*/ 	.word	0x00000600
        /*0a2c*/ 	.word	0x000000ff
        /*0a30*/ 	.word	0x00036888
        /*0a34*/ 	.short	0x0100
        /*0a36*/ 	.byte	0x06
	.zero		1


	//   ....[14]....
        /*0a38*/ 	.word	0x00000730
        /*0a3c*/ 	.word	0x000000ff
        /*0a40*/ 	.word	0x00036890
        /*0a44*/ 	.short	0x0100
        /*0a46*/ 	.byte	0x08
	.zero		1


	//   ....[15]....
        /*0a48*/ 	.word	0x00000740
        /*0a4c*/ 	.word	0x000000ff
        /*0a50*/ 	.word	0x000368a0
        /*0a54*/ 	.short	0x0100
        /*0a56*/ 	.byte	0x08
	.zero		1


	//   ....[16]....
        /*0a58*/ 	.word	0x00000750
        /*0a5c*/ 	.word	0x000000ff
        /*0a60*/ 	.word	0x00036898
        /*0a64*/ 	.short	0x0100
        /*0a66*/ 	.byte	0x08
	.zero		1


	//   ....[17]....
        /*0a68*/ 	.word	0x00000760
        /*0a6c*/ 	.word	0x000000ff
        /*0a70*/ 	.word	0x000368a8
        /*0a74*/ 	.short	0x0100
        /*0a76*/ 	.byte	0x08
	.zero		1


	//   ....[18]....
        /*0a78*/ 	.word	0x00000890
        /*0a7c*/ 	.word	0x000000ff
        /*0a80*/ 	.word	0x000368b0
        /*0a84*/ 	.short	0x0100
        /*0a86*/ 	.byte	0x08
	.zero		1


	//   ....[19]....
        /*0a88*/ 	.word	0x000008a0
        /*0a8c*/ 	.word	0x000000ff
        /*0a90*/ 	.word	0x000368c0
        /*0a94*/ 	.short	0x0100
        /*0a96*/ 	.byte	0x08
	.zero		1


	//   ....[20]....
        /*0a98*/ 	.word	0x000008b0
        /*0a9c*/ 	.word	0x000000ff
        /*0aa0*/ 	.word	0x000368b8
        /*0aa4*/ 	.short	0x0100
        /*0aa6*/ 	.byte	0x08
	.zero		1


	//   ....[21]....
        /*0aa8*/ 	.word	0x000008c0
        /*0aac*/ 	.word	0x000000ff
        /*0ab0*/ 	.word	0x000368c8
        /*0ab4*/ 	.short	0x0100
        /*0ab6*/ 	.byte	0x08
	.zero		1


	//   ....[22]....
        /*0ab8*/ 	.word	0x00001690
        /*0abc*/ 	.word	0x00000002
        /*0ac0*/ 	.word	0x00036800
        /*0ac4*/ 	.short	0x010a
        /*0ac6*/ 	.byte	0x3f
	.zero		1


	//   ....[23]....
        /*0ac8*/ 	.word	0x00001700
        /*0acc*/ 	.word	0x00000000
        /*0ad0*/ 	.word	0x00036830
        /*0ad4*/ 	.short	0x010a
        /*0ad6*/ 	.byte	0x3f
	.zero		1


	//   ....[24]....
        /*0ad8*/ 	.word	0x00001770
        /*0adc*/ 	.word	0x00000000
        /*0ae0*/ 	.word	0x00036830
        /*0ae4*/ 	.short	0x010a
        /*0ae6*/ 	.byte	0x3f
	.zero		1


	//   ....[25]....
        /*0ae8*/ 	.word	0x00004950
        /*0aec*/ 	.word	0x00000000
        /*0af0*/ 	.word	0x00000000
        /*0af4*/ 	.short	0x0101
        /*0af6*/ 	.byte	0x3f
	.zero		1


	//   ....[26]....
        /*0af8*/ 	.word	0x00006300
        /*0afc*/ 	.word	0x0000000c
        /*0b00*/ 	.word	0x00036830
        /*0b04*/ 	.short	0x010a
        /*0b06*/ 	.byte	0x3f
	.zero		1


	//   ....[27]....
        /*0b08*/ 	.word	0x00006350
        /*0b0c*/ 	.word	0x0000000c
        /*0b10*/ 	.word	0x00036830
        /*0b14*/ 	.short	0x010a
        /*0b16*/ 	.byte	0x3f
	.zero		1


	//   ....[28]....
        /*0b18*/ 	.word	0x00008890
        /*0b1c*/ 	.word	0x0000000e
        /*0b20*/ 	.word	0x00036850
        /*0b24*/ 	.short	0x010a
        /*0b26*/ 	.byte	0x3f
	.zero		1


	//   ....[29]....
        /*0b28*/ 	.word	0x000088d0
        /*0b2c*/ 	.word	0x0000000e
        /*0b30*/ 	.word	0x00036850
        /*0b34*/ 	.short	0x010a
        /*0b36*/ 	.byte	0x3f
	.zero		1


	//   ....[30]....
        /*0b38*/ 	.word	0x00009e20
        /*0b3c*/ 	.word	0x0000000c
        /*0b40*/ 	.word	0x00000000
        /*0b44*/ 	.short	0x0101
        /*0b46*/ 	.byte	0x3f
	.zero		1


	//   ....[31]....
        /*0b48*/ 	.word	0x00009e70
        /*0b4c*/ 	.word	0x0000000c
        /*0b50*/ 	.word	0x00000000
        /*0b54*/ 	.short	0x0101
        /*0b56*/ 	.byte	0x3f
	.zero		1


	//   ....[32]....
        /*0b58*/ 	.word	0x0000aa60
        /*0b5c*/ 	.word	0x0000000d
        /*0b60*/ 	.word	0x00036850
        /*0b64*/ 	.short	0x010a
        /*0b66*/ 	.byte	0x3f
	.zero		1


	//   ....[33]....
        /*0b68*/ 	.word	0x0000aaa0
        /*0b6c*/ 	.word	0x0000000d
        /*0b70*/ 	.word	0x00036850
        /*0b74*/ 	.short	0x010a
        /*0b76*/ 	.byte	0x3f
	.zero		1


	//   ....[34]....
        /*0b78*/ 	.word	0x0000b020
        /*0b7c*/ 	.word	0x0000000b
        /*0b80*/ 	.word	0x00000000
        /*0b84*/ 	.short	0x0101
        /*0b86*/ 	.byte	0x3f
	.zero		1


	//   ....[35]....
        /*0b88*/ 	.word	0x0000cb70
        /*0b8c*/ 	.word	0x00000026
        /*0b90*/ 	.word	0x00000000
        /*0b94*/ 	.short	0x0101
        /*0b96*/ 	.byte	0x3f
	.zero		1


	//   ....[36]....
        /*0b98*/ 	.word	0x0000f530
        /*0b9c*/ 	.word	0x00000000
        /*0ba0*/ 	.word	0x00036840
        /*0ba4*/ 	.short	0x010a
        /*0ba6*/ 	.byte	0x3f
	.zero		1


	//   ....[37]....
        /*0ba8*/ 	.word	0x00010550
        /*0bac*/ 	.word	0x0000000a
        /*0bb0*/ 	.word	0x00036800
        /*0bb4*/ 	.short	0x0107
        /*0bb6*/ 	.byte	0x3f
	.zero		1


	//   ....[38]....
        /*0bb8*/ 	.word	0x00010660
        /*0bbc*/ 	.word	0x00000002
        /*0bc0*/ 	.word	0x00036800
        /*0bc4*/ 	.short	0x0101
        /*0bc6*/ 	.byte	0x3f
	.zero		1


	//   ....[39]....
        /*0bc8*/ 	.word	0x00010680
        /*0bcc*/ 	.word	0x00000002
        /*0bd0*/ 	.word	0x00036820
        /*0bd4*/ 	.short	0x010a
        /*0bd6*/ 	.byte	0x3f
	.zero		1


	//   ....[40]....
        /*0bd8*/ 	.word	0x00010a00
        /*0bdc*/ 	.word	0x00000003
        /*0be0*/ 	.word	0x00036840
        /*0be4*/ 	.short	0x010a
        /*0be6*/ 	.byte	0x3f
	.zero		1


	//   ....[41]....
        /*0be8*/ 	.word	0x00010ec0
        /*0bec*/ 	.word	0x00000003
        /*0bf0*/ 	.word	0x00000060
        /*0bf4*/ 	.short	0x010a
        /*0bf6*/ 	.byte	0x3f
	.zero		1


	//   ....[42]....
        /*0bf8*/ 	.word	0x000116c0
        /*0bfc*/ 	.word	0x00000003
        /*0c00*/ 	.word	0x00036840
        /*0c04*/ 	.short	0x010a
        /*0c06*/ 	.byte	0x3f
	.zero		1


	//   ....[43]....
        /*0c08*/ 	.word	0x00011b80
        /*0c0c*/ 	.word	0x00000002
        /*0c10*/ 	.word	0x00000060
        /*0c14*/ 	.short	0x010a
        /*0c16*/ 	.byte	0x3f
	.zero		1


	//   ....[44]....
        /*0c18*/ 	.word	0x000122a0
        /*0c1c*/ 	.word	0x00000002
        /*0c20*/ 	.word	0x00036840
        /*0c24*/ 	.short	0x010a
        /*0c26*/ 	.byte	0x3f
	.zero		1


	//   ....[45]....
        /*0c28*/ 	.word	0x00012760
        /*0c2c*/ 	.word	0x00000002
        /*0c30*/ 	.word	0x00000060
        /*0c34*/ 	.short	0x010a
        /*0c36*/ 	.byte	0x3f
	.zero		1


	//   ....[46]....
        /*0c38*/ 	.word	0x00012e10
        /*0c3c*/ 	.word	0x00000002
        /*0c40*/ 	.word	0x00036860
        /*0c44*/ 	.short	0x010a
        /*0c46*/ 	.byte	0x3f
	.zero		1


	//   ....[47]....
        /*0c48*/ 	.word	0x00013df0
        /*0c4c*/ 	.word	0x00000000
        /*0c50*/ 	.word	0x00036820
        /*0c54*/ 	.short	0x010a
        /*0c56*/ 	.byte	0x3f
	.zero		1


	//   ....[48]....
        /*0c58*/ 	.word	0x00013fb0
        /*0c5c*/ 	.word	0x00000006
        /*0c60*/ 	.word	0x00000000
        /*0c64*/ 	.short	0x010a
        /*0c66*/ 	.byte	0x3f
	.zero		1


	//   ....[49]....
        /*0c68*/ 	.word	0x00014020
        /*0c6c*/ 	.word	0x00000007
        /*0c70*/ 	.word	0x00000000
        /*0c74*/ 	.short	0x010a
        /*0c76*/ 	.byte	0x3f
	.zero		1


	//   ....[50]....
        /*0c78*/ 	.word	0x00014090
        /*0c7c*/ 	.word	0x00000004
        /*0c80*/ 	.word	0x00000000
        /*0c84*/ 	.short	0x010a
        /*0c86*/ 	.byte	0x3f
	.zero		1


	//   ....[51]....
        /*0c88*/ 	.word	0x000140c0
        /*0c8c*/ 	.word	0x00000003
        /*0c90*/ 	.word	0x00000000
        /*0c94*/ 	.short	0x010a
        /*0c96*/ 	.byte	0x3f
	.zero		1


	//   ....[52]....
        /*0c98*/ 	.word	0x00014120
        /*0c9c*/ 	.word	0x00000002
        /*0ca0*/ 	.word	0x00036800
        /*0ca4*/ 	.short	0x010a
        /*0ca6*/ 	.byte	0x3f
	.zero		1


	//   ....[53]....
        /*0ca8*/ 	.word	0x00014170
        /*0cac*/ 	.word	0x00000000
        /*0cb0*/ 	.word	0x00036830
        /*0cb4*/ 	.short	0x010a
        /*0cb6*/ 	.byte	0x3f
	.zero		1


	//   ....[54]....
        /*0cb8*/ 	.word	0x000141c0
        /*0cbc*/ 	.word	0x0000000c
        /*0cc0*/ 	.word	0x00036830
        /*0cc4*/ 	.short	0x010a
        /*0cc6*/ 	.byte	0x3f
	.zero		1


	//   ....[55]....
        /*0cc8*/ 	.word	0x00014210
        /*0ccc*/ 	.word	0x0000000e
        /*0cd0*/ 	.word	0x00036850
        /*0cd4*/ 	.short	0x010a
        /*0cd6*/ 	.byte	0x3f
	.zero		1


	//   ....[56]....
        /*0cd8*/ 	.word	0x00014260
        /*0cdc*/ 	.word	0x0000000d
        /*0ce0*/ 	.word	0x00036850
        /*0ce4*/ 	.short	0x010a
        /*0ce6*/ 	.byte	0x3f
	.zero		1


	//   ....[57]....
        /*0ce8*/ 	.word	0x00014400
        /*0cec*/ 	.word	0x00000000
        /*0cf0*/ 	.word	0x00036840
        /*0cf4*/ 	.short	0x010a
        /*0cf6*/ 	.byte	0x3f
	.zero		1


	//   ....[58]....
        /*0cf8*/ 	.word	0x00015010
        /*0cfc*/ 	.word	0x00000002
        /*0d00*/ 	.word	0x00036820
        /*0d04*/ 	.short	0x010a
        /*0d06*/ 	.byte	0x3f
	.zero		1


	//   ....[59]....
        /*0d08*/ 	.word	0x00015060
        /*0d0c*/ 	.word	0x00000003
        /*0d10*/ 	.word	0x00036840
        /*0d14*/ 	.short	0x010a
        /*0d16*/ 	.byte	0x3f
	.zero		1


	//   ....[60]....
        /*0d18*/ 	.word	0x000150b0
        /*0d1c*/ 	.word	0x00000003
        /*0d20*/ 	.word	0x00000060
        /*0d24*/ 	.short	0x010a
        /*0d26*/ 	.byte	0x3f
	.zero		1


	//   ....[61]....
        /*0d28*/ 	.word	0x00015100
        /*0d2c*/ 	.word	0x00000003
        /*0d30*/ 	.word	0x00036840
        /*0d34*/ 	.short	0x010a
        /*0d36*/ 	.byte	0x3f
	.zero		1


	//   ....[62]....
        /*0d38*/ 	.word	0x00015150
        /*0d3c*/ 	.word	0x00000002
        /*0d40*/ 	.word	0x00000060
        /*0d44*/ 	.short	0x010a
        /*0d46*/ 	.byte	0x3f
	.zero		1


	//   ....[63]....
        /*0d48*/ 	.word	0x000151a0
        /*0d4c*/ 	.word	0x00000002
        /*0d50*/ 	.word	0x00036840
        /*0d54*/ 	.short	0x010a
        /*0d56*/ 	.byte	0x3f
	.zero		1


	//   ....[64]....
        /*0d58*/ 	.word	0x000151f0
        /*0d5c*/ 	.word	0x00000002
        /*0d60*/ 	.word	0x00000060
        /*0d64*/ 	.short	0x010a
        /*0d66*/ 	.byte	0x3f
	.zero		1


	//   ....[65]....
        /*0d68*/ 	.word	0x00015240
        /*0d6c*/ 	.word	0x00000002
        /*0d70*/ 	.word	0x00036860
        /*0d74*/ 	.short	0x010a
        /*0d76*/ 	.byte	0x3f
	.zero		1


	//   ....[66]....
        /*0d78*/ 	.word	0x00015c90
        /*0d7c*/ 	.word	0x00000000
        /*0d80*/ 	.word	0x00036820
        /*0d84*/ 	.short	0x010a
        /*0d86*/ 	.byte	0x3f
	.zero		1


	//   ....[67]....
        /*0d88*/ 	.word	0x00015e30
        /*0d8c*/ 	.word	0x00000006
        /*0d90*/ 	.word	0x00000000
        /*0d94*/ 	.short	0x010a
        /*0d96*/ 	.byte	0x3f
	.zero		1


	//   ....[68]....
        /*0d98*/ 	.word	0x00015e80
        /*0d9c*/ 	.word	0x00000007
        /*0da0*/ 	.word	0x00000000
        /*0da4*/ 	.short	0x010a
        /*0da6*/ 	.byte	0x3f
	.zero		1


	//   ....[69]....
        /*0da8*/ 	.word	0x00015ed0
        /*0dac*/ 	.word	0x00000004
        /*0db0*/ 	.word	0x00000000
        /*0db4*/ 	.short	0x010a
        /*0db6*/ 	.byte	0x3f
	.zero		1


	//----- nvinfo : EIATTR_NUM_MBARRIERS
	.align		4
.L_157:
        /*0db8*/ 	.byte	0x03, 0x38
        /*0dba*/ 	.short	0x0016


	//----- nvinfo : EIATTR_EXIT_INSTR_OFFSETS
	.align		4
        /*0dbc*/ 	.byte	0x04, 0x1c
        /*0dbe*/ 	.short	(.L_159 - .L_158)


	//   ....[0]....
.L_158:
        /*0dc0*/ 	.word	0x00000a30


	//   ....[1]....
        /*0dc4*/ 	.word	0x0000dc00


	//   ....[2]....
        /*0dc8*/ 	.word	0x00014110


	//----- nvinfo : EIATTR_MAX_THREADS
	.align		4
.L_159:
        /*0dcc*/ 	.byte	0x04, 0x05
        /*0dce*/ 	.short	(.L_161 - .L_160)
.L_160:
        /*0dd0*/ 	.word	0x00000180
        /*0dd4*/ 	.word	0x00000001
        /*0dd8*/ 	.word	0x00000001


	//----- nvinfo : EIATTR_CRS_STACK_SIZE
	.align		4
.L_161:
        /*0ddc*/ 	.byte	0x04, 0x1e
        /*0dde*/ 	.short	(.L_163 - .L_162)
.L_162:
        /*0de0*/ 	.word	0x00000000


	//----- nvinfo : EIATTR_CBANK_PARAM_SIZE
	.align		4
.L_163:
        /*0de4*/ 	.byte	0x03, 0x19
        /*0de6*/ 	.short	0x0af0


	//----- nvinfo : EIATTR_PARAM_CBANK
	.align		4
        /*0de8*/ 	.byte	0x04, 0x0a
        /*0dea*/ 	.short	(.L_165 - .L_164)
	.align		4
.L_164:
        /*0dec*/ 	.word	index@(.nv.constant0._ZN7cutlass13device_kernelIN5flash11enable_sm90INS1_16FlashAttnFwdSm90INS1_25CollectiveMainloopFwdSm90ILi2EN4cute5tupleIJNS5_1CILi1EEES8_S8_EEENS6_IJNS7_ILi128EEENS7_ILi112EEENS7_ILi192EEEEEELi192ENS_6half_tEfNS_4arch4Sm90ELb0ELb0ELb1ELb1ELb0ELb0ELb0ELb1ELb1ELb1ELb0ELb0EEENS1_21CollectiveEpilogueFwdINS6_IJSA_SC_SB_EEES9_SE_SG_Li256ELb1ELb1ELb0ELb0EEENS1_36VarlenDynamicPersistentTileSchedulerILi128ELi112ELi256ELi128ELb0ELb1ELb1ELb0ELb1ELb1EEEEEEEEEvNT_6ParamsE)
        /*0df0*/ 	.short	0x0210
        /*0df2*/ 	.short	0x0af0


	//----- nvinfo : EIATTR_SW_WAR
	.align		4
.L_165:
        /*0df4*/ 	.byte	0x04, 0x36
        /*0df6*/ 	.short	(.L_167 - .L_166)
.L_166:
        /*0df8*/ 	.word	0x00000008
.L_167:


//--------------------- .nv.info._ZN7cutlass13device_kernelIN5flash11enable_sm90INS1_16FlashAttnFwdSm90INS1_25CollectiveMainloopFwdSm90ILi2EN4cute5tupleIJNS5_1CILi1EEES8_S8_EEENS6_IJNS7_ILi128EEENS7_ILi112EEENS7_ILi192EEEEEELi192ENS_6half_tEfNS_4arch4Sm90ELb0ELb0ELb1ELb1ELb0ELb1ELb0ELb1ELb1ELb1ELb0ELb0EEENS1_21CollectiveEpilogueFwdINS6_IJSA_SC_SB_EEES9_SE_SG_Li256ELb1ELb1ELb0ELb0EEENS1_36VarlenDynamicPersistentTileSchedulerILi128ELi112ELi256ELi128ELb0ELb1ELb1ELb0ELb1ELb1EEEEEEEEEvNT_6ParamsE --------------------------
	.section	.nv.info._ZN7cutlass13device_kernelIN5flash11enable_sm90INS1_16FlashAttnFwdSm90INS1_25CollectiveMainloopFwdSm90ILi2EN4cute5tupleIJNS5_1CILi1EEES8_S8_EEENS6_IJNS7_ILi128EEENS7_ILi112EEENS7_ILi192EEEEEELi192ENS_6half_tEfNS_4arch4Sm90ELb0ELb0ELb1ELb1ELb0ELb1ELb0ELb1ELb1ELb1ELb0ELb0EEENS1_21CollectiveEpilogueFwdINS6_IJSA_SC_SB_EEES9_SE_SG_Li256ELb1ELb1ELb0ELb0EEENS1_36VarlenDynamicPersistentTileSchedulerILi128ELi112ELi256ELi128ELb0ELb1ELb1ELb0ELb1ELb1EEEEEEEEEvNT_6ParamsE,"",@"SHT_CUDA_INFO"
	.sectionflags	@""
	.align	4


	//----- nvinfo : EIATTR_CUDA_API_VERSION
	.align		4
        /*0000*/ 	.byte	0x04, 0x37
        /*0002*/ 	.short	(.L_169 - .L_168)
.L_168:
        /*0004*/ 	.word	0x00000082


	//----- nvinfo : EIATTR_KPARAM_INFO
	.align		4
.L_169:
        /*0008*/ 	.byte	0x04, 0x17
        /*000a*/ 	.short	(.L_171 - .L_170)
.L_170:
        /*000c*/ 	.word	0x00000000
        /*0010*/ 	.short	0x0000
        /*0012*/ 	.short	0x0070
        /*0014*/ 	.byte	0x00, 0xf0, 0x01, 0x2a


	//----- nvinfo : EIATTR_SPARSE_MMA_MASK
	.align		4
.L_171:
        /*0018*/ 	.byte	0x03, 0x50
        /*001a*/ 	.short	0x0000


	//----- nvinfo : EIATTR_MAXREG_COUNT
	.align		4
        /*001c*/ 	.byte	0x03, 0x1b
        /*001e*/ 	.short	0x00a8


	//----- nvinfo : EIATTR_NUM_BARRIERS
	.align		4
        /*0020*/ 	.byte	0x02, 0x4c
        /*0022*/ 	.byte	0x10
	.zero		1


	//----- nvinfo : EIATTR_EXTERNS
	.align		4
        /*0024*/ 	.byte	0x04, 0x0f
        /*0026*/ 	.short	(.L_173 - .L_172)


	//   ....[0]....
	.align		4
.L_172:
        /*0028*/ 	.word	index@(__assertfail)


	//----- nvinfo : EIATTR_ANNOTATIONS
	.align		4
.L_173:
        /*002c*/ 	.byte	0x04, 0x55
        /*002e*/ 	.short	(.L_175 - .L_174)


	//   ....[0]....
.L_174:
        /* <DEDUP_REMOVED lines=126> */
        /*0804*/ 	.byte	0x90, 0x78, 0x02, 0x00, 0x01, 0x00, 0x00, 0x00, 0x70, 0x84, 0x02, 0x00


	//----- nvinfo : EIATTR_MERCURY_ISA_VERSION
	.align		4
.L_175:
        /*0810*/ 	.byte	0x03, 0x5f
        /*0812*/ 	.short	0x0101


	//----- nvinfo : EIATTR_UNUSED_LOAD_BYTE_OFFSET
	.align		4
        /*0814*/ 	.byte	0x04, 0x44
        /*0816*/ 	.short	(.L_177 - .L_176)


	//   ....[0]....
.L_176:
        /*0818*/ 	.word	0x00000ab0
        /*081c*/ 	.word	0x0000fff0


	//   ....[1]....
        /*0820*/ 	.word	0x0001ca60
        /*0824*/ 	.word	0x0000fff0


	//----- nvinfo : EIATTR_INT_WARP_WIDE_INSTR_OFFSETS
	.align		4
.L_177:
        /*0828*/ 	.byte	0x04, 0x31
        /*082a*/ 	.short	(.L_179 - .L_178)


	//   ....[0]....
.L_178:
        /*082c*/ 	.word	0x00000190


	//   ....[1]....
        /*0830*/ 	.word	0x000001d0


	//   ....[2]....
        /*0834*/ 	.word	0x00000240


	//   ....[3]....
        /*0838*/ 	.word	0x00021870


	//   ....[4]....
        /*083c*/ 	.word	0x00021900


	//   ....[5]....
        /*0840*/ 	.word	0x000258b0


	//   ....[6]....
        /*0844*/ 	.word	0x00025910


	//----- nvinfo : EIATTR_COOP_GROUP_MASK_REGIDS
	.align		4
.L_179:
        /*0848*/ 	.byte	0x04, 0x29
        /*084a*/ 	.short	(.L_181 - .L_180)


	//   ....[0]....
.L_180:
        /*084c*/ 	.word	0xffffffff


	//   ....[1]....
        /*0850*/ 	.word	0xffffffff


	//   ....[2]....
        /*0854*/ 	.word	0xffffffff


	//   ....[3]....
        /*0858*/ 	.word	0xffffffff


	//   ....[4]....
        /*085c*/ 	.word	0xffffffff


	//   ....[5]....
        /*0860*/ 	.word	0xffffffff


	//   ....[6]....
        /*0864*/ 	.word	0xffffffff


	//   ....[7]....
        /*0868*/ 	.word	0xffffffff


	//   ....[8]....
        /*086c*/ 	.word	0xffffffff


	//   ....[9]....
        /*0870*/ 	.word	0xffffffff


	//   ....[10]....
        /*0874*/ 	.word	0xffffffff


	//   ....[11]....
        /*0878*/ 	.word	0xffffffff


	//   ....[12]....
        /*087c*/ 	.word	0xffffffff


	//   ....[13]....
        /*0880*/ 	.word	0xffffffff


	//   ....[14]....
        /*0884*/ 	.word	0xffffffff


	//   ....[15]....
        /*0888*/ 	.word	0xffffffff


	//   ....[16]....
        /*088c*/ 	.word	0xffffffff


	//   ....[17]....
        /*0890*/ 	.word	0xffffffff


	//   ....[18]....
        /*0894*/ 	.word	0xffffffff


	//   ....[19]....
        /*0898*/ 	.word	0xffffffff


	//   ....[20]....
        /*089c*/ 	.word	0xffffffff


	//   ....[21]....
        /*08a0*/ 	.word	0xffffffff


	//   ....[22]....
        /*08a4*/ 	.word	0xffffffff


	//   ....[23]....
        /*08a8*/ 	.word	0xffffffff


	//   ....[24]....
        /*08ac*/ 	.word	0xffffffff


	//   ....[25]....
        /*08b0*/ 	.word	0xffffffff


	//   ....[26]....
        /*08b4*/ 	.word	0xffffffff


	//   ....[27]....
        /*08b8*/ 	.word	0xffffffff


	//   ....[28]....
        /*08bc*/ 	.word	0xffffffff


	//   ....[29]....
        /*08c0*/ 	.word	0xffffffff


	//   ....[30]....
        /*08c4*/ 	.word	0xffffffff


	//   ....[31]....
        /*08c8*/ 	.word	0xffffffff


	//   ....[32]....
        /*08cc*/ 	.word	0xffffffff


	//   ....[33]....
        /*08d0*/ 	.word	0xffffffff


	//   ....[34]....
        /*08d4*/ 	.word	0xffffffff


	//   ....[35]....
        /*08d8*/ 	.word	0xffffffff


	//   ....[36]....
        /*08dc*/ 	.word	0xffffffff


	//   ....[37]....
        /*08e0*/ 	.word	0xffffffff


	//   ....[38]....
        /*08e4*/ 	.word	0xffffffff


	//   ....[39]....
        /*08e8*/ 	.word	0xffffffff


	//   ....[40]....
        /*08ec*/ 	.word	0xffffffff


	//   ....[41]....
        /*08f0*/ 	.word	0xffffffff


	//   ....[42]....
        /*08f4*/ 	.word	0xffffffff


	//   ....[43]....
        /*08f8*/ 	.word	0xffffffff


	//   ....[44]....
        /*08fc*/ 	.word	0xffffffff


	//   ....[45]....
        /*0900*/ 	.word	0xffffffff


	//   ....[46]....
        /*0904*/ 	.word	0xffffffff


	//   ....[47]....
        /*0908*/ 	.word	0xffffffff


	//   ....[48]....
        /*090c*/ 	.word	0xffffffff


	//   ....[49]....
        /*0910*/ 	.word	0xffffffff


	//   ....[50]....
        /*0914*/ 	.word	0xffffffff


	//   ....[51]....
        /*0918*/ 	.word	0xffffffff


	//   ....[52]....
        /*091c*/ 	.word	0xffffffff


	//   ....[53]....
        /*0920*/ 	.word	0xffffffff


	//   ....[54]....
        /*0924*/ 	.word	0xffffffff


	//   ....[55]....
        /*0928*/ 	.word	0xffffffff


	//   ....[56]....
        /*092c*/ 	.word	0xffffffff


	//   ....[57]....
        /*0930*/ 	.word	0xffffffff


	//   ....[58]....
        /*0934*/ 	.word	0xffffffff


	//   ....[59]....
        /*0938*/ 	.word	0xffffffff


	//   ....[60]....
        /*093c*/ 	.word	0xffffffff


	//   ....[61]....
        /*0940*/ 	.word	0xffffffff


	//   ....[62]....
        /*0944*/ 	.word	0xffffffff


	//   ....[63]....
        /*0948*/ 	.word	0xffffffff


	//   ....[64]....
        /*094c*/ 	.word	0xffffffff


	//   ....[65]....
        /*0950*/ 	.word	0xffffffff


	//   ....[66]....
        /*0954*/ 	.word	0xffffffff


	//   ....[67]....
        /*0958*/ 	.word	0xffffffff


	//   ....[68]....
        /*095c*/ 	.word	0xffffffff


	//   ....[69]....
        /*0960*/ 	.word	0xffffffff


	//   ....[70]....
        /*0964*/ 	.word	0xffffffff


	//   ....[71]....
        /*0968*/ 	.word	0xffffffff


	//   ....[72]....
        /*096c*/ 	.word	0xffffffff


	//   ....[73]....
        /*0970*/ 	.word	0xffffffff


	//   ....[74]....
        /*0974*/ 	.word	0xffffffff


	//   ....[75]....
        /*0978*/ 	.word	0xffffffff


	//   ....[76]....
        /*097c*/ 	.word	0xffffffff


	//   ....[77]....
        /*0980*/ 	.word	0xffffffff


	//   ....[78]....
        /*0984*/ 	.word	0xffffffff


	//   ....[79]....
        /*0988*/ 	.word	0xffffffff


	//   ....[80]....
        /*098c*/ 	.word	0xffffffff


	//   ....[81]....
        /*0990*/ 	.word	0xffffffff


	//   ....[82]....
        /*0994*/ 	.word	0xffffffff


	//   ....[83]....
        /*0998*/ 	.word	0xffffffff


	//   ....[84]....
        /*099c*/ 	.word	0xffffffff


	//   ....[85]....
        /*09a0*/ 	.word	0xffffffff


	//   ....[86]....
        /*09a4*/ 	.word	0xffffffff


	//   ....[87]....
        /*09a8*/ 	.word	0xffffffff


	//   ....[88]....
        /*09ac*/ 	.word	0xffffffff


	//   ....[89]....
        /*09b0*/ 	.word	0xffffffff


	//   ....[90]....
        /*09b4*/ 	.word	0xffffffff


	//   ....[91]....
        /*09b8*/ 	.word	0xffffffff


	//   ....[92]....
        /*09bc*/ 	.word	0xffffffff


	//   ....[93]....
        /*09c0*/ 	.word	0xffffffff


	//   ....[94]....
        /*09c4*/ 	.word	0xffffffff


	//   ....[95]....
        /*09c8*/ 	.word	0xffffffff


	//   ....[96]....
        /*09cc*/ 	.word	0xffffffff


	//   ....[97]....
        /*09d0*/ 	.word	0xffffffff


	//   ....[98]....
        /*09d4*/ 	.word	0xffffffff


	//   ....[99]....
        /*09d8*/ 	.word	0xffffffff


	//   ....[100]....
        /*09dc*/ 	.word	0x0500000f


	//   ....[101]....
        /*09e0*/ 	.word	0x0500000f


	//   ....[102]....
        /*09e4*/ 	.word	0x0500000f


	//   ....[103]....
        /*09e8*/ 	.word	0x0500000f


	//   ....[104]....
        /*09ec*/ 	.word	0x0500000f


	//   ....[105]....
        /*09f0*/ 	.word	0x0500000f


	//   ....[106]....
        /*09f4*/ 	.word	0x0500000f


	//   ....[107]....
        /*09f8*/ 	.word	0x0500000f


	//   ....[108]....
        /*09fc*/ 	.word	0x0500000f


	//   ....[109]....
        /*0a00*/ 	.word	0x0500000f


	//   ....[110]....
        /*0a04*/ 	.word	0x0500000f


	//   ....[111]....
        /*0a08*/ 	.word	0x0500000f


	//   ....[112]....
        /*0a0c*/ 	.word	0x0500000f


	//   ....[113]....
        /*0a10*/ 	.word	0x0500000f


	//   ....[114]....
        /*0a14*/ 	.word	0x0500000f


	//   ....[115]....
        /*0a18*/ 	.word	0x0500000f


	//   ....[116]....
        /*0a1c*/ 	.word	0x0500000f


	//   ....[117]....
        /*0a20*/ 	.word	0x0500000f


	//   ....[118]....
        /*0a24*/ 	.word	0x0500000f


	//   ....[119]....
        /*0a28*/ 	.word	0x0500000f


	//   ....[120]....
        /*0a2c*/ 	.word	0x0500000f


	//   ....[121]....
        /*0a30*/ 	.word	0x0500000f


	//   ....[122]....
        /*0a34*/ 	.word	0x0500000f


	//   ....[123]....
        /*0a38*/ 	.word	0x0500000f


	//   ....[124]....
        /*0a3c*/ 	.word	0x0500000f


	//   ....[125]....
        /*0a40*/ 	.word	0x0500000f


	//   ....[126]....
        /*0a44*/ 	.word	0x0500000f


	//   ....[127]....
        /*0a48*/ 	.word	0x0500000f


	//   ....[128]....
        /*0a4c*/ 	.word	0x0500000f


	//   ....[129]....
        /*0a50*/ 	.word	0x0500000f


	//   ....[130]....
        /*0a54*/ 	.word	0x0500000f


	//   ....[131]....
        /*0a58*/ 	.word	0x0500000f


	//   ....[132]....
        /*0a5c*/ 	.word	0x0500000f


	//   ....[133]....
        /*0a60*/ 	.word	0x0500000f


	//   ....[134]....
        /*0a64*/ 	.word	0x0500000f


	//   ....[135]....
        /*0a68*/ 	.word	0x0500000f


	//   ....[136]....
        /*0a6c*/ 	.word	0x0500000f


	//   ....[137]....
        /*0a70*/ 	.word	0x0500000f


	//   ....[138]....
        /*0a74*/ 	.word	0x0500000f


	//   ....[139]....
        /*0a78*/ 	.word	0x0500000f


	//   ....[140]....
        /*0a7c*/ 	.word	0x0500000f


	//   ....[141]....
        /*0a80*/ 	.word	0x0500000f


	//   ....[142]....
        /*0a84*/ 	.word	0x0500000f


	//   ....[143]....
        /*0a88*/ 	.word	0x0500000f


	//----- nvinfo : EIATTR_COOP_GROUP_INSTR_OFFSETS
	.align		4
.L_181:
        /*0a8c*/ 	.byte	0x04, 0x28
        /*0a8e*/ 	.short	(.L_183 - .L_182)


	//   ....[0]....
.L_182:
        /*0a90*/ 	.word	0x00000060


	//   ....[1]....
        /*0a94*/ 	.word	0x000001a0


	//   ....[2]....
        /*0a98*/ 	.word	0x000001f0


	//   ....[3]....
        /*0a9c*/ 	.word	0x00000420


	//   ....[4]....
        /*0aa0*/ 	.word	0x00000580


	//   ....[5]....
        /*0aa4*/ 	.word	0x000006a0


	//   ....[6]....
        /*0aa8*/ 	.word	0x00000800


	//   ....[7]....
        /*0aac*/ 	.word	0x0000ac70


	//   ....[8]....
        /*0ab0*/ 	.word	0x0000b210


	//   ....[9]....
        /*0ab4*/ 	.word	0x0000b220


	//   ....[10]....
        /*0ab8*/ 	.word	0x0000b230


	//   ....[11]....
        /*0abc*/ 	.word	0x0000b240


	//   ....[12]....
        /*0ac0*/ 	.word	0x0000dcf0


	//   ....[13]....
        /*0ac4*/ 	.word	0x0000dd00


	//   ....[14]....
        /*0ac8*/ 	.word	0x0000dd10


	//   ....[15]....
        /*0acc*/ 	.word	0x0000dd20


	//   ....[16]....
        /*0ad0*/ 	.word	0x000149e0


	//   ....[17]....
        /*0ad4*/ 	.word	0x00014a00


	//   ....[18]....
        /*0ad8*/ 	.word	0x00014d70


	//   ....[19]....
        /*0adc*/ 	.word	0x00014d90


	//   ....[20]....
        /*0ae0*/ 	.word	0x0001a740


	//   ....[21]....
        /*0ae4*/ 	.word	0x0001a760


	//   ....[22]....
        /*0ae8*/ 	.word	0x0001ad80


	//   ....[23]....
        /*0aec*/ 	.word	0x0001ae20


	//   ....[24]....
        /*0af0*/ 	.word	0x0001c1e0


	//   ....[25]....
        /*0af4*/ 	.word	0x0001c1f0


	//   ....[26]....
        /*0af8*/ 	.word	0x0001c220


	//   ....[27]....
        /*0afc*/ 	.word	0x0001c230


	//   ....[28]....
        /*0b00*/ 	.word	0x0001d890


	//   ....[29]....
        /*0b04*/ 	.word	0x0001d900


	//   ....[30]....
        /*0b08*/ 	.word	0x0001d9b0


	//   ....[31]....
        /*0b0c*/ 	.word	0x0001d9c0


	//   ....[32]....
        /*0b10*/ 	.word	0x0001df80


	//   ....[33]....
        /*0b14*/ 	.word	0x0001dfa0


	//   ....[34]....
        /*0b18*/ 	.word	0x0001e0a0


	//   ....[35]....
        /*0b1c*/ 	.word	0x0001e0c0


	//   ....[36]....
        /*0b20*/ 	.word	0x0001e1c0


	//   ....[37]....
        /*0b24*/ 	.word	0x0001e1e0


	//   ....[38]....
        /*0b28*/ 	.word	0x0001e2f0


	//   ....[39]....
        /*0b2c*/ 	.word	0x0001e310


	//   ....[40]....
        /*0b30*/ 	.word	0x0001ebc0


	//   ....[41]....
        /*0b34*/ 	.word	0x0001ebd0


	//   ....[42]....
        /*0b38*/ 	.word	0x0001ecd0


	//   ....[43]....
        /*0b3c*/ 	.word	0x0001ecf0


	//   ....[44]....
        /*0b40*/ 	.word	0x0001edf0


	//   ....[45]....
        /*0b44*/ 	.word	0x0001ee10


	//   ....[46]....
        /*0b48*/ 	.word	0x0001ef20


	//   ....[47]....
        /*0b4c*/ 	.word	0x0001ef40


	//   ....[48]....
        /*0b50*/ 	.word	0x0001f0d0


	//   ....[49]....
        /*0b54*/ 	.word	0x0001f2a0


	//   ....[50]....
        /*0b58*/ 	.word	0x0001f2d0


	//   ....[51]....
        /*0b5c*/ 	.word	0x0001f300


	//   ....[52]....
        /*0b60*/ 	.word	0x0001f330


	//   ....[53]....
        /*0b64*/ 	.word	0x0001f360


	//   ....[54]....
        /*0b68*/ 	.word	0x0001f390


	//   ....[55]....
        /*0b6c*/ 	.word	0x0001f500


	//   ....[56]....
        /*0b70*/ 	.word	0x0001f530


	//   ....[57]....
        /*0b74*/ 	.word	0x0001f560


	//   ....[58]....
        /*0b78*/ 	.word	0x0001f590


	//   ....[59]....
        /*0b7c*/ 	.word	0x0001f5c0


	//   ....[60]....
        /*0b80*/ 	.word	0x0001f5f0


	//   ....[61]....
        /*0b84*/ 	.word	0x0001f680


	//   ....[62]....
        /*0b88*/ 	.word	0x0001f6b0


	//   ....[63]....
        /*0b8c*/ 	.word	0x0001f740


	//   ....[64]....
        /*0b90*/ 	.word	0x000202e0


	//   ....[65]....
        /*0b94*/ 	.word	0x00021e80


	//   ....[66]....
        /*0b98*/ 	.word	0x00022b40


	//   ....[67]....
        /*0b9c*/ 	.word	0x00022b80


	//   ....[68]....
        /*0ba0*/ 	.word	0x00022ba0


	//   ....[69]....
        /*0ba4*/ 	.word	0x00022bc0


	//   ....[70]....
        /*0ba8*/ 	.word	0x00022ca0


	//   ....[71]....
        /*0bac*/ 	.word	0x00022cf0


	//   ....[72]....
        /*0bb0*/ 	.word	0x00022d90


	//   ....[73]....
        /*0bb4*/ 	.word	0x00022da0


	//   ....[74]....
        /*0bb8*/ 	.word	0x00022e40


	//   ....[75]....
        /*0bbc*/ 	.word	0x00022e50


	//   ....[76]....
        /*0bc0*/ 	.word	0x00022ef0


	//   ....[77]....
        /*0bc4*/ 	.word	0x00022f00


	//   ....[78]....
        /*0bc8*/ 	.word	0x00022f80


	//   ....[79]....
        /*0bcc*/ 	.word	0x00022fb0


	//   ....[80]....
        /*0bd0*/ 	.word	0x00023000


	//   ....[81]....
        /*0bd4*/ 	.word	0x00023040


	//   ....[82]....
        /*0bd8*/ 	.word	0x000260d0


	//   ....[83]....
        /*0bdc*/ 	.word	0x00026100


	//   ....[84]....
        /*0be0*/ 	.word	0x00026140


	//   ....[85]....
        /*0be4*/ 	.word	0x00026170


	//   ....[86]....
        /*0be8*/ 	.word	0x000261a0


	//   ....[87]....
        /*0bec*/ 	.word	0x000261d0


	//   ....[88]....
        /*0bf0*/ 	.word	0x00026200


	//   ....[89]....
        /*0bf4*/ 	.word	0x00026230


	//   ....[90]....
        /*0bf8*/ 	.word	0x000263b0


	//   ....[91]....
        /*0bfc*/ 	.word	0x000263e0


	//   ....[92]....
        /*0c00*/ 	.word	0x00026410


	//   ....[93]....
        /*0c04*/ 	.word	0x00026440


	//   ....[94]....
        /*0c08*/ 	.word	0x00026470


	//   ....[95]....
        /*0c0c*/ 	.word	0x000264a0


	//   ....[96]....
        /*0c10*/ 	.word	0x00026560


	//   ....[97]....
        /*0c14*/ 	.word	0x00026580


	//   ....[98]....
        /*0c18*/ 	.word	0x000265f0


	//   ....[99]....
        /*0c1c*/ 	.word	0x00026a80


	//   ....[100]....
        /*0c20*/ 	.word	0x00026ee0


	//   ....[101]....
        /*0c24*/ 	.word	0x00026f70


	//   ....[102]....
        /*0c28*/ 	.word	0x00026fc0


	//   ....[103]....
        /*0c2c*/ 	.word	0x00027010


	//   ....[104]....
        /*0c30*/ 	.word	0x000270f0


	//   ....[105]....
        /*0c34*/ 	.word	0x00027180


	//   ....[106]....
        /*0c38*/ 	.word	0x000271e0


	//   ....[107]....
        /*0c3c*/ 	.word	0x00027240


	//   ....[108]....
        /*0c40*/ 	.word	0x00027490


	//   ....[109]....
        /*0c44*/ 	.word	0x00027780


	//   ....[110]....
        /*0c48*/ 	.word	0x000278f0


	//   ....[111]....
        /*0c4c*/ 	.word	0x00027940


	//   ....[112]....
        /*0c50*/ 	.word	0x000279c0


	//   ....[113]....
        /*0c54*/ 	.word	0x00027a10


	//   ....[114]....
        /*0c58*/ 	.word	0x00027bb0


	//   ....[115]....
        /*0c5c*/ 	.word	0x00027c90


	//   ....[116]....
        /*0c60*/ 	.word	0x00027d50


	//   ....[117]....
        /*0c64*/ 	.word	0x00027e60


	//   ....[118]....
        /*0c68*/ 	.word	0x00027ec0


	//   ....[119]....
        /*0c6c*/ 	.word	0x00027fd0


	//   ....[120]....
        /*0c70*/ 	.word	0x00028030


	//   ....[121]....
        /*0c74*/ 	.word	0x00028140


	//   ....[122]....
        /*0c78*/ 	.word	0x000281a0


	//   ....[123]....
        /*0c7c*/ 	.word	0x00028290


	//   ....[124]....
        /*0c80*/ 	.word	0x00028310


	//   ....[125]....
        /*0c84*/ 	.word	0x000283f0


	//   ....[126]....
        /*0c88*/ 	.word	0x00028760


	//   ....[127]....
        /*0c8c*/ 	.word	0x00028800


	//   ....[128]....
        /*0c90*/ 	.word	0x00028920


	//   ....[129]....
        /*0c94*/ 	.word	0x000289a0


	//   ....[130]....
        /*0c98*/ 	.word	0x00028a20


	//   ....[131]....
        /*0c9c*/ 	.word	0x00028aa0


	//   ....[132]....
        /*0ca0*/ 	.word	0x00028b20


	//   ....[133]....
        /*0ca4*/ 	.word	0x00028bb0


	//   ....[134]....
        /*0ca8*/ 	.word	0x00028c50


	//   ....[135]....
        /*0cac*/ 	.word	0x00028d00


	//   ....[136]....
        /*0cb0*/ 	.word	0x00028d80


	//   ....[137]....
        /*0cb4*/ 	.word	0x00028e00


	//   ....[138]....
        /*0cb8*/ 	.word	0x00028e80


	//   ....[139]....
        /*0cbc*/ 	.word	0x00028f10


	//   ....[140]....
        /*0cc0*/ 	.word	0x00028f90


	//   ....[141]....
        /*0cc4*/ 	.word	0x00029030


	//   ....[142]....
        /*0cc8*/ 	.word	0x000290c0


	//   ....[143]....
        /*0ccc*/ 	.word	0x000291f0


	//----- nvinfo : EIATTR_REG_RECONFIG
	.align		4
.L_183:
        /*0cd0*/ 	.byte	0x01, 0x54
	.zero		2


	//----- nvinfo : EIATTR_SYSCALL_OFFSETS
	.align		4
        /*0cd4*/ 	.byte	0x04, 0x46
        /*0cd6*/ 	.short	(.L_185 - .L_184)


	//   ....[0]....
.L_184:
        /*0cd8*/ 	.word	0x00001c30


	//   ....[1]....
        /*0cdc*/ 	.word	0x00001d80


	//   ....[2]....
        /*0ce0*/ 	.word	0x0000ae10


	//   ....[3]....
        /*0ce4*/ 	.word	0x0000b190


	//   ....[4]....
        /*0ce8*/ 	.word	0x00021a70


	//   ....[5]....
        /*0cec*/ 	.word	0x00021bd0


	//   ....[6]....
        /*0cf0*/ 	.word	0x00021cd0


	//   ....[7]....
        /*0cf4*/ 	.word	0x000226f0


	//----- nvinfo : EIATTR_MBARRIER_INSTR_OFFSETS
	.align		4
.L_185:
        /*0cf8*/ 	.byte	0x04, 0x39
        /*0cfa*/ 	.short	(.L_187 - .L_186)


	//   ....[0]....
.L_186:
        /*0cfc*/ 	.word	0x000002d0
        /*0d00*/ 	.word	0x000000ff
        /*0d04*/ 	.word	0x00036800
        /*0d08*/ 	.short	0x0100
        /*0d0a*/ 	.byte	0x08
	.zero		1


	//   ....[1]....
        /*0d0c*/ 	.word	0x000002e0
        /*0d10*/ 	.word	0x000000ff
        /*0d14*/ 	.word	0x00036820
        /*0d18*/ 	.short	0x0100
        /*0d1a*/ 	.byte	0x08
	.zero		1


	//   ....[2]....
        /*0d1c*/ 	.word	0x000003d0
        /*0d20*/ 	.word	0x000000ff
        /*0d24*/ 	.word	0x00036830
        /*0d28*/ 	.short	0x0100
        /*0d2a*/ 	.byte	0x08
	.zero		1


	//   ....[3]....
        /*0d2c*/ 	.word	0x000003e0
        /*0d30*/ 	.word	0x000000ff
        /*0d34*/ 	.word	0x00036840
        /*0d38*/ 	.short	0x0100
        /*0d3a*/ 	.byte	0x08
	.zero		1


	//   ....[4]....
        /*0d3c*/ 	.word	0x000003f0
        /*0d40*/ 	.word	0x000000ff
        /*0d44*/ 	.word	0x00036838
        /*0d48*/ 	.short	0x0100
        /*0d4a*/ 	.byte	0x08
	.zero		1


	//   ....[5]....
        /*0d4c*/ 	.word	0x00000400
        /*0d50*/ 	.word	0x000000ff
        /*0d54*/ 	.word	0x00036848
        /*0d58*/ 	.short	0x0100
        /*0d5a*/ 	.byte	0x08
	.zero		1


	//   ....[6]....
        /*0d5c*/ 	.word	0x00000530
        /*0d60*/ 	.word	0x000000ff
        /*0d64*/ 	.word	0x00036850
        /*0d68*/ 	.short	0x0100
        /*0d6a*/ 	.byte	0x08
	.zero		1


	//   ....[7]....
        /*0d6c*/ 	.word	0x00000540
        /*0d70*/ 	.word	0x000000ff
        /*0d74*/ 	.word	0x00036860
        /*0d78*/ 	.short	0x0100
        /*0d7a*/ 	.byte	0x08
	.zero		1


	//   ....[8]....
        /*0d7c*/ 	.word	0x00000550
        /*0d80*/ 	.word	0x000000ff
        /*0d84*/ 	.word	0x00036858
        /*0d88*/ 	.short	0x0100
        /*0d8a*/ 	.byte	0x08
	.zero		1


	//   ....[9]....
        /*0d8c*/ 	.word	0x00000560
        /*0d90*/ 	.word	0x000000ff
        /*0d94*/ 	.word	0x00036868
        /*0d98*/ 	.short	0x0100
        /*0d9a*/ 	.byte	0x08
	.zero		1


	//   ....[10]....
        /*0d9c*/ 	.word	0x00000650
        /*0da0*/ 	.word	0x000000ff
        /*0da4*/ 	.word	0x00036870
        /*0da8*/ 	.short	0x0100
        /*0daa*/ 	.byte	0x06
	.zero		1


	//   ....[11]....
        /*0dac*/ 	.word	0x00000660
        /*0db0*/ 	.word	0x000000ff
        /*0db4*/ 	.word	0x00036880
        /*0db8*/ 	.short	0x0100
        /*0dba*/ 	.byte	0x06
	.zero		1


	//   ....[12]....
        /*0dbc*/ 	.word	0x00000670
        /*0dc0*/ 	.word	0x000000ff
        /*0dc4*/ 	.word	0x00036878
        /*0dc8*/ 	.short	0x0100
        /*0dca*/ 	.byte	0x06
	.zero		1


	//   ....[13]....
        /*0dcc*/ 	.word	0x00000680
        /*0dd0*/ 	.word	0x000000ff
        /*0dd4*/ 	.word	0x00036888
        /*0dd8*/ 	.short	0x0100
        /*0dda*/ 	.byte	0x06
	.zero		1


	//   ....[14]....
        /*0ddc*/ 	.word	0x000007b0
        /*0de0*/ 	.word	0x000000ff
        /*0de4*/ 	.word	0x00036890
        /*0de8*/ 	.short	0x0100
        /*0dea*/ 	.byte	0x08
	.zero		1


	//   ....[15]....
        /*0dec*/ 	.word	0x000007c0
        /*0df0*/ 	.word	0x000000ff
        /*0df4*/ 	.word	0x000368a0
        /*0df8*/ 	.short	0x0100
        /*0dfa*/ 	.byte	0x08
	.zero		1


	//   ....[16]....
        /*0dfc*/ 	.word	0x000007d0
        /*0e00*/ 	.word	0x000000ff
        /*0e04*/ 	.word	0x00036898
        /*0e08*/ 	.short	0x0100
        /*0e0a*/ 	.byte	0x08
	.zero		1


	//   ....[17]....
        /*0e0c*/ 	.word	0x000007e0
        /*0e10*/ 	.word	0x000000ff
        /*0e14*/ 	.word	0x000368a8
        /*0e18*/ 	.short	0x0100
        /*0e1a*/ 	.byte	0x08
	.zero		1


	//   ....[18]....
        /*0e1c*/ 	.word	0x00000910
        /*0e20*/ 	.word	0x000000ff
        /*0e24*/ 	.word	0x000368b0
        /*0e28*/ 	.short	0x0100
        /*0e2a*/ 	.byte	0x08
	.zero		1


	//   ....[19]....
        /*0e2c*/ 	.word	0x00000920
        /*0e30*/ 	.word	0x000000ff
        /*0e34*/ 	.word	0x000368c0
        /*0e38*/ 	.short	0x0100
        /*0e3a*/ 	.byte	0x08
	.zero		1


	//   ....[20]....
        /*0e3c*/ 	.word	0x00000930
        /*0e40*/ 	.word	0x000000ff
        /*0e44*/ 	.word	0x000368b8
        /*0e48*/ 	.short	0x0100
        /*0e4a*/ 	.byte	0x08
	.zero		1


	//   ....[21]....
        /*0e4c*/ 	.word	0x00000940
        /*0e50*/ 	.word	0x000000ff
        /*0e54*/ 	.word	0x000368c8
        /*0e58*/ 	.short	0x0100
        /*0e5a*/ 	.byte	0x08
	.zero		1


	//   ....[22]....
        /*0e5c*/ 	.word	0x00003910
        /*0e60*/ 	.word	0x00000064
        /*0e64*/ 	.word	0x00036890
        /*0e68*/ 	.short	0x010a
        /*0e6a*/ 	.byte	0x3f
	.zero		1


	//   ....[23]....
        /*0e6c*/ 	.word	0x00006c80
        /*0e70*/ 	.word	0x00000064
        /*0e74*/ 	.word	0x00036890
        /*0e78*/ 	.short	0x010a
        /*0e7a*/ 	.byte	0x3f
	.zero		1


	//   ....[24]....
        /*0e7c*/ 	.word	0x00009d50
        /*0e80*/ 	.word	0x00000064
        /*0e84*/ 	.word	0x00036890
        /*0e88*/ 	.short	0x010a
        /*0e8a*/ 	.byte	0x3f
	.zero		1


	//   ....[25]....
        /*0e8c*/ 	.word	0x0000a120
        /*0e90*/ 	.word	0x0000002c
        /*0e94*/ 	.word	0x00000000
        /*0e98*/ 	.short	0x0101
        /*0e9a*/ 	.byte	0x3f
	.zero		1


	//   ....[26]....
        /*0e9c*/ 	.word	0x0000a160
        /*0ea0*/ 	.word	0x00000064
        /*0ea4*/ 	.word	0x000368b0
        /*0ea8*/ 	.short	0x010a
        /*0eaa*/ 	.byte	0x3f
	.zero		1


	//   ....[27]....
        /*0eac*/ 	.word	0x0000a7d0
        /*0eb0*/ 	.word	0x00000064
        /*0eb4*/ 	.word	0x00000000
        /*0eb8*/ 	.short	0x0101
        /*0eba*/ 	.byte	0x3f
	.zero		1


	//   ....[28]....
        /*0ebc*/ 	.word	0x0000ae90
        /*0ec0*/ 	.word	0x00000002
        /*0ec4*/ 	.word	0x00036800
        /*0ec8*/ 	.short	0x010a
        /*0eca*/ 	.byte	0x3f
	.zero		1


	//   ....[29]....
        /*0ecc*/ 	.word	0x0000aee0
        /*0ed0*/ 	.word	0x00000002
        /*0ed4*/ 	.word	0x00036800
        /*0ed8*/ 	.short	0x010a
        /*0eda*/ 	.byte	0x3f
	.zero		1


	//   ....[30]....
        /*0edc*/ 	.word	0x0000b990
        /*0ee0*/ 	.word	0x00000002
        /*0ee4*/ 	.word	0x00036800
        /*0ee8*/ 	.short	0x010a
        /*0eea*/ 	.byte	0x3f
	.zero		1


	//   ....[31]....
        /*0eec*/ 	.word	0x0000e210
        /*0ef0*/ 	.word	0x00000002
        /*0ef4*/ 	.word	0x00036800
        /*0ef8*/ 	.short	0x010a
        /*0efa*/ 	.byte	0x3f
	.zero		1


	//   ....[32]....
        /*0efc*/ 	.word	0x000109a0
        /*0f00*/ 	.word	0x00000000
        /*0f04*/ 	.word	0x00036830
        /*0f08*/ 	.short	0x010a
        /*0f0a*/ 	.byte	0x3f
	.zero		1


	//   ....[33]....
        /*0f0c*/ 	.word	0x00010a20
        /*0f10*/ 	.word	0x00000000
        /*0f14*/ 	.word	0x00036830
        /*0f18*/ 	.short	0x010a
        /*0f1a*/ 	.byte	0x3f
	.zero		1


	//   ....[34]....
        /*0f1c*/ 	.word	0x000151f0
        /*0f20*/ 	.word	0x00000000
        /*0f24*/ 	.word	0x00000000
        /*0f28*/ 	.short	0x0101
        /*0f2a*/ 	.byte	0x3f
	.zero		1


	//   ....[35]....
        /*0f2c*/ 	.word	0x00016400
        /*0f30*/ 	.word	0x0000000c
        /*0f34*/ 	.word	0x00036830
        /*0f38*/ 	.short	0x010a
        /*0f3a*/ 	.byte	0x3f
	.zero		1


	//   ....[36]....
        /*0f3c*/ 	.word	0x00016480
        /*0f40*/ 	.word	0x0000000c
        /*0f44*/ 	.word	0x00036830
        /*0f48*/ 	.short	0x010a
        /*0f4a*/ 	.byte	0x3f
	.zero		1


	//   ....[37]....
        /*0f4c*/ 	.word	0x00019b10
        /*0f50*/ 	.word	0x0000000e
        /*0f54*/ 	.word	0x00036850
        /*0f58*/ 	.short	0x010a
        /*0f5a*/ 	.byte	0x3f
	.zero		1


	//   ....[38]....
        /*0f5c*/ 	.word	0x00019b60
        /*0f60*/ 	.word	0x0000000e
        /*0f64*/ 	.word	0x00036850
        /*0f68*/ 	.short	0x010a
        /*0f6a*/ 	.byte	0x3f
	.zero		1


	//   ....[39]....
        /*0f6c*/ 	.word	0x0001b390
        /*0f70*/ 	.word	0x0000000c
        /*0f74*/ 	.word	0x00000000
        /*0f78*/ 	.short	0x0101
        /*0f7a*/ 	.byte	0x3f
	.zero		1


	//   ....[40]....
        /*0f7c*/ 	.word	0x0001b3d0
        /*0f80*/ 	.word	0x0000000e
        /*0f84*/ 	.word	0x00000000
        /*0f88*/ 	.short	0x0101
        /*0f8a*/ 	.byte	0x3f
	.zero		1


	//   ....[41]....
        /*0f8c*/ 	.word	0x0001be00
        /*0f90*/ 	.word	0x00000000
        /*0f94*/ 	.word	0x00036850
        /*0f98*/ 	.short	0x010a
        /*0f9a*/ 	.byte	0x3f
	.zero		1


	//   ....[42]....
        /*0f9c*/ 	.word	0x0001bea0
        /*0fa0*/ 	.word	0x00000000
        /*0fa4*/ 	.word	0x00036850
        /*0fa8*/ 	.short	0x010a
        /*0faa*/ 	.byte	0x3f
	.zero		1


	//   ....[43]....
        /*0fac*/ 	.word	0x0001c3f0
        /*0fb0*/ 	.word	0x00000008
        /*0fb4*/ 	.word	0x00000000
        /*0fb8*/ 	.short	0x0101
        /*0fba*/ 	.byte	0x3f
	.zero		1


	//   ....[44]....
        /*0fbc*/ 	.word	0x0001df70
        /*0fc0*/ 	.word	0x00000000
        /*0fc4*/ 	.word	0x00000000
        /*0fc8*/ 	.short	0x0101
        /*0fca*/ 	.byte	0x3f
	.zero		1


	//   ....[45]....
        /*0fcc*/ 	.word	0x000203d0
        /*0fd0*/ 	.word	0x00000004
        /*0fd4*/ 	.word	0x00036820
        /*0fd8*/ 	.short	0x010a
        /*0fda*/ 	.byte	0x3f
	.zero		1


	//   ....[46]....
        /*0fdc*/ 	.word	0x000204b0
        /*0fe0*/ 	.word	0x00000004
        /*0fe4*/ 	.word	0x000368a0
        /*0fe8*/ 	.short	0x010a
        /*0fea*/ 	.byte	0x3f
	.zero		1


	//   ....[47]....
        /*0fec*/ 	.word	0x00020900
        /*0ff0*/ 	.word	0x00000004
        /*0ff4*/ 	.word	0x000368c0
        /*0ff8*/ 	.short	0x010a
        /*0ffa*/ 	.byte	0x3f
	.zero		1


	//   ....[48]....
        /*0ffc*/ 	.word	0x00020ea0
        /*1000*/ 	.word	0x00000006
        /*1004*/ 	.word	0x000368a0
        /*1008*/ 	.short	0x010a
        /*100a*/ 	.byte	0x3f
	.zero		1


	//   ....[49]....
        /*100c*/ 	.word	0x000212e0
        /*1010*/ 	.word	0x00000006
        /*1014*/ 	.word	0x000368c0
        /*1018*/ 	.short	0x010a
        /*101a*/ 	.byte	0x3f
	.zero		1


	//   ....[50]....
        /*101c*/ 	.word	0x00022120
        /*1020*/ 	.word	0x00000000
        /*1024*/ 	.word	0x00036840
        /*1028*/ 	.short	0x010a
        /*102a*/ 	.byte	0x3f
	.zero		1


	//   ....[51]....
        /*102c*/ 	.word	0x00023170
        /*1030*/ 	.word	0x0000000a
        /*1034*/ 	.word	0x00036800
        /*1038*/ 	.short	0x0107
        /*103a*/ 	.byte	0x3f
	.zero		1


	//   ....[52]....
        /*103c*/ 	.word	0x00023280
        /*1040*/ 	.word	0x00000002
        /*1044*/ 	.word	0x00036800
        /*1048*/ 	.short	0x0101
        /*104a*/ 	.byte	0x3f
	.zero		1


	//   ....[53]....
        /*104c*/ 	.word	0x000232a0
        /*1050*/ 	.word	0x00000002
        /*1054*/ 	.word	0x00036820
        /*1058*/ 	.short	0x010a
        /*105a*/ 	.byte	0x3f
	.zero		1


	//   ....[54]....
        /*105c*/ 	.word	0x00023620
        /*1060*/ 	.word	0x00000003
        /*1064*/ 	.word	0x00036840
        /*1068*/ 	.short	0x010a
        /*106a*/ 	.byte	0x3f
	.zero		1


	//   ....[55]....
        /*106c*/ 	.word	0x00023ae0
        /*1070*/ 	.word	0x00000003
        /*1074*/ 	.word	0x00000060
        /*1078*/ 	.short	0x010a
        /*107a*/ 	.byte	0x3f
	.zero		1


	//   ....[56]....
        /*107c*/ 	.word	0x000242d0
        /*1080*/ 	.word	0x00000003
        /*1084*/ 	.word	0x00036840
        /*1088*/ 	.short	0x010a
        /*108a*/ 	.byte	0x3f
	.zero		1


	//   ....[57]....
        /*108c*/ 	.word	0x00024790
        /*1090*/ 	.word	0x00000002
        /*1094*/ 	.word	0x00000060
        /*1098*/ 	.short	0x010a
        /*109a*/ 	.byte	0x3f
	.zero		1


	//   ....[58]....
        /*109c*/ 	.word	0x00024eb0
        /*10a0*/ 	.word	0x00000002
        /*10a4*/ 	.word	0x00036840
        /*10a8*/ 	.short	0x010a
        /*10aa*/ 	.byte	0x3f
	.zero		1


	//   ....[59]....
        /*10ac*/ 	.word	0x00025370
        /*10b0*/ 	.word	0x00000002
        /*10b4*/ 	.word	0x00000060
        /*10b8*/ 	.short	0x010a
        /*10ba*/ 	.byte	0x3f
	.zero		1


	//   ....[60]....
        /*10bc*/ 	.word	0x00025a20
        /*10c0*/ 	.word	0x00000002
        /*10c4*/ 	.word	0x00036860
        /*10c8*/ 	.short	0x010a
        /*10ca*/ 	.byte	0x3f
	.zero		1


	//   ....[61]....
        /*10cc*/ 	.word	0x00026a00
        /*10d0*/ 	.word	0x00000000
        /*10d4*/ 	.word	0x00036820
        /*10d8*/ 	.short	0x010a
        /*10da*/ 	.byte	0x3f
	.zero		1


	//   ....[62]....
        /*10dc*/ 	.word	0x00026bd0
        /*10e0*/ 	.word	0x00000006
        /*10e4*/ 	.word	0x00000000
        /*10e8*/ 	.short	0x010a
        /*10ea*/ 	.byte	0x3f
	.zero		1


	//   ....[63]....
        /*10ec*/ 	.word	0x00026c40
        /*10f0*/ 	.word	0x00000007
        /*10f4*/ 	.word	0x00000000
        /*10f8*/ 	.short	0x010a
        /*10fa*/ 	.byte	0x3f
	.zero		1


	//   ....[64]....
        /*10fc*/ 	.word	0x00026cb0
        /*1100*/ 	.word	0x00000004
        /*1104*/ 	.word	0x00000000
        /*1108*/ 	.short	0x010a
        /*110a*/ 	.byte	0x3f
	.zero		1


	//   ....[65]....
        /*110c*/ 	.word	0x00026ce0
        /*1110*/ 	.word	0x00000003
        /*1114*/ 	.word	0x00000000
        /*1118*/ 	.short	0x010a
        /*111a*/ 	.byte	0x3f
	.zero		1


	//   ....[66]....
        /*111c*/ 	.word	0x00026d40
        /*1120*/ 	.word	0x00000064
        /*1124*/ 	.word	0x00036890
        /*1128*/ 	.short	0x010a
        /*112a*/ 	.byte	0x3f
	.zero		1


	//   ....[67]....
        /*112c*/ 	.word	0x00026d90
        /*1130*/ 	.word	0x00000064
        /*1134*/ 	.word	0x00036890
        /*1138*/ 	.short	0x010a
        /*113a*/ 	.byte	0x3f
	.zero		1


	//   ....[68]....
        /*113c*/ 	.word	0x00026de0
        /*1140*/ 	.word	0x00000064
        /*1144*/ 	.word	0x00036890
        /*1148*/ 	.short	0x010a
        /*114a*/ 	.byte	0x3f
	.zero		1


	//   ....[69]....
        /*114c*/ 	.word	0x00026e30
        /*1150*/ 	.word	0x00000064
        /*1154*/ 	.word	0x000368b0
        /*1158*/ 	.short	0x010a
        /*115a*/ 	.byte	0x3f
	.zero		1


	//   ....[70]....
        /*115c*/ 	.word	0x00027040
        /*1160*/ 	.word	0x00000002
        /*1164*/ 	.word	0x00036800
        /*1168*/ 	.short	0x010a
        /*116a*/ 	.byte	0x3f
	.zero		1


	//   ....[71]....
        /*116c*/ 	.word	0x00027270
        /*1170*/ 	.word	0x00000002
        /*1174*/ 	.word	0x00036800
        /*1178*/ 	.short	0x010a
        /*117a*/ 	.byte	0x3f
	.zero		1


	//   ....[72]....
        /*117c*/ 	.word	0x000272c0
        /*1180*/ 	.word	0x00000000
        /*1184*/ 	.word	0x00036830
        /*1188*/ 	.short	0x010a
        /*118a*/ 	.byte	0x3f
	.zero		1


	//   ....[73]....
        /*118c*/ 	.word	0x00027310
        /*1190*/ 	.word	0x0000000c
        /*1194*/ 	.word	0x00036830
        /*1198*/ 	.short	0x010a
        /*119a*/ 	.byte	0x3f
	.zero		1


	//   ....[74]....
        /*119c*/ 	.word	0x00027360
        /*11a0*/ 	.word	0x0000000e
        /*11a4*/ 	.word	0x00036850
        /*11a8*/ 	.short	0x010a
        /*11aa*/ 	.byte	0x3f
	.zero		1


	//   ....[75]....
        /*11ac*/ 	.word	0x000273b0
        /*11b0*/ 	.word	0x00000000
        /*11b4*/ 	.word	0x00036850
        /*11b8*/ 	.short	0x010a
        /*11ba*/ 	.byte	0x3f
	.zero		1


	//   ....[76]....
        /*11bc*/ 	.word	0x00027560
        /*11c0*/ 	.word	0x00000003
        /*11c4*/ 	.word	0x00036820
        /*11c8*/ 	.short	0x010a
        /*11ca*/ 	.byte	0x3f
	.zero		1


	//   ....[77]....
        /*11cc*/ 	.word	0x000275b0
        /*11d0*/ 	.word	0x00000004
        /*11d4*/ 	.word	0x000368a0
        /*11d8*/ 	.short	0x010a
        /*11da*/ 	.byte	0x3f
	.zero		1


	//   ....[78]....
        /*11dc*/ 	.word	0x00027600
        /*11e0*/ 	.word	0x00000004
        /*11e4*/ 	.word	0x000368c0
        /*11e8*/ 	.short	0x010a
        /*11ea*/ 	.byte	0x3f
	.zero		1


	//   ....[79]....
        /*11ec*/ 	.word	0x00027650
        /*11f0*/ 	.word	0x00000006
        /*11f4*/ 	.word	0x000368a0
        /*11f8*/ 	.short	0x010a
        /*11fa*/ 	.byte	0x3f
	.zero		1


	//   ....[80]....
        /*11fc*/ 	.word	0x000276a0
        /*1200*/ 	.word	0x00000006
        /*1204*/ 	.word	0x000368c0
        /*1208*/ 	.short	0x010a
        /*120a*/ 	.byte	0x3f
	.zero		1


	//   ....[81]....
        /*120c*/ 	.word	0x00027840
        /*1210*/ 	.word	0x00000000
        /*1214*/ 	.word	0x00036840
        /*1218*/ 	.short	0x010a
        /*121a*/ 	.byte	0x3f
	.zero		1


	//   ....[82]....
        /*121c*/ 	.word	0x00028480
        /*1220*/ 	.word	0x00000002
        /*1224*/ 	.word	0x00036820
        /*1228*/ 	.short	0x010a
        /*122a*/ 	.byte	0x3f
	.zero		1


	//   ....[83]....
        /*122c*/ 	.word	0x000284d0
        /*1230*/ 	.word	0x00000003
        /*1234*/ 	.word	0x00036840
        /*1238*/ 	.short	0x010a
        /*123a*/ 	.byte	0x3f
	.zero		1


	//   ....[84]....
        /*123c*/ 	.word	0x00028520
        /*1240*/ 	.word	0x00000003
        /*1244*/ 	.word	0x00000060
        /*1248*/ 	.short	0x010a
        /*124a*/ 	.byte	0x3f
	.zero		1


	//   ....[85]....
        /*124c*/ 	.word	0x00028570
        /*1250*/ 	.word	0x00000003
        /*1254*/ 	.word	0x00036840
        /*1258*/ 	.short	0x010a
        /*125a*/ 	.byte	0x3f
	.zero		1


	//   ....[86]....
        /*125c*/ 	.word	0x000285c0
        /*1260*/ 	.word	0x00000002
        /*1264*/ 	.word	0x00000060
        /*1268*/ 	.short	0x010a
        /*126a*/ 	.byte	0x3f
	.zero		1


	//   ....[87]....
        /*126c*/ 	.word	0x00028610
        /*1270*/ 	.word	0x00000002
        /*1274*/ 	.word	0x00036840
        /*1278*/ 	.short	0x010a
        /*127a*/ 	.byte	0x3f
	.zero		1


	//   ....[88]....
        /*127c*/ 	.word	0x00028660
        /*1280*/ 	.word	0x00000002
        /*1284*/ 	.word	0x00000060
        /*1288*/ 	.short	0x010a
        /*128a*/ 	.byte	0x3f
	.zero		1


	//   ....[89]....
        /*128c*/ 	.word	0x000286b0
        /*1290*/ 	.word	0x00000002
        /*1294*/ 	.word	0x00036860
        /*1298*/ 	.short	0x010a
        /*129a*/ 	.byte	0x3f
	.zero		1


	//   ....[90]....
        /*129c*/ 	.word	0x00029110
        /*12a0*/ 	.word	0x00000000
        /*12a4*/ 	.word	0x00036820
        /*12a8*/ 	.short	0x010a
        /*12aa*/ 	.byte	0x3f
	.zero		1


	//   ....[91]....
        /*12ac*/ 	.word	0x000292b0
        /*12b0*/ 	.word	0x00000006
        /*12b4*/ 	.word	0x00000000
        /*12b8*/ 	.short	0x010a
        /*12ba*/ 	.byte	0x3f
	.zero		1


	//   ....[92]....
        /*12bc*/ 	.word	0x00029300
        /*12c0*/ 	.word	0x00000007
        /*12c4*/ 	.word	0x00000000
        /*12c8*/ 	.short	0x010a
        /*12ca*/ 	.byte	0x3f
	.zero		1


	//   ....[93]....
        /*12cc*/ 	.word	0x00029350
        /*12d0*/ 	.word	0x00000004
        /*12d4*/ 	.word	0x00000000
        /*12d8*/ 	.short	0x010a
        /*12da*/ 	.byte	0x3f
	.zero		1


	//----- nvinfo : EIATTR_NUM_MBARRIERS
	.align		4
.L_187:
        /*12dc*/ 	.byte	0x03, 0x38
        /*12de*/ 	.short	0x0016


	//----- nvinfo : EIATTR_EXIT_INSTR_OFFSETS
	.align		4
        /*12e0*/ 	.byte	0x04, 0x1c
        /*12e2*/ 	.short	(.L_189 - .L_188)


	//   ....[0]....
.L_188:
        /*12e4*/ 	.word	0x00026d30


	//----- nvinfo : EIATTR_MAX_THREADS
	.align		4
.L_189:
        /*12e8*/ 	.byte	0x04, 0x05
        /*12ea*/ 	.short	(.L_191 - .L_190)
.L_190:
        /*12ec*/ 	.word	0x00000180
        /*12f0*/ 	.word	0x00000001
        /*12f4*/ 	.word	0x00000001


	//----- nvinfo : EIATTR_CRS_STACK_SIZE
	.align		4
.L_191:
        /*12f8*/ 	.byte	0x04, 0x1e
        /*12fa*/ 	.short	(.L_193 - .L_192)
.L_192:
        /*12fc*/ 	.word	0x00000000


	//----- nvinfo : EIATTR_CBANK_PARAM_SIZE
	.align		4
.L_193:
        /*1300*/ 	.byte	0x03, 0x19
        /*1302*/ 	.short	0x0af0


	//----- nvinfo : EIATTR_PARAM_CBANK
	.align		4
        /*1304*/ 	.byte	0x04, 0x0a
        /*1306*/ 	.short	(.L_195 - .L_194)
	.align		4
.L_194:
        /*1308*/ 	.word	index@(.nv.constant0._ZN7cutlass13device_kernelIN5flash11enable_sm90INS1_16FlashAttnFwdSm90INS1_25CollectiveMainloopFwdSm90ILi2EN4cute5tupleIJNS5_1CILi1EEES8_S8_EEENS6_IJNS7_ILi128EEENS7_ILi112EEENS7_ILi192EEEEEELi192ENS_6half_tEfNS_4arch4Sm90ELb0ELb0ELb1ELb1ELb0ELb1ELb0ELb1ELb1ELb1ELb0ELb0EEENS1_21CollectiveEpilogueFwdINS6_IJSA_SC_SB_EEES9_SE_SG_Li256ELb1ELb1ELb0ELb0EEENS1_36VarlenDynamicPersistentTileSchedulerILi128ELi112ELi256ELi128ELb0ELb1ELb1ELb0ELb1ELb1EEEEEEEEEvNT_6ParamsE)
        /*130c*/ 	.short	0x0210
        /*130e*/ 	.short	0x0af0


	//----- nvinfo : EIATTR_SW_WAR
	.align		4
.L_195:
        /*1310*/ 	.byte	0x04, 0x36
        /*1312*/ 	.short	(.L_197 - .L_196)
.L_196:
        /*1314*/ 	.word	0x00000008
.L_197:


//--------------------- .nv.info._ZN7cutlass13device_kernelIN5flash11enable_sm90INS1_16FlashAttnFwdSm90INS1_25CollectiveMainloopFwdSm90ILi2EN4cute5tupleIJNS5_1CILi1EEES8_S8_EEENS6_IJNS7_ILi128EEENS7_ILi96EEENS7_ILi192EEEEEELi192ENS_6half_tEfNS_4arch4Sm90ELb0ELb1ELb1ELb0ELb0ELb0ELb0ELb1ELb1ELb1ELb0ELb0EEENS1_21CollectiveEpilogueFwdINS6_IJSA_SC_SB_EEES9_SE_SG_Li256ELb0ELb1ELb0ELb0EEENS1_30DynamicPersistentTileSchedulerILi256ELi128ELb0ELb1ELb1EEEEEEEEEvNT_6ParamsE --------------------------
	.section	.nv.info._ZN7cutlass13device_kernelIN5flash11enable_sm90INS1_16FlashAttnFwdSm90INS1_25CollectiveMainloopFwdSm90ILi2EN4cute5tupleIJNS5_1CILi1EEES8_S8_EEENS6_IJNS7_ILi128EEENS7_ILi96EEENS7_ILi192EEEEEELi192ENS_6half_tEfNS_4arch4Sm90ELb0ELb1ELb1ELb0ELb0ELb0ELb0ELb1ELb1ELb1ELb0ELb0EEENS1_21CollectiveEpilogueFwdINS6_IJSA_SC_SB_EEES9_SE_SG_Li256ELb0ELb1ELb0ELb0EEENS1_30DynamicPersistentTileSchedulerILi256ELi128ELb0ELb1ELb1EEEEEEEEEvNT_6ParamsE,"",@"SHT_CUDA_INFO"
	.sectionflags	@""
	.align	4


	//----- nvinfo : EIATTR_CUDA_API_VERSION
	.align		4
        /*0000*/ 	.byte	0x04, 0x37
        /*0002*/ 	.short	(.L_199 - .L_198)
.L_198:
        /*0004*/ 	.word	0x00000082


	//----- nvinfo : EIATTR_KPARAM_INFO
	.align		4
.L_199:
        /*0008*/ 	.byte	0x04, 0x17
        /*000a*/ 	.short	(.L_201 - .L_200)
.L_200:
        /*000c*/ 	.word	0x00000000
        /*0010*/ 	.short	0x0000
        /*0012*/ 	.short	0x0070
        /*0014*/ 	.byte	0x00, 0xf0, 0x01, 0x2a


	//----- nvinfo : EIATTR_SPARSE_MMA_MASK
	.align		4
.L_201:
        /*0018*/ 	.byte	0x03, 0x50
        /*001a*/ 	.short	0x0000


	//----- nvinfo : EIATTR_MAXREG_COUNT
	.align		4
        /*001c*/ 	.byte	0x03, 0x1b
        /*001e*/ 	.short	0x00a8


	//----- nvinfo : EIATTR_NUM_BARRIERS
	.align		4
        /*0020*/ 	.byte	0x02, 0x4c
        /*0022*/ 	.byte	0x09
	.zero		1


	//----- nvinfo : EIATTR_EXTERNS
	.align		4
        /*0024*/ 	.byte	0x04, 0x0f
        /*0026*/ 	.short	(.L_203 - .L_202)


	//   ....[0]....
	.align		4
.L_202:
        /*0028*/ 	.word	index@(__assertfail)


	//----- nvinfo : EIATTR_ANNOTATIONS
	.align		4
.L_203:
        /*002c*/ 	.byte	0x04, 0x55
        /*002e*/ 	.short	(.L_205 - .L_204)


	//   ....[0]....
.L_204:
        /* <DEDUP_REMOVED lines=28> */


	//----- nvinfo : EIATTR_MERCURY_ISA_VERSION
	.align		4
.L_205:
        /*01d8*/ 	.byte	0x03, 0x5f
        /*01da*/ 	.short	0x0101


	//----- nvinfo : EIATTR_INT_WARP_WIDE_INSTR_OFFSETS
	.align		4
        /*01dc*/ 	.byte	0x04, 0x31
        /*01de*/ 	.short	(.L_207 - .L_206)


	//   ....[0]....
.L_206:
        /*01e0*/ 	.word	0x00000130


	//   ....[1]....
        /*01e4*/ 	.word	0x00000170


	//   ....[2]....
        /*01e8*/ 	.word	0x000001e0


	//   ....[3]....
        /*01ec*/ 	.word	0x00012290


	//   ....[4]....
        /*01f0*/ 	.word	0x00012330


	//   ....[5]....
        /*01f4*/ 	.word	0x00015ed0


	//   ....[6]....
        /*01f8*/ 	.word	0x00015f70


	//----- nvinfo : EIATTR_COOP_GROUP_MASK_REGIDS
	.align		4
.L_207:
        /*01fc*/ 	.byte	0x04, 0x29
        /*01fe*/ 	.short	(.L_209 - .L_208)


	//   ....[0]....
.L_208:
        /*0200*/ 	.word	0xffffffff


	//   ....[1]....
        /*0204*/ 	.word	0xffffffff


	//   ....[2]....
        /*0208*/ 	.word	0xffffffff


	//   ....[3]....
        /*020c*/ 	.word	0xffffffff


	//   ....[4]....
        /*0210*/ 	.word	0xffffffff


	//   ....[5]....
        /*0214*/ 	.word	0xffffffff


	//   ....[6]....
        /*0218*/ 	.word	0xffffffff


	//   ....[7]....
        /*021c*/ 	.word	0xffffffff


	//   ....[8]....
        /*0220*/ 	.word	0xffffffff


	//   ....[9]....
        /*0224*/ 	.word	0xffffffff


	//   ....[10]....
        /*0228*/ 	.word	0xffffffff


	//   ....[11]....
        /*022c*/ 	.word	0xffffffff


	//   ....[12]....
        /*0230*/ 	.word	0xffffffff


	//   ....[13]....
        /*0234*/ 	.word	0xffffffff


	//   ....[14]....
        /*0238*/ 	.word	0xffffffff


	//   ....[15]....
        /*023c*/ 	.word	0xffffffff


	//   ....[16]....
        /*0240*/ 	.word	0xffffffff


	//   ....[17]....
        /*0244*/ 	.word	0xffffffff


	//   ....[18]....
        /*0248*/ 	.word	0xffffffff


	//   ....[19]....
        /*024c*/ 	.word	0xffffffff


	//   ....[20]....
        /*0250*/ 	.word	0xffffffff


	//   ....[21]....
        /*0254*/ 	.word	0xffffffff


	//   ....[22]....
        /*0258*/ 	.word	0xffffffff


	//   ....[23]....
        /*025c*/ 	.word	0xffffffff


	//   ....[24]....
        /*0260*/ 	.word	0xffffffff


	//   ....[25]....
        /*0264*/ 	.word	0xffffffff


	//   ....[26]....
        /*0268*/ 	.word	0xffffffff


	//   ....[27]....
        /*026c*/ 	.word	0xffffffff


	//   ....[28]....
        /*0270*/ 	.word	0xffffffff


	//   ....[29]....
        /*0274*/ 	.word	0xffffffff


	//   ....[30]....
        /*0278*/ 	.word	0xffffffff


	//   ....[31]....
        /*027c*/ 	.word	0xffffffff


	//   ....[32]....
        /*0280*/ 	.word	0xffffffff


	//   ....[33]....
        /*0284*/ 	.word	0xffffffff


	//   ....[34]....
        /*0288*/ 	.word	0xffffffff


	//   ....[35]....
        /*028c*/ 	.word	0xffffffff


	//   ....[36]....
        /*0290*/ 	.word	0xffffffff


	//   ....[37]....
        /*0294*/ 	.word	0xffffffff


	//   ....[38]....
        /*0298*/ 	.word	0xffffffff


	//   ....[39]....
        /*029c*/ 	.word	0xffffffff


	//   ....[40]....
        /*02a0*/ 	.word	0xffffffff


	//   ....[41]....
        /*02a4*/ 	.word	0xffffffff


	//   ....[42]....
        /*02a8*/ 	.word	0xffffffff


	//   ....[43]....
        /*02ac*/ 	.word	0xffffffff


	//   ....[44]....
        /*02b0*/ 	.word	0xffffffff


	//   ....[45]....
        /*02b4*/ 	.word	0xffffffff


	//   ....[46]....
        /*02b8*/ 	.word	0xffffffff


	//   ....[47]....
        /*02bc*/ 	.word	0xffffffff


	//   ....[48]....
        /*02c0*/ 	.word	0xffffffff


	//   ....[49]....
        /*02c4*/ 	.word	0xffffffff


	//   ....[50]....
        /*02c8*/ 	.word	0xffffffff


	//   ....[51]....
        /*02cc*/ 	.word	0xffffffff


	//   ....[52]....
        /*02d0*/ 	.word	0xffffffff


	//   ....[53]....
        /*02d4*/ 	.word	0xffffffff


	//   ....[54]....
        /*02d8*/ 	.word	0xffffffff


	//   ....[55]....
        /*02dc*/ 	.word	0xffffffff


	//   ....[56]....
        /*02e0*/ 	.word	0xffffffff


	//   ....[57]....
        /*02e4*/ 	.word	0xffffffff


	//   ....[58]....
        /*02e8*/ 	.word	0xffffffff


	//   ....[59]....
        /*02ec*/ 	.word	0xffffffff


	//   ....[60]....
        /*02f0*/ 	.word	0xffffffff


	//   ....[61]....
        /*02f4*/ 	.word	0xffffffff


	//   ....[62]....
        /*02f8*/ 	.word	0xffffffff


	//   ....[63]....
        /*02fc*/ 	.word	0xffffffff


	//   ....[64]....
        /*0300*/ 	.word	0xffffffff


	//   ....[65]....
        /*0304*/ 	.word	0xffffffff


	//   ....[66]....
        /*0308*/ 	.word	0xffffffff


	//   ....[67]....
        /*030c*/ 	.word	0xffffffff


	//   ....[68]....
        /*0310*/ 	.word	0xffffffff


	//   ....[69]....
        /*0314*/ 	.word	0xffffffff


	//   ....[70]....
        /*0318*/ 	.word	0xffffffff


	//   ....[71]....
        /*031c*/ 	.word	0xffffffff


	//   ....[72]....
        /*0320*/ 	.word	0xffffffff


	//   ....[73]....
        /*0324*/ 	.word	0xffffffff


	//   ....[74]....
        /*0328*/ 	.word	0x0500000f


	//   ....[75]....
        /*032c*/ 	.word	0x0500000f


	//   ....[76]....
        /*0330*/ 	.word	0x0500000f


	//   ....[77]....
        /*0334*/ 	.word	0x0500000f


	//   ....[78]....
        /*0338*/ 	.word	0x0500000f


	//   ....[79]....
        /*033c*/ 	.word	0x0500000f


	//   ....[80]....
        /*0340*/ 	.word	0x0500000f


	//   ....[81]....
        /*0344*/ 	.word	0x0500000f


	//   ....[82]....
        /*0348*/ 	.word	0x0500000f


	//   ....[83]....
        /*034c*/ 	.word	0x0500000f


	//   ....[84]....
        /*0350*/ 	.word	0x0500000f


	//   ....[85]....
        /*0354*/ 	.word	0x0500000f


	//   ....[86]....
        /*0358*/ 	.word	0x0500000f


	//   ....[87]....
        /*035c*/ 	.word	0x0500000f


	//   ....[88]....
        /*0360*/ 	.word	0x0500000f


	//   ....[89]....
        /*0364*/ 	.word	0x0500000f


	//   ....[90]....
        /*0368*/ 	.word	0x0500000f


	//   ....[91]....
        /*036c*/ 	.word	0x0500000f


	//   ....[92]....
        /*0370*/ 	.word	0x0500000f


	//----- nvinfo : EIATTR_COOP_GROUP_INSTR_OFFSETS
	.align		4
.L_209:
        /*0374*/ 	.byte	0x04, 0x28
        /*0376*/ 	.short	(.L_211 - .L_210)


	//   ....[0]....
.L_210:
        /*0378*/ 	.word	0x00000060


	//   ....[1]....
        /*037c*/ 	.word	0x00000140


	//   ....[2]....
        /*0380*/ 	.word	0x00000190


	//   ....[3]....
        /*0384*/ 	.word	0x000003c0


	//   ....[4]....
        /*0388*/ 	.word	0x00000520


	//   ....[5]....
        /*038c*/ 	.word	0x00000640


	//   ....[6]....
        /*0390*/ 	.word	0x000007a0


	//   ....[7]....
        /*0394*/ 	.word	0x00001940


	//   ....[8]....
        /*0398*/ 	.word	0x00002710


	//   ....[9]....
        /*039c*/ 	.word	0x00003390


	//   ....[10]....
        /*03a0*/ 	.word	0x000039d0


	//   ....[11]....
        /*03a4*/ 	.word	0x00003b00


	//   ....[12]....
        /*03a8*/ 	.word	0x00004050


	//   ....[13]....
        /*03ac*/ 	.word	0x00004100


	//   ....[14]....
        /*03b0*/ 	.word	0x00006480


	//   ....[15]....
        /*03b4*/ 	.word	0x00006630


	//   ....[16]....
        /*03b8*/ 	.word	0x000073a0


	//   ....[17]....
        /*03bc*/ 	.word	0x000074c0


	//   ....[18]....
        /*03c0*/ 	.word	0x00007a50


	//   ....[19]....
        /*03c4*/ 	.word	0x00007ae0


	//   ....[20]....
        /*03c8*/ 	.word	0x00009ca0


	//   ....[21]....
        /*03cc*/ 	.word	0x00009cc0


	//   ....[22]....
        /*03d0*/ 	.word	0x0000a150


	//   ....[23]....
        /*03d4*/ 	.word	0x0000a1c0


	//   ....[24]....
        /*03d8*/ 	.word	0x0000be80


	//   ....[25]....
        /*03dc*/ 	.word	0x0000c350


	//   ....[26]....
        /*03e0*/ 	.word	0x0000d0e0


	//   ....[27]....
        /*03e4*/ 	.word	0x0000d1f0


	//   ....[28]....
        /*03e8*/ 	.word	0x0000d790


	//   ....[29]....
        /*03ec*/ 	.word	0x0000d7f0


	//   ....[30]....
        /*03f0*/ 	.word	0x0000e870


	//   ....[31]....
        /*03f4*/ 	.word	0x0000e8b0


	//   ....[32]....
        /*03f8*/ 	.word	0x0000e9c0


	//   ....[33]....
        /*03fc*/ 	.word	0x0000e9e0


	//   ....[34]....
        /*0400*/ 	.word	0x0000fe50


	//   ....[35]....
        /*0404*/ 	.word	0x0000ff30


	//   ....[36]....
        /*0408*/ 	.word	0x0000ff60


	//   ....[37]....
        /*040c*/ 	.word	0x0000ff90


	//   ....[38]....
        /*0410*/ 	.word	0x000106c0


	//   ....[39]....
        /*0414*/ 	.word	0x00010700


	//   ....[40]....
        /*0418*/ 	.word	0x00010810


	//   ....[41]....
        /*041c*/ 	.word	0x00010830


	//   ....[42]....
        /*0420*/ 	.word	0x00010940


	//   ....[43]....
        /*0424*/ 	.word	0x00010960


	//   ....[44]....
        /*0428*/ 	.word	0x00010a80


	//   ....[45]....
        /*042c*/ 	.word	0x00010aa0


	//   ....[46]....
        /*0430*/ 	.word	0x00011210


	//   ....[47]....
        /*0434*/ 	.word	0x00011230


	//   ....[48]....
        /*0438*/ 	.word	0x00011340


	//   ....[49]....
        /*043c*/ 	.word	0x00011360


	//   ....[50]....
        /*0440*/ 	.word	0x00011470


	//   ....[51]....
        /*0444*/ 	.word	0x00011490


	//   ....[52]....
        /*0448*/ 	.word	0x000115b0


	//   ....[53]....
        /*044c*/ 	.word	0x000115d0


	//   ....[54]....
        /*0450*/ 	.word	0x00011790


	//   ....[55]....
        /*0454*/ 	.word	0x000128d0


	//   ....[56]....
        /*0458*/ 	.word	0x00013360


	//   ....[57]....
        /*045c*/ 	.word	0x00013390


	//   ....[58]....
        /*0460*/ 	.word	0x00013460


	//   ....[59]....
        /*0464*/ 	.word	0x00013480


	//   ....[60]....
        /*0468*/ 	.word	0x00013520


	//   ....[61]....
        /*046c*/ 	.word	0x00013540


	//   ....[62]....
        /*0470*/ 	.word	0x000135e0


	//   ....[63]....
        /*0474*/ 	.word	0x00013600


	//   ....[64]....
        /*0478*/ 	.word	0x000136a0


	//   ....[65]....
        /*047c*/ 	.word	0x000136c0


	//   ....[66]....
        /*0480*/ 	.word	0x00013760


	//   ....[67]....
        /*0484*/ 	.word	0x00013780


	//   ....[68]....
        /*0488*/ 	.word	0x00013820


	//   ....[69]....
        /*048c*/ 	.word	0x00013840


	//   ....[70]....
        /*0490*/ 	.word	0x00013850


	//   ....[71]....
        /*0494*/ 	.word	0x00013860


	//   ....[72]....
        /*0498*/ 	.word	0x000165c0


	//   ....[73]....
        /*049c*/ 	.word	0x000167b0


	//   ....[74]....
        /*04a0*/ 	.word	0x00016e00


	//   ....[75]....
        /*04a4*/ 	.word	0x00016f80


	//   ....[76]....
        /*04a8*/ 	.word	0x00016fe0


	//   ....[77]....
        /*04ac*/ 	.word	0x00017140


	//   ....[78]....
        /*04b0*/ 	.word	0x00017190


	//   ....[79]....
        /*04b4*/ 	.word	0x000172b0


	//   ....[80]....
        /*04b8*/ 	.word	0x00017320


	//   ....[81]....
        /*04bc*/ 	.word	0x00017440


	//   ....[82]....
        /*04c0*/ 	.word	0x000174b0


	//   ....[83]....
        /*04c4*/ 	.word	0x000175d0


	//   ....[84]....
        /*04c8*/ 	.word	0x00017640


	//   ....[85]....
        /*04cc*/ 	.word	0x00017760


	//   ....[86]....
        /*04d0*/ 	.word	0x000177d0


	//   ....[87]....
        /*04d4*/ 	.word	0x000178f0


	//   ....[88]....
        /*04d8*/ 	.word	0x00017960


	//   ....[89]....
        /*04dc*/ 	.word	0x00017a80


	//   ....[90]....
        /*04e0*/ 	.word	0x00017ad0


	//   ....[91]....
        /*04e4*/ 	.word	0x00017df0


	//   ....[92]....
        /*04e8*/ 	.word	0x00017f10


	//----- nvinfo : EIATTR_REG_RECONFIG
	.align		4
.L_211:
        /*04ec*/ 	.byte	0x01, 0x54
	.zero		2


	//----- nvinfo : EIATTR_SYSCALL_OFFSETS
	.align		4
        /*04f0*/ 	.byte	0x04, 0x46
        /*04f2*/ 	.short	(.L_213 - .L_212)


	//   ....[0]....
.L_212:
        /*04f4*/ 	.word	0x00001b20


	//   ....[1]....
        /*04f8*/ 	.word	0x000124a0


	//   ....[2]....
        /*04fc*/ 	.word	0x000125f0


	//   ....[3]....
        /*0500*/ 	.word	0x000126e0


	//   ....[4]....
        /*0504*/ 	.word	0x00012f30


	//----- nvinfo : EIATTR_MBARRIER_INSTR_OFFSETS
	.align		4
.L_213:
        /*0508*/ 	.byte	0x04, 0x39
        /*050a*/ 	.short	(.L_215 - .L_214)


	//   ....[0]....
.L_214:
        /*050c*/ 	.word	0x00000270
        /*0510*/ 	.word	0x000000ff
        /*0514*/ 	.word	0x00030800
        /*0518*/ 	.short	0x0100
        /*051a*/ 	.byte	0x08
	.zero		1


	//   ....[1]....
        /*051c*/ 	.word	0x00000280
        /*0520*/ 	.word	0x000000ff
        /*0524*/ 	.word	0x00030820
        /*0528*/ 	.short	0x0100
        /*052a*/ 	.byte	0x08
	.zero		1


	//   ....[2]....
        /*052c*/ 	.word	0x00000370
        /*0530*/ 	.word	0x000000ff
        /*0534*/ 	.word	0x00030830
        /*0538*/ 	.short	0x0100
        /*053a*/ 	.byte	0x08
	.zero		1


	//   ....[3]....
        /*053c*/ 	.word	0x00000380
        /*0540*/ 	.word	0x000000ff
        /*0544*/ 	.word	0x00030840
        /*0548*/ 	.short	0x0100
        /*054a*/ 	.byte	0x08
	.zero		1


	//   ....[4]....
        /*054c*/ 	.word	0x00000390
        /*0550*/ 	.word	0x000000ff
        /*0554*/ 	.word	0x00030838
        /*0558*/ 	.short	0x0100
        /*055a*/ 	.byte	0x08
	.zero		1


	//   ....[5]....
        /*055c*/ 	.word	0x000003a0
        /*0560*/ 	.word	0x000000ff
        /*0564*/ 	.word	0x00030848
        /*0568*/ 	.short	0x0100
        /*056a*/ 	.byte	0x08
	.zero		1


	//   ....[6]....
        /*056c*/ 	.word	0x000004d0
        /*0570*/ 	.word	0x000000ff
        /*0574*/ 	.word	0x00030850
        /*0578*/ 	.short	0x0100
        /*057a*/ 	.byte	0x08
	.zero		1


	//   ....[7]....
        /*057c*/ 	.word	0x000004e0
        /*0580*/ 	.word	0x000000ff
        /*0584*/ 	.word	0x00030860
        /*0588*/ 	.short	0x0100
        /*058a*/ 	.byte	0x08
	.zero		1


	//   ....[8]....
        /*058c*/ 	.word	0x000004f0
        /*0590*/ 	.word	0x000000ff
        /*0594*/ 	.word	0x00030858
        /*0598*/ 	.short	0x0100
        /*059a*/ 	.byte	0x08
	.zero		1


	//   ....[9]....
        /*059c*/ 	.word	0x00000500
        /*05a0*/ 	.word	0x000000ff
        /*05a4*/ 	.word	0x00030868
        /*05a8*/ 	.short	0x0100
        /*05aa*/ 	.byte	0x08
	.zero		1


	//   ....[10]....
        /*05ac*/ 	.word	0x000005f0
        /*05b0*/ 	.word	0x000000ff
        /*05b4*/ 	.word	0x00030870
        /*05b8*/ 	.short	0x0100
        /*05ba*/ 	.byte	0x06
	.zero		1


	//   ....[11]....
        /*05bc*/ 	.word	0x00000600
        /*05c0*/ 	.word	0x000000ff
        /*05c4*/ 	.word	0x00030880
        /*05c8*/ 	.short	0x0100
        /*05ca*/ 	.byte	0x06
	.zero		1


	//   ....[12]....
        /*05cc*/ 	.word	0x00000610
        /*05d0*/ 	.word	0x000000ff
        /*05d4*/ 	.word	0x00030878
        /*05d8*/ 	.short	0x0100
        /*05da*/ 	.byte	0x06
	.zero		1


	//   ....[13]....
        /*05dc*/ 	.word	0x00000620
        /*05e0*/ 	.word	0x000000ff
        /*05e4*/ 	.word	0x00030888
        /*05e8*/ 	.short	0x0100
        /*05ea*/ 	.byte	0x06
	.zero		1


	//   ....[14]....
        /*05ec*/ 	.word	0x00000750
        /*05f0*/ 	.word	0x000000ff
        /*05f4*/ 	.word	0x00030890
        /*05f8*/ 	.short	0x0100
        /*05fa*/ 	.byte	0x08
	.zero		1


	//   ....[15]....
        /*05fc*/ 	.word	0x00000760
        /*0600*/ 	.word	0x000000ff
        /*0604*/ 	.word	0x000308a0
        /*0608*/ 	.short	0x0100
        /*060a*/ 	.byte	0x08
	.zero		1


	//   ....[16]....
        /*060c*/ 	.word	0x00000770
        /*0610*/ 	.word	0x000000ff
        /*0614*/ 	.word	0x00030898
        /*0618*/ 	.short	0x0100
        /*061a*/ 	.byte	0x08
	.zero		1


	//   ....[17]....
        /*061c*/ 	.word	0x00000780
        /*0620*/ 	.word	0x000000ff
        /*0624*/ 	.word	0x000308a8
        /*0628*/ 	.short	0x0100
        /*062a*/ 	.byte	0x08
	.zero		1


	//   ....[18]....
        /*062c*/ 	.word	0x000008b0
        /*0630*/ 	.word	0x000000ff
        /*0634*/ 	.word	0x000308b0
        /*0638*/ 	.short	0x0100
        /*063a*/ 	.byte	0x08
	.zero		1


	//   ....[19]....
        /*063c*/ 	.word	0x000008c0
        /*0640*/ 	.word	0x000000ff
        /*0644*/ 	.word	0x000308c0
        /*0648*/ 	.short	0x0100
        /*064a*/ 	.byte	0x08
	.zero		1


	//   ....[20]....
        /*064c*/ 	.word	0x000008d0
        /*0650*/ 	.word	0x000000ff
        /*0654*/ 	.word	0x000308b8
        /*0658*/ 	.short	0x0100
        /*065a*/ 	.byte	0x08
	.zero		1


	//   ....[21]....
        /*065c*/ 	.word	0x000008e0
        /*0660*/ 	.word	0x000000ff
        /*0664*/ 	.word	0x000308c8
        /*0668*/ 	.short	0x0100
        /*066a*/ 	.byte	0x08
	.zero		1


	//   ....[22]....
        /*066c*/ 	.word	0x00001bc0
        /*0670*/ 	.word	0x000000ff
        /*0674*/ 	.word	0x00030800
        /*0678*/ 	.short	0x010a
        /*067a*/ 	.byte	0x26
	.zero		1


	//   ....[23]....
        /*067c*/ 	.word	0x00001c40
        /*0680*/ 	.word	0x0000000b
        /*0684*/ 	.word	0x00030830
        /*0688*/ 	.short	0x010a
        /*068a*/ 	.byte	0x3f
	.zero		1


	//   ....[24]....
        /*068c*/ 	.word	0x00001ce0
        /*0690*/ 	.word	0x0000000b
        /*0694*/ 	.word	0x00030830
        /*0698*/ 	.short	0x010a
        /*069a*/ 	.byte	0x3f
	.zero		1


	//   ....[25]....
        /*069c*/ 	.word	0x00002750
        /*06a0*/ 	.word	0x00000004
        /*06a4*/ 	.word	0x00000000
        /*06a8*/ 	.short	0x0101
        /*06aa*/ 	.byte	0x3f
	.zero		1


	//   ....[26]....
        /*06ac*/ 	.word	0x00004fa0
        /*06b0*/ 	.word	0x000000ff
        /*06b4*/ 	.word	0x00030830
        /*06b8*/ 	.short	0x010a
        /*06ba*/ 	.byte	0x07
	.zero		1


	//   ....[27]....
        /*06bc*/ 	.word	0x00004fe0
        /*06c0*/ 	.word	0x000000ff
        /*06c4*/ 	.word	0x00030830
        /*06c8*/ 	.short	0x010a
        /*06ca*/ 	.byte	0x07
	.zero		1


	//   ....[28]....
        /*06cc*/ 	.word	0x00005aa0
        /*06d0*/ 	.word	0x000000ff
        /*06d4*/ 	.word	0x00030850
        /*06d8*/ 	.short	0x010a
        /*06da*/ 	.byte	0x06
	.zero		1


	//   ....[29]....
        /*06dc*/ 	.word	0x00005ae0
        /*06e0*/ 	.word	0x000000ff
        /*06e4*/ 	.word	0x00030850
        /*06e8*/ 	.short	0x010a
        /*06ea*/ 	.byte	0x06
	.zero		1


	//   ....[30]....
        /*06ec*/ 	.word	0x00006490
        /*06f0*/ 	.word	0x0000000c
        /*06f4*/ 	.word	0x00000000
        /*06f8*/ 	.short	0x0101
        /*06fa*/ 	.byte	0x3f
	.zero		1


	//   ....[31]....
        /*06fc*/ 	.word	0x00007f50
        /*0700*/ 	.word	0x00000005
        /*0704*/ 	.word	0x00000000
        /*0708*/ 	.short	0x0101
        /*070a*/ 	.byte	0x3f
	.zero		1


	//   ....[32]....
        /*070c*/ 	.word	0x00008830
        /*0710*/ 	.word	0x000000ff
        /*0714*/ 	.word	0x00030830
        /*0718*/ 	.short	0x010a
        /*071a*/ 	.byte	0x06
	.zero		1


	//   ....[33]....
        /*071c*/ 	.word	0x00008870
        /*0720*/ 	.word	0x000000ff
        /*0724*/ 	.word	0x00030830
        /*0728*/ 	.short	0x010a
        /*072a*/ 	.byte	0x06
	.zero		1


	//   ....[34]....
        /*072c*/ 	.word	0x00009330
        /*0730*/ 	.word	0x000000ff
        /*0734*/ 	.word	0x00030850
        /*0738*/ 	.short	0x010a
        /*073a*/ 	.byte	0x0a
	.zero		1


	//   ....[35]....
        /*073c*/ 	.word	0x00009370
        /*0740*/ 	.word	0x000000ff
        /*0744*/ 	.word	0x00030850
        /*0748*/ 	.short	0x010a
        /*074a*/ 	.byte	0x0a
	.zero		1


	//   ....[36]....
        /*074c*/ 	.word	0x0000a6b0
        /*0750*/ 	.word	0x0000000d
        /*0754*/ 	.word	0x00000000
        /*0758*/ 	.short	0x0101
        /*075a*/ 	.byte	0x3f
	.zero		1


	//   ....[37]....
        /*075c*/ 	.word	0x0000a6f0
        /*0760*/ 	.word	0x00000088
        /*0764*/ 	.word	0x00000000
        /*0768*/ 	.short	0x0101
        /*076a*/ 	.byte	0x3f
	.zero		1


	//   ....[38]....
        /*076c*/ 	.word	0x0000acc0
        /*0770*/ 	.word	0x000000ff
        /*0774*/ 	.word	0x00030830
        /*0778*/ 	.short	0x010a
        /*077a*/ 	.byte	0x06
	.zero		1


	//   ....[39]....
        /*077c*/ 	.word	0x0000ad00
        /*0780*/ 	.word	0x000000ff
        /*0784*/ 	.word	0x00030830
        /*0788*/ 	.short	0x010a
        /*078a*/ 	.byte	0x06
	.zero		1


	//   ....[40]....
        /*078c*/ 	.word	0x0000b7c0
        /*0790*/ 	.word	0x000000ff
        /*0794*/ 	.word	0x00030850
        /*0798*/ 	.short	0x010a
        /*079a*/ 	.byte	0x0a
	.zero		1


	//   ....[41]....
        /*079c*/ 	.word	0x0000b800
        /*07a0*/ 	.word	0x000000ff
        /*07a4*/ 	.word	0x00030850
        /*07a8*/ 	.short	0x010a
        /*07aa*/ 	.byte	0x0a
	.zero		1


	//   ....[42]....
        /*07ac*/ 	.word	0x0000c1d0
        /*07b0*/ 	.word	0x00000002
        /*07b4*/ 	.word	0x00000000
        /*07b8*/ 	.short	0x0101
        /*07ba*/ 	.byte	0x3f
	.zero		1


	//   ....[43]....
        /*07bc*/ 	.word	0x0000db50
        /*07c0*/ 	.word	0x0000007d
        /*07c4*/ 	.word	0x00000000
        /*07c8*/ 	.short	0x0101
        /*07ca*/ 	.byte	0x3f
	.zero		1


	//   ....[44]....
        /*07cc*/ 	.word	0x0000e7e0
        /*07d0*/ 	.word	0x000000ff
        /*07d4*/ 	.word	0x00030850
        /*07d8*/ 	.short	0x010a
        /*07da*/ 	.byte	0x05
	.zero		1


	//   ....[45]....
        /*07dc*/ 	.word	0x0000e820
        /*07e0*/ 	.word	0x000000ff
        /*07e4*/ 	.word	0x00030850
        /*07e8*/ 	.short	0x010a
        /*07ea*/ 	.byte	0x05
	.zero		1


	//   ....[46]....
        /*07ec*/ 	.word	0x0000eff0
        /*07f0*/ 	.word	0x00000007
        /*07f4*/ 	.word	0x00000000
        /*07f8*/ 	.short	0x0101
        /*07fa*/ 	.byte	0x3f
	.zero		1


	//   ....[47]....
        /*07fc*/ 	.word	0x000106f0
        /*0800*/ 	.word	0x00000010
        /*0804*/ 	.word	0x00000000
        /*0808*/ 	.short	0x0101
        /*080a*/ 	.byte	0x3f
	.zero		1


	//   ....[48]....
        /*080c*/ 	.word	0x00012af0
        /*0810*/ 	.word	0x00000000
        /*0814*/ 	.word	0x00030840
        /*0818*/ 	.short	0x010a
        /*081a*/ 	.byte	0x3f
	.zero		1


	//   ....[49]....
        /*081c*/ 	.word	0x000139d0
        /*0820*/ 	.word	0x00000011
        /*0824*/ 	.word	0x00030800
        /*0828*/ 	.short	0x0107
        /*082a*/ 	.byte	0x3f
	.zero		1


	//   ....[50]....
        /*082c*/ 	.word	0x00013ae0
        /*0830*/ 	.word	0x00000011
        /*0834*/ 	.word	0x00030800
        /*0838*/ 	.short	0x0101
        /*083a*/ 	.byte	0x3f
	.zero		1


	//   ....[51]....
        /*083c*/ 	.word	0x00013b00
        /*0840*/ 	.word	0x00000011
        /*0844*/ 	.word	0x00030820
        /*0848*/ 	.short	0x010a
        /*084a*/ 	.byte	0x3f
	.zero		1


	//   ....[52]....
        /*084c*/ 	.word	0x00013e40
        /*0850*/ 	.word	0x00000003
        /*0854*/ 	.word	0x00030840
        /*0858*/ 	.short	0x010a
        /*085a*/ 	.byte	0x3f
	.zero		1


	//   ....[53]....
        /*085c*/ 	.word	0x000142d0
        /*0860*/ 	.word	0x00000003
        /*0864*/ 	.word	0x00000060
        /*0868*/ 	.short	0x010a
        /*086a*/ 	.byte	0x3f
	.zero		1


	//   ....[54]....
        /*086c*/ 	.word	0x00014a30
        /*0870*/ 	.word	0x00000003
        /*0874*/ 	.word	0x00030840
        /*0878*/ 	.short	0x010a
        /*087a*/ 	.byte	0x3f
	.zero		1


	//   ....[55]....
        /*087c*/ 	.word	0x00014ec0
        /*0880*/ 	.word	0x00000009
        /*0884*/ 	.word	0x00000060
        /*0888*/ 	.short	0x010a
        /*088a*/ 	.byte	0x3f
	.zero		1


	//   ....[56]....
        /*088c*/ 	.word	0x00015560
        /*0890*/ 	.word	0x00000002
        /*0894*/ 	.word	0x00030840
        /*0898*/ 	.short	0x010a
        /*089a*/ 	.byte	0x3f
	.zero		1


	//   ....[57]....
        /*089c*/ 	.word	0x000159f0
        /*08a0*/ 	.word	0x00000002
        /*08a4*/ 	.word	0x00000060
        /*08a8*/ 	.short	0x010a
        /*08aa*/ 	.byte	0x3f
	.zero		1


	//   ....[58]....
        /*08ac*/ 	.word	0x00016040
        /*08b0*/ 	.word	0x00000002
        /*08b4*/ 	.word	0x00030860
        /*08b8*/ 	.short	0x010a
        /*08ba*/ 	.byte	0x3f
	.zero		1


	//   ....[59]....
        /*08bc*/ 	.word	0x00016730
        /*08c0*/ 	.word	0x00000000
        /*08c4*/ 	.word	0x00030820
        /*08c8*/ 	.short	0x010a
        /*08ca*/ 	.byte	0x3f
	.zero		1


	//   ....[60]....
        /*08cc*/ 	.word	0x00016920
        /*08d0*/ 	.word	0x00000006
        /*08d4*/ 	.word	0x00000000
        /*08d8*/ 	.short	0x010a
        /*08da*/ 	.byte	0x3f
	.zero		1


	//   ....[61]....
        /*08dc*/ 	.word	0x00016970
        /*08e0*/ 	.word	0x00000003
        /*08e4*/ 	.word	0x00000000
        /*08e8*/ 	.short	0x010a
        /*08ea*/ 	.byte	0x3f
	.zero		1


	//   ....[62]....
        /*08ec*/ 	.word	0x000169d0
        /*08f0*/ 	.word	0x00000012
        /*08f4*/ 	.word	0x00000000
        /*08f8*/ 	.short	0x010a
        /*08fa*/ 	.byte	0x3f
	.zero		1


	//   ....[63]....
        /*08fc*/ 	.word	0x00016a00
        /*0900*/ 	.word	0x00000003
        /*0904*/ 	.word	0x00000000
        /*0908*/ 	.short	0x010a
        /*090a*/ 	.byte	0x3f
	.zero		1


	//   ....[64]....
        /*090c*/ 	.word	0x00016a70
        /*0910*/ 	.word	0x00000003
        /*0914*/ 	.word	0x00030800
        /*0918*/ 	.short	0x010a
        /*091a*/ 	.byte	0x3f
	.zero		1


	//   ....[65]....
        /*091c*/ 	.word	0x00016ac0
        /*0920*/ 	.word	0x0000000b
        /*0924*/ 	.word	0x00030830
        /*0928*/ 	.short	0x010a
        /*092a*/ 	.byte	0x3f
	.zero		1


	//   ....[66]....
        /*092c*/ 	.word	0x00016b20
        /*0930*/ 	.word	0x0000000c
        /*0934*/ 	.word	0x00030830
        /*0938*/ 	.short	0x010a
        /*093a*/ 	.byte	0x3f
	.zero		1


	//   ....[67]....
        /*093c*/ 	.word	0x00016b80
        /*0940*/ 	.word	0x00000009
        /*0944*/ 	.word	0x00030850
        /*0948*/ 	.short	0x010a
        /*094a*/ 	.byte	0x3f
	.zero		1


	//   ....[68]....
        /*094c*/ 	.word	0x00016be0
        /*0950*/ 	.word	0x00000004
        /*0954*/ 	.word	0x00030830
        /*0958*/ 	.short	0x010a
        /*095a*/ 	.byte	0x3f
	.zero		1


	//   ....[69]....
        /*095c*/ 	.word	0x00016c40
        /*0960*/ 	.word	0x00000003
        /*0964*/ 	.word	0x00030850
        /*0968*/ 	.short	0x010a
        /*096a*/ 	.byte	0x3f
	.zero		1


	//   ....[70]....
        /*096c*/ 	.word	0x00016ca0
        /*0970*/ 	.word	0x00000004
        /*0974*/ 	.word	0x00030830
        /*0978*/ 	.short	0x010a
        /*097a*/ 	.byte	0x3f
	.zero		1


	//   ....[71]....
        /*097c*/ 	.word	0x00016d00
        /*0980*/ 	.word	0x00000003
        /*0984*/ 	.word	0x00030850
        /*0988*/ 	.short	0x010a
        /*098a*/ 	.byte	0x3f
	.zero		1


	//   ....[72]....
        /*098c*/ 	.word	0x00016d60
        /*0990*/ 	.word	0x00000007
        /*0994*/ 	.word	0x00030850
        /*0998*/ 	.short	0x010a
        /*099a*/ 	.byte	0x3f
	.zero		1


	//   ....[73]....
        /*099c*/ 	.word	0x00016eb0
        /*09a0*/ 	.word	0x00000000
        /*09a4*/ 	.word	0x00030840
        /*09a8*/ 	.short	0x010a
        /*09aa*/ 	.byte	0x3f
	.zero		1


	//   ....[74]....
        /*09ac*/ 	.word	0x00017b10
        /*09b0*/ 	.word	0x00000011
        /*09b4*/ 	.word	0x00030820
        /*09b8*/ 	.short	0x010a
        /*09ba*/ 	.byte	0x3f
	.zero		1


	//   ....[75]....
        /*09bc*/ 	.word	0x00017b60
        /*09c0*/ 	.word	0x00000003
        /*09c4*/ 	.word	0x00030840
        /*09c8*/ 	.short	0x010a
        /*09ca*/ 	.byte	0x3f
	.zero		1


	//   ....[76]....
        /*09cc*/ 	.word	0x00017bb0
        /*09d0*/ 	.word	0x00000003
        /*09d4*/ 	.word	0x00000060
        /*09d8*/ 	.short	0x010a
        /*09da*/ 	.byte	0x3f
	.zero		1


	//   ....[77]....
        /*09dc*/ 	.word	0x00017c00
        /*09e0*/ 	.word	0x00000003
        /*09e4*/ 	.word	0x00030840
        /*09e8*/ 	.short	0x010a
        /*09ea*/ 	.byte	0x3f
	.zero		1


	//   ....[78]....
        /*09ec*/ 	.word	0x00017c50
        /*09f0*/ 	.word	0x00000009
        /*09f4*/ 	.word	0x00000060
        /*09f8*/ 	.short	0x010a
        /*09fa*/ 	.byte	0x3f
	.zero		1


	//   ....[79]....
        /*09fc*/ 	.word	0x00017ca0
        /*0a00*/ 	.word	0x00000002
        /*0a04*/ 	.word	0x00030840
        /*0a08*/ 	.short	0x010a
        /*0a0a*/ 	.byte	0x3f
	.zero		1


	//   ....[80]....
        /*0a0c*/ 	.word	0x00017cf0
        /*0a10*/ 	.word	0x00000002
        /*0a14*/ 	.word	0x00000060
        /*0a18*/ 	.short	0x010a
        /*0a1a*/ 	.byte	0x3f
	.zero		1


	//   ....[81]....
        /*0a1c*/ 	.word	0x00017d40
        /*0a20*/ 	.word	0x00000002
        /*0a24*/ 	.word	0x00030860
        /*0a28*/ 	.short	0x010a
        /*0a2a*/ 	.byte	0x3f
	.zero		1


	//   ....[82]....
        /*0a2c*/ 	.word	0x00017e30
        /*0a30*/ 	.word	0x00000000
        /*0a34*/ 	.word	0x00030820
        /*0a38*/ 	.short	0x010a
        /*0a3a*/ 	.byte	0x3f
	.zero		1


	//   ....[83]....
        /*0a3c*/ 	.word	0x00017fd0
        /*0a40*/ 	.word	0x00000006
        /*0a44*/ 	.word	0x00000000
        /*0a48*/ 	.short	0x010a
        /*0a4a*/ 	.byte	0x3f
	.zero		1


	//   ....[84]....
        /*0a4c*/ 	.word	0x00018020
        /*0a50*/ 	.word	0x00000003
        /*0a54*/ 	.word	0x00000000
        /*0a58*/ 	.short	0x010a
        /*0a5a*/ 	.byte	0x3f
	.zero		1


	//   ....[85]....
        /*0a5c*/ 	.word	0x00018070
        /*0a60*/ 	.word	0x00000012
        /*0a64*/ 	.word	0x00000000
        /*0a68*/ 	.short	0x010a
        /*0a6a*/ 	.byte	0x3f
	.zero		1


	//----- nvinfo : EIATTR_NUM_MBARRIERS
	.align		4
.L_215:
        /*0a6c*/ 	.byte	0x03, 0x38
        /*0a6e*/ 	.short	0x0016


	//----- nvinfo : EIATTR_EXIT_INSTR_OFFSETS
	.align		4
        /*0a70*/ 	.byte	0x04, 0x1c
        /*0a72*/ 	.short	(.L_217 - .L_216)


	//   ....[0]....
.L_216:
        /*0a74*/ 	.word	0x00000a10


	//   ....[1]....
        /*0a78*/ 	.word	0x00011720


	//   ....[2]....
        /*0a7c*/ 	.word	0x00016a50


	//----- nvinfo : EIATTR_MAX_THREADS
	.align		4
.L_217:
        /*0a80*/ 	.byte	0x04, 0x05
        /*0a82*/ 	.short	(.L_219 - .L_218)
.L_218:
        /*0a84*/ 	.word	0x00000180
        /*0a88*/ 	.word	0x00000001
        /*0a8c*/ 	.word	0x00000001


	//----- nvinfo : EIATTR_CRS_STACK_SIZE
	.align		4
.L_219:
        /*0a90*/ 	.byte	0x04, 0x1e
        /*0a92*/ 	.short	(.L_221 - .L_220)
.L_220:
        /*0a94*/ 	.word	0x00000000


	//----- nvinfo : EIATTR_CBANK_PARAM_SIZE
	.align		4
.L_221:
        /*0a98*/ 	.byte	0x03, 0x19
        /*0a9a*/ 	.short	0x0af0


	//----- nvinfo : EIATTR_PARAM_CBANK
	.align		4
        /*0a9c*/ 	.byte	0x04, 0x0a
        /*0a9e*/ 	.short	(.L_223 - .L_222)
	.align		4
.L_222:
        /*0aa0*/ 	.word	index@(.nv.constant0._ZN7cutlass13device_kernelIN5flash11enable_sm90INS1_16FlashAttnFwdSm90INS1_25CollectiveMainloopFwdSm90ILi2EN4cute5tupleIJNS5_1CILi1EEES8_S8_EEENS6_IJNS7_ILi128EEENS7_ILi96EEENS7_ILi192EEEEEELi192ENS_6half_tEfNS_4arch4Sm90ELb0ELb1ELb1ELb0ELb0ELb0ELb0ELb1ELb1ELb1ELb0ELb0EEENS1_21CollectiveEpilogueFwdINS6_IJSA_SC_SB_EEES9_SE_SG_Li256ELb0ELb1ELb0ELb0EEENS1_30DynamicPersistentTileSchedulerILi256ELi128ELb0ELb1ELb1EEEEEEEEEvNT_6ParamsE)
        /*0aa4*/ 	.short	0x0210
        /*0aa6*/ 	.short	0x0af0


	//----- nvinfo : EIATTR_SW_WAR
	.align		4
.L_223:
        /*0aa8*/ 	.byte	0x04, 0x36
        /*0aaa*/ 	.short	(.L_225 - .L_224)
.L_224:
        /*0aac*/ 	.word	0x00000008
.L_225:


//--------------------- .nv.info._ZN7cutlass13device_kernelIN5flash11enable_sm90INS1_16FlashAttnFwdSm90INS1_25CollectiveMainloopFwdSm90ILi2EN4cute5tupleIJNS5_1CILi1EEES8_S8_EEENS6_IJNS7_ILi128EEENS7_ILi96EEENS7_ILi192EEEEEELi192ENS_6half_tEfNS_4arch4Sm90ELb0ELb1ELb1ELb1ELb0ELb0ELb0ELb1ELb1ELb1ELb0ELb0EEENS1_21CollectiveEpilogueFwdINS6_IJSA_SC_SB_EEES9_SE_SG_Li256ELb1ELb1ELb0ELb0EEENS1_36VarlenDynamicPersistentTileSchedulerILi128ELi96ELi256ELi128ELb0ELb1ELb1ELb1ELb0ELb1EEEEEEEEEvNT_6ParamsE --------------------------
	.section	.nv.info._ZN7cutlass13device_kernelIN5flash11enable_sm90INS1_16FlashAttnFwdSm90INS1_25CollectiveMainloopFwdSm90ILi2EN4cute5tupleIJNS5_1CILi1EEES8_S8_EEENS6_IJNS7_ILi128EEENS7_ILi96EEENS7_ILi192EEEEEELi192ENS_6half_tEfNS_4arch4Sm90ELb0ELb1ELb1ELb1ELb0ELb0ELb0ELb1ELb1ELb1ELb0ELb0EEENS1_21CollectiveEpilogueFwdINS6_IJSA_SC_SB_EEES9_SE_SG_Li256ELb1ELb1ELb0ELb0EEENS1_36VarlenDynamicPersistentTileSchedulerILi128ELi96ELi256ELi128ELb0ELb1ELb1ELb1ELb0ELb1EEEEEEEEEvNT_6ParamsE,"",@"SHT_CUDA_INFO"
	.sectionflags	@""
	.align	4


	//----- nvinfo : EIATTR_CUDA_API_VERSION
	.align		4
        /*0000*/ 	.byte	0x04, 0x37
        /*0002*/ 	.short	(.L_227 - .L_226)
.L_226:
        /*0004*/ 	.word	0x00000082


	//----- nvinfo : EIATTR_KPARAM_INFO
	.align		4
.L_227:
        /*0008*/ 	.byte	0x04, 0x17
        /*000a*/ 	.short	(.L_229 - .L_228)
.L_228:
        /*000c*/ 	.word	0x00000000
        /*0010*/ 	.short	0x0000
        /*0012*/ 	.short	0x0070
        /*0014*/ 	.byte	0x00, 0xf0, 0x01, 0x2a


	//----- nvinfo : EIATTR_SPARSE_MMA_MASK
	.align		4
.L_229:
        /*0018*/ 	.byte	0x03, 0x50
        /*001a*/ 	.short	0x0000


	//----- nvinfo : EIATTR_MAXREG_COUNT
	.align		4
        /*001c*/ 	.byte	0x03, 0x1b
        /*001e*/ 	.short	0x00a8


	//----- nvinfo : EIATTR_NUM_BARRIERS
	.align		4
        /*0020*/ 	.byte	0x02, 0x4c
        /*0022*/ 	.byte	0x09
	.zero		1


	//----- nvinfo : EIATTR_EXTERNS
	.align		4
        /*0024*/ 	.byte	0x04, 0x0f
        /*0026*/ 	.short	(.L_231 - .L_230)


	//   ....[0]....
	.align		4
.L_230:
        /*0028*/ 	.word	index@(__assertfail)


	//----- nvinfo : EIATTR_ANNOTATIONS
	.align		4
.L_231:
        /*002c*/ 	.byte	0x04, 0x55
        /*002e*/ 	.short	(.L_233 - .L_232)


	//   ....[0]....
.L_232:
        /* <DEDUP_REMOVED lines=65> */


	//----- nvinfo : EIATTR_MERCURY_ISA_VERSION
	.align		4
.L_233:
        /*0428*/ 	.byte	0x03, 0x5f
        /*042a*/ 	.short	0x0101


	//----- nvinfo : EIATTR_UNUSED_LOAD_BYTE_OFFSET
	.align		4
        /*042c*/ 	.byte	0x04, 0x44
        /*042e*/ 	.short	(.L_235 - .L_234)


	//   ....[0]....
.L_234:
        /*0430*/ 	.word	0x00000a10
        /*0434*/ 	.word	0x0000fff0


	//   ....[1]....
        /*0438*/ 	.word	0x0000f470
        /*043c*/ 	.word	0x0000fff0


	//----- nvinfo : EIATTR_INT_WARP_WIDE_INSTR_OFFSETS
	.align		4
.L_235:
        /*0440*/ 	.byte	0x04, 0x31
        /*0442*/ 	.short	(.L_237 - .L_236)


	//   ....[0]....
.L_236:
        /*0444*/ 	.word	0x00000130


	//   ....[1]....
        /*0448*/ 	.word	0x00000170


	//   ....[2]....
        /*044c*/ 	.word	0x000001e0


	//   ....[3]....
        /*0450*/ 	.word	0x000133e0


	//   ....[4]....
        /*0454*/ 	.word	0x00013480


	//   ....[5]....
        /*0458*/ 	.word	0x000173c0


	//   ....[6]....
        /*045c*/ 	.word	0x00017430


	//----- nvinfo : EIATTR_COOP_GROUP_MASK_REGIDS
	.align		4
.L_237:
        /*0460*/ 	.byte	0x04, 0x29
        /*0462*/ 	.short	(.L_239 - .L_238)


	//   ....[0]....
.L_238:
        /*0464*/ 	.word	0xffffffff


	//   ....[1]....
        /*0468*/ 	.word	0xffffffff


	//   ....[2]....
        /*046c*/ 	.word	0xffffffff


	//   ....[3]....
        /*0470*/ 	.word	0xffffffff


	//   ....[4]....
        /*0474*/ 	.word	0xffffffff


	//   ....[5]....
        /*0478*/ 	.word	0xffffffff


	//   ....[6]....
        /*047c*/ 	.word	0xffffffff


	//   ....[7]....
        /*0480*/ 	.word	0xffffffff


	//   ....[8]....
        /*0484*/ 	.word	0xffffffff


	//   ....[9]....
        /*0488*/ 	.word	0xffffffff


	//   ....[10]....
        /*048c*/ 	.word	0xffffffff


	//   ....[11]....
        /*0490*/ 	.word	0xffffffff


	//   ....[12]....
        /*0494*/ 	.word	0xffffffff


	//   ....[13]....
        /*0498*/ 	.word	0xffffffff


	//   ....[14]....
        /*049c*/ 	.word	0xffffffff


	//   ....[15]....
        /*04a0*/ 	.word	0xffffffff


	//   ....[16]....
        /*04a4*/ 	.word	0xffffffff


	//   ....[17]....
        /*04a8*/ 	.word	0xffffffff


	//   ....[18]....
        /*04ac*/ 	.word	0xffffffff


	//   ....[19]....
        /*04b0*/ 	.word	0xffffffff


	//   ....[20]....
        /*04b4*/ 	.word	0xffffffff


	//   ....[21]....
        /*04b8*/ 	.word	0xffffffff


	//   ....[22]....
        /*04bc*/ 	.word	0xffffffff


	//   ....[23]....
        /*04c0*/ 	.word	0xffffffff


	//   ....[24]....
        /*04c4*/ 	.word	0xffffffff


	//   ....[25]....
        /*04c8*/ 	.word	0xffffffff


	//   ....[26]....
        /*04cc*/ 	.word	0xffffffff


	//   ....[27]....
        /*04d0*/ 	.word	0xffffffff


	//   ....[28]....
        /*04d4*/ 	.word	0xffffffff


	//   ....[29]....
        /*04d8*/ 	.word	0xffffffff


	//   ....[30]....
        /*04dc*/ 	.word	0xffffffff


	//   ....[31]....
        /*04e0*/ 	.word	0xffffffff


	//   ....[32]....
        /*04e4*/ 	.word	0xffffffff


	//   ....[33]....
        /*04e8*/ 	.word	0xffffffff


	//   ....[34]....
        /*04ec*/ 	.word	0xffffffff


	//   ....[35]....
        /*04f0*/ 	.word	0xffffffff


	//   ....[36]....
        /*04f4*/ 	.word	0xffffffff


	//   ....[37]....
        /*04f8*/ 	.word	0xffffffff


	//   ....[38]....
        /*04fc*/ 	.word	0xffffffff


	//   ....[39]....
        /*0500*/ 	.word	0xffffffff


	//   ....[40]....
        /*0504*/ 	.word	0xffffffff


	//   ....[41]....
        /*0508*/ 	.word	0xffffffff


	//   ....[42]....
        /*050c*/ 	.word	0xffffffff


	//   ....[43]....
        /*0510*/ 	.word	0xffffffff


	//   ....[44]....
        /*0514*/ 	.word	0xffffffff


	//   ....[45]....
        /*0518*/ 	.word	0xffffffff


	//   ....[46]....
        /*051c*/ 	.word	0xffffffff


	//   ....[47]....
        /*0520*/ 	.word	0xffffffff


	//   ....[48]....
        /*0524*/ 	.word	0xffffffff


	//   ....[49]....
        /*0528*/ 	.word	0xffffffff


	//   ....[50]....
        /*052c*/ 	.word	0xffffffff


	//   ....[51]....
        /*0530*/ 	.word	0xffffffff


	//   ....[52]....
        /*0534*/ 	.word	0xffffffff


	//   ....[53]....
        /*0538*/ 	.word	0xffffffff


	//   ....[54]....
        /*053c*/ 	.word	0xffffffff


	//   ....[55]....
        /*0540*/ 	.word	0xffffffff


	//   ....[56]....
        /*0544*/ 	.word	0xffffffff


	//   ....[57]....
        /*0548*/ 	.word	0xffffffff


	//   ....[58]....
        /*054c*/ 	.word	0xffffffff


	//   ....[59]....
        /*0550*/ 	.word	0xffffffff


	//   ....[60]....
        /*0554*/ 	.word	0xffffffff


	//   ....[61]....
        /*0558*/ 	.word	0xffffffff


	//   ....[62]....
        /*055c*/ 	.word	0xffffffff


	//   ....[63]....
        /*0560*/ 	.word	0xffffffff


	//   ....[64]....
        /*0564*/ 	.word	0xffffffff


	//   ....[65]....
        /*0568*/ 	.word	0xffffffff


	//   ....[66]....
        /*056c*/ 	.word	0xffffffff


	//   ....[67]....
        /*0570*/ 	.word	0xffffffff


	//   ....[68]....
        /*0574*/ 	.word	0xffffffff


	//   ....[69]....
        /*0578*/ 	.word	0xffffffff


	//   ....[70]....
        /*057c*/ 	.word	0xffffffff


	//   ....[71]....
        /*0580*/ 	.word	0xffffffff


	//   ....[72]....
        /*0584*/ 	.word	0xffffffff


	//   ....[73]....
        /*0588*/ 	.word	0xffffffff


	//   ....[74]....
        /*058c*/ 	.word	0xffffffff


	//   ....[75]....
        /*0590*/ 	.word	0xffffffff


	//   ....[76]....
        /*0594*/ 	.word	0xffffffff


	//   ....[77]....
        /*0598*/ 	.word	0xffffffff


	//   ....[78]....
        /*059c*/ 	.word	0xffffffff


	//   ....[79]....
        /*05a0*/ 	.word	0xffffffff


	//   ....[80]....
        /*05a4*/ 	.word	0xffffffff


	//   ....[81]....
        /*05a8*/ 	.word	0xffffffff


	//   ....[82]....
        /*05ac*/ 	.word	0xffffffff


	//   ....[83]....
        /*05b0*/ 	.word	0xffffffff


	//   ....[84]....
        /*05b4*/ 	.word	0xffffffff


	//   ....[85]....
        /*05b8*/ 	.word	0xffffffff


	//   ....[86]....
        /*05bc*/ 	.word	0xffffffff


	//   ....[87]....
        /*05c0*/ 	.word	0xffffffff


	//   ....[88]....
        /*05c4*/ 	.word	0xffffffff


	//   ....[89]....
        /*05c8*/ 	.word	0xffffffff


	//   ....[90]....
        /*05cc*/ 	.word	0xffffffff


	//   ....[91]....
        /*05d0*/ 	.word	0xffffffff


	//   ....[92]....
        /*05d4*/ 	.word	0xffffffff


	//   ....[93]....
        /*05d8*/ 	.word	0xffffffff


	//   ....[94]....
        /*05dc*/ 	.word	0xffffffff


	//   ....[95]....
        /*05e0*/ 	.word	0xffffffff


	//   ....[96]....
        /*05e4*/ 	.word	0xffffffff


	//   ....[97]....
        /*05e8*/ 	.word	0xffffffff


	//   ....[98]....
        /*05ec*/ 	.word	0xffffffff


	//   ....[99]....
        /*05f0*/ 	.word	0xffffffff


	//   ....[100]....
        /*05f4*/ 	.word	0xffffffff


	//   ....[101]....
        /*05f8*/ 	.word	0xffffffff


	//   ....[102]....
        /*05fc*/ 	.word	0xffffffff


	//   ....[103]....
        /*0600*/ 	.word	0xffffffff


	//   ....[104]....
        /*0604*/ 	.word	0xffffffff


	//   ....[105]....
        /*0608*/ 	.word	0x0500000f


	//   ....[106]....
        /*060c*/ 	.word	0x0500000f


	//   ....[107]....
        /*0610*/ 	.word	0x0500000f


	//   ....[108]....
        /*0614*/ 	.word	0x0500000f


	//   ....[109]....
        /*0618*/ 	.word	0x0500000f


	//   ....[110]....
        /*061c*/ 	.word	0x0500000f


	//   ....[111]....
        /*0620*/ 	.word	0x0500000f


	//   ....[112]....
        /*0624*/ 	.word	0x0500000f


	//   ....[113]....
        /*0628*/ 	.word	0x0500000f


	//   ....[114]....
        /*062c*/ 	.word	0x0500000f


	//   ....[115]....
        /*0630*/ 	.word	0x0500000f


	//   ....[116]....
        /*0634*/ 	.word	0x0500000f


	//   ....[117]....
        /*0638*/ 	.word	0x0500000f


	//   ....[118]....
        /*063c*/ 	.word	0x0500000f


	//   ....[119]....
        /*0640*/ 	.word	0x0500000f


	//   ....[120]....
        /*0644*/ 	.word	0x0500000f


	//   ....[121]....
        /*0648*/ 	.word	0x0500000f


	//   ....[122]....
        /*064c*/ 	.word	0x0500000f


	//   ....[123]....
        /*0650*/ 	.word	0x0500000f


	//   ....[124]....
        /*0654*/ 	.word	0x0500000f


	//   ....[125]....
        /*0658*/ 	.word	0x0500000f


	//   ....[126]....
        /*065c*/ 	.word	0x0500000f


	//   ....[127]....
        /*0660*/ 	.word	0x0500000f


	//   ....[128]....
        /*0664*/ 	.word	0x0500000f


	//   ....[129]....
        /*0668*/ 	.word	0x0500000f


	//   ....[130]....
        /*066c*/ 	.word	0x0500000f


	//   ....[131]....
        /*0670*/ 	.word	0x0500000f


	//   ....[132]....
        /*0674*/ 	.word	0x0500000f


	//   ....[133]....
        /*0678*/ 	.word	0x0500000f


	//   ....[134]....
        /*067c*/ 	.word	0x0500000f


	//   ....[135]....
        /*0680*/ 	.word	0x0500000f


	//   ....[136]....
        /*0684*/ 	.word	0x0500000f


	//   ....[137]....
        /*0688*/ 	.word	0x0500000f


	//   ....[138]....
        /*068c*/ 	.word	0x0500000f


	//   ....[139]....
        /*0690*/ 	.word	0x0500000f


	//----- nvinfo : EIATTR_COOP_GROUP_INSTR_OFFSETS
	.align		4
.L_239:
        /*0694*/ 	.byte	0x04, 0x28
        /*0696*/ 	.short	(.L_241 - .L_240)


	//   ....[0]....
.L_240:
        /*0698*/ 	.word	0x00000060


	//   ....[1]....
        /*069c*/ 	.word	0x00000140


	//   ....[2]....
        /*06a0*/ 	.word	0x00000190


	//   ....[3]....
        /*06a4*/ 	.word	0x000003c0


	//   ....[4]....
        /*06a8*/ 	.word	0x00000520


	//   ....[5]....
        /*06ac*/ 	.word	0x00000640


	//   ....[6]....
        /*06b0*/ 	.word	0x000007a0


	//   ....[7]....
        /*06b4*/ 	.word	0x00001aa0


	//   ....[8]....
        /*06b8*/ 	.word	0x00002860


	//   ....[9]....
        /*06bc*/ 	.word	0x000034e0


	//   ....[10]....
        /*06c0*/ 	.word	0x00003b20


	//   ....[11]....
        /*06c4*/ 	.word	0x00003c50


	//   ....[12]....
        /*06c8*/ 	.word	0x000041c0


	//   ....[13]....
        /*06cc*/ 	.word	0x00004260


	//   ....[14]....
        /*06d0*/ 	.word	0x000064b0


	//   ....[15]....
        /*06d4*/ 	.word	0x00006770


	//   ....[16]....
        /*06d8*/ 	.word	0x000074c0


	//   ....[17]....
        /*06dc*/ 	.word	0x000075d0


	//   ....[18]....
        /*06e0*/ 	.word	0x00007ba0


	//   ....[19]....
        /*06e4*/ 	.word	0x00007c30


	//   ....[20]....
        /*06e8*/ 	.word	0x00009de0


	//   ....[21]....
        /*06ec*/ 	.word	0x00009e00


	//   ....[22]....
        /*06f0*/ 	.word	0x0000a280


	//   ....[23]....
        /*06f4*/ 	.word	0x0000a2f0


	//   ....[24]....
        /*06f8*/ 	.word	0x0000c030


	//   ....[25]....
        /*06fc*/ 	.word	0x0000c480


	//   ....[26]....
        /*0700*/ 	.word	0x0000d1e0


	//   ....[27]....
        /*0704*/ 	.word	0x0000d300


	//   ....[28]....
        /*0708*/ 	.word	0x0000d8c0


	//   ....[29]....
        /*070c*/ 	.word	0x0000d920


	//   ....[30]....
        /*0710*/ 	.word	0x0000e9a0


	//   ....[31]....
        /*0714*/ 	.word	0x0000e9e0


	//   ....[32]....
        /*0718*/ 	.word	0x0000eae0


	//   ....[33]....
        /*071c*/ 	.word	0x0000eb00


	//   ....[34]....
        /*0720*/ 	.word	0x000102f0


	//   ....[35]....
        /*0724*/ 	.word	0x00010320


	//   ....[36]....
        /*0728*/ 	.word	0x00010350


	//   ....[37]....
        /*072c*/ 	.word	0x000103c0


	//   ....[38]....
        /*0730*/ 	.word	0x00010a80


	//   ....[39]....
        /*0734*/ 	.word	0x00010aa0


	//   ....[40]....
        /*0738*/ 	.word	0x00010bc0


	//   ....[41]....
        /*073c*/ 	.word	0x00010be0


	//   ....[42]....
        /*0740*/ 	.word	0x00010cf0


	//   ....[43]....
        /*0744*/ 	.word	0x00010d10


	//   ....[44]....
        /*0748*/ 	.word	0x00010e30


	//   ....[45]....
        /*074c*/ 	.word	0x00010e50


	//   ....[46]....
        /*0750*/ 	.word	0x000117e0


	//   ....[47]....
        /*0754*/ 	.word	0x00011810


	//   ....[48]....
        /*0758*/ 	.word	0x00011930


	//   ....[49]....
        /*075c*/ 	.word	0x00011950


	//   ....[50]....
        /*0760*/ 	.word	0x00011a60


	//   ....[51]....
        /*0764*/ 	.word	0x00011a80


	//   ....[52]....
        /*0768*/ 	.word	0x00011ba0


	//   ....[53]....
        /*076c*/ 	.word	0x00011bc0


	//   ....[54]....
        /*0770*/ 	.word	0x00011d70


	//   ....[55]....
        /*0774*/ 	.word	0x00011f60


	//   ....[56]....
        /*0778*/ 	.word	0x00011f90


	//   ....[57]....
        /*077c*/ 	.word	0x00011fc0


	//   ....[58]....
        /*0780*/ 	.word	0x00011ff0


	//   ....[59]....
        /*0784*/ 	.word	0x00012020


	//   ....[60]....
        /*0788*/ 	.word	0x00012050


	//   ....[61]....
        /*078c*/ 	.word	0x000121d0


	//   ....[62]....
        /*0790*/ 	.word	0x00012200


	//   ....[63]....
        /*0794*/ 	.word	0x00012230


	//   ....[64]....
        /*0798*/ 	.word	0x00012260


	//   ....[65]....
        /*079c*/ 	.word	0x00012290


	//   ....[66]....
        /*07a0*/ 	.word	0x000122c0


	//   ....[67]....
        /*07a4*/ 	.word	0x00012370


	//   ....[68]....
        /*07a8*/ 	.word	0x000123d0


	//   ....[69]....
        /*07ac*/ 	.word	0x00012460


	//   ....[70]....
        /*07b0*/ 	.word	0x000139c0


	//   ....[71]....
        /*07b4*/ 	.word	0x00014610


	//   ....[72]....
        /*07b8*/ 	.word	0x00014660


	//   ....[73]....
        /*07bc*/ 	.word	0x00014680


	//   ....[74]....
        /*07c0*/ 	.word	0x000146c0


	//   ....[75]....
        /*07c4*/ 	.word	0x000147f0


	//   ....[76]....
        /*07c8*/ 	.word	0x00014800


	//   ....[77]....
        /*07cc*/ 	.word	0x000148a0


	//   ....[78]....
        /*07d0*/ 	.word	0x000148b0


	//   ....[79]....
        /*07d4*/ 	.word	0x00014950


	//   ....[80]....
        /*07d8*/ 	.word	0x00014960


	//   ....[81]....
        /*07dc*/ 	.word	0x00014a00


	//   ....[82]....
        /*07e0*/ 	.word	0x00014a10


	//   ....[83]....
        /*07e4*/ 	.word	0x00014a90


	//   ....[84]....
        /*07e8*/ 	.word	0x00014ac0


	//   ....[85]....
        /*07ec*/ 	.word	0x00014ae0


	//   ....[86]....
        /*07f0*/ 	.word	0x00014af0


	//   ....[87]....
        /*07f4*/ 	.word	0x00017bd0


	//   ....[88]....
        /*07f8*/ 	.word	0x00017c30


	//   ....[89]....
        /*07fc*/ 	.word	0x00017c60


	//   ....[90]....
        /*0800*/ 	.word	0x00017c70


	//   ....[91]....
        /*0804*/ 	.word	0x00017ca0


	//   ....[92]....
        /*0808*/ 	.word	0x00017cd0


	//   ....[93]....
        /*080c*/ 	.word	0x00017d00


	//   ....[94]....
        /*0810*/ 	.word	0x00017d30


	//   ....[95]....
        /*0814*/ 	.word	0x00017ec0


	//   ....[96]....
        /*0818*/ 	.word	0x00017ef0


	//   ....[97]....
        /*081c*/ 	.word	0x00017f20


	//   ....[98]....
        /*0820*/ 	.word	0x00017f50


	//   ....[99]....
        /*0824*/ 	.word	0x00017f80


	//   ....[100]....
        /*0828*/ 	.word	0x00017fb0


	//   ....[101]....
        /*082c*/ 	.word	0x00018070


	//   ....[102]....
        /*0830*/ 	.word	0x00018090


	//   ....[103]....
        /*0834*/ 	.word	0x00018100


	//   ....[104]....
        /*0838*/ 	.word	0x000187e0


	//   ....[105]....
        /*083c*/ 	.word	0x00018e90


	//   ....[106]....
        /*0840*/ 	.word	0x00019060


	//   ....[107]....
        /*0844*/ 	.word	0x000190b0


	//   ....[108]....
        /*0848*/ 	.word	0x000191e0


	//   ....[109]....
        /*084c*/ 	.word	0x00019230


	//   ....[110]....
        /*0850*/ 	.word	0x00019370


	//   ....[111]....
        /*0854*/ 	.word	0x000193e0


	//   ....[112]....
        /*0858*/ 	.word	0x00019510


	//   ....[113]....
        /*085c*/ 	.word	0x00019560


	//   ....[114]....
        /*0860*/ 	.word	0x00019690


	//   ....[115]....
        /*0864*/ 	.word	0x000196e0


	//   ....[116]....
        /*0868*/ 	.word	0x00019810


	//   ....[117]....
        /*086c*/ 	.word	0x00019860


	//   ....[118]....
        /*0870*/ 	.word	0x00019970


	//   ....[119]....
        /*0874*/ 	.word	0x000199e0


	//   ....[120]....
        /*0878*/ 	.word	0x00019af0


	//   ....[121]....
        /*087c*/ 	.word	0x00019b40


	//   ....[122]....
        /*0880*/ 	.word	0x00019e70


	//   ....[123]....
        /*0884*/ 	.word	0x00019f10


	//   ....[124]....
        /*0888*/ 	.word	0x0001a040


	//   ....[125]....
        /*088c*/ 	.word	0x0001a0b0


	//   ....[126]....
        /*0890*/ 	.word	0x0001a130


	//   ....[127]....
        /*0894*/ 	.word	0x0001a1b0


	//   ....[128]....
        /*0898*/ 	.word	0x0001a230


	//   ....[129]....
        /*089c*/ 	.word	0x0001a2c0


	//   ....[130]....
        /*08a0*/ 	.word	0x0001a360


	//   ....[131]....
        /*08a4*/ 	.word	0x0001a400


	//   ....[132]....
        /*08a8*/ 	.word	0x0001a470


	//   ....[133]....
        /*08ac*/ 	.word	0x0001a4e0


	//   ....[134]....
        /*08b0*/ 	.word	0x0001a550


	//   ....[135]....
        /*08b4*/ 	.word	0x0001a5d0


	//   ....[136]....
        /*08b8*/ 	.word	0x0001a650


	//   ....[137]....
        /*08bc*/ 	.word	0x0001a6f0


	//   ....[138]....
        /*08c0*/ 	.word	0x0001a780


	//   ....[139]....
        /*08c4*/ 	.word	0x0001a8b0


	//----- nvinfo : EIATTR_REG_RECONFIG
	.align		4
.L_241:
        /*08c8*/ 	.byte	0x01, 0x54
	.zero		2


	//----- nvinfo : EIATTR_SYSCALL_OFFSETS
	.align		4
        /*08cc*/ 	.byte	0x04, 0x46
        /*08ce*/ 	.short	(.L_243 - .L_242)


	//   ....[0]....
.L_242:
        /*08d0*/ 	.word	0x00001c80


	//   ....[1]....
        /*08d4*/ 	.word	0x000135f0


	//   ....[2]....
        /*08d8*/ 	.word	0x00013740


	//   ....[3]....
        /*08dc*/ 	.word	0x00013830


	//   ....[4]....
        /*08e0*/ 	.word	0x00014170


	//----- nvinfo : EIATTR_MBARRIER_INSTR_OFFSETS
	.align		4
.L_243:
        /*08e4*/ 	.byte	0x04, 0x39
        /*08e6*/ 	.short	(.L_245 - .L_244)


	//   ....[0]....
.L_244:
        /*08e8*/ 	.word	0x00000270
        /*08ec*/ 	.word	0x000000ff
        /*08f0*/ 	.word	0x00030800
        /*08f4*/ 	.short	0x0100
        /*08f6*/ 	.byte	0x08
	.zero		1


	//   ....[1]....
        /*08f8*/ 	.word	0x00000280
        /*08fc*/ 	.word	0x000000ff
        /*0900*/ 	.word	0x00030820
        /*0904*/ 	.short	0x0100
        /*0906*/ 	.byte	0x08
	.zero		1


	//   ....[2]....
        /*0908*/ 	.word	0x00000370
        /*090c*/ 	.word	0x000000ff
        /*0910*/ 	.word	0x00030830
        /*0914*/ 	.short	0x0100
        /*0916*/ 	.byte	0x08
	.zero		1


	//   ....[3]....
        /*0918*/ 	.word	0x00000380
        /*091c*/ 	.word	0x000000ff
        /*0920*/ 	.word	0x00030840
        /*0924*/ 	.short	0x0100
        /*0926*/ 	.byte	0x08
	.zero		1


	//   ....[4]....
        /*0928*/ 	.word	0x00000390
        /*092c*/ 	.word	0x000000ff
        /*0930*/ 	.word	0x00030838
        /*0934*/ 	.short	0x0100
        /*0936*/ 	.byte	0x08
	.zero		1


	//   ....[5]....
        /*0938*/ 	.word	0x000003a0
        /*093c*/ 	.word	0x000000ff
        /*0940*/ 	.word	0x00030848
        /*0944*/ 	.short	0x0100
        /*0946*/ 	.byte	0x08
	.zero		1


	//   ....[6]....
        /*0948*/ 	.word	0x000004d0
        /*094c*/ 	.word	0x000000ff
        /*0950*/ 	.word	0x00030850
        /*0954*/ 	.short	0x0100
        /*0956*/ 	.byte	0x08
	.zero		1


	//   ....[7]....
        /*0958*/ 	.word	0x000004e0
        /*095c*/ 	.word	0x000000ff
        /*0960*/ 	.word	0x00030860
        /*0964*/ 	.short	0x0100
        /*0966*/ 	.byte	0x08
	.zero		1


	//   ....[8]....
        /*0968*/ 	.word	0x000004f0
        /*096c*/ 	.word	0x000000ff
        /*0970*/ 	.word	0x00030858
        /*0974*/ 	.short	0x0100
        /*0976*/ 	.byte	0x08
	.zero		1


	//   ....[9]....
        /*0978*/ 	.word	0x00000500
        /*097c*/ 	.word	0x000000ff
        /*0980*/ 	.word	0x00030868
        /*0984*/ 	.short	0x0100
        /*0986*/ 	.byte	0x08
	.zero		1


	//   ....[10]....
        /*0988*/ 	.word	0x000005f0
        /*098c*/ 	.word	0x000000ff
        /*0990*/ 	.word	0x00030870
        /*0994*/ 	.short	0x0100
        /*0996*/ 	.byte	0x06
	.zero		1


	//   ....[11]....
        /*0998*/ 	.word	0x00000600
        /*099c*/ 	.word	0x000000ff
        /*09a0*/ 	.word	0x00030880
        /*09a4*/ 	.short	0x0100
        /*09a6*/ 	.byte	0x06
	.zero		1


	//   ....[12]....
        /*09a8*/ 	.word	0x00000610
        /*09ac*/ 	.word	0x000000ff
        /*09b0*/ 	.word	0x00030878
        /*09b4*/ 	.short	0x0100
        /*09b6*/ 	.byte	0x06
	.zero		1


	//   ....[13]....
        /*09b8*/ 	.word	0x00000620
        /*09bc*/ 	.word	0x000000ff
        /*09c0*/ 	.word	0x00030888
        /*09c4*/ 	.short	0x0100
        /*09c6*/ 	.byte	0x06
	.zero		1


	//   ....[14]....
        /*09c8*/ 	.word	0x00000750
        /*09cc*/ 	.word	0x000000ff
        /*09d0*/ 	.word	0x00030890
        /*09d4*/ 	.short	0x0100
        /*09d6*/ 	.byte	0x08
	.zero		1


	//   ....[15]....
        /*09d8*/ 	.word	0x00000760
        /*09dc*/ 	.word	0x000000ff
        /*09e0*/ 	.word	0x000308a0
        /*09e4*/ 	.short	0x0100
        /*09e6*/ 	.byte	0x08
	.zero		1


	//   ....[16]....
        /*09e8*/ 	.word	0x00000770
        /*09ec*/ 	.word	0x000000ff
        /*09f0*/ 	.word	0x00030898
        /*09f4*/ 	.short	0x0100
        /*09f6*/ 	.byte	0x08
	.zero		1


	//   ....[17]....
        /*09f8*/ 	.word	0x00000780
        /*09fc*/ 	.word	0x000000ff
        /*0a00*/ 	.word	0x000308a8
        /*0a04*/ 	.short	0x0100
        /*0a06*/ 	.byte	0x08
	.zero		1


	//   ....[18]....
        /*0a08*/ 	.word	0x000008b0
        /*0a0c*/ 	.word	0x000000ff
        /*0a10*/ 	.word	0x000308b0
        /*0a14*/ 	.short	0x0100
        /*0a16*/ 	.byte	0x08
	.zero		1


	//   ....[19]....
        /*0a18*/ 	.word	0x000008c0
        /*0a1c*/ 	.word	0x000000ff
        /*0a20*/ 	.word	0x000308c0
        /*0a24*/ 	.short	0x0100
        /*0a26*/ 	.byte	0x08
	.zero		1


	//   ....[20]....
        /*0a28*/ 	.word	0x000008d0
        /*0a2c*/ 	.word	0x000000ff
        /*0a30*/ 	.word	0x000308b8
        /*0a34*/ 	.short	0x0100
        /*0a36*/ 	.byte	0x08
	.zero		1


	//   ....[21]....
        /*0a38*/ 	.word	0x000008e0
        /*0a3c*/ 	.word	0x000000ff
        /*0a40*/ 	.word	0x000308c8
        /*0a44*/ 	.short	0x0100
        /*0a46*/ 	.byte	0x08
	.zero		1


	//   ....[22]....
        /*0a48*/ 	.word	0x00001d20
        /*0a4c*/ 	.word	0x000000ff
        /*0a50*/ 	.word	0x00030800
        /*0a54*/ 	.short	0x010a
        /*0a56*/ 	.byte	0x26
	.zero		1


	//   ....[23]....
        /*0a58*/ 	.word	0x00001da0
        /*0a5c*/ 	.word	0x0000000b
        /*0a60*/ 	.word	0x00030830
        /*0a64*/ 	.short	0x010a
        /*0a66*/ 	.byte	0x3f
	.zero		1


	//   ....[24]....
        /*0a68*/ 	.word	0x00001e40
        /*0a6c*/ 	.word	0x0000000b
        /*0a70*/ 	.word	0x00030830
        /*0a74*/ 	.short	0x010a
        /*0a76*/ 	.byte	0x3f
	.zero		1


	//   ....[25]....
        /*0a78*/ 	.word	0x000028a0
        /*0a7c*/ 	.word	0x00000004
        /*0a80*/ 	.word	0x00000000
        /*0a84*/ 	.short	0x0101
        /*0a86*/ 	.byte	0x3f
	.zero		1


	//   ....[26]....
        /*0a88*/ 	.word	0x000050f0
        /*0a8c*/ 	.word	0x000000ff
        /*0a90*/ 	.word	0x00030830
        /*0a94*/ 	.short	0x010a
        /*0a96*/ 	.byte	0x07
	.zero		1


	//   ....[27]....
        /*0a98*/ 	.word	0x00005130
        /*0a9c*/ 	.word	0x000000ff
        /*0aa0*/ 	.word	0x00030830
        /*0aa4*/ 	.short	0x010a
        /*0aa6*/ 	.byte	0x07
	.zero		1


	//   ....[28]....
        /*0aa8*/ 	.word	0x00005bf0
        /*0aac*/ 	.word	0x000000ff
        /*0ab0*/ 	.word	0x00030850
        /*0ab4*/ 	.short	0x010a
        /*0ab6*/ 	.byte	0x06
	.zero		1


	//   ....[29]....
        /*0ab8*/ 	.word	0x00005c30
        /*0abc*/ 	.word	0x000000ff
        /*0ac0*/ 	.word	0x00030850
        /*0ac4*/ 	.short	0x010a
        /*0ac6*/ 	.byte	0x06
	.zero		1


	//   ....[30]....
        /*0ac8*/ 	.word	0x000065f0
        /*0acc*/ 	.word	0x0000000c
        /*0ad0*/ 	.word	0x00000000
        /*0ad4*/ 	.short	0x0101
        /*0ad6*/ 	.byte	0x3f
	.zero		1


	//   ....[31]....
        /*0ad8*/ 	.word	0x00008030
        /*0adc*/ 	.word	0x00000084
        /*0ae0*/ 	.word	0x00000000
        /*0ae4*/ 	.short	0x0101
        /*0ae6*/ 	.byte	0x3f
	.zero		1


	//   ....[32]....
        /*0ae8*/ 	.word	0x00008970
        /*0aec*/ 	.word	0x000000ff
        /*0af0*/ 	.word	0x00030830
        /*0af4*/ 	.short	0x010a
        /*0af6*/ 	.byte	0x06
	.zero		1


	//   ....[33]....
        /*0af8*/ 	.word	0x000089b0
        /*0afc*/ 	.word	0x000000ff
        /*0b00*/ 	.word	0x00030830
        /*0b04*/ 	.short	0x010a
        /*0b06*/ 	.byte	0x06
	.zero		1


	//   ....[34]....
        /*0b08*/ 	.word	0x00009470
        /*0b0c*/ 	.word	0x000000ff
        /*0b10*/ 	.word	0x00030850
        /*0b14*/ 	.short	0x010a
        /*0b16*/ 	.byte	0x0a
	.zero		1


	//   ....[35]....
        /*0b18*/ 	.word	0x000094b0
        /*0b1c*/ 	.word	0x000000ff
        /*0b20*/ 	.word	0x00030850
        /*0b24*/ 	.short	0x010a
        /*0b26*/ 	.byte	0x0a
	.zero		1


	//   ....[36]....
        /*0b28*/ 	.word	0x0000a7f0
        /*0b2c*/ 	.word	0x0000000d
        /*0b30*/ 	.word	0x00000000
        /*0b34*/ 	.short	0x0101
        /*0b36*/ 	.byte	0x3f
	.zero		1


	//   ....[37]....
        /*0b38*/ 	.word	0x0000a830
        /*0b3c*/ 	.word	0x0000008a
        /*0b40*/ 	.word	0x00000000
        /*0b44*/ 	.short	0x0101
        /*0b46*/ 	.byte	0x3f
	.zero		1


	//   ....[38]....
        /*0b48*/ 	.word	0x0000adf0
        /*0b4c*/ 	.word	0x000000ff
        /*0b50*/ 	.word	0x00030830
        /*0b54*/ 	.short	0x010a
        /*0b56*/ 	.byte	0x06
	.zero		1


	//   ....[39]....
        /*0b58*/ 	.word	0x0000ae30
        /*0b5c*/ 	.word	0x000000ff
        /*0b60*/ 	.word	0x00030830
        /*0b64*/ 	.short	0x010a
        /*0b66*/ 	.byte	0x06
	.zero		1


	//   ....[40]....
        /*0b68*/ 	.word	0x0000b8f0
        /*0b6c*/ 	.word	0x000000ff
        /*0b70*/ 	.word	0x00030850
        /*0b74*/ 	.short	0x010a
        /*0b76*/ 	.byte	0x0a
	.zero		1


	//   ....[41]....
        /*0b78*/ 	.word	0x0000b930
        /*0b7c*/ 	.word	0x000000ff
        /*0b80*/ 	.word	0x00030850
        /*0b84*/ 	.short	0x010a
        /*0b86*/ 	.byte	0x0a
	.zero		1


	//   ....[42]....
        /*0b88*/ 	.word	0x0000c300
        /*0b8c*/ 	.word	0x0000000e
        /*0b90*/ 	.word	0x00000000
        /*0b94*/ 	.short	0x0101
        /*0b96*/ 	.byte	0x3f
	.zero		1


	//   ....[43]....
        /*0b98*/ 	.word	0x0000dc80
        /*0b9c*/ 	.word	0x0000007d
        /*0ba0*/ 	.word	0x00000000
        /*0ba4*/ 	.short	0x0101
        /*0ba6*/ 	.byte	0x3f
	.zero		1


	//   ....[44]....
        /*0ba8*/ 	.word	0x0000e910
        /*0bac*/ 	.word	0x000000ff
        /*0bb0*/ 	.word	0x00030850
        /*0bb4*/ 	.short	0x010a
        /*0bb6*/ 	.byte	0x05
	.zero		1


	//   ....[45]....
        /*0bb8*/ 	.word	0x0000e950
        /*0bbc*/ 	.word	0x000000ff
        /*0bc0*/ 	.word	0x00030850
        /*0bc4*/ 	.short	0x010a
        /*0bc6*/ 	.byte	0x05
	.zero		1


	//   ....[46]....
        /*0bc8*/ 	.word	0x0000ee10
        /*0bcc*/ 	.word	0x00000009
        /*0bd0*/ 	.word	0x00000000
        /*0bd4*/ 	.short	0x0101
        /*0bd6*/ 	.byte	0x3f
	.zero		1


	//   ....[47]....
        /*0bd8*/ 	.word	0x00010a70
        /*0bdc*/ 	.word	0x00000017
        /*0be0*/ 	.word	0x00000000
        /*0be4*/ 	.short	0x0101
        /*0be6*/ 	.byte	0x3f
	.zero		1


	//   ....[48]....
        /*0be8*/ 	.word	0x00013c60
        /*0bec*/ 	.word	0x00000000
        /*0bf0*/ 	.word	0x00030840
        /*0bf4*/ 	.short	0x010a
        /*0bf6*/ 	.byte	0x3f
	.zero		1


	//   ....[49]....
        /*0bf8*/ 	.word	0x00014c90
        /*0bfc*/ 	.word	0x0000000a
        /*0c00*/ 	.word	0x00030800
        /*0c04*/ 	.short	0x0107
        /*0c06*/ 	.byte	0x3f
	.zero		1


	//   ....[50]....
        /*0c08*/ 	.word	0x00014da0
        /*0c0c*/ 	.word	0x00000002
        /*0c10*/ 	.word	0x00030800
        /*0c14*/ 	.short	0x0101
        /*0c16*/ 	.byte	0x3f
	.zero		1


	//   ....[51]....
        /*0c18*/ 	.word	0x00014dc0
        /*0c1c*/ 	.word	0x00000002
        /*0c20*/ 	.word	0x00030820
        /*0c24*/ 	.short	0x010a
        /*0c26*/ 	.byte	0x3f
	.zero		1


	//   ....[52]....
        /*0c28*/ 	.word	0x00015150
        /*0c2c*/ 	.word	0x00000003
        /*0c30*/ 	.word	0x00030840
        /*0c34*/ 	.short	0x010a
        /*0c36*/ 	.byte	0x3f
	.zero		1


	//   ....[53]....
        /*0c38*/ 	.word	0x00015610
        /*0c3c*/ 	.word	0x00000003
        /*0c40*/ 	.word	0x00000060
        /*0c44*/ 	.short	0x010a
        /*0c46*/ 	.byte	0x3f
	.zero		1


	//   ....[54]....
        /*0c48*/ 	.word	0x00015e10
        /*0c4c*/ 	.word	0x00000003
        /*0c50*/ 	.word	0x00030840
        /*0c54*/ 	.short	0x010a
        /*0c56*/ 	.byte	0x3f
	.zero		1


	//   ....[55]....
        /*0c58*/ 	.word	0x000162d0
        /*0c5c*/ 	.word	0x00000002
        /*0c60*/ 	.word	0x00000060
        /*0c64*/ 	.short	0x010a
        /*0c66*/ 	.byte	0x3f
	.zero		1


	//   ....[56]....
        /*0c68*/ 	.word	0x000169e0
        /*0c6c*/ 	.word	0x00000002
        /*0c70*/ 	.word	0x00030840
        /*0c74*/ 	.short	0x010a
        /*0c76*/ 	.byte	0x3f
	.zero		1


	//   ....[57]....
        /*0c78*/ 	.word	0x00016ea0
        /*0c7c*/ 	.word	0x00000002
        /*0c80*/ 	.word	0x00000060
        /*0c84*/ 	.short	0x010a
        /*0c86*/ 	.byte	0x3f
	.zero		1


	//   ....[58]....
        /*0c88*/ 	.word	0x00017540
        /*0c8c*/ 	.word	0x00000000
        /*0c90*/ 	.word	0x00030860
        /*0c94*/ 	.short	0x010a
        /*0c96*/ 	.byte	0x3f
	.zero		1


	//   ....[59]....
        /*0c98*/ 	.word	0x00018760
        /*0c9c*/ 	.word	0x00000000
        /*0ca0*/ 	.word	0x00030820
        /*0ca4*/ 	.short	0x010a
        /*0ca6*/ 	.byte	0x3f
	.zero		1


	//   ....[60]....
        /*0ca8*/ 	.word	0x00018940
        /*0cac*/ 	.word	0x00000006
        /*0cb0*/ 	.word	0x00000000
        /*0cb4*/ 	.short	0x010a
        /*0cb6*/ 	.byte	0x3f
	.zero		1


	//   ....[61]....
        /*0cb8*/ 	.word	0x000189b0
        /*0cbc*/ 	.word	0x00000007
        /*0cc0*/ 	.word	0x00000000
        /*0cc4*/ 	.short	0x010a
        /*0cc6*/ 	.byte	0x3f
	.zero		1


	//   ....[62]....
        /*0cc8*/ 	.word	0x00018a20
        /*0ccc*/ 	.word	0x00000004
        /*0cd0*/ 	.word	0x00000000
        /*0cd4*/ 	.short	0x010a
        /*0cd6*/ 	.byte	0x3f
	.zero		1


	//   ....[63]....
        /*0cd8*/ 	.word	0x00018a50
        /*0cdc*/ 	.word	0x00000003
        /*0ce0*/ 	.word	0x00000000
        /*0ce4*/ 	.short	0x010a
        /*0ce6*/ 	.byte	0x3f
	.zero		1


	//   ....[64]....
        /*0ce8*/ 	.word	0x00018ac0
        /*0cec*/ 	.word	0x00000003
        /*0cf0*/ 	.word	0x00030800
        /*0cf4*/ 	.short	0x010a
        /*0cf6*/ 	.byte	0x3f
	.zero		1


	//   ....[65]....
        /*0cf8*/ 	.word	0x00018b10
        /*0cfc*/ 	.word	0x0000000b
        /*0d00*/ 	.word	0x00030830
        /*0d04*/ 	.short	0x010a
        /*0d06*/ 	.byte	0x3f
	.zero		1


	//   ....[66]....
        /*0d08*/ 	.word	0x00018b70
        /*0d0c*/ 	.word	0x0000000c
        /*0d10*/ 	.word	0x00030830
        /*0d14*/ 	.short	0x010a
        /*0d16*/ 	.byte	0x3f
	.zero		1


	//   ....[67]....
        /*0d18*/ 	.word	0x00018bd0
        /*0d1c*/ 	.word	0x00000009
        /*0d20*/ 	.word	0x00030850
        /*0d24*/ 	.short	0x010a
        /*0d26*/ 	.byte	0x3f
	.zero		1


	//   ....[68]....
        /*0d28*/ 	.word	0x00018c30
        /*0d2c*/ 	.word	0x00000004
        /*0d30*/ 	.word	0x00030830
        /*0d34*/ 	.short	0x010a
        /*0d36*/ 	.byte	0x3f
	.zero		1


	//   ....[69]....
        /*0d38*/ 	.word	0x00018c90
        /*0d3c*/ 	.word	0x00000003
        /*0d40*/ 	.word	0x00030850
        /*0d44*/ 	.short	0x010a
        /*0d46*/ 	.byte	0x3f
	.zero		1


	//   ....[70]....
        /*0d48*/ 	.word	0x00018cf0
        /*0d4c*/ 	.word	0x00000004
        /*0d50*/ 	.word	0x00030830
        /*0d54*/ 	.short	0x010a
        /*0d56*/ 	.byte	0x3f
	.zero		1


	//   ....[71]....
        /*0d58*/ 	.word	0x00018d50
        /*0d5c*/ 	.word	0x00000003
        /*0d60*/ 	.word	0x00030850
        /*0d64*/ 	.short	0x010a
        /*0d66*/ 	.byte	0x3f
	.zero		1


	//   ....[72]....
        /*0d68*/ 	.word	0x00018db0
        /*0d6c*/ 	.word	0x00000007
        /*0d70*/ 	.word	0x00030850
        /*0d74*/ 	.short	0x010a
        /*0d76*/ 	.byte	0x3f
	.zero		1


	//   ....[73]....
        /*0d78*/ 	.word	0x00018f50
        /*0d7c*/ 	.word	0x00000000
        /*0d80*/ 	.word	0x00030840
        /*0d84*/ 	.short	0x010a
        /*0d86*/ 	.byte	0x3f
	.zero		1


	//   ....[74]....
        /*0d88*/ 	.word	0x00019b90
        /*0d8c*/ 	.word	0x00000002
        /*0d90*/ 	.word	0x00030820
        /*0d94*/ 	.short	0x010a
        /*0d96*/ 	.byte	0x3f
	.zero		1


	//   ....[75]....
        /*0d98*/ 	.word	0x00019be0
        /*0d9c*/ 	.word	0x00000003
        /*0da0*/ 	.word	0x00030840
        /*0da4*/ 	.short	0x010a
        /*0da6*/ 	.byte	0x3f
	.zero		1


	//   ....[76]....
        /*0da8*/ 	.word	0x00019c30
        /*0dac*/ 	.word	0x00000003
        /*0db0*/ 	.word	0x00000060
        /*0db4*/ 	.short	0x010a
        /*0db6*/ 	.byte	0x3f
	.zero		1


	//   ....[77]....
        /*0db8*/ 	.word	0x00019c80
        /*0dbc*/ 	.word	0x00000003
        /*0dc0*/ 	.word	0x00030840
        /*0dc4*/ 	.short	0x010a
        /*0dc6*/ 	.byte	0x3f
	.zero		1


	//   ....[78]....
        /*0dc8*/ 	.word	0x00019cd0
        /*0dcc*/ 	.word	0x00000002
        /*0dd0*/ 	.word	0x00000060
        /*0dd4*/ 	.short	0x010a
        /*0dd6*/ 	.byte	0x3f
	.zero		1


	//   ....[79]....
        /*0dd8*/ 	.word	0x00019d20
        /*0ddc*/ 	.word	0x00000002
        /*0de0*/ 	.word	0x00030840
        /*0de4*/ 	.short	0x010a
        /*0de6*/ 	.byte	0x3f
	.zero		1


	//   ....[80]....
        /*0de8*/ 	.word	0x00019d70
        /*0dec*/ 	.word	0x00000002
        /*0df0*/ 	.word	0x00000060
        /*0df4*/ 	.short	0x010a
        /*0df6*/ 	.byte	0x3f
	.zero		1


	//   ....[81]....
        /*0df8*/ 	.word	0x00019dc0
        /*0dfc*/ 	.word	0x00000000
        /*0e00*/ 	.word	0x00030860
        /*0e04*/ 	.short	0x010a
        /*0e06*/ 	.byte	0x3f
	.zero		1


	//   ....[82]....
        /*0e08*/ 	.word	0x0001a7d0
        /*0e0c*/ 	.word	0x00000000
        /*0e10*/ 	.word	0x00030820
        /*0e14*/ 	.short	0x010a
        /*0e16*/ 	.byte	0x3f
	.zero		1


	//   ....[83]....
        /*0e18*/ 	.word	0x0001a970
        /*0e1c*/ 	.word	0x00000006
        /*0e20*/ 	.word	0x00000000
        /*0e24*/ 	.short	0x010a
        /*0e26*/ 	.byte	0x3f
	.zero		1


	//   ....[84]....
        /*0e28*/ 	.word	0x0001a9c0
        /*0e2c*/ 	.word	0x00000007
        /*0e30*/ 	.word	0x00000000
        /*0e34*/ 	.short	0x010a
        /*0e36*/ 	.byte	0x3f
	.zero		1


	//   ....[85]....
        /*0e38*/ 	.word	0x0001aa10
        /*0e3c*/ 	.word	0x00000004
        /*0e40*/ 	.word	0x00000000
        /*0e44*/ 	.short	0x010a
        /*0e46*/ 	.byte	0x3f
	.zero		1


	//----- nvinfo : EIATTR_NUM_MBARRIERS
	.align		4
.L_245:
        /*0e48*/ 	.byte	0x03, 0x38
        /*0e4a*/ 	.short	0x0016


	//----- nvinfo : EIATTR_EXIT_INSTR_OFFSETS
	.align		4
        /*0e4c*/ 	.byte	0x04, 0x1c
        /*0e4e*/ 	.short	(.L_247 - .L_246)


	//   ....[0]....
.L_246:
        /*0e50*/ 	.word	0x00000a50


	//   ....[1]....
        /*0e54*/ 	.word	0x00011d10


	//   ....[2]....
        /*0e58*/ 	.word	0x00018aa0


	//----- nvinfo : EIATTR_MAX_THREADS
	.align		4
.L_247:
        /*0e5c*/ 	.byte	0x04, 0x05
        /*0e5e*/ 	.short	(.L_249 - .L_248)
.L_248:
        /*0e60*/ 	.word	0x00000180
        /*0e64*/ 	.word	0x00000001
        /*0e68*/ 	.word	0x00000001


	//----- nvinfo : EIATTR_CRS_STACK_SIZE
	.align		4
.L_249:
        /*0e6c*/ 	.byte	0x04, 0x1e
        /*0e6e*/ 	.short	(.L_251 - .L_250)
.L_250:
        /*0e70*/ 	.word	0x00000000


	//----- nvinfo : EIATTR_CBANK_PARAM_SIZE
	.align		4
.L_251:
        /*0e74*/ 	.byte	0x03, 0x19
        /*0e76*/ 	.short	0x0af0


	//----- nvinfo : EIATTR_PARAM_CBANK
	.align		4
        /*0e78*/ 	.byte	0x04, 0x0a
        /*0e7a*/ 	.short	(.L_253 - .L_252)
	.align		4
.L_252:
        /*0e7c*/ 	.word	index@(.nv.constant0._ZN7cutlass13device_kernelIN5flash11enable_sm90INS1_16FlashAttnFwdSm90INS1_25CollectiveMainloopFwdSm90ILi2EN4cute5tupleIJNS5_1CILi1EEES8_S8_EEENS6_IJNS7_ILi128EEENS7_ILi96EEENS7_ILi192EEEEEELi192ENS_6half_tEfNS_4arch4Sm90ELb0ELb1ELb1ELb1ELb0ELb0ELb0ELb1ELb1ELb1ELb0ELb0EEENS1_21CollectiveEpilogueFwdINS6_IJSA_SC_SB_EEES9_SE_SG_Li256ELb1ELb1ELb0ELb0EEENS1_36VarlenDynamicPersistentTileSchedulerILi128ELi96ELi256ELi128ELb0ELb1ELb1ELb1ELb0ELb1EEEEEEEEEvNT_6ParamsE)
        /*0e80*/ 	.short	0x0210
        /*0e82*/ 	.short	0x0af0


	//----- nvinfo : EIATTR_SW_WAR
	.align		4
.L_253:
        /*0e84*/ 	.byte	0x04, 0x36
        /*0e86*/ 	.short	(.L_255 - .L_254)
.L_254:
        /*0e88*/ 	.word	0x00000008
.L_255:


//--------------------- .nv.info._ZN7cutlass13device_kernelIN5flash11enable_sm90INS1_16FlashAttnFwdSm90INS1_25CollectiveMainloopFwdSm90ILi2EN4cute5tupleIJNS5_1CILi1EEES8_S8_EEENS6_IJNS7_ILi128EEENS7_ILi96EEENS7_ILi192EEEEEELi192ENS_6half_tEfNS_4arch4Sm90ELb0ELb1ELb1ELb1ELb0ELb1ELb0ELb1ELb1ELb1ELb0ELb0EEENS1_21CollectiveEpilogueFwdINS6_IJSA_SC_SB_EEES9_SE_SG_Li256ELb1ELb1ELb0ELb0EEENS1_36VarlenDynamicPersistentTileSchedulerILi128ELi96ELi256ELi128ELb0ELb1ELb1ELb1ELb0ELb1EEEEEEEEEvNT_6ParamsE --------------------------
	.section	.nv.info._ZN7cutlass13device_kernelIN5flash11enable_sm90INS1_16FlashAttnFwdSm90INS1_25CollectiveMainloopFwdSm90ILi2EN4cute5tupleIJNS5_1CILi1EEES8_S8_EEENS6_IJNS7_ILi128EEENS7_ILi96EEENS7_ILi192EEEEEELi192ENS_6half_tEfNS_4arch4Sm90ELb0ELb1ELb1ELb1ELb0ELb1ELb0ELb1ELb1ELb1ELb0ELb0EEENS1_21CollectiveEpilogueFwdINS6_IJSA_SC_SB_EEES9_SE_SG_Li256ELb1ELb1ELb0ELb0EEENS1_36VarlenDynamicPersistentTileSchedulerILi128ELi96ELi256ELi128ELb0ELb1ELb1ELb1ELb0ELb1EEEEEEEEEvNT_6ParamsE,"",@"SHT_CUDA_INFO"
	.sectionflags	@""
	.align	4


	//----- nvinfo : EIATTR_CUDA_API_VERSION
	.align		4
        /*0000*/ 	.byte	0x04, 0x37
        /*0002*/ 	.short	(.L_257 - .L_256)
.L_256:
        /*0004*/ 	.word	0x00000082


	//----- nvinfo : EIATTR_KPARAM_INFO
	.align		4
.L_257:
        /*0008*/ 	.byte	0x04, 0x17
        /*000a*/ 	.short	(.L_259 - .L_258)
.L_258:
        /*000c*/ 	.word	0x00000000
        /*0010*/ 	.short	0x0000
        /*0012*/ 	.short	0x0070
        /*0014*/ 	.byte	0x00, 0xf0, 0x01, 0x2a


	//----- nvinfo : EIATTR_SPARSE_MMA_MASK
	.align		4
.L_259:
        /*0018*/ 	.byte	0x03, 0x50
        /*001a*/ 	.short	0x0000


	//----- nvinfo : EIATTR_MAXREG_COUNT
	.align		4
        /*001c*/ 	.byte	0x03, 0x1b
        /*001e*/ 	.short	0x00a8


	//----- nvinfo : EIATTR_NUM_BARRIERS
	.align		4
        /*0020*/ 	.byte	0x02, 0x4c
        /*0022*/ 	.byte	0x10
	.zero		1


	//----- nvinfo : EIATTR_EXTERNS
	.align		4
        /*0024*/ 	.byte	0x04, 0x0f
        /*0026*/ 	.short	(.L_261 - .L_260)


	//   ....[0]....
	.align		4
.L_260:
        /*0028*/ 	.word	index@(__assertfail)


	//----- nvinfo : EIATTR_ANNOTATIONS
	.align		4
.L_261:
        /*002c*/ 	.byte	0x04, 0x55
        /*002e*/ 	.short	(.L_263 - .L_262)


	//   ....[0]....
.L_262:
        /* <DEDUP_REMOVED lines=118> */


	//----- nvinfo : EIATTR_MERCURY_ISA_VERSION
	.align		4
.L_263:
        /*0780*/ 	.byte	0x03, 0x5f
        /*0782*/ 	.short	0x0101


	//----- nvinfo : EIATTR_UNUSED_LOAD_BYTE_OFFSET
	.align		4
        /*0784*/ 	.byte	0x04, 0x44
        /*0786*/ 	.short	(.L_265 - .L_264)


	//   ....[0]....
.L_264:
        /*0788*/ 	.word	0x00000ab0
        /*078c*/ 	.word	0x0000fff0


	//   ....[1]....
        /*0790*/ 	.word	0x00020620
        /*0794*/ 	.word	0x0000fff0


	//----- nvinfo : EIATTR_INT_WARP_WIDE_INSTR_OFFSETS
	.align		4
.L_265:
        /*0798*/ 	.byte	0x04, 0x31
        /*079a*/ 	.short	(.L_267 - .L_266)


	//   ....[0]....
.L_266:
        /*079c*/ 	.word	0x00000190


	//   ....[1]....
        /*07a0*/ 	.word	0x000001d0


	//   ....[2]....
        /*07a4*/ 	.word	0x00000240


	//   ....[3]....
        /*07a8*/ 	.word	0x00025de0


	//   ....[4]....
        /*07ac*/ 	.word	0x00025e70


	//   ....[5]....
        /*07b0*/ 	.word	0x00029d30


	//   ....[6]....
        /*07b4*/ 	.word	0x00029d90


	//----- nvinfo : EIATTR_COOP_GROUP_MASK_REGIDS
	.align		4
.L_267:
        /*07b8*/ 	.byte	0x04, 0x29
        /*07ba*/ 	.short	(.L_269 - .L_268)


	//   ....[0]....
.L_268:
        /*07bc*/ 	.word	0xffffffff


	//   ....[1]....
        /*07c0*/ 	.word	0xffffffff


	//   ....[2]....
        /*07c4*/ 	.word	0xffffffff


	//   ....[3]....
        /*07c8*/ 	.word	0xffffffff


	//   ....[4]....
        /*07cc*/ 	.word	0xffffffff


	//   ....[5]....
        /*07d0*/ 	.word	0xffffffff


	//   ....[6]....
        /*07d4*/ 	.word	0xffffffff


	//   ....[7]....
        /*07d8*/ 	.word	0xffffffff


	//   ....[8]....
        /*07dc*/ 	.word	0xffffffff


	//   ....[9]....
        /*07e0*/ 	.word	0xffffffff


	//   ....[10]....
        /*07e4*/ 	.word	0xffffffff


	//   ....[11]....
        /*07e8*/ 	.word	0xffffffff


	//   ....[12]....
        /*07ec*/ 	.word	0xffffffff


	//   ....[13]....
        /*07f0*/ 	.word	0xffffffff


	//   ....[14]....
        /*07f4*/ 	.word	0xffffffff


	//   ....[15]....
        /*07f8*/ 	.word	0xffffffff


	//   ....[16]....
        /*07fc*/ 	.word	0xffffffff


	//   ....[17]....
        /*0800*/ 	.word	0xffffffff


	//   ....[18]....
        /*0804*/ 	.word	0xffffffff


	//   ....[19]....
        /*0808*/ 	.word	0xffffffff


	//   ....[20]....
        /*080c*/ 	.word	0xffffffff


	//   ....[21]....
        /*0810*/ 	.word	0xffffffff


	//   ....[22]....
        /*0814*/ 	.word	0xffffffff


	//   ....[23]....
        /*0818*/ 	.word	0xffffffff


	//   ....[24]....
        /*081c*/ 	.word	0xffffffff


	//   ....[25]....
        /*0820*/ 	.word	0xffffffff


	//   ....[26]....
        /*0824*/ 	.word	0xffffffff


	//   ....[27]....
        /*0828*/ 	.word	0xffffffff


	//   ....[28]....
        /*082c*/ 	.word	0xffffffff


	//   ....[29]....
        /*0830*/ 	.word	0xffffffff


	//   ....[30]....
        /*0834*/ 	.word	0xffffffff


	//   ....[31]....
        /*0838*/ 	.word	0xffffffff


	//   ....[32]....
        /*083c*/ 	.word	0xffffffff


	//   ....[33]....
        /*0840*/ 	.word	0xffffffff


	//   ....[34]....
        /*0844*/ 	.word	0xffffffff


	//   ....[35]....
        /*0848*/ 	.word	0xffffffff


	//   ....[36]....
        /*084c*/ 	.word	0xffffffff


	//   ....[37]....
        /*0850*/ 	.word	0xffffffff


	//   ....[38]....
        /*0854*/ 	.word	0xffffffff


	//   ....[39]....
        /*0858*/ 	.word	0xffffffff


	//   ....[40]....
        /*085c*/ 	.word	0xffffffff


	//   ....[41]....
        /*0860*/ 	.word	0xffffffff


	//   ....[42]....
        /*0864*/ 	.word	0xffffffff


	//   ....[43]....
        /*0868*/ 	.word	0xffffffff


	//   ....[44]....
        /*086c*/ 	.word	0xffffffff


	//   ....[45]....
        /*0870*/ 	.word	0xffffffff


	//   ....[46]....
        /*0874*/ 	.word	0xffffffff


	//   ....[47]....
        /*0878*/ 	.word	0xffffffff


	//   ....[48]....
        /*087c*/ 	.word	0xffffffff


	//   ....[49]....
        /*0880*/ 	.word	0xffffffff


	//   ....[50]....
        /*0884*/ 	.word	0xffffffff


	//   ....[51]....
        /*0888*/ 	.word	0xffffffff


	//   ....[52]....
        /*088c*/ 	.word	0xffffffff


	//   ....[53]....
        /*0890*/ 	.word	0xffffffff


	//   ....[54]....
        /*0894*/ 	.word	0xffffffff


	//   ....[55]....
        /*0898*/ 	.word	0xffffffff


	//   ....[56]....
        /*089c*/ 	.word	0xffffffff


	//   ....[57]....
        /*08a0*/ 	.word	0xffffffff


	//   ....[58]....
        /*08a4*/ 	.word	0xffffffff


	//   ....[59]....
        /*08a8*/ 	.word	0xffffffff


	//   ....[60]....
        /*08ac*/ 	.word	0xffffffff


	//   ....[61]....
        /*08b0*/ 	.word	0xffffffff


	//   ....[62]....
        /*08b4*/ 	.word	0xffffffff


	//   ....[63]....
        /*08b8*/ 	.word	0xffffffff


	//   ....[64]....
        /*08bc*/ 	.word	0xffffffff


	//   ....[65]....
        /*08c0*/ 	.word	0xffffffff


	//   ....[66]....
        /*08c4*/ 	.word	0xffffffff


	//   ....[67]....
        /*08c8*/ 	.word	0xffffffff


	//   ....[68]....
        /*08cc*/ 	.word	0xffffffff


	//   ....[69]....
        /*08d0*/ 	.word	0xffffffff


	//   ....[70]....
        /*08d4*/ 	.word	0xffffffff


	//   ....[71]....
        /*08d8*/ 	.word	0xffffffff


	//   ....[72]....
        /*08dc*/ 	.word	0xffffffff


	//   ....[73]....
        /*08e0*/ 	.word	0xffffffff


	//   ....[74]....
        /*08e4*/ 	.word	0xffffffff


	//   ....[75]....
        /*08e8*/ 	.word	0xffffffff


	//   ....[76]....
        /*08ec*/ 	.word	0xffffffff


	//   ....[77]....
        /*08f0*/ 	.word	0xffffffff


	//   ....[78]....
        /*08f4*/ 	.word	0xffffffff


	//   ....[79]....
        /*08f8*/ 	.word	0xffffffff


	//   ....[80]....
        /*08fc*/ 	.word	0xffffffff


	//   ....[81]....
        /*0900*/ 	.word	0xffffffff


	//   ....[82]....
        /*0904*/ 	.word	0xffffffff


	//   ....[83]....
        /*0908*/ 	.word	0xffffffff


	//   ....[84]....
        /*090c*/ 	.word	0xffffffff


	//   ....[85]....
        /*0910*/ 	.word	0xffffffff


	//   ....[86]....
        /*0914*/ 	.word	0xffffffff


	//   ....[87]....
        /*0918*/ 	.word	0xffffffff


	//   ....[88]....
        /*091c*/ 	.word	0xffffffff


	//   ....[89]....
        /*0920*/ 	.word	0xffffffff


	//   ....[90]....
        /*0924*/ 	.word	0xffffffff


	//   ....[91]....
        /*0928*/ 	.word	0xffffffff


	//   ....[92]....
        /*092c*/ 	.word	0xffffffff


	//   ....[93]....
        /*0930*/ 	.word	0xffffffff


	//   ....[94]....
        /*0934*/ 	.word	0xffffffff


	//   ....[95]....
        /*0938*/ 	.word	0xffffffff


	//   ....[96]....
        /*093c*/ 	.word	0xffffffff


	//   ....[97]....
        /*0940*/ 	.word	0xffffffff


	//   ....[98]....
        /*0944*/ 	.word	0xffffffff


	//   ....[99]....
        /*0948*/ 	.word	0xffffffff


	//   ....[100]....
        /*094c*/ 	.word	0xffffffff


	//   ....[101]....
        /*0950*/ 	.word	0xffffffff


	//   ....[102]....
        /*0954*/ 	.word	0xffffffff


	//   ....[103]....
        /*0958*/ 	.word	0xffffffff


	//   ....[104]....
        /*095c*/ 	.word	0xffffffff


	//   ....[105]....
        /*0960*/ 	.word	0xffffffff


	//   ....[106]....
        /*0964*/ 	.word	0xffffffff


	//   ....[107]....
        /*0968*/ 	.word	0xffffffff


	//   ....[108]....
        /*096c*/ 	.word	0xffffffff


	//   ....[109]....
        /*0970*/ 	.word	0xffffffff


	//   ....[110]....
        /*0974*/ 	.word	0xffffffff


	//   ....[111]....
        /*0978*/ 	.word	0xffffffff


	//   ....[112]....
        /*097c*/ 	.word	0xffffffff


	//   ....[113]....
        /*0980*/ 	.word	0xffffffff


	//   ....[114]....
        /*0984*/ 	.word	0xffffffff


	//   ....[115]....
        /*0988*/ 	.word	0xffffffff


	//   ....[116]....
        /*098c*/ 	.word	0xffffffff


	//   ....[117]....
        /*0990*/ 	.word	0xffffffff


	//   ....[118]....
        /*0994*/ 	.word	0xffffffff


	//   ....[119]....
        /*0998*/ 	.word	0xffffffff


	//   ....[120]....
        /*099c*/ 	.word	0xffffffff


	//   ....[121]....
        /*09a0*/ 	.word	0xffffffff


	//   ....[122]....
        /*09a4*/ 	.word	0x0500000f


	//   ....[123]....
        /*09a8*/ 	.word	0x0500000f


	//   ....[124]....
        /*09ac*/ 	.word	0x0500000f


	//   ....[125]....
        /*09b0*/ 	.word	0x0500000f


	//   ....[126]....
        /*09b4*/ 	.word	0x0500000f


	//   ....[127]....
        /*09b8*/ 	.word	0x0500000f


	//   ....[128]....
        /*09bc*/ 	.word	0x0500000f


	//   ....[129]....
        /*09c0*/ 	.word	0x0500000f


	//   ....[130]....
        /*09c4*/ 	.word	0x0500000f


	//   ....[131]....
        /*09c8*/ 	.word	0x0500000f


	//   ....[132]....
        /*09cc*/ 	.word	0x0500000f


	//   ....[133]....
        /*09d0*/ 	.word	0x0500000f


	//   ....[134]....
        /*09d4*/ 	.word	0x0500000f


	//   ....[135]....
        /*09d8*/ 	.word	0x0500000f


	//   ....[136]....
        /*09dc*/ 	.word	0x0500000f


	//   ....[137]....
        /*09e0*/ 	.word	0x0500000f


	//   ....[138]....
        /*09e4*/ 	.word	0x0500000f


	//   ....[139]....
        /*09e8*/ 	.word	0x0500000f


	//   ....[140]....
        /*09ec*/ 	.word	0x0500000f


	//   ....[141]....
        /*09f0*/ 	.word	0x0500000f


	//   ....[142]....
        /*09f4*/ 	.word	0x0500000f


	//   ....[143]....
        /*09f8*/ 	.word	0x0500000f


	//   ....[144]....
        /*09fc*/ 	.word	0x0500000f


	//   ....[145]....
        /*0a00*/ 	.word	0x0500000f


	//   ....[146]....
        /*0a04*/ 	.word	0x0500000f


	//   ....[147]....
        /*0a08*/ 	.word	0x0500000f


	//   ....[148]....
        /*0a0c*/ 	.word	0x0500000f


	//   ....[149]....
        /*0a10*/ 	.word	0x0500000f


	//   ....[150]....
        /*0a14*/ 	.word	0x0500000f


	//   ....[151]....
        /*0a18*/ 	.word	0x0500000f


	//   ....[152]....
        /*0a1c*/ 	.word	0x0500000f


	//   ....[153]....
        /*0a20*/ 	.word	0x0500000f


	//   ....[154]....
        /*0a24*/ 	.word	0x0500000f


	//   ....[155]....
        /*0a28*/ 	.word	0x0500000f


	//   ....[156]....
        /*0a2c*/ 	.word	0x0500000f


	//   ....[157]....
        /*0a30*/ 	.word	0x0500000f


	//   ....[158]....
        /*0a34*/ 	.word	0x0500000f


	//   ....[159]....
        /*0a38*/ 	.word	0x0500000f


	//   ....[160]....
        /*0a3c*/ 	.word	0x0500000f


	//   ....[161]....
        /*0a40*/ 	.word	0x0500000f


	//   ....[162]....
        /*0a44*/ 	.word	0x0500000f


	//   ....[163]....
        /*0a48*/ 	.word	0x0500000f


	//   ....[164]....
        /*0a4c*/ 	.word	0x0500000f


	//   ....[165]....
        /*0a50*/ 	.word	0x0500000f


	//   ....[166]....
        /*0a54*/ 	.word	0x0500000f


	//   ....[167]....
        /*0a58*/ 	.word	0x0500000f


	//   ....[168]....
        /*0a5c*/ 	.word	0x0500000f


	//   ....[169]....
        /*0a60*/ 	.word	0x0500000f


	//   ....[170]....
        /*0a64*/ 	.word	0x0500000f


	//   ....[171]....
        /*0a68*/ 	.word	0x0500000f


	//   ....[172]....
        /*0a6c*/ 	.word	0x0500000f


	//   ....[173]....
        /*0a70*/ 	.word	0x0500000f


	//----- nvinfo : EIATTR_COOP_GROUP_INSTR_OFFSETS
	.align		4
.L_269:
        /*0a74*/ 	.byte	0x04, 0x28
        /*0a76*/ 	.short	(.L_271 - .L_270)


	//   ....[0]....
.L_270:
        /*0a78*/ 	.word	0x00000060


	//   ....[1]....
        /*0a7c*/ 	.word	0x000001a0


	//   ....[2]....
        /*0a80*/ 	.word	0x000001f0


	//   ....[3]....
        /*0a84*/ 	.word	0x00000420


	//   ....[4]....
        /*0a88*/ 	.word	0x00000580


	//   ....[5]....
        /*0a8c*/ 	.word	0x000006a0


	//   ....[6]....
        /*0a90*/ 	.word	0x00000800


	//   ....[7]....
        /*0a94*/ 	.word	0x0000aeb0


	//   ....[8]....
        /*0a98*/ 	.word	0x0000b5b0


	//   ....[9]....
        /*0a9c*/ 	.word	0x0000b5c0


	//   ....[10]....
        /*0aa0*/ 	.word	0x0000b5d0


	//   ....[11]....
        /*0aa4*/ 	.word	0x0000b5e0


	//   ....[12]....
        /*0aa8*/ 	.word	0x0000bdb0


	//   ....[13]....
        /*0aac*/ 	.word	0x0000bdc0


	//   ....[14]....
        /*0ab0*/ 	.word	0x0000bdd0


	//   ....[15]....
        /*0ab4*/ 	.word	0x0000bde0


	//   ....[16]....
        /*0ab8*/ 	.word	0x0000eb40


	//   ....[17]....
        /*0abc*/ 	.word	0x0000eb50


	//   ....[18]....
        /*0ac0*/ 	.word	0x0000eb60


	//   ....[19]....
        /*0ac4*/ 	.word	0x0000eb70


	//   ....[20]....
        /*0ac8*/ 	.word	0x0000f160


	//   ....[21]....
        /*0acc*/ 	.word	0x0000f170


	//   ....[22]....
        /*0ad0*/ 	.word	0x0000f180


	//   ....[23]....
        /*0ad4*/ 	.word	0x0000f190


	//   ....[24]....
        /*0ad8*/ 	.word	0x00012c10


	//   ....[25]....
        /*0adc*/ 	.word	0x00013140


	//   ....[26]....
        /*0ae0*/ 	.word	0x00013eb0


	//   ....[27]....
        /*0ae4*/ 	.word	0x00013fa0


	//   ....[28]....
        /*0ae8*/ 	.word	0x000144a0


	//   ....[29]....
        /*0aec*/ 	.word	0x00014580


	//   ....[30]....
        /*0af0*/ 	.word	0x00016c30


	//   ....[31]....
        /*0af4*/ 	.word	0x00016e50


	//   ....[32]....
        /*0af8*/ 	.word	0x00017d10


	//   ....[33]....
        /*0afc*/ 	.word	0x00017e20


	//   ....[34]....
        /*0b00*/ 	.word	0x00018470


	//   ....[35]....
        /*0b04*/ 	.word	0x000184d0


	//   ....[36]....
        /*0b08*/ 	.word	0x0001aa70


	//   ....[37]....
        /*0b0c*/ 	.word	0x0001aa90


	//   ....[38]....
        /*0b10*/ 	.word	0x0001af20


	//   ....[39]....
        /*0b14*/ 	.word	0x0001af80


	//   ....[40]....
        /*0b18*/ 	.word	0x0001d190


	//   ....[41]....
        /*0b1c*/ 	.word	0x0001dc60


	//   ....[42]....
        /*0b20*/ 	.word	0x0001e2f0


	//   ....[43]....
        /*0b24*/ 	.word	0x0001e410


	//   ....[44]....
        /*0b28*/ 	.word	0x0001ea20


	//   ....[45]....
        /*0b2c*/ 	.word	0x0001ea80


	//   ....[46]....
        /*0b30*/ 	.word	0x0001fb30


	//   ....[47]....
        /*0b34*/ 	.word	0x0001fd80


	//   ....[48]....
        /*0b38*/ 	.word	0x0001fe30


	//   ....[49]....
        /*0b3c*/ 	.word	0x0001fe50


	//   ....[50]....
        /*0b40*/ 	.word	0x00021340


	//   ....[51]....
        /*0b44*/ 	.word	0x000213a0


	//   ....[52]....
        /*0b48*/ 	.word	0x00021420


	//   ....[53]....
        /*0b4c*/ 	.word	0x00021470


	//   ....[54]....
        /*0b50*/ 	.word	0x000218d0


	//   ....[55]....
        /*0b54*/ 	.word	0x00021b60


	//   ....[56]....
        /*0b58*/ 	.word	0x00021c60


	//   ....[57]....
        /*0b5c*/ 	.word	0x00021c80


	//   ....[58]....
        /*0b60*/ 	.word	0x00021d80


	//   ....[59]....
        /*0b64*/ 	.word	0x00021da0


	//   ....[60]....
        /*0b68*/ 	.word	0x00021eb0


	//   ....[61]....
        /*0b6c*/ 	.word	0x00021ed0


	//   ....[62]....
        /*0b70*/ 	.word	0x00022760


	//   ....[63]....
        /*0b74*/ 	.word	0x00022780


	//   ....[64]....
        /*0b78*/ 	.word	0x00022880


	//   ....[65]....
        /*0b7c*/ 	.word	0x000228a0


	//   ....[66]....
        /*0b80*/ 	.word	0x000229a0


	//   ....[67]....
        /*0b84*/ 	.word	0x000229c0


	//   ....[68]....
        /*0b88*/ 	.word	0x00022ad0


	//   ....[69]....
        /*0b8c*/ 	.word	0x00022af0


	//   ....[70]....
        /*0b90*/ 	.word	0x00022c80


	//   ....[71]....
        /*0b94*/ 	.word	0x00022e50


	//   ....[72]....
        /*0b98*/ 	.word	0x00022e80


	//   ....[73]....
        /*0b9c*/ 	.word	0x00022eb0


	//   ....[74]....
        /*0ba0*/ 	.word	0x00022ee0


	//   ....[75]....
        /*0ba4*/ 	.word	0x00022f10


	//   ....[76]....
        /*0ba8*/ 	.word	0x00022f40


	//   ....[77]....
        /*0bac*/ 	.word	0x000230b0


	//   ....[78]....
        /*0bb0*/ 	.word	0x000230e0


	//   ....[79]....
        /*0bb4*/ 	.word	0x00023110


	//   ....[80]....
        /*0bb8*/ 	.word	0x00023140


	//   ....[81]....
        /*0bbc*/ 	.word	0x00023170


	//   ....[82]....
        /*0bc0*/ 	.word	0x000231a0


	//   ....[83]....
        /*0bc4*/ 	.word	0x00023240


	//   ....[84]....
        /*0bc8*/ 	.word	0x000232a0


	//   ....[85]....
        /*0bcc*/ 	.word	0x00023330


	//   ....[86]....
        /*0bd0*/ 	.word	0x00024420


	//   ....[87]....
        /*0bd4*/ 	.word	0x000263a0


	//   ....[88]....
        /*0bd8*/ 	.word	0x00027030


	//   ....[89]....
        /*0bdc*/ 	.word	0x00027050


	//   ....[90]....
        /*0be0*/ 	.word	0x00027060


	//   ....[91]....
        /*0be4*/ 	.word	0x00027090


	//   ....[92]....
        /*0be8*/ 	.word	0x000271b0


	//   ....[93]....
        /*0bec*/ 	.word	0x000271c0


	//   ....[94]....
        /*0bf0*/ 	.word	0x00027260


	//   ....[95]....
        /*0bf4*/ 	.word	0x00027270


	//   ....[96]....
        /*0bf8*/ 	.word	0x00027310


	//   ....[97]....
        /*0bfc*/ 	.word	0x00027320


	//   ....[98]....
        /*0c00*/ 	.word	0x000273c0


	//   ....[99]....
        /*0c04*/ 	.word	0x000273d0


	//   ....[100]....
        /*0c08*/ 	.word	0x00027450


	//   ....[101]....
        /*0c0c*/ 	.word	0x00027480


	//   ....[102]....
        /*0c10*/ 	.word	0x000274d0


	//   ....[103]....
        /*0c14*/ 	.word	0x00027510


	//   ....[104]....
        /*0c18*/ 	.word	0x0002a520


	//   ....[105]....
        /*0c1c*/ 	.word	0x0002a580


	//   ....[106]....
        /*0c20*/ 	.word	0x0002a5b0


	//   ....[107]....
        /*0c24*/ 	.word	0x0002a5c0


	//   ....[108]....
        /*0c28*/ 	.word	0x0002a5f0


	//   ....[109]....
        /*0c2c*/ 	.word	0x0002a620


	//   ....[110]....
        /*0c30*/ 	.word	0x0002a650


	//   ....[111]....
        /*0c34*/ 	.word	0x0002a680


	//   ....[112]....
        /*0c38*/ 	.word	0x0002a800


	//   ....[113]....
        /*0c3c*/ 	.word	0x0002a830


	//   ....[114]....
        /*0c40*/ 	.word	0x0002a860


	//   ....[115]....
        /*0c44*/ 	.word	0x0002a890


	//   ....[116]....
        /*0c48*/ 	.word	0x0002a8c0


	//   ....[117]....
        /*0c4c*/ 	.word	0x0002a8f0


	//   ....[118]....
        /*0c50*/ 	.word	0x0002a9b0


	//   ....[119]....
        /*0c54*/ 	.word	0x0002a9d0


	//   ....[120]....
        /*0c58*/ 	.word	0x0002aa40


	//   ....[121]....
        /*0c5c*/ 	.word	0x0002b110


	//   ....[122]....
        /*0c60*/ 	.word	0x0002b570


	//   ....[123]....
        /*0c64*/ 	.word	0x0002b600


	//   ....[124]....
        /*0c68*/ 	.word	0x0002b650


	//   ....[125]....
        /*0c6c*/ 	.word	0x0002b6a0


	//   ....[126]....
        /*0c70*/ 	.word	0x0002b730


	//   ....[127]....
        /*0c74*/ 	.word	0x0002b7c0


	//   ....[128]....
        /*0c78*/ 	.word	0x0002b810


	//   ....[129]....
        /*0c7c*/ 	.word	0x0002b860


	//   ....[130]....
        /*0c80*/ 	.word	0x0002b950


	//   ....[131]....
        /*0c84*/ 	.word	0x0002b9e0


	//   ....[132]....
        /*0c88*/ 	.word	0x0002ba30


	//   ....[133]....
        /*0c8c*/ 	.word	0x0002ba80


	//   ....[134]....
        /*0c90*/ 	.word	0x0002bb30


	//   ....[135]....
        /*0c94*/ 	.word	0x0002bbc0


	//   ....[136]....
        /*0c98*/ 	.word	0x0002bc20


	//   ....[137]....
        /*0c9c*/ 	.word	0x0002bc80


	//   ....[138]....
        /*0ca0*/ 	.word	0x0002c010


	//   ....[139]....
        /*0ca4*/ 	.word	0x0002c300


	//   ....[140]....
        /*0ca8*/ 	.word	0x0002c4e0


	//   ....[141]....
        /*0cac*/ 	.word	0x0002c530


	//   ....[142]....
        /*0cb0*/ 	.word	0x0002c590


	//   ....[143]....
        /*0cb4*/ 	.word	0x0002c670


	//   ....[144]....
        /*0cb8*/ 	.word	0x0002c730


	//   ....[145]....
        /*0cbc*/ 	.word	0x0002c850


	//   ....[146]....
        /*0cc0*/ 	.word	0x0002c8d0


	//   ....[147]....
        /*0cc4*/ 	.word	0x0002c9e0


	//   ....[148]....
        /*0cc8*/ 	.word	0x0002ca40


	//   ....[149]....
        /*0ccc*/ 	.word	0x0002cb50


	//   ....[150]....
        /*0cd0*/ 	.word	0x0002cbb0


	//   ....[151]....
        /*0cd4*/ 	.word	0x0002ccc0


	//   ....[152]....
        /*0cd8*/ 	.word	0x0002cd20


	//   ....[153]....
        /*0cdc*/ 	.word	0x0002ce10


	//   ....[154]....
        /*0ce0*/ 	.word	0x0002ce90


	//   ....[155]....
        /*0ce4*/ 	.word	0x0002cf70


	//   ....[156]....
        /*0ce8*/ 	.word	0x0002d2e0


	//   ....[157]....
        /*0cec*/ 	.word	0x0002d380


	//   ....[158]....
        /*0cf0*/ 	.word	0x0002d4a0


	//   ....[159]....
        /*0cf4*/ 	.word	0x0002d520


	//   ....[160]....
        /*0cf8*/ 	.word	0x0002d5a0


	//   ....[161]....
        /*0cfc*/ 	.word	0x0002d620


	//   ....[162]....
        /*0d00*/ 	.word	0x0002d6a0


	//   ....[163]....
        /*0d04*/ 	.word	0x0002d730


	//   ....[164]....
        /*0d08*/ 	.word	0x0002d7d0


	//   ....[165]....
        /*0d0c*/ 	.word	0x0002d880


	//   ....[166]....
        /*0d10*/ 	.word	0x0002d900


	//   ....[167]....
        /*0d14*/ 	.word	0x0002d980


	//   ....[168]....
        /*0d18*/ 	.word	0x0002da00


	//   ....[169]....
        /*0d1c*/ 	.word	0x0002da90


	//   ....[170]....
        /*0d20*/ 	.word	0x0002db10


	//   ....[171]....
        /*0d24*/ 	.word	0x0002dbb0


	//   ....[172]....
        /*0d28*/ 	.word	0x0002dc40


	//   ....[173]....
        /*0d2c*/ 	.word	0x0002dd70


	//----- nvinfo : EIATTR_REG_RECONFIG
	.align		4
.L_271:
        /*0d30*/ 	.byte	0x01, 0x54
	.zero		2


	//----- nvinfo : EIATTR_SYSCALL_OFFSETS
	.align		4
        /*0d34*/ 	.byte	0x04, 0x46
        /*0d36*/ 	.short	(.L_273 - .L_272)


	//   ....[0]....
.L_272:
        /*0d38*/ 	.word	0x00001e30


	//   ....[1]....
        /*0d3c*/ 	.word	0x00001f80


	//   ....[2]....
        /*0d40*/ 	.word	0x0000b050


	//   ....[3]....
        /*0d44*/ 	.word	0x0000b370


	//   ....[4]....
        /*0d48*/ 	.word	0x00025fe0


	//   ....[5]....
        /*0d4c*/ 	.word	0x00026130


	//   ....[6]....
        /*0d50*/ 	.word	0x00026220


	//   ....[7]....
        /*0d54*/ 	.word	0x00026b40


	//----- nvinfo : EIATTR_MBARRIER_INSTR_OFFSETS
	.align		4
.L_273:
        /*0d58*/ 	.byte	0x04, 0x39
        /*0d5a*/ 	.short	(.L_275 - .L_274)


	//   ....[0]....
.L_274:
        /*0d5c*/ 	.word	0x000002d0
        /*0d60*/ 	.word	0x000000ff
        /*0d64*/ 	.word	0x00030800
        /*0d68*/ 	.short	0x0100
        /*0d6a*/ 	.byte	0x08
	.zero		1


	//   ....[1]....
        /*0d6c*/ 	.word	0x000002e0
        /*0d70*/ 	.word	0x000000ff
        /*0d74*/ 	.word	0x00030820
        /*0d78*/ 	.short	0x0100
        /*0d7a*/ 	.byte	0x08
	.zero		1


	//   ....[2]....
        /*0d7c*/ 	.word	0x000003d0
        /*0d80*/ 	.word	0x000000ff
        /*0d84*/ 	.word	0x00030830
        /*0d88*/ 	.short	0x0100
        /*0d8a*/ 	.byte	0x08
	.zero		1


	//   ....[3]....
        /*0d8c*/ 	.word	0x000003e0
        /*0d90*/ 	.word	0x000000ff
        /*0d94*/ 	.word	0x00030840
        /*0d98*/ 	.short	0x0100
        /*0d9a*/ 	.byte	0x08
	.zero		1


	//   ....[4]....
        /*0d9c*/ 	.word	0x000003f0
        /*0da0*/ 	.word	0x000000ff
        /*0da4*/ 	.word	0x00030838
        /*0da8*/ 	.short	0x0100
        /*0daa*/ 	.byte	0x08
	.zero		1


	//   ....[5]....
        /*0dac*/ 	.word	0x00000400
        /*0db0*/ 	.word	0x000000ff
        /*0db4*/ 	.word	0x00030848
        /*0db8*/ 	.short	0x0100
        /*0dba*/ 	.byte	0x08
	.zero		1


	//   ....[6]....
        /*0dbc*/ 	.word	0x00000530
        /*0dc0*/ 	.word	0x000000ff
        /*0dc4*/ 	.word	0x00030850
        /*0dc8*/ 	.short	0x0100
        /*0dca*/ 	.byte	0x08
	.zero		1


	//   ....[7]....
        /*0dcc*/ 	.word	0x00000540
        /*0dd0*/ 	.word	0x000000ff
        /*0dd4*/ 	.word	0x00030860
        /*0dd8*/ 	.short	0x0100
        /*0dda*/ 	.byte	0x08
	.zero		1


	//   ....[8]....
        /*0ddc*/ 	.word	0x00000550
        /*0de0*/ 	.word	0x000000ff
        /*0de4*/ 	.word	0x00030858
        /*0de8*/ 	.short	0x0100
        /*0dea*/ 	.byte	0x08
	.zero		1


	//   ....[9]....
        /*0dec*/ 	.word	0x00000560
        /*0df0*/ 	.word	0x000000ff
        /*0df4*/ 	.word	0x00030868
        /*0df8*/ 	.short	0x0100
        /*0dfa*/ 	.byte	0x08
	.zero		1


	//   ....[10]....
        /*0dfc*/ 	.word	0x00000650
        /*0e00*/ 	.word	0x000000ff
        /*0e04*/ 	.word	0x00030870
        /*0e08*/ 	.short	0x0100
        /*0e0a*/ 	.byte	0x06
	.zero		1


	//   ....[11]....
        /*0e0c*/ 	.word	0x00000660
        /*0e10*/ 	.word	0x000000ff
        /*0e14*/ 	.word	0x00030880
        /*0e18*/ 	.short	0x0100
        /*0e1a*/ 	.byte	0x06
	.zero		1


	//   ....[12]....
        /*0e1c*/ 	.word	0x00000670
        /*0e20*/ 	.word	0x000000ff
        /*0e24*/ 	.word	0x00030878
        /*0e28*/ 	.short	0x0100
        /*0e2a*/ 	.byte	0x06
	.zero		1


	//   ....[13]....
        /*0e2c*/ 	.word	0x00000680
        /*0e30*/ 	.word	0x000000ff
        /*0e34*/ 	.word	0x00030888
        /*0e38*/ 	.short	0x0100
        /*0e3a*/ 	.byte	0x06
	.zero		1


	//   ....[14]....
        /*0e3c*/ 	.word	0x000007b0
        /*0e40*/ 	.word	0x000000ff
        /*0e44*/ 	.word	0x00030890
        /*0e48*/ 	.short	0x0100
        /*0e4a*/ 	.byte	0x08
	.zero		1


	//   ....[15]....
        /*0e4c*/ 	.word	0x000007c0
        /*0e50*/ 	.word	0x000000ff
        /*0e54*/ 	.word	0x000308a0
        /*0e58*/ 	.short	0x0100
        /*0e5a*/ 	.byte	0x08
	.zero		1


	//   ....[16]....
        /*0e5c*/ 	.word	0x000007d0
        /*0e60*/ 	.word	0x000000ff
        /*0e64*/ 	.word	0x00030898
        /*0e68*/ 	.short	0x0100
        /*0e6a*/ 	.byte	0x08
	.zero		1


	//   ....[17]....
        /*0e6c*/ 	.word	0x000007e0
        /*0e70*/ 	.word	0x000000ff
        /*0e74*/ 	.word	0x000308a8
        /*0e78*/ 	.short	0x0100
        /*0e7a*/ 	.byte	0x08
	.zero		1


	//   ....[18]....
        /*0e7c*/ 	.word	0x00000910
        /*0e80*/ 	.word	0x000000ff
        /*0e84*/ 	.word	0x000308b0
        /*0e88*/ 	.short	0x0100
        /*0e8a*/ 	.byte	0x08
	.zero		1


	//   ....[19]....
        /*0e8c*/ 	.word	0x00000920
        /*0e90*/ 	.word	0x000000ff
        /*0e94*/ 	.word	0x000308c0
        /*0e98*/ 	.short	0x0100
        /*0e9a*/ 	.byte	0x08
	.zero		1


	//   ....[20]....
        /*0e9c*/ 	.word	0x00000930
        /*0ea0*/ 	.word	0x000000ff
        /*0ea4*/ 	.word	0x000308b8
        /*0ea8*/ 	.short	0x0100
        /*0eaa*/ 	.byte	0x08
	.zero		1


	//   ....[21]....
        /*0eac*/ 	.word	0x00000940
        /*0eb0*/ 	.word	0x000000ff
        /*0eb4*/ 	.word	0x000308c8
        /*0eb8*/ 	.short	0x0100
        /*0eba*/ 	.byte	0x08
	.zero		1


	//   ....[22]....
        /*0ebc*/ 	.word	0x00003a70
        /*0ec0*/ 	.word	0x0000005a
        /*0ec4*/ 	.word	0x00030890
        /*0ec8*/ 	.short	0x010a
        /*0eca*/ 	.byte	0x3f
	.zero		1


	//   ....[23]....
        /*0ecc*/ 	.word	0x00006c40
        /*0ed0*/ 	.word	0x0000005a
        /*0ed4*/ 	.word	0x00030890
        /*0ed8*/ 	.short	0x010a
        /*0eda*/ 	.byte	0x3f
	.zero		1


	//   ....[24]....
        /*0edc*/ 	.word	0x00009cf0
        /*0ee0*/ 	.word	0x0000005a
        /*0ee4*/ 	.word	0x00030890
        /*0ee8*/ 	.short	0x010a
        /*0eea*/ 	.byte	0x3f
	.zero		1


	//   ....[25]....
        /*0eec*/ 	.word	0x0000a0c0
        /*0ef0*/ 	.word	0x00000020
        /*0ef4*/ 	.word	0x00000000
        /*0ef8*/ 	.short	0x0101
        /*0efa*/ 	.byte	0x3f
	.zero		1


	//   ....[26]....
        /*0efc*/ 	.word	0x0000a100
        /*0f00*/ 	.word	0x0000005a
        /*0f04*/ 	.word	0x000308b0
        /*0f08*/ 	.short	0x010a
        /*0f0a*/ 	.byte	0x3f
	.zero		1


	//   ....[27]....
        /*0f0c*/ 	.word	0x0000a630
        /*0f10*/ 	.word	0x0000005a
        /*0f14*/ 	.word	0x00000000
        /*0f18*/ 	.short	0x0101
        /*0f1a*/ 	.byte	0x3f
	.zero		1


	//   ....[28]....
        /*0f1c*/ 	.word	0x0000b0d0
        /*0f20*/ 	.word	0x00000002
        /*0f24*/ 	.word	0x00030800
        /*0f28*/ 	.short	0x010a
        /*0f2a*/ 	.byte	0x3f
	.zero		1


	//   ....[29]....
        /*0f2c*/ 	.word	0x0000b120
        /*0f30*/ 	.word	0x00000002
        /*0f34*/ 	.word	0x00030800
        /*0f38*/ 	.short	0x010a
        /*0f3a*/ 	.byte	0x3f
	.zero		1


	//   ....[30]....
        /*0f3c*/ 	.word	0x0000c470
        /*0f40*/ 	.word	0x00000002
        /*0f44*/ 	.word	0x00030800
        /*0f48*/ 	.short	0x010a
        /*0f4a*/ 	.byte	0x3f
	.zero		1


	//   ....[31]....
        /*0f4c*/ 	.word	0x0000f630
        /*0f50*/ 	.word	0x00000002
        /*0f54*/ 	.word	0x00030800
        /*0f58*/ 	.short	0x010a
        /*0f5a*/ 	.byte	0x3f
	.zero		1


	//   ....[32]....
        /*0f5c*/ 	.word	0x00011e20
        /*0f60*/ 	.word	0x0000004a
        /*0f64*/ 	.word	0x00030830
        /*0f68*/ 	.short	0x010a
        /*0f6a*/ 	.byte	0x3f
	.zero		1


	//   ....[33]....
        /*0f6c*/ 	.word	0x00011e90
        /*0f70*/ 	.word	0x0000004a
        /*0f74*/ 	.word	0x00030830
        /*0f78*/ 	.short	0x010a
        /*0f7a*/ 	.byte	0x3f
	.zero		1


	//   ....[34]....
        /*0f7c*/ 	.word	0x00012860
        /*0f80*/ 	.word	0x0000004a
        /*0f84*/ 	.word	0x00000000
        /*0f88*/ 	.short	0x0101
        /*0f8a*/ 	.byte	0x3f
	.zero		1


	//   ....[35]....
        /*0f8c*/ 	.word	0x00015430
        /*0f90*/ 	.word	0x00000006
        /*0f94*/ 	.word	0x00030830
        /*0f98*/ 	.short	0x010a
        /*0f9a*/ 	.byte	0x3f
	.zero		1


	//   ....[36]....
        /*0f9c*/ 	.word	0x000154b0
        /*0fa0*/ 	.word	0x00000006
        /*0fa4*/ 	.word	0x00030830
        /*0fa8*/ 	.short	0x010a
        /*0faa*/ 	.byte	0x3f
	.zero		1


	//   ....[37]....
        /*0fac*/ 	.word	0x000161d0
        /*0fb0*/ 	.word	0x00000015
        /*0fb4*/ 	.word	0x00030850
        /*0fb8*/ 	.short	0x010a
        /*0fba*/ 	.byte	0x3f
	.zero		1


	//   ....[38]....
        /*0fbc*/ 	.word	0x00016220
        /*0fc0*/ 	.word	0x00000015
        /*0fc4*/ 	.word	0x00030850
        /*0fc8*/ 	.short	0x010a
        /*0fca*/ 	.byte	0x3f
	.zero		1


	//   ....[39]....
        /*0fcc*/ 	.word	0x00016c40
        /*0fd0*/ 	.word	0x00000006
        /*0fd4*/ 	.word	0x00000000
        /*0fd8*/ 	.short	0x0101
        /*0fda*/ 	.byte	0x3f
	.zero		1


	//   ....[40]....
        /*0fdc*/ 	.word	0x00017ec0
        /*0fe0*/ 	.word	0x00000015
        /*0fe4*/ 	.word	0x00000000
        /*0fe8*/ 	.short	0x0101
        /*0fea*/ 	.byte	0x3f
	.zero		1


	//   ....[41]....
        /*0fec*/ 	.word	0x00019220
        /*0ff0*/ 	.word	0x00000000
        /*0ff4*/ 	.word	0x00030830
        /*0ff8*/ 	.short	0x010a
        /*0ffa*/ 	.byte	0x3f
	.zero		1


	//   ....[42]....
        /*0ffc*/ 	.word	0x000192a0
        /*1000*/ 	.word	0x00000000
        /*1004*/ 	.word	0x00030830
        /*1008*/ 	.short	0x010a
        /*100a*/ 	.byte	0x3f
	.zero		1


	//   ....[43]....
        /*100c*/ 	.word	0x00019fe0
        /*1010*/ 	.word	0x00000014
        /*1014*/ 	.word	0x00030850
        /*1018*/ 	.short	0x010a
        /*101a*/ 	.byte	0x3f
	.zero		1


	//   ....[44]....
        /*101c*/ 	.word	0x0001a030
        /*1020*/ 	.word	0x00000014
        /*1024*/ 	.word	0x00030850
        /*1028*/ 	.short	0x010a
        /*102a*/ 	.byte	0x3f
	.zero		1


	//   ....[45]....
        /*102c*/ 	.word	0x0001b410
        /*1030*/ 	.word	0x00000080
        /*1034*/ 	.word	0x00000000
        /*1038*/ 	.short	0x0101
        /*103a*/ 	.byte	0x3f
	.zero		1


	//   ....[46]....
        /*103c*/ 	.word	0x0001b460
        /*1040*/ 	.word	0x00000014
        /*1044*/ 	.word	0x00000000
        /*1048*/ 	.short	0x0101
        /*104a*/ 	.byte	0x3f
	.zero		1


	//   ....[47]....
        /*104c*/ 	.word	0x0001ba00
        /*1050*/ 	.word	0x00000003
        /*1054*/ 	.word	0x00030830
        /*1058*/ 	.short	0x010a
        /*105a*/ 	.byte	0x3f
	.zero		1


	//   ....[48]....
        /*105c*/ 	.word	0x0001ba80
        /*1060*/ 	.word	0x00000003
        /*1064*/ 	.word	0x00030830
        /*1068*/ 	.short	0x010a
        /*106a*/ 	.byte	0x3f
	.zero		1


	//   ....[49]....
        /*106c*/ 	.word	0x0001c7a0
        /*1070*/ 	.word	0x00000014
        /*1074*/ 	.word	0x00030850
        /*1078*/ 	.short	0x010a
        /*107a*/ 	.byte	0x3f
	.zero		1


	//   ....[50]....
        /*107c*/ 	.word	0x0001c7f0
        /*1080*/ 	.word	0x00000014
        /*1084*/ 	.word	0x00030850
        /*1088*/ 	.short	0x010a
        /*108a*/ 	.byte	0x3f
	.zero		1


	//   ....[51]....
        /*108c*/ 	.word	0x0001d200
        /*1090*/ 	.word	0x0000000a
        /*1094*/ 	.word	0x00000000
        /*1098*/ 	.short	0x0101
        /*109a*/ 	.byte	0x3f
	.zero		1


	//   ....[52]....
        /*109c*/ 	.word	0x0001e460
        /*10a0*/ 	.word	0x00000014
        /*10a4*/ 	.word	0x00000000
        /*10a8*/ 	.short	0x0101
        /*10aa*/ 	.byte	0x3f
	.zero		1


	//   ....[53]....
        /*10ac*/ 	.word	0x0001fa30
        /*10b0*/ 	.word	0x0000000c
        /*10b4*/ 	.word	0x00030850
        /*10b8*/ 	.short	0x010a
        /*10ba*/ 	.byte	0x3f
	.zero		1


	//   ....[54]....
        /*10bc*/ 	.word	0x0001fad0
        /*10c0*/ 	.word	0x0000000c
        /*10c4*/ 	.word	0x00030850
        /*10c8*/ 	.short	0x010a
        /*10ca*/ 	.byte	0x3f
	.zero		1


	//   ....[55]....
        /*10cc*/ 	.word	0x00020010
        /*10d0*/ 	.word	0x0000000c
        /*10d4*/ 	.word	0x00000000
        /*10d8*/ 	.short	0x0101
        /*10da*/ 	.byte	0x3f
	.zero		1


	//   ....[56]....
        /*10dc*/ 	.word	0x00021b40
        /*10e0*/ 	.word	0x00000000
        /*10e4*/ 	.word	0x00000000
        /*10e8*/ 	.short	0x0101
        /*10ea*/ 	.byte	0x3f
	.zero		1


	//   ....[57]....
        /*10ec*/ 	.word	0x00024510
        /*10f0*/ 	.word	0x00000006
        /*10f4*/ 	.word	0x00030820
        /*10f8*/ 	.short	0x010a
        /*10fa*/ 	.byte	0x3f
	.zero		1


	//   ....[58]....
        /*10fc*/ 	.word	0x000245f0
        /*1100*/ 	.word	0x00000007
        /*1104*/ 	.word	0x000308a0
        /*1108*/ 	.short	0x010a
        /*110a*/ 	.byte	0x3f
	.zero		1


	//   ....[59]....
        /*110c*/ 	.word	0x00024a40
        /*1110*/ 	.word	0x00000007
        /*1114*/ 	.word	0x000308c0
        /*1118*/ 	.short	0x010a
        /*111a*/ 	.byte	0x3f
	.zero		1


	//   ....[60]....
        /*111c*/ 	.word	0x00024fe0
        /*1120*/ 	.word	0x00000008
        /*1124*/ 	.word	0x000308a0
        /*1128*/ 	.short	0x010a
        /*112a*/ 	.byte	0x3f
	.zero		1


	//   ....[61]....
        /*112c*/ 	.word	0x00025420
        /*1130*/ 	.word	0x00000008
        /*1134*/ 	.word	0x000308c0
        /*1138*/ 	.short	0x010a
        /*113a*/ 	.byte	0x3f
	.zero		1


	//   ....[62]....
        /*113c*/ 	.word	0x00026630
        /*1140*/ 	.word	0x00000000
        /*1144*/ 	.word	0x00030840
        /*1148*/ 	.short	0x010a
        /*114a*/ 	.byte	0x3f
	.zero		1


	//   ....[63]....
        /*114c*/ 	.word	0x00027640
        /*1150*/ 	.word	0x0000000a
        /*1154*/ 	.word	0x00030800
        /*1158*/ 	.short	0x0107
        /*115a*/ 	.byte	0x3f
	.zero		1


	//   ....[64]....
        /*115c*/ 	.word	0x00027750
        /*1160*/ 	.word	0x00000002
        /*1164*/ 	.word	0x00030800
        /*1168*/ 	.short	0x0101
        /*116a*/ 	.byte	0x3f
	.zero		1


	//   ....[65]....
        /*116c*/ 	.word	0x00027770
        /*1170*/ 	.word	0x00000002
        /*1174*/ 	.word	0x00030820
        /*1178*/ 	.short	0x010a
        /*117a*/ 	.byte	0x3f
	.zero		1


	//   ....[66]....
        /*117c*/ 	.word	0x00027af0
        /*1180*/ 	.word	0x00000003
        /*1184*/ 	.word	0x00030840
        /*1188*/ 	.short	0x010a
        /*118a*/ 	.byte	0x3f
	.zero		1


	//   ....[67]....
        /*118c*/ 	.word	0x00027fb0
        /*1190*/ 	.word	0x00000003
        /*1194*/ 	.word	0x00000060
        /*1198*/ 	.short	0x010a
        /*119a*/ 	.byte	0x3f
	.zero		1


	//   ....[68]....
        /*119c*/ 	.word	0x00028790
        /*11a0*/ 	.word	0x00000003
        /*11a4*/ 	.word	0x00030840
        /*11a8*/ 	.short	0x010a
        /*11aa*/ 	.byte	0x3f
	.zero		1


	//   ....[69]....
        /*11ac*/ 	.word	0x00028c50
        /*11b0*/ 	.word	0x00000002
        /*11b4*/ 	.word	0x00000060
        /*11b8*/ 	.short	0x010a
        /*11ba*/ 	.byte	0x3f
	.zero		1


	//   ....[70]....
        /*11bc*/ 	.word	0x00029350
        /*11c0*/ 	.word	0x00000002
        /*11c4*/ 	.word	0x00030840
        /*11c8*/ 	.short	0x010a
        /*11ca*/ 	.byte	0x3f
	.zero		1


	//   ....[71]....
        /*11cc*/ 	.word	0x00029810
        /*11d0*/ 	.word	0x00000002
        /*11d4*/ 	.word	0x00000060
        /*11d8*/ 	.short	0x010a
        /*11da*/ 	.byte	0x3f
	.zero		1


	//   ....[72]....
        /*11dc*/ 	.word	0x00029ea0
        /*11e0*/ 	.word	0x00000000
        /*11e4*/ 	.word	0x00030860
        /*11e8*/ 	.short	0x010a
        /*11ea*/ 	.byte	0x3f
	.zero		1


	//   ....[73]....
        /*11ec*/ 	.word	0x0002b090
        /*11f0*/ 	.word	0x00000000
        /*11f4*/ 	.word	0x00030820
        /*11f8*/ 	.short	0x010a
        /*11fa*/ 	.byte	0x3f
	.zero		1


	//   ....[74]....
        /*11fc*/ 	.word	0x0002b260
        /*1200*/ 	.word	0x00000006
        /*1204*/ 	.word	0x00000000
        /*1208*/ 	.short	0x010a
        /*120a*/ 	.byte	0x3f
	.zero		1


	//   ....[75]....
        /*120c*/ 	.word	0x0002b2d0
        /*1210*/ 	.word	0x00000007
        /*1214*/ 	.word	0x00000000
        /*1218*/ 	.short	0x010a
        /*121a*/ 	.byte	0x3f
	.zero		1


	//   ....[76]....
        /*121c*/ 	.word	0x0002b340
        /*1220*/ 	.word	0x00000004
        /*1224*/ 	.word	0x00000000
        /*1228*/ 	.short	0x010a
        /*122a*/ 	.byte	0x3f
	.zero		1


	//   ....[77]....
        /*122c*/ 	.word	0x0002b370
        /*1230*/ 	.word	0x00000003
        /*1234*/ 	.word	0x00000000
        /*1238*/ 	.short	0x010a
        /*123a*/ 	.byte	0x3f
	.zero		1


	//   ....[78]....
        /*123c*/ 	.word	0x0002b3d0
        /*1240*/ 	.word	0x0000005a
        /*1244*/ 	.word	0x00030890
        /*1248*/ 	.short	0x010a
        /*124a*/ 	.byte	0x3f
	.zero		1


	//   ....[79]....
        /*124c*/ 	.word	0x0002b420
        /*1250*/ 	.word	0x0000005a
        /*1254*/ 	.word	0x00030890
        /*1258*/ 	.short	0x010a
        /*125a*/ 	.byte	0x3f
	.zero		1


	//   ....[80]....
        /*125c*/ 	.word	0x0002b470
        /*1260*/ 	.word	0x0000005a
        /*1264*/ 	.word	0x00030890
        /*1268*/ 	.short	0x010a
        /*126a*/ 	.byte	0x3f
	.zero		1


	//   ....[81]....
        /*126c*/ 	.word	0x0002b4c0
        /*1270*/ 	.word	0x0000005a
        /*1274*/ 	.word	0x000308b0
        /*1278*/ 	.short	0x010a
        /*127a*/ 	.byte	0x3f
	.zero		1


	//   ....[82]....
        /*127c*/ 	.word	0x0002b8a0
        /*1280*/ 	.word	0x00000002
        /*1284*/ 	.word	0x00030800
        /*1288*/ 	.short	0x010a
        /*128a*/ 	.byte	0x3f
	.zero		1


	//   ....[83]....
        /*128c*/ 	.word	0x0002bcb0
        /*1290*/ 	.word	0x00000002
        /*1294*/ 	.word	0x00030800
        /*1298*/ 	.short	0x010a
        /*129a*/ 	.byte	0x3f
	.zero		1


	//   ....[84]....
        /*129c*/ 	.word	0x0002bd00
        /*12a0*/ 	.word	0x0000004a
        /*12a4*/ 	.word	0x00030830
        /*12a8*/ 	.short	0x010a
        /*12aa*/ 	.byte	0x3f
	.zero		1


	//   ....[85]....
        /*12ac*/ 	.word	0x0002bd50
        /*12b0*/ 	.word	0x00000006
        /*12b4*/ 	.word	0x00030830
        /*12b8*/ 	.short	0x010a
        /*12ba*/ 	.byte	0x3f
	.zero		1


	//   ....[86]....
        /*12bc*/ 	.word	0x0002bda0
        /*12c0*/ 	.word	0x00000015
        /*12c4*/ 	.word	0x00030850
        /*12c8*/ 	.short	0x010a
        /*12ca*/ 	.byte	0x3f
	.zero		1


	//   ....[87]....
        /*12cc*/ 	.word	0x0002bdf0
        /*12d0*/ 	.word	0x00000000
        /*12d4*/ 	.word	0x00030830
        /*12d8*/ 	.short	0x010a
        /*12da*/ 	.byte	0x3f
	.zero		1


	//   ....[88]....
        /*12dc*/ 	.word	0x0002be40
        /*12e0*/ 	.word	0x00000014
        /*12e4*/ 	.word	0x00030850
        /*12e8*/ 	.short	0x010a
        /*12ea*/ 	.byte	0x3f
	.zero		1


	//   ....[89]....
        /*12ec*/ 	.word	0x0002be90
        /*12f0*/ 	.word	0x00000003
        /*12f4*/ 	.word	0x00030830
        /*12f8*/ 	.short	0x010a
        /*12fa*/ 	.byte	0x3f
	.zero		1


	//   ....[90]....
        /*12fc*/ 	.word	0x0002bee0
        /*1300*/ 	.word	0x00000014
        /*1304*/ 	.word	0x00030850
        /*1308*/ 	.short	0x010a
        /*130a*/ 	.byte	0x3f
	.zero		1


	//   ....[91]....
        /*130c*/ 	.word	0x0002bf30
        /*1310*/ 	.word	0x0000000c
        /*1314*/ 	.word	0x00030850
        /*1318*/ 	.short	0x010a
        /*131a*/ 	.byte	0x3f
	.zero		1


	//   ....[92]....
        /*131c*/ 	.word	0x0002c0e0
        /*1320*/ 	.word	0x00000005
        /*1324*/ 	.word	0x00030820
        /*1328*/ 	.short	0x010a
        /*132a*/ 	.byte	0x3f
	.zero		1


	//   ....[93]....
        /*132c*/ 	.word	0x0002c130
        /*1330*/ 	.word	0x00000007
        /*1334*/ 	.word	0x000308a0
        /*1338*/ 	.short	0x010a
        /*133a*/ 	.byte	0x3f
	.zero		1


	//   ....[94]....
        /*133c*/ 	.word	0x0002c180
        /*1340*/ 	.word	0x00000007
        /*1344*/ 	.word	0x000308c0
        /*1348*/ 	.short	0x010a
        /*134a*/ 	.byte	0x3f
	.zero		1


	//   ....[95]....
        /*134c*/ 	.word	0x0002c1d0
        /*1350*/ 	.word	0x00000008
        /*1354*/ 	.word	0x000308a0
        /*1358*/ 	.short	0x010a
        /*135a*/ 	.byte	0x3f
	.zero		1


	//   ....[96]....
        /*135c*/ 	.word	0x0002c220
        /*1360*/ 	.word	0x00000008
        /*1364*/ 	.word	0x000308c0
        /*1368*/ 	.short	0x010a
        /*136a*/ 	.byte	0x3f
	.zero		1


	//   ....[97]....
        /*136c*/ 	.word	0x0002c3c0
        /*1370*/ 	.word	0x00000000
        /*1374*/ 	.word	0x00030840
        /*1378*/ 	.short	0x010a
        /*137a*/ 	.byte	0x3f
	.zero		1


	//   ....[98]....
        /*137c*/ 	.word	0x0002d000
        /*1380*/ 	.word	0x00000002
        /*1384*/ 	.word	0x00030820
        /*1388*/ 	.short	0x010a
        /*138a*/ 	.byte	0x3f
	.zero		1


	//   ....[99]....
        /*138c*/ 	.word	0x0002d050
        /*1390*/ 	.word	0x00000003
        /*1394*/ 	.word	0x00030840
        /*1398*/ 	.short	0x010a
        /*139a*/ 	.byte	0x3f
	.zero		1


	//   ....[100]....
        /*139c*/ 	.word	0x0002d0a0
        /*13a0*/ 	.word	0x00000003
        /*13a4*/ 	.word	0x00000060
        /*13a8*/ 	.short	0x010a
        /*13aa*/ 	.byte	0x3f
	.zero		1


	//   ....[101]....
        /*13ac*/ 	.word	0x0002d0f0
        /*13b0*/ 	.word	0x00000003
        /*13b4*/ 	.word	0x00030840
        /*13b8*/ 	.short	0x010a
        /*13ba*/ 	.byte	0x3f
	.zero		1


	//   ....[102]....
        /*13bc*/ 	.word	0x0002d140
        /*13c0*/ 	.word	0x00000002
        /*13c4*/ 	.word	0x00000060
        /*13c8*/ 	.short	0x010a
        /*13ca*/ 	.byte	0x3f
	.zero		1


	//   ....[103]....
        /*13cc*/ 	.word	0x0002d190
        /*13d0*/ 	.word	0x00000002
        /*13d4*/ 	.word	0x00030840
        /*13d8*/ 	.short	0x010a
        /*13da*/ 	.byte	0x3f
	.zero		1


	//   ....[104]....
        /*13dc*/ 	.word	0x0002d1e0
        /*13e0*/ 	.word	0x00000002
        /*13e4*/ 	.word	0x00000060
        /*13e8*/ 	.short	0x010a
        /*13ea*/ 	.byte	0x3f
	.zero		1


	//   ....[105]....
        /*13ec*/ 	.word	0x0002d230
        /*13f0*/ 	.word	0x00000000
        /*13f4*/ 	.word	0x00030860
        /*13f8*/ 	.short	0x010a
        /*13fa*/ 	.byte	0x3f
	.zero		1


	//   ....[106]....
        /*13fc*/ 	.word	0x0002dc90
        /*1400*/ 	.word	0x00000000
        /*1404*/ 	.word	0x00030820
        /*1408*/ 	.short	0x010a
        /*140a*/ 	.byte	0x3f
	.zero		1


	//   ....[107]....
        /*140c*/ 	.word	0x0002de30
        /*1410*/ 	.word	0x00000006
        /*1414*/ 	.word	0x00000000
        /*1418*/ 	.short	0x010a
        /*141a*/ 	.byte	0x3f
	.zero		1


	//   ....[108]....
        /*141c*/ 	.word	0x0002de80
        /*1420*/ 	.word	0x00000007
        /*1424*/ 	.word	0x00000000
        /*1428*/ 	.short	0x010a
        /*142a*/ 	.byte	0x3f
	.zero		1


	//   ....[109]....
        /*142c*/ 	.word	0x0002ded0
        /*1430*/ 	.word	0x00000004
        /*1434*/ 	.word	0x00000000
        /*1438*/ 	.short	0x010a
        /*143a*/ 	.byte	0x3f
	.zero		1


	//----- nvinfo : EIATTR_NUM_MBARRIERS
	.align		4
.L_275:
        /*143c*/ 	.byte	0x03, 0x38
        /*143e*/ 	.short	0x0016


	//----- nvinfo : EIATTR_EXIT_INSTR_OFFSETS
	.align		4
        /*1440*/ 	.byte	0x04, 0x1c
        /*1442*/ 	.short	(.L_277 - .L_276)


	//   ....[0]....
.L_276:
        /*1444*/ 	.word	0x0002b3c0


	//----- nvinfo : EIATTR_MAX_THREADS
	.align		4
.L_277:
        /*1448*/ 	.byte	0x04, 0x05
        /*144a*/ 	.short	(.L_279 - .L_278)
.L_278:
        /*144c*/ 	.word	0x00000180
        /*1450*/ 	.word	0x00000001
        /*1454*/ 	.word	0x00000001


	//----- nvinfo : EIATTR_CRS_STACK_SIZE
	.align		4
.L_279:
        /*1458*/ 	.byte	0x04, 0x1e
        /*145a*/ 	.short	(.L_281 - .L_280)
.L_280:
        /*145c*/ 	.word	0x00000000


	//----- nvinfo : EIATTR_CBANK_PARAM_SIZE
	.align		4
.L_281:
        /*1460*/ 	.byte	0x03, 0x19
        /*1462*/ 	.short	0x0af0


	//----- nvinfo : EIATTR_PARAM_CBANK
	.align		4
        /*1464*/ 	.byte	0x04, 0x0a
        /*1466*/ 	.short	(.L_283 - .L_282)
	.align		4
.L_282:
        /*1468*/ 	.word	index@(.nv.constant0._ZN7cutlass13device_kernelIN5flash11enable_sm90INS1_16FlashAttnFwdSm90INS1_25CollectiveMainloopFwdSm90ILi2EN4cute5tupleIJNS5_1CILi1EEES8_S8_EEENS6_IJNS7_ILi128EEENS7_ILi96EEENS7_ILi192EEEEEELi192ENS_6half_tEfNS_4arch4Sm90ELb0ELb1ELb1ELb1ELb0ELb1ELb0ELb1ELb1ELb1ELb0ELb0EEENS1_21CollectiveEpilogueFwdINS6_IJSA_SC_SB_EEES9_SE_SG_Li256ELb1ELb1ELb0ELb0EEENS1_36VarlenDynamicPersistentTileSchedulerILi128ELi96ELi256ELi128ELb0ELb1ELb1ELb1ELb0ELb1EEEEEEEEEvNT_6ParamsE)
        /*146c*/ 	.short	0x0210
        /*146e*/ 	.short	0x0af0


	//----- nvinfo : EIATTR_SW_WAR
	.align		4
.L_283:
        /*1470*/ 	.byte	0x04, 0x36
        /*1472*/ 	.short	(.L_285 - .L_284)
.L_284:
        /*1474*/ 	.word	0x00000008
.L_285:


//--------------------- .nv.info._ZN7cutlass13device_kernelIN5flash11enable_sm90INS1_16FlashAttnFwdSm90INS1_25CollectiveMainloopFwdSm90ILi2EN4cute5tupleIJNS5_1CILi1EEES8_S8_EEENS6_IJNS7_ILi128EEENS7_ILi112EEENS7_ILi192EEEEEELi192ENS_6half_tEfNS_4arch4Sm90ELb1ELb0ELb1ELb0ELb0ELb0ELb0ELb1ELb1ELb1ELb0ELb0EEENS1_21CollectiveEpilogueFwdINS6_IJSA_SC_SB_EEES9_SE_SG_Li256ELb0ELb1ELb0ELb0EEENS1_30DynamicPersistentTileSchedulerILi256ELi128ELb0ELb1ELb1EEEEEEEEEvNT_6ParamsE --------------------------
	.section	.nv.info._ZN7cutlass13device_kernelIN5flash11enable_sm90INS1_16FlashAttnFwdSm90INS1_25CollectiveMainloopFwdSm90ILi2EN4cute5tupleIJNS5_1CILi1EEES8_S8_EEENS6_IJNS7_ILi128EEENS7_ILi112EEENS7_ILi192EEEEEELi192ENS_6half_tEfNS_4arch4Sm90ELb1ELb0ELb1ELb0ELb0ELb0ELb0ELb1ELb1ELb1ELb0ELb0EEENS1_21CollectiveEpilogueFwdINS6_IJSA_SC_SB_EEES9_SE_SG_Li256ELb0ELb1ELb0ELb0EEENS1_30DynamicPersistentTileSchedulerILi256ELi128ELb0ELb1ELb1EEEEEEEEEvNT_6ParamsE,"",@"SHT_CUDA_INFO"
	.sectionflags	@""
	.align	4


	//----- nvinfo : EIATTR_CUDA_API_VERSION
	.align		4
        /*0000*/ 	.byte	0x04, 0x37
        /*0002*/ 	.short	(.L_287 - .L_286)
.L_286:
        /*0004*/ 	.word	0x00000082


	//----- nvinfo : EIATTR_KPARAM_INFO
	.align		4
.L_287:
        /*0008*/ 	.byte	0x04, 0x17
        /*000a*/ 	.short	(.L_289 - .L_288)
.L_288:
        /*000c*/ 	.word	0x00000000
        /*0010*/ 	.short	0x0000
        /*0012*/ 	.short	0x0070
        /*0014*/ 	.byte	0x00, 0xf0, 0x01, 0x2a


	//----- nvinfo : EIATTR_SPARSE_MMA_MASK
	.align		4
.L_289:
        /*0018*/ 	.byte	0x03, 0x50
        /*001a*/ 	.short	0x0000


	//----- nvinfo : EIATTR_MAXREG_COUNT
	.align		4
        /*001c*/ 	.byte	0x03, 0x1b
        /*001e*/ 	.short	0x00a8


	//----- nvinfo : EIATTR_NUM_BARRIERS
	.align		4
        /*0020*/ 	.byte	0x02, 0x4c
        /*0022*/ 	.byte	0x09
	.zero		1


	//----- nvinfo : EIATTR_EXTERNS
	.align		4
        /*0024*/ 	.byte	0x04, 0x0f
        /*0026*/ 	.short	(.L_291 - .L_290)


	//   ....[0]....
	.align		4
.L_290:
        /*0028*/ 	.word	index@(__assertfail)


	//----- nvinfo : EIATTR_ANNOTATIONS
	.align		4
.L_291:
        /*002c*/ 	.byte	0x04, 0x55
        /*002e*/ 	.short	(.L_293 - .L_292)


	//   ....[0]....
.L_292:
        /* <DEDUP_REMOVED lines=31> */


	//----- nvinfo : EIATTR_MERCURY_ISA_VERSION
	.align		4
.L_293:
        /*0210*/ 	.byte	0x03, 0x5f
        /*0212*/ 	.short	0x0101


	//----- nvinfo : EIATTR_INT_WARP_WIDE_INSTR_OFFSETS
	.align		4
        /*0214*/ 	.byte	0x04, 0x31
        /*0216*/ 	.short	(.L_295 - .L_294)


	//   ....[0]....
.L_294:
        /*0218*/ 	.word	0x00000120


	//   ....[1]....
        /*021c*/ 	.word	0x00000160


	//   ....[2]....
        /*0220*/ 	.word	0x00000220


	//   ....[3]....
        /*0224*/ 	.word	0x00012aa0


	//   ....[4]....
        /*0228*/ 	.word	0x00012b40


	//   ....[5]....
        /*022c*/ 	.word	0x00016520


	//   ....[6]....
        /*0230*/ 	.word	0x000165c0


	//----- nvinfo : EIATTR_COOP_GROUP_MASK_REGIDS
	.align		4
.L_295:
        /*0234*/ 	.byte	0x04, 0x29
        /*0236*/ 	.short	(.L_297 - .L_296)


	//   ....[0]....
.L_296:
        /*0238*/ 	.word	0xffffffff


	//   ....[1]....
        /*023c*/ 	.word	0xffffffff


	//   ....[2]....
        /*0240*/ 	.word	0xffffffff


	//   ....[3]....
        /*0244*/ 	.word	0xffffffff


	//   ....[4]....
        /*0248*/ 	.word	0xffffffff


	//   ....[5]....
        /*024c*/ 	.word	0xffffffff


	//   ....[6]....
        /*0250*/ 	.word	0xffffffff


	//   ....[7]....
        /*0254*/ 	.word	0xffffffff


	//   ....[8]....
        /*0258*/ 	.word	0xffffffff


	//   ....[9]....
        /*025c*/ 	.word	0xffffffff


	//   ....[10]....
        /*0260*/ 	.word	0xffffffff


	//   ....[11]....
        /*0264*/ 	.word	0xffffffff


	//   ....[12]....
        /*0268*/ 	.word	0xffffffff


	//   ....[13]....
        /*026c*/ 	.word	0xffffffff


	//   ....[14]....
        /*0270*/ 	.word	0xffffffff


	//   ....[15]....
        /*0274*/ 	.word	0xffffffff


	//   ....[16]....
        /*0278*/ 	.word	0xffffffff


	//   ....[17]....
        /*027c*/ 	.word	0xffffffff


	//   ....[18]....
        /*0280*/ 	.word	0xffffffff


	//   ....[19]....
        /*0284*/ 	.word	0xffffffff


	//   ....[20]....
        /*0288*/ 	.word	0xffffffff


	//   ....[21]....
        /*028c*/ 	.word	0xffffffff


	//   ....[22]....
        /*0290*/ 	.word	0xffffffff


	//   ....[23]....
        /*0294*/ 	.word	0xffffffff


	//   ....[24]....
        /*0298*/ 	.word	0xffffffff


	//   ....[25]....
        /*029c*/ 	.word	0xffffffff


	//   ....[26]....
        /*02a0*/ 	.word	0xffffffff


	//   ....[27]....
        /*02a4*/ 	.word	0xffffffff


	//   ....[28]....
        /*02a8*/ 	.word	0xffffffff


	//   ....[29]....
        /*02ac*/ 	.word	0xffffffff


	//   ....[30]....
        /*02b0*/ 	.word	0xffffffff


	//   ....[31]....
        /*02b4*/ 	.word	0xffffffff


	//   ....[32]....
        /*02b8*/ 	.word	0xffffffff


	//   ....[33]....
        /*02bc*/ 	.word	0xffffffff


	//   ....[34]....
        /*02c0*/ 	.word	0xffffffff


	//   ....[35]....
        /*02c4*/ 	.word	0xffffffff


	//   ....[36]....
        /*02c8*/ 	.word	0xffffffff


	//   ....[37]....
        /*02cc*/ 	.word	0xffffffff


	//   ....[38]....
        /*02d0*/ 	.word	0xffffffff


	//   ....[39]....
        /*02d4*/ 	.word	0xffffffff


	//   ....[40]....
        /*02d8*/ 	.word	0xffffffff


	//   ....[41]....
        /*02dc*/ 	.word	0xffffffff


	//   ....[42]....
        /*02e0*/ 	.word	0xffffffff


	//   ....[43]....
        /*02e4*/ 	.word	0xffffffff


	//   ....[44]....
        /*02e8*/ 	.word	0xffffffff


	//   ....[45]....
        /*02ec*/ 	.word	0xffffffff


	//   ....[46]....
        /*02f0*/ 	.word	0xffffffff


	//   ....[47]....
        /*02f4*/ 	.word	0xffffffff


	//   ....[48]....
        /*02f8*/ 	.word	0xffffffff


	//   ....[49]....
        /*02fc*/ 	.word	0xffffffff


	//   ....[50]....
        /*0300*/ 	.word	0xffffffff


	//   ....[51]....
        /*0304*/ 	.word	0xffffffff


	//   ....[52]....
        /*0308*/ 	.word	0xffffffff


	//   ....[53]....
        /*030c*/ 	.word	0xffffffff


	//   ....[54]....
        /*0310*/ 	.word	0xffffffff


	//   ....[55]....
        /*0314*/ 	.word	0xffffffff


	//   ....[56]....
        /*0318*/ 	.word	0xffffffff


	//   ....[57]....
        /*031c*/ 	.word	0xffffffff


	//   ....[58]....
        /*0320*/ 	.word	0xffffffff


	//   ....[59]....
        /*0324*/ 	.word	0xffffffff


	//   ....[60]....
        /*0328*/ 	.word	0xffffffff


	//   ....[61]....
        /*032c*/ 	.word	0xffffffff


	//   ....[62]....
        /*0330*/ 	.word	0xffffffff


	//   ....[63]....
        /*0334*/ 	.word	0xffffffff


	//   ....[64]....
        /*0338*/ 	.word	0xffffffff


	//   ....[65]....
        /*033c*/ 	.word	0xffffffff


	//   ....[66]....
        /*0340*/ 	.word	0xffffffff


	//   ....[67]....
        /*0344*/ 	.word	0xffffffff


	//   ....[68]....
        /*0348*/ 	.word	0x0500000f


	//   ....[69]....
        /*034c*/ 	.word	0x0500000f


	//   ....[70]....
        /*0350*/ 	.word	0x0500000f


	//   ....[71]....
        /*0354*/ 	.word	0x0500000f


	//   ....[72]....
        /*0358*/ 	.word	0x0500000f


	//   ....[73]....
        /*035c*/ 	.word	0x0500000f


	//   ....[74]....
        /*0360*/ 	.word	0x0500000f


	//   ....[75]....
        /*0364*/ 	.word	0x0500000f


	//   ....[76]....
        /*0368*/ 	.word	0x0500000f


	//   ....[77]....
        /*036c*/ 	.word	0x0500000f


	//   ....[78]....
        /*0370*/ 	.word	0x0500000f


	//   ....[79]....
        /*0374*/ 	.word	0x0500000f


	//   ....[80]....
        /*0378*/ 	.word	0x0500000f


	//   ....[81]....
        /*037c*/ 	.word	0x0500000f


	//   ....[82]....
        /*0380*/ 	.word	0x0500000f


	//   ....[83]....
        /*0384*/ 	.word	0x0500000f


	//   ....[84]....
        /*0388*/ 	.word	0x0500000f


	//   ....[85]....
        /*038c*/ 	.word	0x0500000f


	//   ....[86]....
        /*0390*/ 	.word	0x0500000f


	//----- nvinfo : EIATTR_COOP_GROUP_INSTR_OFFSETS
	.align		4
.L_297:
        /*0394*/ 	.byte	0x04, 0x28
        /*0396*/ 	.short	(.L_299 - .L_298)


	//   ....[0]....
.L_298:
        /*0398*/ 	.word	0x00000060


	//   ....[1]....
        /*039c*/ 	.word	0x00000130


	//   ....[2]....
        /*03a0*/ 	.word	0x00000230


	//   ....[3]....
        /*03a4*/ 	.word	0x000003a0


	//   ....[4]....
        /*03a8*/ 	.word	0x00000500


	//   ....[5]....
        /*03ac*/ 	.word	0x00000620


	//   ....[6]....
        /*03b0*/ 	.word	0x00000780


	//   ....[7]....
        /*03b4*/ 	.word	0x00001580


	//   ....[8]....
        /*03b8*/ 	.word	0x00003fa0


	//   ....[9]....
        /*03bc*/ 	.word	0x00003fe0


	//   ....[10]....
        /*03c0*/ 	.word	0x00004ad0


	//   ....[11]....
        /*03c4*/ 	.word	0x00004ba0


	//   ....[12]....
        /*03c8*/ 	.word	0x00005430


	//   ....[13]....
        /*03cc*/ 	.word	0x000054a0


	//   ....[14]....
        /*03d0*/ 	.word	0x00009040


	//   ....[15]....
        /*03d4*/ 	.word	0x00009070


	//   ....[16]....
        /*03d8*/ 	.word	0x00009830


	//   ....[17]....
        /*03dc*/ 	.word	0x000098f0


	//   ....[18]....
        /*03e0*/ 	.word	0x00009fd0


	//   ....[19]....
        /*03e4*/ 	.word	0x0000a030


	//   ....[20]....
        /*03e8*/ 	.word	0x0000de10


	//   ....[21]....
        /*03ec*/ 	.word	0x0000de40


	//   ....[22]....
        /*03f0*/ 	.word	0x0000e200


	//   ....[23]....
        /*03f4*/ 	.word	0x0000e360


	//   ....[24]....
        /*03f8*/ 	.word	0x0000f510


	//   ....[25]....
        /*03fc*/ 	.word	0x0000f550


	//   ....[26]....
        /*0400*/ 	.word	0x0000f620


	//   ....[27]....
        /*0404*/ 	.word	0x0000f630


	//   ....[28]....
        /*0408*/ 	.word	0x00010b30


	//   ....[29]....
        /*040c*/ 	.word	0x00010ba0


	//   ....[30]....
        /*0410*/ 	.word	0x00010c10


	//   ....[31]....
        /*0414*/ 	.word	0x00010c40


	//   ....[32]....
        /*0418*/ 	.word	0x00011300


	//   ....[33]....
        /*041c*/ 	.word	0x00011320


	//   ....[34]....
        /*0420*/ 	.word	0x00011440


	//   ....[35]....
        /*0424*/ 	.word	0x00011460


	//   ....[36]....
        /*0428*/ 	.word	0x00011570


	//   ....[37]....
        /*042c*/ 	.word	0x00011590


	//   ....[38]....
        /*0430*/ 	.word	0x000116b0


	//   ....[39]....
        /*0434*/ 	.word	0x000116d0


	//   ....[40]....
        /*0438*/ 	.word	0x00011d70


	//   ....[41]....
        /*043c*/ 	.word	0x00011da0


	//   ....[42]....
        /*0440*/ 	.word	0x00011ec0


	//   ....[43]....
        /*0444*/ 	.word	0x00011ee0


	//   ....[44]....
        /*0448*/ 	.word	0x00011ff0


	//   ....[45]....
        /*044c*/ 	.word	0x00012010


	//   ....[46]....
        /*0450*/ 	.word	0x00012130


	//   ....[47]....
        /*0454*/ 	.word	0x00012150


	//   ....[48]....
        /*0458*/ 	.word	0x000122f0


	//   ....[49]....
        /*045c*/ 	.word	0x00013090


	//   ....[50]....
        /*0460*/ 	.word	0x00013ac0


	//   ....[51]....
        /*0464*/ 	.word	0x00013b00


	//   ....[52]....
        /*0468*/ 	.word	0x00013bd0


	//   ....[53]....
        /*046c*/ 	.word	0x00013be0


	//   ....[54]....
        /*0470*/ 	.word	0x00013c70


	//   ....[55]....
        /*0474*/ 	.word	0x00013c80


	//   ....[56]....
        /*0478*/ 	.word	0x00013d10


	//   ....[57]....
        /*047c*/ 	.word	0x00013d20


	//   ....[58]....
        /*0480*/ 	.word	0x00013db0


	//   ....[59]....
        /*0484*/ 	.word	0x00013dc0


	//   ....[60]....
        /*0488*/ 	.word	0x00013e50


	//   ....[61]....
        /*048c*/ 	.word	0x00013e60


	//   ....[62]....
        /*0490*/ 	.word	0x00013ef0


	//   ....[63]....
        /*0494*/ 	.word	0x00013f00


	//   ....[64]....
        /*0498*/ 	.word	0x00013f10


	//   ....[65]....
        /*049c*/ 	.word	0x00013f20


	//   ....[66]....
        /*04a0*/ 	.word	0x00016c10


	//   ....[67]....
        /*04a4*/ 	.word	0x00016e00


	//   ....[68]....
        /*04a8*/ 	.word	0x00017370


	//   ....[69]....
        /*04ac*/ 	.word	0x000174e0


	//   ....[70]....
        /*04b0*/ 	.word	0x00017550


	//   ....[71]....
        /*04b4*/ 	.word	0x00017690


	//   ....[72]....
        /*04b8*/ 	.word	0x000176e0


	//   ....[73]....
        /*04bc*/ 	.word	0x00017800


	//   ....[74]....
        /*04c0*/ 	.word	0x00017850


	//   ....[75]....
        /*04c4*/ 	.word	0x00017970


	//   ....[76]....
        /*04c8*/ 	.word	0x000179c0


	//   ....[77]....
        /*04cc*/ 	.word	0x00017ae0


	//   ....[78]....
        /*04d0*/ 	.word	0x00017b30


	//   ....[79]....
        /*04d4*/ 	.word	0x00017c50


	//   ....[80]....
        /*04d8*/ 	.word	0x00017ca0


	//   ....[81]....
        /*04dc*/ 	.word	0x00017dc0


	//   ....[82]....
        /*04e0*/ 	.word	0x00017e10


	//   ....[83]....
        /*04e4*/ 	.word	0x00017f10


	//   ....[84]....
        /*04e8*/ 	.word	0x00017f60


	//   ....[85]....
        /*04ec*/ 	.word	0x00018280


	//   ....[86]....
        /*04f0*/ 	.word	0x000183a0


	//----- nvinfo : EIATTR_REG_RECONFIG
	.align		4
.L_299:
        /*04f4*/ 	.byte	0x01, 0x54
	.zero		2


	//----- nvinfo : EIATTR_SYSCALL_OFFSETS
	.align		4
        /*04f8*/ 	.byte	0x04, 0x46
        /*04fa*/ 	.short	(.L_301 - .L_300)


	//   ....[0]....
.L_300:
        /*04fc*/ 	.word	0x00001760


	//   ....[1]....
        /*0500*/ 	.word	0x00012cb0


	//   ....[2]....
        /*0504*/ 	.word	0x00012e00


	//   ....[3]....
        /*0508*/ 	.word	0x00012ef0


	//   ....[4]....
        /*050c*/ 	.word	0x000136c0


	//----- nvinfo : EIATTR_MBARRIER_INSTR_OFFSETS
	.align		4
.L_301:
        /*0510*/ 	.byte	0x04, 0x39
        /*0512*/ 	.short	(.L_303 - .L_302)


	//   ....[0]....
.L_302:
        /*0514*/ 	.word	0x00000250
        /*0518*/ 	.word	0x000000ff
        /*051c*/ 	.word	0x00036800
        /*0520*/ 	.short	0x0100
        /*0522*/ 	.byte	0x08
	.zero		1


	//   ....[1]....
        /*0524*/ 	.word	0x00000260
        /*0528*/ 	.word	0x000000ff
        /*052c*/ 	.word	0x00036820
        /*0530*/ 	.short	0x0100
        /*0532*/ 	.byte	0x08
	.zero		1


	//   ....[2]....
        /*0534*/ 	.word	0x00000350
        /*0538*/ 	.word	0x000000ff
        /*053c*/ 	.word	0x00036830
        /*0540*/ 	.short	0x0100
        /*0542*/ 	.byte	0x08
	.zero		1


	//   ....[3]....
        /*0544*/ 	.word	0x00000360
        /*0548*/ 	.word	0x000000ff
        /*054c*/ 	.word	0x00036840
        /*0550*/ 	.short	0x0100
        /*0552*/ 	.byte	0x08
	.zero		1


	//   ....[4]....
        /*0554*/ 	.word	0x00000370
        /*0558*/ 	.word	0x000000ff
        /*055c*/ 	.word	0x00036838
        /*0560*/ 	.short	0x0100
        /*0562*/ 	.byte	0x08
	.zero		1


	//   ....[5]....
        /*0564*/ 	.word	0x00000380
        /*0568*/ 	.word	0x000000ff
        /*056c*/ 	.word	0x00036848
        /*0570*/ 	.short	0x0100
        /*0572*/ 	.byte	0x08
	.zero		1


	//   ....[6]....
        /*0574*/ 	.word	0x000004b0
        /*0578*/ 	.word	0x000000ff
        /*057c*/ 	.word	0x00036850
        /*0580*/ 	.short	0x0100
        /*0582*/ 	.byte	0x08
	.zero		1


	//   ....[7]....
        /*0584*/ 	.word	0x000004c0
        /*0588*/ 	.word	0x000000ff
        /*058c*/ 	.word	0x00036860
        /*0590*/ 	.short	0x0100
        /*0592*/ 	.byte	0x08
	.zero		1


	//   ....[8]....
        /*0594*/ 	.word	0x000004d0
        /*0598*/ 	.word	0x000000ff
        /*059c*/ 	.word	0x00036858
        /*05a0*/ 	.short	0x0100
        /*05a2*/ 	.byte	0x08
	.zero		1


	//   ....[9]....
        /*05a4*/ 	.word	0x000004e0
        /*05a8*/ 	.word	0x000000ff
        /*05ac*/ 	.word	0x00036868
        /*05b0*/ 	.short	0x0100
        /*05b2*/ 	.byte	0x08
	.zero		1


	//   ....[10]....
        /*05b4*/ 	.word	0x000005d0
        /*05b8*/ 	.word	0x000000ff
        /*05bc*/ 	.word	0x00036870
        /*05c0*/ 	.short	0x0100
        /*05c2*/ 	.byte	0x06
	.zero		1


	//   ....[11]....
        /*05c4*/ 	.word	0x000005e0
        /*05c8*/ 	.word	0x000000ff
        /*05cc*/ 	.word	0x00036880
        /*05d0*/ 	.short	0x0100
        /*05d2*/ 	.byte	0x06
	.zero		1


	//   ....[12]....
        /*05d4*/ 	.word	0x000005f0
        /*05d8*/ 	.word	0x000000ff
        /*05dc*/ 	.word	0x00036878
        /*05e0*/ 	.short	0x0100
        /*05e2*/ 	.byte	0x06
	.zero		1


	//   ....[13]....
        /*05e4*/ 	.word	0x00000600
        /*05e8*/ 	.word	0x000000ff
        /*05ec*/ 	.word	0x00036888
        /*05f0*/ 	.short	0x0100
        /*05f2*/ 	.byte	0x06
	.zero		1


	//   ....[14]....
        /*05f4*/ 	.word	0x00000730
        /*05f8*/ 	.word	0x000000ff
        /*05fc*/ 	.word	0x00036890
        /*0600*/ 	.short	0x0100
        /*0602*/ 	.byte	0x08
	.zero		1


	//   ....[15]....
        /*0604*/ 	.word	0x00000740
        /*0608*/ 	.word	0x000000ff
        /*060c*/ 	.word	0x000368a0
        /*0610*/ 	.short	0x0100
        /*0612*/ 	.byte	0x08
	.zero		1


	//   ....[16]....
        /*0614*/ 	.word	0x00000750
        /*0618*/ 	.word	0x000000ff
        /*061c*/ 	.word	0x00036898
        /*0620*/ 	.short	0x0100
        /*0622*/ 	.byte	0x08
	.zero		1


	//   ....[17]....
        /*0624*/ 	.word	0x00000760
        /*0628*/ 	.word	0x000000ff
        /*062c*/ 	.word	0x000368a8
        /*0630*/ 	.short	0x0100
        /*0632*/ 	.byte	0x08
	.zero		1


	//   ....[18]....
        /*0634*/ 	.word	0x00000890
        /*0638*/ 	.word	0x000000ff
        /*063c*/ 	.word	0x000368b0
        /*0640*/ 	.short	0x0100
        /*0642*/ 	.byte	0x08
	.zero		1


	//   ....[19]....
        /*0644*/ 	.word	0x000008a0
        /*0648*/ 	.word	0x000000ff
        /*064c*/ 	.word	0x000368c0
        /*0650*/ 	.short	0x0100
        /*0652*/ 	.byte	0x08
	.zero		1


	//   ....[20]....
        /*0654*/ 	.word	0x000008b0
        /*0658*/ 	.word	0x000000ff
        /*065c*/ 	.word	0x000368b8
        /*0660*/ 	.short	0x0100
        /*0662*/ 	.byte	0x08
	.zero		1


	//   ....[21]....
        /*0664*/ 	.word	0x000008c0
        /*0668*/ 	.word	0x000000ff
        /*066c*/ 	.word	0x000368c8
        /*0670*/ 	.short	0x0100
        /*0672*/ 	.byte	0x08
	.zero		1


	//   ....[22]....
        /*0674*/ 	.word	0x000017c0
        /*0678*/ 	.word	0x000000ff
        /*067c*/ 	.word	0x00036800
        /*0680*/ 	.short	0x010a
        /*0682*/ 	.byte	0x25
	.zero		1


	//   ....[23]....
        /*0684*/ 	.word	0x00001840
        /*0688*/ 	.word	0x00000000
        /*068c*/ 	.word	0x00036830
        /*0690*/ 	.short	0x010a
        /*0692*/ 	.byte	0x3f
	.zero		1


	//   ....[24]....
        /*0694*/ 	.word	0x000018a0
        /*0698*/ 	.word	0x00000000
        /*069c*/ 	.word	0x00036830
        /*06a0*/ 	.short	0x010a
        /*06a2*/ 	.byte	0x3f
	.zero		1


	//   ....[25]....
        /*06a4*/ 	.word	0x000048c0
        /*06a8*/ 	.word	0x00000000
        /*06ac*/ 	.word	0x00000000
        /*06b0*/ 	.short	0x0101
        /*06b2*/ 	.byte	0x3f
	.zero		1


	//   ....[26]....
        /*06b4*/ 	.word	0x00006200
        /*06b8*/ 	.word	0x000000ff
        /*06bc*/ 	.word	0x00036830
        /*06c0*/ 	.short	0x010a
        /*06c2*/ 	.byte	0x07
	.zero		1


	//   ....[27]....
        /*06c4*/ 	.word	0x00006240
        /*06c8*/ 	.word	0x000000ff
        /*06cc*/ 	.word	0x00036830
        /*06d0*/ 	.short	0x010a
        /*06d2*/ 	.byte	0x07
	.zero		1


	//   ....[28]....
        /*06d4*/ 	.word	0x00008780
        /*06d8*/ 	.word	0x000000ff
        /*06dc*/ 	.word	0x00036850
        /*06e0*/ 	.short	0x010a
        /*06e2*/ 	.byte	0x0a
	.zero		1


	//   ....[29]....
        /*06e4*/ 	.word	0x000087c0
        /*06e8*/ 	.word	0x000000ff
        /*06ec*/ 	.word	0x00036850
        /*06f0*/ 	.short	0x010a
        /*06f2*/ 	.byte	0x0a
	.zero		1


	//   ....[30]....
        /*06f4*/ 	.word	0x0000a620
        /*06f8*/ 	.word	0x0000000a
        /*06fc*/ 	.word	0x00000000
        /*0700*/ 	.short	0x0101
        /*0702*/ 	.byte	0x3f
	.zero		1


	//   ....[31]....
        /*0704*/ 	.word	0x0000a6b0
        /*0708*/ 	.word	0x00000004
        /*070c*/ 	.word	0x00000000
        /*0710*/ 	.short	0x0101
        /*0712*/ 	.byte	0x3f
	.zero		1


	//   ....[32]....
        /*0714*/ 	.word	0x0000ace0
        /*0718*/ 	.word	0x000000ff
        /*071c*/ 	.word	0x00036830
        /*0720*/ 	.short	0x010a
        /*0722*/ 	.byte	0x04
	.zero		1


	//   ....[33]....
        /*0724*/ 	.word	0x0000ad20
        /*0728*/ 	.word	0x000000ff
        /*072c*/ 	.word	0x00036830
        /*0730*/ 	.short	0x010a
        /*0732*/ 	.byte	0x04
	.zero		1


	//   ....[34]....
        /*0734*/ 	.word	0x0000d260
        /*0738*/ 	.word	0x000000ff
        /*073c*/ 	.word	0x00036850
        /*0740*/ 	.short	0x010a
        /*0742*/ 	.byte	0x0a
	.zero		1


	//   ....[35]....
        /*0744*/ 	.word	0x0000d2a0
        /*0748*/ 	.word	0x000000ff
        /*074c*/ 	.word	0x00036850
        /*0750*/ 	.short	0x010a
        /*0752*/ 	.byte	0x0a
	.zero		1


	//   ....[36]....
        /*0754*/ 	.word	0x0000e880
        /*0758*/ 	.word	0x00000092
        /*075c*/ 	.word	0x00000000
        /*0760*/ 	.short	0x0101
        /*0762*/ 	.byte	0x3f
	.zero		1


	//   ....[37]....
        /*0764*/ 	.word	0x0000e920
        /*0768*/ 	.word	0x00000092
        /*076c*/ 	.word	0x00000000
        /*0770*/ 	.short	0x0101
        /*0772*/ 	.byte	0x3f
	.zero		1


	//   ....[38]....
        /*0774*/ 	.word	0x0000f480
        /*0778*/ 	.word	0x000000ff
        /*077c*/ 	.word	0x00036850
        /*0780*/ 	.short	0x010a
        /*0782*/ 	.byte	0x05
	.zero		1


	//   ....[39]....
        /*0784*/ 	.word	0x0000f4c0
        /*0788*/ 	.word	0x000000ff
        /*078c*/ 	.word	0x00036850
        /*0790*/ 	.short	0x010a
        /*0792*/ 	.byte	0x05
	.zero		1


	//   ....[40]....
        /*0794*/ 	.word	0x0000f9c0
        /*0798*/ 	.word	0x00000079
        /*079c*/ 	.word	0x00000000
        /*07a0*/ 	.short	0x0101
        /*07a2*/ 	.byte	0x3f
	.zero		1


	//   ....[41]....
        /*07a4*/ 	.word	0x000112f0
        /*07a8*/ 	.word	0x0000005a
        /*07ac*/ 	.word	0x00000000
        /*07b0*/ 	.short	0x0101
        /*07b2*/ 	.byte	0x3f
	.zero		1


	//   ....[42]....
        /*07b4*/ 	.word	0x000132a0
        /*07b8*/ 	.word	0x00000002
        /*07bc*/ 	.word	0x00036840
        /*07c0*/ 	.short	0x010a
        /*07c2*/ 	.byte	0x3f
	.zero		1


	//   ....[43]....
        /*07c4*/ 	.word	0x00014070
        /*07c8*/ 	.word	0x00000011
        /*07cc*/ 	.word	0x00036800
        /*07d0*/ 	.short	0x0107
        /*07d2*/ 	.byte	0x3f
	.zero		1


	//   ....[44]....
        /*07d4*/ 	.word	0x00014180
        /*07d8*/ 	.word	0x00000011
        /*07dc*/ 	.word	0x00036800
        /*07e0*/ 	.short	0x0101
        /*07e2*/ 	.byte	0x3f
	.zero		1


	//   ....[45]....
        /*07e4*/ 	.word	0x000141a0
        /*07e8*/ 	.word	0x00000011
        /*07ec*/ 	.word	0x00036820
        /*07f0*/ 	.short	0x010a
        /*07f2*/ 	.byte	0x3f
	.zero		1


	//   ....[46]....
        /*07f4*/ 	.word	0x000144c0
        /*07f8*/ 	.word	0x00000002
        /*07fc*/ 	.word	0x00036840
        /*0800*/ 	.short	0x010a
        /*0802*/ 	.byte	0x3f
	.zero		1


	//   ....[47]....
        /*0804*/ 	.word	0x00014930
        /*0808*/ 	.word	0x00000003
        /*080c*/ 	.word	0x00000060
        /*0810*/ 	.short	0x010a
        /*0812*/ 	.byte	0x3f
	.zero		1


	//   ....[48]....
        /*0814*/ 	.word	0x00015080
        /*0818*/ 	.word	0x00000003
        /*081c*/ 	.word	0x00036840
        /*0820*/ 	.short	0x010a
        /*0822*/ 	.byte	0x3f
	.zero		1


	//   ....[49]....
        /*0824*/ 	.word	0x00015510
        /*0828*/ 	.word	0x00000002
        /*082c*/ 	.word	0x00000060
        /*0830*/ 	.short	0x010a
        /*0832*/ 	.byte	0x3f
	.zero		1


	//   ....[50]....
        /*0834*/ 	.word	0x00015bb0
        /*0838*/ 	.word	0x00000002
        /*083c*/ 	.word	0x00036840
        /*0840*/ 	.short	0x010a
        /*0842*/ 	.byte	0x3f
	.zero		1


	//   ....[51]....
        /*0844*/ 	.word	0x00016040
        /*0848*/ 	.word	0x00000002
        /*084c*/ 	.word	0x00000060
        /*0850*/ 	.short	0x010a
        /*0852*/ 	.byte	0x3f
	.zero		1


	//   ....[52]....
        /*0854*/ 	.word	0x00016690
        /*0858*/ 	.word	0x00000002
        /*085c*/ 	.word	0x00036860
        /*0860*/ 	.short	0x010a
        /*0862*/ 	.byte	0x3f
	.zero		1


	//   ....[53]....
        /*0864*/ 	.word	0x00016d80
        /*0868*/ 	.word	0x00000000
        /*086c*/ 	.word	0x00036820
        /*0870*/ 	.short	0x010a
        /*0872*/ 	.byte	0x3f
	.zero		1


	//   ....[54]....
        /*0874*/ 	.word	0x00016f50
        /*0878*/ 	.word	0x00000006
        /*087c*/ 	.word	0x00000000
        /*0880*/ 	.short	0x010a
        /*0882*/ 	.byte	0x3f
	.zero		1


	//   ....[55]....
        /*0884*/ 	.word	0x00016fa0
        /*0888*/ 	.word	0x00000003
        /*088c*/ 	.word	0x00000000
        /*0890*/ 	.short	0x010a
        /*0892*/ 	.byte	0x3f
	.zero		1


	//   ....[56]....
        /*0894*/ 	.word	0x00017000
        /*0898*/ 	.word	0x00000012
        /*089c*/ 	.word	0x00000000
        /*08a0*/ 	.short	0x010a
        /*08a2*/ 	.byte	0x3f
	.zero		1


	//   ....[57]....
        /*08a4*/ 	.word	0x00017030
        /*08a8*/ 	.word	0x00000003
        /*08ac*/ 	.word	0x00000000
        /*08b0*/ 	.short	0x010a
        /*08b2*/ 	.byte	0x3f
	.zero		1


	//   ....[58]....
        /*08b4*/ 	.word	0x000170a0
        /*08b8*/ 	.word	0x00000003
        /*08bc*/ 	.word	0x00036800
        /*08c0*/ 	.short	0x010a
        /*08c2*/ 	.byte	0x3f
	.zero		1


	//   ....[59]....
        /*08c4*/ 	.word	0x000170f0
        /*08c8*/ 	.word	0x00000000
        /*08cc*/ 	.word	0x00036830
        /*08d0*/ 	.short	0x010a
        /*08d2*/ 	.byte	0x3f
	.zero		1


	//   ....[60]....
        /*08d4*/ 	.word	0x00017150
        /*08d8*/ 	.word	0x00000006
        /*08dc*/ 	.word	0x00036830
        /*08e0*/ 	.short	0x010a
        /*08e2*/ 	.byte	0x3f
	.zero		1


	//   ....[61]....
        /*08e4*/ 	.word	0x000171b0
        /*08e8*/ 	.word	0x00000005
        /*08ec*/ 	.word	0x00036850
        /*08f0*/ 	.short	0x010a
        /*08f2*/ 	.byte	0x3f
	.zero		1


	//   ....[62]....
        /*08f4*/ 	.word	0x00017210
        /*08f8*/ 	.word	0x00000006
        /*08fc*/ 	.word	0x00036830
        /*0900*/ 	.short	0x010a
        /*0902*/ 	.byte	0x3f
	.zero		1


	//   ....[63]....
        /*0904*/ 	.word	0x00017270
        /*0908*/ 	.word	0x00000005
        /*090c*/ 	.word	0x00036850
        /*0910*/ 	.short	0x010a
        /*0912*/ 	.byte	0x3f
	.zero		1


	//   ....[64]....
        /*0914*/ 	.word	0x000172d0
        /*0918*/ 	.word	0x00000009
        /*091c*/ 	.word	0x00036850
        /*0920*/ 	.short	0x010a
        /*0922*/ 	.byte	0x3f
	.zero		1


	//   ....[65]....
        /*0924*/ 	.word	0x00017420
        /*0928*/ 	.word	0x00000002
        /*092c*/ 	.word	0x00036840
        /*0930*/ 	.short	0x010a
        /*0932*/ 	.byte	0x3f
	.zero		1


	//   ....[66]....
        /*0934*/ 	.word	0x00017fa0
        /*0938*/ 	.word	0x00000011
        /*093c*/ 	.word	0x00036820
        /*0940*/ 	.short	0x010a
        /*0942*/ 	.byte	0x3f
	.zero		1


	//   ....[67]....
        /*0944*/ 	.word	0x00017ff0
        /*0948*/ 	.word	0x00000002
        /*094c*/ 	.word	0x00036840
        /*0950*/ 	.short	0x010a
        /*0952*/ 	.byte	0x3f
	.zero		1


	//   ....[68]....
        /*0954*/ 	.word	0x00018040
        /*0958*/ 	.word	0x00000003
        /*095c*/ 	.word	0x00000060
        /*0960*/ 	.short	0x010a
        /*0962*/ 	.byte	0x3f
	.zero		1


	//   ....[69]....
        /*0964*/ 	.word	0x00018090
        /*0968*/ 	.word	0x00000003
        /*096c*/ 	.word	0x00036840
        /*0970*/ 	.short	0x010a
        /*0972*/ 	.byte	0x3f
	.zero		1


	//   ....[70]....
        /*0974*/ 	.word	0x000180e0
        /*0978*/ 	.word	0x00000002
        /*097c*/ 	.word	0x00000060
        /*0980*/ 	.short	0x010a
        /*0982*/ 	.byte	0x3f
	.zero		1


	//   ....[71]....
        /*0984*/ 	.word	0x00018130
        /*0988*/ 	.word	0x00000002
        /*098c*/ 	.word	0x00036840
        /*0990*/ 	.short	0x010a
        /*0992*/ 	.byte	0x3f
	.zero		1


	//   ....[72]....
        /*0994*/ 	.word	0x00018180
        /*0998*/ 	.word	0x00000002
        /*099c*/ 	.word	0x00000060
        /*09a0*/ 	.short	0x010a
        /*09a2*/ 	.byte	0x3f
	.zero		1


	//   ....[73]....
        /*09a4*/ 	.word	0x000181d0
        /*09a8*/ 	.word	0x00000002
        /*09ac*/ 	.word	0x00036860
        /*09b0*/ 	.short	0x010a
        /*09b2*/ 	.byte	0x3f
	.zero		1


	//   ....[74]....
        /*09b4*/ 	.word	0x000182c0
        /*09b8*/ 	.word	0x00000000
        /*09bc*/ 	.word	0x00036820
        /*09c0*/ 	.short	0x010a
        /*09c2*/ 	.byte	0x3f
	.zero		1


	//   ....[75]....
        /*09c4*/ 	.word	0x00018460
        /*09c8*/ 	.word	0x00000006
        /*09cc*/ 	.word	0x00000000
        /*09d0*/ 	.short	0x010a
        /*09d2*/ 	.byte	0x3f
	.zero		1


	//   ....[76]....
        /*09d4*/ 	.word	0x000184b0
        /*09d8*/ 	.word	0x00000003
        /*09dc*/ 	.word	0x00000000
        /*09e0*/ 	.short	0x010a
        /*09e2*/ 	.byte	0x3f
	.zero		1


	//   ....[77]....
        /*09e4*/ 	.word	0x00018500
        /*09e8*/ 	.word	0x00000012
        /*09ec*/ 	.word	0x00000000
        /*09f0*/ 	.short	0x010a
        /*09f2*/ 	.byte	0x3f
	.zero		1


	//----- nvinfo : EIATTR_NUM_MBARRIERS
	.align		4
.L_303:
        /*09f4*/ 	.byte	0x03, 0x38
        /*09f6*/ 	.short	0x0016


	//----- nvinfo : EIATTR_EXIT_INSTR_OFFSETS
	.align		4
        /*09f8*/ 	.byte	0x04, 0x1c
        /*09fa*/ 	.short	(.L_305 - .L_304)


	//   ....[0]....
.L_304:
        /*09fc*/ 	.word	0x000009e0


	//   ....[1]....
        /*0a00*/ 	.word	0x00012290


	//   ....[2]....
        /*0a04*/ 	.word	0x00017080


	//----- nvinfo : EIATTR_MAX_THREADS
	.align		4
.L_305:
        /*0a08*/ 	.byte	0x04, 0x05
        /*0a0a*/ 	.short	(.L_307 - .L_306)
.L_306:
        /*0a0c*/ 	.word	0x00000180
        /*0a10*/ 	.word	0x00000001
        /*0a14*/ 	.word	0x00000001


	//----- nvinfo : EIATTR_CRS_STACK_SIZE
	.align		4
.L_307:
        /*0a18*/ 	.byte	0x04, 0x1e
        /*0a1a*/ 	.short	(.L_309 - .L_308)
.L_308:
        /*0a1c*/ 	.word	0x00000000


	//----- nvinfo : EIATTR_CBANK_PARAM_SIZE
	.align		4
.L_309:
        /*0a20*/ 	.byte	0x03, 0x19
        /*0a22*/ 	.short	0x0af0


	//----- nvinfo : EIATTR_PARAM_CBANK
	.align		4
        /*0a24*/ 	.byte	0x04, 0x0a
        /*0a26*/ 	.short	(.L_311 - .L_310)
	.align		4
.L_310:
        /*0a28*/ 	.word	index@(.nv.constant0._ZN7cutlass13device_kernelIN5flash11enable_sm90INS1_16FlashAttnFwdSm90INS1_25CollectiveMainloopFwdSm90ILi2EN4cute5tupleIJNS5_1CILi1EEES8_S8_EEENS6_IJNS7_ILi128EEENS7_ILi112EEENS7_ILi192EEEEEELi192ENS_6half_tEfNS_4arch4Sm90ELb1ELb0ELb1ELb0ELb0ELb0ELb0ELb1ELb1ELb1ELb0ELb0EEENS1_21CollectiveEpilogueFwdINS6_IJSA_SC_SB_EEES9_SE_SG_Li256ELb0ELb1ELb0ELb0EEENS1_30DynamicPersistentTileSchedulerILi256ELi128ELb0ELb1ELb1EEEEEEEEEvNT_6ParamsE)
        /*0a2c*/ 	.short	0x0210
        /*0a2e*/ 	.short	0x0af0


	//----- nvinfo : EIATTR_SW_WAR
	.align		4
.L_311:
        /*0a30*/ 	.byte	0x04, 0x36
        /*0a32*/ 	.short	(.L_313 - .L_312)
.L_312:
        /*0a34*/ 	.word	0x00000008
.L_313:


//--------------------- .nv.info._ZN7cutlass13device_kernelIN5flash11enable_sm90INS1_16FlashAttnFwdSm90INS1_25CollectiveMainloopFwdSm90ILi2EN4cute5tupleIJNS5_1CILi1EEES8_S8_EEENS6_IJNS7_ILi128EEENS7_ILi112EEENS7_ILi192EEEEEELi192ENS_6half_tEfNS_4arch4Sm90ELb1ELb0ELb1ELb1ELb0ELb0ELb0ELb1ELb1ELb1ELb0ELb0EEENS1_21CollectiveEpilogueFwdINS6_IJSA_SC_SB_EEES9_SE_SG_Li256ELb1ELb1ELb0ELb0EEENS1_36VarlenDynamicPersistentTileSchedulerILi128ELi112ELi256ELi128ELb0ELb1ELb1ELb1ELb1ELb1EEEEEEEEEvNT_6ParamsE --------------------------
	.section	.nv.info._ZN7cutlass13device_kernelIN5flash11enable_sm90INS1_16FlashAttnFwdSm90INS1_25CollectiveMainloopFwdSm90ILi2EN4cute5tupleIJNS5_1CILi1EEES8_S8_EEENS6_IJNS7_ILi128EEENS7_ILi112EEENS7_ILi192EEEEEELi192ENS_6half_tEfNS_4arch4Sm90ELb1ELb0ELb1ELb1ELb0ELb0ELb0ELb1ELb1ELb1ELb0ELb0EEENS1_21CollectiveEpilogueFwdINS6_IJSA_SC_SB_EEES9_SE_SG_Li256ELb1ELb1ELb0ELb0EEENS1_36VarlenDynamicPersistentTileSchedulerILi128ELi112ELi256ELi128ELb0ELb1ELb1ELb1ELb1ELb1EEEEEEEEEvNT_6ParamsE,"",@"SHT_CUDA_INFO"
	.sectionflags	@""
	.align	4


	//----- nvinfo : EIATTR_CUDA_API_VERSION
	.align		4
        /*0000*/ 	.byte	0x04, 0x37
        /*0002*/ 	.short	(.L_315 - .L_314)
.L_314:
        /*0004*/ 	.word	0x00000082


	//----- nvinfo : EIATTR_KPARAM_INFO
	.align		4
.L_315:
        /*0008*/ 	.byte	0x04, 0x17
        /*000a*/ 	.short	(.L_317 - .L_316)
.L_316:
        /*000c*/ 	.word	0x00000000
        /*0010*/ 	.short	0x0000
        /*0012*/ 	.short	0x0070
        /*0014*/ 	.byte	0x00, 0xf0, 0x01, 0x2a


	//----- nvinfo : EIATTR_SPARSE_MMA_MASK
	.align		4
.L_317:
        /*0018*/ 	.byte	0x03, 0x50
        /*001a*/ 	.short	0x0000


	//----- nvinfo : EIATTR_MAXREG_COUNT
	.align		4
        /*001c*/ 	.byte	0x03, 0x1b
        /*001e*/ 	.short	0x00a8


	//----- nvinfo : EIATTR_NUM_BARRIERS
	.align		4
        /*0020*/ 	.byte	0x02, 0x4c
        /*0022*/ 	.byte	0x09
	.zero		1


	//----- nvinfo : EIATTR_EXTERNS
	.align		4
        /*0024*/ 	.byte	0x04, 0x0f
        /*0026*/ 	.short	(.L_319 - .L_318)


	//   ....[0]....
	.align		4
.L_318:
        /*0028*/ 	.word	index@(__assertfail)


	//----- nvinfo : EIATTR_ANNOTATIONS
	.align		4
.L_319:
        /*002c*/ 	.byte	0x04, 0x55
        /*002e*/ 	.short	(.L_321 - .L_320)


	//   ....[0]....
.L_320:
        /* <DEDUP_REMOVED lines=77> */


	//----- nvinfo : EIATTR_MERCURY_ISA_VERSION
	.align		4
.L_321:
        /*04e8*/ 	.byte	0x03, 0x5f
        /*04ea*/ 	.short	0x0101


	//----- nvinfo : EIATTR_UNUSED_LOAD_BYTE_OFFSET
	.align		4
        /*04ec*/ 	.byte	0x04, 0x44
        /*04ee*/ 	.short	(.L_323 - .L_322)


	//   ....[0]....
.L_322:
        /*04f0*/ 	.word	0x00000a10
        /*04f4*/ 	.word	0x0000fff0


	//   ....[1]....
        /*04f8*/ 	.word	0x000103e0
        /*04fc*/ 	.word	0x0000fff0


	//----- nvinfo : EIATTR_INT_WARP_WIDE_INSTR_OFFSETS
	.align		4
.L_323:
        /*0500*/ 	.byte	0x04, 0x31
        /*0502*/ 	.short	(.L_325 - .L_324)


	//   ....[0]....
.L_324:
        /*0504*/ 	.word	0x00000130


	//   ....[1]....
        /*0508*/ 	.word	0x00000170


	//   ....[2]....
        /*050c*/ 	.word	0x000001e0


	//   ....[3]....
        /*0510*/ 	.word	0x000140f0


	//   ....[4]....
        /*0514*/ 	.word	0x00014190


	//   ....[5]....
        /*0518*/ 	.word	0x00018140


	//   ....[6]....
        /*051c*/ 	.word	0x000181b0


	//----- nvinfo : EIATTR_COOP_GROUP_MASK_REGIDS
	.align		4
.L_325:
        /*0520*/ 	.byte	0x04, 0x29
        /*0522*/ 	.short	(.L_327 - .L_326)


	//   ....[0]....
.L_326:
        /*0524*/ 	.word	0xffffffff


	//   ....[1]....
        /*0528*/ 	.word	0xffffffff


	//   ....[2]....
        /*052c*/ 	.word	0xffffffff


	//   ....[3]....
        /*0530*/ 	.word	0xffffffff


	//   ....[4]....
        /*0534*/ 	.word	0xffffffff


	//   ....[5]....
        /*0538*/ 	.word	0xffffffff


	//   ....[6]....
        /*053c*/ 	.word	0xffffffff


	//   ....[7]....
        /*0540*/ 	.word	0xffffffff


	//   ....[8]....
        /*0544*/ 	.word	0xffffffff


	//   ....[9]....
        /*0548*/ 	.word	0xffffffff


	//   ....[10]....
        /*054c*/ 	.word	0xffffffff


	//   ....[11]....
        /*0550*/ 	.word	0xffffffff


	//   ....[12]....
        /*0554*/ 	.word	0xffffffff


	//   ....[13]....
        /*0558*/ 	.word	0xffffffff


	//   ....[14]....
        /*055c*/ 	.word	0xffffffff


	//   ....[15]....
        /*0560*/ 	.word	0xffffffff


	//   ....[16]....
        /*0564*/ 	.word	0xffffffff


	//   ....[17]....
        /*0568*/ 	.word	0xffffffff


	//   ....[18]....
        /*056c*/ 	.word	0xffffffff


	//   ....[19]....
        /*0570*/ 	.word	0xffffffff


	//   ....[20]....
        /*0574*/ 	.word	0xffffffff


	//   ....[21]....
        /*0578*/ 	.word	0xffffffff


	//   ....[22]....
        /*057c*/ 	.word	0xffffffff


	//   ....[23]....
        /*0580*/ 	.word	0xffffffff


	//   ....[24]....
        /*0584*/ 	.word	0xffffffff


	//   ....[25]....
        /*0588*/ 	.word	0xffffffff


	//   ....[26]....
        /*058c*/ 	.word	0xffffffff


	//   ....[27]....
        /*0590*/ 	.word	0xffffffff


	//   ....[28]....
        /*0594*/ 	.word	0xffffffff


	//   ....[29]....
        /*0598*/ 	.word	0xffffffff


	//   ....[30]....
        /*059c*/ 	.word	0xffffffff


	//   ....[31]....
        /*05a0*/ 	.word	0xffffffff


	//   ....[32]....
        /*05a4*/ 	.word	0xffffffff


	//   ....[33]....
        /*05a8*/ 	.word	0xffffffff


	//   ....[34]....
        /*05ac*/ 	.word	0xffffffff


	//   ....[35]....
        /*05b0*/ 	.word	0xffffffff


	//   ....[36]....
        /*05b4*/ 	.word	0xffffffff


	//   ....[37]....
        /*05b8*/ 	.word	0xffffffff


	//   ....[38]....
        /*05bc*/ 	.word	0xffffffff


	//   ....[39]....
        /*05c0*/ 	.word	0xffffffff


	//   ....[40]....
        /*05c4*/ 	.word	0xffffffff


	//   ....[41]....
        /*05c8*/ 	.word	0xffffffff


	//   ....[42]....
        /*05cc*/ 	.word	0xffffffff


	//   ....[43]....
        /*05d0*/ 	.word	0xffffffff


	//   ....[44]....
        /*05d4*/ 	.word	0xffffffff


	//   ....[45]....
        /*05d8*/ 	.word	0xffffffff


	//   ....[46]....
        /*05dc*/ 	.word	0xffffffff


	//   ....[47]....
        /*05e0*/ 	.word	0xffffffff


	//   ....[48]....
        /*05e4*/ 	.word	0xffffffff


	//   ....[49]....
        /*05e8*/ 	.word	0xffffffff


	//   ....[50]....
        /*05ec*/ 	.word	0xffffffff


	//   ....[51]....
        /*05f0*/ 	.word	0xffffffff


	//   ....[52]....
        /*05f4*/ 	.word	0xffffffff


	//   ....[53]....
        /*05f8*/ 	.word	0xffffffff


	//   ....[54]....
        /*05fc*/ 	.word	0xffffffff


	//   ....[55]....
        /*0600*/ 	.word	0xffffffff


	//   ....[56]....
        /*0604*/ 	.word	0xffffffff


	//   ....[57]....
        /*0608*/ 	.word	0xffffffff


	//   ....[58]....
        /*060c*/ 	.word	0xffffffff


	//   ....[59]....
        /*0610*/ 	.word	0xffffffff


	//   ....[60]....
        /*0614*/ 	.word	0xffffffff


	//   ....[61]....
        /*0618*/ 	.word	0xffffffff


	//   ....[62]....
        /*061c*/ 	.word	0xffffffff


	//   ....[63]....
        /*0620*/ 	.word	0xffffffff


	//   ....[64]....
        /*0624*/ 	.word	0xffffffff


	//   ....[65]....
        /*0628*/ 	.word	0xffffffff


	//   ....[66]....
        /*062c*/ 	.word	0xffffffff


	//   ....[67]....
        /*0630*/ 	.word	0xffffffff


	//   ....[68]....
        /*0634*/ 	.word	0xffffffff


	//   ....[69]....
        /*0638*/ 	.word	0xffffffff


	//   ....[70]....
        /*063c*/ 	.word	0xffffffff


	//   ....[71]....
        /*0640*/ 	.word	0xffffffff


	//   ....[72]....
        /*0644*/ 	.word	0xffffffff


	//   ....[73]....
        /*0648*/ 	.word	0xffffffff


	//   ....[74]....
        /*064c*/ 	.word	0xffffffff


	//   ....[75]....
        /*0650*/ 	.word	0xffffffff


	//   ....[76]....
        /*0654*/ 	.word	0xffffffff


	//   ....[77]....
        /*0658*/ 	.word	0xffffffff


	//   ....[78]....
        /*065c*/ 	.word	0xffffffff


	//   ....[79]....
        /*0660*/ 	.word	0xffffffff


	//   ....[80]....
        /*0664*/ 	.word	0xffffffff


	//   ....[81]....
        /*0668*/ 	.word	0xffffffff


	//   ....[82]....
        /*066c*/ 	.word	0xffffffff


	//   ....[83]....
        /*0670*/ 	.word	0xffffffff


	//   ....[84]....
        /*0674*/ 	.word	0xffffffff


	//   ....[85]....
        /*0678*/ 	.word	0xffffffff


	//   ....[86]....
        /*067c*/ 	.word	0xffffffff


	//   ....[87]....
        /*0680*/ 	.word	0xffffffff


	//   ....[88]....
        /*0684*/ 	.word	0xffffffff


	//   ....[89]....
        /*0688*/ 	.word	0xffffffff


	//   ....[90]....
        /*068c*/ 	.word	0xffffffff


	//   ....[91]....
        /*0690*/ 	.word	0xffffffff


	//   ....[92]....
        /*0694*/ 	.word	0xffffffff


	//   ....[93]....
        /*0698*/ 	.word	0xffffffff


	//   ....[94]....
        /*069c*/ 	.word	0xffffffff


	//   ....[95]....
        /*06a0*/ 	.word	0xffffffff


	//   ....[96]....
        /*06a4*/ 	.word	0xffffffff


	//   ....[97]....
        /*06a8*/ 	.word	0xffffffff


	//   ....[98]....
        /*06ac*/ 	.word	0xffffffff


	//   ....[99]....
        /*06b0*/ 	.word	0x0500000f


	//   ....[100]....
        /*06b4*/ 	.word	0x0500000f


	//   ....[101]....
        /*06b8*/ 	.word	0x0500000f


	//   ....[102]....
        /*06bc*/ 	.word	0x0500000f


	//   ....[103]....
        /*06c0*/ 	.word	0x0500000f


	//   ....[104]....
        /*06c4*/ 	.word	0x0500000f


	//   ....[105]....
        /*06c8*/ 	.word	0x0500000f


	//   ....[106]....
        /*06cc*/ 	.word	0x0500000f


	//   ....[107]....
        /*06d0*/ 	.word	0x0500000f


	//   ....[108]....
        /*06d4*/ 	.word	0x0500000f


	//   ....[109]....
        /*06d8*/ 	.word	0x0500000f


	//   ....[110]....
        /*06dc*/ 	.word	0x0500000f


	//   ....[111]....
        /*06e0*/ 	.word	0x0500000f


	//   ....[112]....
        /*06e4*/ 	.word	0x0500000f


	//   ....[113]....
        /*06e8*/ 	.word	0x0500000f


	//   ....[114]....
        /*06ec*/ 	.word	0x0500000f


	//   ....[115]....
        /*06f0*/ 	.word	0x0500000f


	//   ....[116]....
        /*06f4*/ 	.word	0x0500000f


	//   ....[117]....
        /*06f8*/ 	.word	0x0500000f


	//   ....[118]....
        /*06fc*/ 	.word	0x0500000f


	//   ....[119]....
        /*0700*/ 	.word	0x0500000f


	//   ....[120]....
        /*0704*/ 	.word	0x0500000f


	//   ....[121]....
        /*0708*/ 	.word	0x0500000f


	//   ....[122]....
        /*070c*/ 	.word	0x0500000f


	//   ....[123]....
        /*0710*/ 	.word	0x0500000f


	//   ....[124]....
        /*0714*/ 	.word	0x0500000f


	//   ....[125]....
        /*0718*/ 	.word	0x0500000f


	//   ....[126]....
        /*071c*/ 	.word	0x0500000f


	//   ....[127]....
        /*0720*/ 	.word	0x0500000f


	//   ....[128]....
        /*0724*/ 	.word	0x0500000f


	//   ....[129]....
        /*0728*/ 	.word	0x0500000f


	//   ....[130]....
        /*072c*/ 	.word	0x0500000f


	//   ....[131]....
        /*0730*/ 	.word	0x0500000f


	//   ....[132]....
        /*0734*/ 	.word	0x0500000f


	//   ....[133]....
        /*0738*/ 	.word	0x0500000f


	//----- nvinfo : EIATTR_COOP_GROUP_INSTR_OFFSETS
	.align		4
.L_327:
        /*073c*/ 	.byte	0x04, 0x28
        /*073e*/ 	.short	(.L_329 - .L_328)


	//   ....[0]....
.L_328:
        /*0740*/ 	.word	0x00000060


	//   ....[1]....
        /*0744*/ 	.word	0x00000140


	//   ....[2]....
        /*0748*/ 	.word	0x00000190


	//   ....[3]....
        /*074c*/ 	.word	0x000003c0


	//   ....[4]....
        /*0750*/ 	.word	0x00000520


	//   ....[5]....
        /*0754*/ 	.word	0x00000640


	//   ....[6]....
        /*0758*/ 	.word	0x000007a0


	//   ....[7]....
        /*075c*/ 	.word	0x00001880


	//   ....[8]....
        /*0760*/ 	.word	0x00004330


	//   ....[9]....
        /*0764*/ 	.word	0x00004430


	//   ....[10]....
        /*0768*/ 	.word	0x00004f10


	//   ....[11]....
        /*076c*/ 	.word	0x00004f60


	//   ....[12]....
        /*0770*/ 	.word	0x00005870


	//   ....[13]....
        /*0774*/ 	.word	0x000058d0


	//   ....[14]....
        /*0778*/ 	.word	0x000092d0


	//   ....[15]....
        /*077c*/ 	.word	0x00009320


	//   ....[16]....
        /*0780*/ 	.word	0x00009b50


	//   ....[17]....
        /*0784*/ 	.word	0x00009c70


	//   ....[18]....
        /*0788*/ 	.word	0x0000a380


	//   ....[19]....
        /*078c*/ 	.word	0x0000a400


	//   ....[20]....
        /*0790*/ 	.word	0x0000e130


	//   ....[21]....
        /*0794*/ 	.word	0x0000e1b0


	//   ....[22]....
        /*0798*/ 	.word	0x0000e5c0


	//   ....[23]....
        /*079c*/ 	.word	0x0000e620


	//   ....[24]....
        /*07a0*/ 	.word	0x0000f8e0


	//   ....[25]....
        /*07a4*/ 	.word	0x0000f920


	//   ....[26]....
        /*07a8*/ 	.word	0x0000fa10


	//   ....[27]....
        /*07ac*/ 	.word	0x0000fa30


	//   ....[28]....
        /*07b0*/ 	.word	0x00011250


	//   ....[29]....
        /*07b4*/ 	.word	0x00011280


	//   ....[30]....
        /*07b8*/ 	.word	0x000112b0


	//   ....[31]....
        /*07bc*/ 	.word	0x000112e0


	//   ....[32]....
        /*07c0*/ 	.word	0x00011a10


	//   ....[33]....
        /*07c4*/ 	.word	0x00011a50


	//   ....[34]....
        /*07c8*/ 	.word	0x00011b60


	//   ....[35]....
        /*07cc*/ 	.word	0x00011b80


	//   ....[36]....
        /*07d0*/ 	.word	0x00011c90


	//   ....[37]....
        /*07d4*/ 	.word	0x00011cb0


	//   ....[38]....
        /*07d8*/ 	.word	0x00011dd0


	//   ....[39]....
        /*07dc*/ 	.word	0x00011df0


	//   ....[40]....
        /*07e0*/ 	.word	0x000127c0


	//   ....[41]....
        /*07e4*/ 	.word	0x000127e0


	//   ....[42]....
        /*07e8*/ 	.word	0x000128f0


	//   ....[43]....
        /*07ec*/ 	.word	0x00012910


	//   ....[44]....
        /*07f0*/ 	.word	0x00012a20


	//   ....[45]....
        /*07f4*/ 	.word	0x00012a40


	//   ....[46]....
        /*07f8*/ 	.word	0x00012b60


	//   ....[47]....
        /*07fc*/ 	.word	0x00012b80


	//   ....[48]....
        /*0800*/ 	.word	0x00012d10


	//   ....[49]....
        /*0804*/ 	.word	0x00012ef0


	//   ....[50]....
        /*0808*/ 	.word	0x00012f20


	//   ....[51]....
        /*080c*/ 	.word	0x00012f50


	//   ....[52]....
        /*0810*/ 	.word	0x00012f80


	//   ....[53]....
        /*0814*/ 	.word	0x00012fb0


	//   ....[54]....
        /*0818*/ 	.word	0x00012fe0


	//   ....[55]....
        /*081c*/ 	.word	0x00013160


	//   ....[56]....
        /*0820*/ 	.word	0x00013190


	//   ....[57]....
        /*0824*/ 	.word	0x000131c0


	//   ....[58]....
        /*0828*/ 	.word	0x000131f0


	//   ....[59]....
        /*082c*/ 	.word	0x00013220


	//   ....[60]....
        /*0830*/ 	.word	0x00013250


	//   ....[61]....
        /*0834*/ 	.word	0x00013300


	//   ....[62]....
        /*0838*/ 	.word	0x00013360


	//   ....[63]....
        /*083c*/ 	.word	0x000133f0


	//   ....[64]....
        /*0840*/ 	.word	0x00014710


	//   ....[65]....
        /*0844*/ 	.word	0x000153c0


	//   ....[66]....
        /*0848*/ 	.word	0x000153d0


	//   ....[67]....
        /*084c*/ 	.word	0x000153e0


	//   ....[68]....
        /*0850*/ 	.word	0x00015430


	//   ....[69]....
        /*0854*/ 	.word	0x00015500


	//   ....[70]....
        /*0858*/ 	.word	0x00015540


	//   ....[71]....
        /*085c*/ 	.word	0x000155f0


	//   ....[72]....
        /*0860*/ 	.word	0x00015610


	//   ....[73]....
        /*0864*/ 	.word	0x000156b0


	//   ....[74]....
        /*0868*/ 	.word	0x000156d0


	//   ....[75]....
        /*086c*/ 	.word	0x00015770


	//   ....[76]....
        /*0870*/ 	.word	0x00015790


	//   ....[77]....
        /*0874*/ 	.word	0x00015830


	//   ....[78]....
        /*0878*/ 	.word	0x00015850


	//   ....[79]....
        /*087c*/ 	.word	0x00015860


	//   ....[80]....
        /*0880*/ 	.word	0x00015870


	//   ....[81]....
        /*0884*/ 	.word	0x00018980


	//   ....[82]....
        /*0888*/ 	.word	0x000189e0


	//   ....[83]....
        /*088c*/ 	.word	0x00018a10


	//   ....[84]....
        /*0890*/ 	.word	0x00018a20


	//   ....[85]....
        /*0894*/ 	.word	0x00018a50


	//   ....[86]....
        /*0898*/ 	.word	0x00018a80


	//   ....[87]....
        /*089c*/ 	.word	0x00018ab0


	//   ....[88]....
        /*08a0*/ 	.word	0x00018ae0


	//   ....[89]....
        /*08a4*/ 	.word	0x00018c70


	//   ....[90]....
        /*08a8*/ 	.word	0x00018ca0


	//   ....[91]....
        /*08ac*/ 	.word	0x00018cd0


	//   ....[92]....
        /*08b0*/ 	.word	0x00018d00


	//   ....[93]....
        /*08b4*/ 	.word	0x00018d30


	//   ....[94]....
        /*08b8*/ 	.word	0x00018d60


	//   ....[95]....
        /*08bc*/ 	.word	0x00018e20


	//   ....[96]....
        /*08c0*/ 	.word	0x00018e40


	//   ....[97]....
        /*08c4*/ 	.word	0x00018eb0


	//   ....[98]....
        /*08c8*/ 	.word	0x00019590


	//   ....[99]....
        /*08cc*/ 	.word	0x00019b80


	//   ....[100]....
        /*08d0*/ 	.word	0x00019d40


	//   ....[101]....
        /*08d4*/ 	.word	0x00019d90


	//   ....[102]....
        /*08d8*/ 	.word	0x00019eb0


	//   ....[103]....
        /*08dc*/ 	.word	0x00019f20


	//   ....[104]....
        /*08e0*/ 	.word	0x0001a030


	//   ....[105]....
        /*08e4*/ 	.word	0x0001a0a0


	//   ....[106]....
        /*08e8*/ 	.word	0x0001a1c0


	//   ....[107]....
        /*08ec*/ 	.word	0x0001a230


	//   ....[108]....
        /*08f0*/ 	.word	0x0001a350


	//   ....[109]....
        /*08f4*/ 	.word	0x0001a3c0


	//   ....[110]....
        /*08f8*/ 	.word	0x0001a4e0


	//   ....[111]....
        /*08fc*/ 	.word	0x0001a550


	//   ....[112]....
        /*0900*/ 	.word	0x0001a680


	//   ....[113]....
        /*0904*/ 	.word	0x0001a6d0


	//   ....[114]....
        /*0908*/ 	.word	0x0001a7f0


	//   ....[115]....
        /*090c*/ 	.word	0x0001a840


	//   ....[116]....
        /*0910*/ 	.word	0x0001ab70


	//   ....[117]....
        /*0914*/ 	.word	0x0001ac10


	//   ....[118]....
        /*0918*/ 	.word	0x0001ad40


	//   ....[119]....
        /*091c*/ 	.word	0x0001adb0


	//   ....[120]....
        /*0920*/ 	.word	0x0001ae30


	//   ....[121]....
        /*0924*/ 	.word	0x0001aeb0


	//   ....[122]....
        /*0928*/ 	.word	0x0001af30


	//   ....[123]....
        /*092c*/ 	.word	0x0001afc0


	//   ....[124]....
        /*0930*/ 	.word	0x0001b060


	//   ....[125]....
        /*0934*/ 	.word	0x0001b100


	//   ....[126]....
        /*0938*/ 	.word	0x0001b170


	//   ....[127]....
        /*093c*/ 	.word	0x0001b1e0


	//   ....[128]....
        /*0940*/ 	.word	0x0001b250


	//   ....[129]....
        /*0944*/ 	.word	0x0001b2d0


	//   ....[130]....
        /*0948*/ 	.word	0x0001b350


	//   ....[131]....
        /*094c*/ 	.word	0x0001b3f0


	//   ....[132]....
        /*0950*/ 	.word	0x0001b480


	//   ....[133]....
        /*0954*/ 	.word	0x0001b5b0


	//----- nvinfo : EIATTR_REG_RECONFIG
	.align		4
.L_329:
        /*0958*/ 	.byte	0x01, 0x54
	.zero		2


	//----- nvinfo : EIATTR_SYSCALL_OFFSETS
	.align		4
        /*095c*/ 	.byte	0x04, 0x46
        /*095e*/ 	.short	(.L_331 - .L_330)


	//   ....[0]....
.L_330:
        /*0960*/ 	.word	0x00001a60


	//   ....[1]....
        /*0964*/ 	.word	0x00014300


	//   ....[2]....
        /*0968*/ 	.word	0x00014460


	//   ....[3]....
        /*096c*/ 	.word	0x00014560


	//   ....[4]....
        /*0970*/ 	.word	0x00014f60


	//----- nvinfo : EIATTR_MBARRIER_INSTR_OFFSETS
	.align		4
.L_331:
        /*0974*/ 	.byte	0x04, 0x39
        /*0976*/ 	.short	(.L_333 - .L_332)


	//   ....[0]....
.L_332:
        /*0978*/ 	.word	0x00000270
        /*097c*/ 	.word	0x000000ff
        /*0980*/ 	.word	0x00036800
        /*0984*/ 	.short	0x0100
        /*0986*/ 	.byte	0x08
	.zero		1


	//   ....[1]....
        /*0988*/ 	.word	0x00000280
        /*098c*/ 	.word	0x000000ff
        /*0990*/ 	.word	0x00036820
        /*0994*/ 	.short	0x0100
        /*0996*/ 	.byte	0x08
	.zero		1


	//   ....[2]....
        /*0998*/ 	.word	0x00000370
        /*099c*/ 	.word	0x000000ff
        /*09a0*/ 	.word	0x00036830
        /*09a4*/ 	.short	0x0100
        /*09a6*/ 	.byte	0x08
	.zero		1


	//   ....[3]....
        /*09a8*/ 	.word	0x00000380
        /*09ac*/ 	.word	0x000000ff
        /*09b0*/ 	.word	0x00036840
        /*09b4*/ 	.short	0x0100
        /*09b6*/ 	.byte	0x08
	.zero		1


	//   ....[4]....
        /*09b8*/ 	.word	0x00000390
        /*09bc*/ 	.word	0x000000ff
        /*09c0*/ 	.word	0x00036838
        /*09c4*/ 	.short	0x0100
        /*09c6*/ 	.byte	0x08
	.zero		1


	//   ....[5]....
        /*09c8*/ 	.word	0x000003a0
        /*09cc*/ 	.word	0x000000ff
        /*09d0*/ 	.word	0x00036848
        /*09d4*/ 	.short	0x0100
        /*09d6*/ 	.byte	0x08
	.zero		1


	//   ....[6]....
        /*09d8*/ 	.word	0x000004d0
        /*09dc*/ 	.word	0x000000ff
        /*09e0*/ 	.word	0x00036850
        /*09e4*/ 	.short	0x0100
        /*09e6*/ 	.byte	0x08
	.zero		1


	//   ....[7]....
        /*09e8*/ 	.word	0x000004e0
        /*09ec*/ 	.word	0x000000ff
        /*09f0*/ 	.word	0x00036860
        /*09f4*/ 	.short	0x0100
        /*09f6*/ 	.byte	0x08
	.zero		1


	//   ....[8]....
        /*09f8*/ 	.word	0x000004f0
        /*09fc*/ 	.word	0x000000ff
        /*0a00*/ 	.word	0x00036858
        /*0a04*/ 	.short	0x0100
        /*0a06*/ 	.byte	0x08
	.zero		1


	//   ....[9]....
        /*0a08*/ 	.word	0x00000500
        /*0a0c*/ 	.word	0x000000ff
        /*0a10*/ 	.word	0x00036868
        /*0a14*/ 	.short	0x0100
        /*0a16*/ 	.byte	0x08
	.zero		1


	//   ....[10]....
        /*0a18*/ 	.word	0x000005f0
        /*0a1c*/ 	.word	0x000000ff
        /*0a20*/ 	.word	0x00036870
        /*0a24*/ 	.short	0x0100
        /*0a26*/ 	.byte	0x06
	.zero		1


	//   ....[11]....
        /*0a28*/ 	.word	0x00000600
        /*0a2c*/ 	.word	0x000000ff
        /*0a30*/ 	.word	0x00036880
        /*0a34*/ 	.short	0x0100
        /*0a36*/ 	.byte	0x06
	.zero		1


	//   ....[12]....
        /*0a38*/ 	.word	0x00000610
        /*0a3c*/ 	.word	0x000000ff
        /*0a40*/ 	.word	0x00036878
        /*0a44*/ 	.short	0x0100
        /*0a46*/ 	.byte	0x06
	.zero		1


	//   ....[13]....
        /*0a48*/ 	.word	0x00000620
        /*0a4c*/ 	.word	0x000000ff
        /*0a50*/ 	.word	0x00036888
        /*0a54*/ 	.short	0x0100
        /*0a56*/ 	.byte	0x06
	.zero		1


	//   ....[14]....
        /*0a58*/ 	.word	0x00000750
        /*0a5c*/ 	.word	0x000000ff
        /*0a60*/ 	.word	0x00036890
        /*0a64*/ 	.short	0x0100
        /*0a66*/ 	.byte	0x08
	.zero		1


	//   ....[15]....
        /*0a68*/ 	.word	0x00000760
        /*0a6c*/ 	.word	0x000000ff
        /*0a70*/ 	.word	0x000368a0
        /*0a74*/ 	.short	0x0100
        /*0a76*/ 	.byte	0x08
	.zero		1


	//   ....[16]....
        /*0a78*/ 	.word	0x00000770
        /*0a7c*/ 	.word	0x000000ff
        /*0a80*/ 	.word	0x00036898
        /*0a84*/ 	.short	0x0100
        /*0a86*/ 	.byte	0x08
	.zero		1


	//   ....[17]....
        /*0a88*/ 	.word	0x00000780
        /*0a8c*/ 	.word	0x000000ff
        /*0a90*/ 	.word	0x000368a8
        /*0a94*/ 	.short	0x0100
        /*0a96*/ 	.byte	0x08
	.zero		1


	//   ....[18]....
        /*0a98*/ 	.word	0x000008b0
        /*0a9c*/ 	.word	0x000000ff
        /*0aa0*/ 	.word	0x000368b0
        /*0aa4*/ 	.short	0x0100
        /*0aa6*/ 	.byte	0x08
	.zero		1


	//   ....[19]....
        /*0aa8*/ 	.word	0x000008c0
        /*0aac*/ 	.word	0x000000ff
        /*0ab0*/ 	.word	0x000368c0
        /*0ab4*/ 	.short	0x0100
        /*0ab6*/ 	.byte	0x08
	.zero		1


	//   ....[20]....
        /*0ab8*/ 	.word	0x000008d0
        /*0abc*/ 	.word	0x000000ff
        /*0ac0*/ 	.word	0x000368b8
        /*0ac4*/ 	.short	0x0100
        /*0ac6*/ 	.byte	0x08
	.zero		1


	//   ....[21]....
        /*0ac8*/ 	.word	0x000008e0
        /*0acc*/ 	.word	0x000000ff
        /*0ad0*/ 	.word	0x000368c8
        /*0ad4*/ 	.short	0x0100
        /*0ad6*/ 	.byte	0x08
	.zero		1


	//   ....[22]....
        /*0ad8*/ 	.word	0x00001b00
        /*0adc*/ 	.word	0x000000ff
        /*0ae0*/ 	.word	0x00036800
        /*0ae4*/ 	.short	0x010a
        /*0ae6*/ 	.byte	0x26
	.zero		1


	//   ....[23]....
        /*0ae8*/ 	.word	0x00001b80
        /*0aec*/ 	.word	0x00000000
        /*0af0*/ 	.word	0x00036830
        /*0af4*/ 	.short	0x010a
        /*0af6*/ 	.byte	0x3f
	.zero		1


	//   ....[24]....
        /*0af8*/ 	.word	0x00001be0
        /*0afc*/ 	.word	0x00000000
        /*0b00*/ 	.word	0x00036830
        /*0b04*/ 	.short	0x010a
        /*0b06*/ 	.byte	0x3f
	.zero		1


	//   ....[25]....
        /*0b08*/ 	.word	0x00004d90
        /*0b0c*/ 	.word	0x00000000
        /*0b10*/ 	.word	0x00000000
        /*0b14*/ 	.short	0x0101
        /*0b16*/ 	.byte	0x3f
	.zero		1


	//   ....[26]....
        /*0b18*/ 	.word	0x000065d0
        /*0b1c*/ 	.word	0x000000ff
        /*0b20*/ 	.word	0x00036830
        /*0b24*/ 	.short	0x010a
        /*0b26*/ 	.byte	0x25
	.zero		1


	//   ....[27]....
        /*0b28*/ 	.word	0x00006610
        /*0b2c*/ 	.word	0x000000ff
        /*0b30*/ 	.word	0x00036830
        /*0b34*/ 	.short	0x010a
        /*0b36*/ 	.byte	0x25
	.zero		1


	//   ....[28]....
        /*0b38*/ 	.word	0x00008b60
        /*0b3c*/ 	.word	0x000000ff
        /*0b40*/ 	.word	0x00036850
        /*0b44*/ 	.short	0x010a
        /*0b46*/ 	.byte	0x04
	.zero		1


	//   ....[29]....
        /*0b48*/ 	.word	0x00008ba0
        /*0b4c*/ 	.word	0x000000ff
        /*0b50*/ 	.word	0x00036850
        /*0b54*/ 	.short	0x010a
        /*0b56*/ 	.byte	0x04
	.zero		1


	//   ....[30]....
        /*0b58*/ 	.word	0x0000aa00
        /*0b5c*/ 	.word	0x0000000a
        /*0b60*/ 	.word	0x00000000
        /*0b64*/ 	.short	0x0101
        /*0b66*/ 	.byte	0x3f
	.zero		1


	//   ....[31]....
        /*0b68*/ 	.word	0x0000aa20
        /*0b6c*/ 	.word	0x00000004
        /*0b70*/ 	.word	0x00000000
        /*0b74*/ 	.short	0x0101
        /*0b76*/ 	.byte	0x3f
	.zero		1


	//   ....[32]....
        /*0b78*/ 	.word	0x0000b0a0
        /*0b7c*/ 	.word	0x000000ff
        /*0b80*/ 	.word	0x00036830
        /*0b84*/ 	.short	0x010a
        /*0b86*/ 	.byte	0x04
	.zero		1


	//   ....[33]....
        /*0b88*/ 	.word	0x0000b0e0
        /*0b8c*/ 	.word	0x000000ff
        /*0b90*/ 	.word	0x00036830
        /*0b94*/ 	.short	0x010a
        /*0b96*/ 	.byte	0x04
	.zero		1


	//   ....[34]....
        /*0b98*/ 	.word	0x0000d630
        /*0b9c*/ 	.word	0x000000ff
        /*0ba0*/ 	.word	0x00036850
        /*0ba4*/ 	.short	0x010a
        /*0ba6*/ 	.byte	0x0e
	.zero		1


	//   ....[35]....
        /*0ba8*/ 	.word	0x0000d670
        /*0bac*/ 	.word	0x000000ff
        /*0bb0*/ 	.word	0x00036850
        /*0bb4*/ 	.short	0x010a
        /*0bb6*/ 	.byte	0x0e
	.zero		1


	//   ....[36]....
        /*0bb8*/ 	.word	0x0000ebe0
        /*0bbc*/ 	.word	0x0000000f
        /*0bc0*/ 	.word	0x00000000
        /*0bc4*/ 	.short	0x0101
        /*0bc6*/ 	.byte	0x3f
	.zero		1


	//   ....[37]....
        /*0bc8*/ 	.word	0x0000ec60
        /*0bcc*/ 	.word	0x00000004
        /*0bd0*/ 	.word	0x00000000
        /*0bd4*/ 	.short	0x0101
        /*0bd6*/ 	.byte	0x3f
	.zero		1


	//   ....[38]....
        /*0bd8*/ 	.word	0x0000f850
        /*0bdc*/ 	.word	0x000000ff
        /*0be0*/ 	.word	0x00036850
        /*0be4*/ 	.short	0x010a
        /*0be6*/ 	.byte	0x05
	.zero		1


	//   ....[39]....
        /*0be8*/ 	.word	0x0000f890
        /*0bec*/ 	.word	0x000000ff
        /*0bf0*/ 	.word	0x00036850
        /*0bf4*/ 	.short	0x010a
        /*0bf6*/ 	.byte	0x05
	.zero		1


	//   ....[40]....
        /*0bf8*/ 	.word	0x0000fd80
        /*0bfc*/ 	.word	0x00000005
        /*0c00*/ 	.word	0x00000000
        /*0c04*/ 	.short	0x0101
        /*0c06*/ 	.byte	0x3f
	.zero		1


	//   ....[41]....
        /*0c08*/ 	.word	0x00011a40
        /*0c0c*/ 	.word	0x00000011
        /*0c10*/ 	.word	0x00000000
        /*0c14*/ 	.short	0x0101
        /*0c16*/ 	.byte	0x3f
	.zero		1


	//   ....[42]....
        /*0c18*/ 	.word	0x000149b0
        /*0c1c*/ 	.word	0x00000000
        /*0c20*/ 	.word	0x00036840
        /*0c24*/ 	.short	0x010a
        /*0c26*/ 	.byte	0x3f
	.zero		1


	//   ....[43]....
        /*0c28*/ 	.word	0x00015a00
        /*0c2c*/ 	.word	0x00000009
        /*0c30*/ 	.word	0x00036800
        /*0c34*/ 	.short	0x0107
        /*0c36*/ 	.byte	0x3f
	.zero		1


	//   ....[44]....
        /*0c38*/ 	.word	0x00015b10
        /*0c3c*/ 	.word	0x00000002
        /*0c40*/ 	.word	0x00036800
        /*0c44*/ 	.short	0x0101
        /*0c46*/ 	.byte	0x3f
	.zero		1


	//   ....[45]....
        /*0c48*/ 	.word	0x00015b30
        /*0c4c*/ 	.word	0x00000002
        /*0c50*/ 	.word	0x00036820
        /*0c54*/ 	.short	0x010a
        /*0c56*/ 	.byte	0x3f
	.zero		1


	//   ....[46]....
        /*0c58*/ 	.word	0x00015ea0
        /*0c5c*/ 	.word	0x00000002
        /*0c60*/ 	.word	0x00036840
        /*0c64*/ 	.short	0x010a
        /*0c66*/ 	.byte	0x3f
	.zero		1


	//   ....[47]....
        /*0c68*/ 	.word	0x00016360
        /*0c6c*/ 	.word	0x00000002
        /*0c70*/ 	.word	0x00000060
        /*0c74*/ 	.short	0x010a
        /*0c76*/ 	.byte	0x3f
	.zero		1


	//   ....[48]....
        /*0c78*/ 	.word	0x00016b50
        /*0c7c*/ 	.word	0x00000003
        /*0c80*/ 	.word	0x00036840
        /*0c84*/ 	.short	0x010a
        /*0c86*/ 	.byte	0x3f
	.zero		1


	//   ....[49]....
        /*0c88*/ 	.word	0x00017010
        /*0c8c*/ 	.word	0x00000002
        /*0c90*/ 	.word	0x00000060
        /*0c94*/ 	.short	0x010a
        /*0c96*/ 	.byte	0x3f
	.zero		1


	//   ....[50]....
        /*0c98*/ 	.word	0x00017740
        /*0c9c*/ 	.word	0x00000002
        /*0ca0*/ 	.word	0x00036840
        /*0ca4*/ 	.short	0x010a
        /*0ca6*/ 	.byte	0x3f
	.zero		1


	//   ....[51]....
        /*0ca8*/ 	.word	0x00017c00
        /*0cac*/ 	.word	0x00000002
        /*0cb0*/ 	.word	0x00000060
        /*0cb4*/ 	.short	0x010a
        /*0cb6*/ 	.byte	0x3f
	.zero		1


	//   ....[52]....
        /*0cb8*/ 	.word	0x000182c0
        /*0cbc*/ 	.word	0x00000000
        /*0cc0*/ 	.word	0x00036860
        /*0cc4*/ 	.short	0x010a
        /*0cc6*/ 	.byte	0x3f
	.zero		1


	//   ....[53]....
        /*0cc8*/ 	.word	0x00019510
        /*0ccc*/ 	.word	0x00000000
        /*0cd0*/ 	.word	0x00036820
        /*0cd4*/ 	.short	0x010a
        /*0cd6*/ 	.byte	0x3f
	.zero		1


	//   ....[54]....
        /*0cd8*/ 	.word	0x000196f0
        /*0cdc*/ 	.word	0x00000006
        /*0ce0*/ 	.word	0x00000000
        /*0ce4*/ 	.short	0x010a
        /*0ce6*/ 	.byte	0x3f
	.zero		1


	//   ....[55]....
        /*0ce8*/ 	.word	0x00019760
        /*0cec*/ 	.word	0x00000007
        /*0cf0*/ 	.word	0x00000000
        /*0cf4*/ 	.short	0x010a
        /*0cf6*/ 	.byte	0x3f
	.zero		1


	//   ....[56]....
        /*0cf8*/ 	.word	0x000197d0
        /*0cfc*/ 	.word	0x00000004
        /*0d00*/ 	.word	0x00000000
        /*0d04*/ 	.short	0x010a
        /*0d06*/ 	.byte	0x3f
	.zero		1


	//   ....[57]....
        /*0d08*/ 	.word	0x00019800
        /*0d0c*/ 	.word	0x00000003
        /*0d10*/ 	.word	0x00000000
        /*0d14*/ 	.short	0x010a
        /*0d16*/ 	.byte	0x3f
	.zero		1


	//   ....[58]....
        /*0d18*/ 	.word	0x00019870
        /*0d1c*/ 	.word	0x00000003
        /*0d20*/ 	.word	0x00036800
        /*0d24*/ 	.short	0x010a
        /*0d26*/ 	.byte	0x3f
	.zero		1


	//   ....[59]....
        /*0d28*/ 	.word	0x000198c0
        /*0d2c*/ 	.word	0x00000000
        /*0d30*/ 	.word	0x00036830
        /*0d34*/ 	.short	0x010a
        /*0d36*/ 	.byte	0x3f
	.zero		1


	//   ....[60]....
        /*0d38*/ 	.word	0x00019920
        /*0d3c*/ 	.word	0x00000007
        /*0d40*/ 	.word	0x00036830
        /*0d44*/ 	.short	0x010a
        /*0d46*/ 	.byte	0x3f
	.zero		1


	//   ....[61]....
        /*0d48*/ 	.word	0x00019980
        /*0d4c*/ 	.word	0x00000007
        /*0d50*/ 	.word	0x00036850
        /*0d54*/ 	.short	0x010a
        /*0d56*/ 	.byte	0x3f
	.zero		1


	//   ....[62]....
        /*0d58*/ 	.word	0x000199e0
        /*0d5c*/ 	.word	0x00000007
        /*0d60*/ 	.word	0x00036830
        /*0d64*/ 	.short	0x010a
        /*0d66*/ 	.byte	0x3f
	.zero		1


	//   ....[63]....
        /*0d68*/ 	.word	0x00019a40
        /*0d6c*/ 	.word	0x00000007
        /*0d70*/ 	.word	0x00036850
        /*0d74*/ 	.short	0x010a
        /*0d76*/ 	.byte	0x3f
	.zero		1


	//   ....[64]....
        /*0d78*/ 	.word	0x00019aa0
        /*0d7c*/ 	.word	0x00000005
        /*0d80*/ 	.word	0x00036850
        /*0d84*/ 	.short	0x010a
        /*0d86*/ 	.byte	0x3f
	.zero		1


	//   ....[65]....
        /*0d88*/ 	.word	0x00019c40
        /*0d8c*/ 	.word	0x00000000
        /*0d90*/ 	.word	0x00036840
        /*0d94*/ 	.short	0x010a
        /*0d96*/ 	.byte	0x3f
	.zero		1


	//   ....[66]....
        /*0d98*/ 	.word	0x0001a890
        /*0d9c*/ 	.word	0x00000002
        /*0da0*/ 	.word	0x00036820
        /*0da4*/ 	.short	0x010a
        /*0da6*/ 	.byte	0x3f
	.zero		1


	//   ....[67]....
        /*0da8*/ 	.word	0x0001a8e0
        /*0dac*/ 	.word	0x00000002
        /*0db0*/ 	.word	0x00036840
        /*0db4*/ 	.short	0x010a
        /*0db6*/ 	.byte	0x3f
	.zero		1


	//   ....[68]....
        /*0db8*/ 	.word	0x0001a930
        /*0dbc*/ 	.word	0x00000002
        /*0dc0*/ 	.word	0x00000060
        /*0dc4*/ 	.short	0x010a
        /*0dc6*/ 	.byte	0x3f
	.zero		1


	//   ....[69]....
        /*0dc8*/ 	.word	0x0001a980
        /*0dcc*/ 	.word	0x00000003
        /*0dd0*/ 	.word	0x00036840
        /*0dd4*/ 	.short	0x010a
        /*0dd6*/ 	.byte	0x3f
	.zero		1


	//   ....[70]....
        /*0dd8*/ 	.word	0x0001a9d0
        /*0ddc*/ 	.word	0x00000002
        /*0de0*/ 	.word	0x00000060
        /*0de4*/ 	.short	0x010a
        /*0de6*/ 	.byte	0x3f
	.zero		1


	//   ....[71]....
        /*0de8*/ 	.word	0x0001aa20
        /*0dec*/ 	.word	0x00000002
        /*0df0*/ 	.word	0x00036840
        /*0df4*/ 	.short	0x010a
        /*0df6*/ 	.byte	0x3f
	.zero		1


	//   ....[72]....
        /*0df8*/ 	.word	0x0001aa70
        /*0dfc*/ 	.word	0x00000002
        /*0e00*/ 	.word	0x00000060
        /*0e04*/ 	.short	0x010a
        /*0e06*/ 	.byte	0x3f
	.zero		1


	//   ....[73]....
        /*0e08*/ 	.word	0x0001aac0
        /*0e0c*/ 	.word	0x00000000
        /*0e10*/ 	.word	0x00036860
        /*0e14*/ 	.short	0x010a
        /*0e16*/ 	.byte	0x3f
	.zero		1


	//   ....[74]....
        /*0e18*/ 	.word	0x0001b4d0
        /*0e1c*/ 	.word	0x00000000
        /*0e20*/ 	.word	0x00036820
        /*0e24*/ 	.short	0x010a
        /*0e26*/ 	.byte	0x3f
	.zero		1


	//   ....[75]....
        /*0e28*/ 	.word	0x0001b670
        /*0e2c*/ 	.word	0x00000006
        /*0e30*/ 	.word	0x00000000
        /*0e34*/ 	.short	0x010a
        /*0e36*/ 	.byte	0x3f
	.zero		1


	//   ....[76]....
        /*0e38*/ 	.word	0x0001b6c0
        /*0e3c*/ 	.word	0x00000007
        /*0e40*/ 	.word	0x00000000
        /*0e44*/ 	.short	0x010a
        /*0e46*/ 	.byte	0x3f
	.zero		1


	//   ....[77]....
        /*0e48*/ 	.word	0x0001b710
        /*0e4c*/ 	.word	0x00000004
        /*0e50*/ 	.word	0x00000000
        /*0e54*/ 	.short	0x010a
        /*0e56*/ 	.byte	0x3f
	.zero		1


	//----- nvinfo : EIATTR_NUM_MBARRIERS
	.align		4
.L_333:
        /*0e58*/ 	.byte	0x03, 0x38
        /*0e5a*/ 	.short	0x0016


	//----- nvinfo : EIATTR_EXIT_INSTR_OFFSETS
	.align		4
        /*0e5c*/ 	.byte	0x04, 0x1c
        /*0e5e*/ 	.short	(.L_335 - .L_334)


	//   ....[0]....
.L_334:
        /*0e60*/ 	.word	0x00000a50


	//   ....[1]....
        /*0e64*/ 	.word	0x00012cc0


	//   ....[2]....
        /*0e68*/ 	.word	0x00019850


	//----- nvinfo : EIATTR_MAX_THREADS
	.align		4
.L_335:
        /*0e6c*/ 	.byte	0x04, 0x05
        /*0e6e*/ 	.short	(.L_337 - .L_336)
.L_336:
        /*0e70*/ 	.word	0x00000180
        /*0e74*/ 	.word	0x00000001
        /*0e78*/ 	.word	0x00000001


	//----- nvinfo : EIATTR_CRS_STACK_SIZE
	.align		4
.L_337:
        /*0e7c*/ 	.byte	0x04, 0x1e
        /*0e7e*/ 	.short	(.L_339 - .L_338)
.L_338:
        /*0e80*/ 	.word	0x00000000


	//----- nvinfo : EIATTR_CBANK_PARAM_SIZE
	.align		4
.L_339:
        /*0e84*/ 	.byte	0x03, 0x19
        /*0e86*/ 	.short	0x0af0


	//----- nvinfo : EIATTR_PARAM_CBANK
	.align		4
        /*0e88*/ 	.byte	0x04, 0x0a
        /*0e8a*/ 	.short	(.L_341 - .L_340)
	.align		4
.L_340:
        /*0e8c*/ 	.word	index@(.nv.constant0._ZN7cutlass13device_kernelIN5flash11enable_sm90INS1_16FlashAttnFwdSm90INS1_25CollectiveMainloopFwdSm90ILi2EN4cute5tupleIJNS5_1CILi1EEES8_S8_EEENS6_IJNS7_ILi128EEENS7_ILi112EEENS7_ILi192EEEEEELi192ENS_6half_tEfNS_4arch4Sm90ELb1ELb0ELb1ELb1ELb0ELb0ELb0ELb1ELb1ELb1ELb0ELb0EEENS1_21CollectiveEpilogueFwdINS6_IJSA_SC_SB_EEES9_SE_SG_Li256ELb1ELb1ELb0ELb0EEENS1_36VarlenDynamicPersistentTileSchedulerILi128ELi112ELi256ELi128ELb0ELb1ELb1ELb1ELb1ELb1EEEEEEEEEvNT_6ParamsE)
        /*0e90*/ 	.short	0x0210
        /*0e92*/ 	.short	0x0af0


	//----- nvinfo : EIATTR_SW_WAR
	.align		4
.L_341:
        /*0e94*/ 	.byte	0x04, 0x36
        /*0e96*/ 	.short	(.L_343 - .L_342)
.L_342:
        /*0e98*/ 	.word	0x00000008
.L_343:


//--------------------- .nv.info._ZN7cutlass13device_kernelIN5flash11enable_sm90INS1_16FlashAttnFwdSm90INS1_25CollectiveMainloopFwdSm90ILi2EN4cute5tupleIJNS5_1CILi1EEES8_S8_EEENS6_IJNS7_ILi128EEENS7_ILi112EEENS7_ILi192EEEEEELi192ENS_6half_tEfNS_4arch4Sm90ELb1ELb0ELb1ELb1ELb0ELb1ELb0ELb1ELb1ELb1ELb0ELb0EEENS1_21CollectiveEpilogueFwdINS6_IJSA_SC_SB_EEES9_SE_SG_Li256ELb1ELb1ELb0ELb0EEENS1_36VarlenDynamicPersistentTileSchedulerILi128ELi112ELi256ELi128ELb0ELb1ELb1ELb1ELb1ELb1EEEEEEEEEvNT_6ParamsE --------------------------
	.section	.nv.info._ZN7cutlass13device_kernelIN5flash11enable_sm90INS1_16FlashAttnFwdSm90INS1_25CollectiveMainloopFwdSm90ILi2EN4cute5tupleIJNS5_1CILi1EEES8_S8_EEENS6_IJNS7_ILi128EEENS7_ILi112EEENS7_ILi192EEEEEELi192ENS_6half_tEfNS_4arch4Sm90ELb1ELb0ELb1ELb1ELb0ELb1ELb0ELb1ELb1ELb1ELb0ELb0EEENS1_21CollectiveEpilogueFwdINS6_IJSA_SC_SB_EEES9_SE_SG_Li256ELb1ELb1ELb0ELb0EEENS1_36VarlenDynamicPersistentTileSchedulerILi128ELi112ELi256ELi128ELb0ELb1ELb1ELb1ELb1ELb1EEEEEEEEEvNT_6ParamsE,"",@"SHT_CUDA_INFO"
	.sectionflags	@""
	.align	4


	//----- nvinfo : EIATTR_CUDA_API_VERSION
	.align		4
        /*0000*/ 	.byte	0x04, 0x37
        /*0002*/ 	.short	(.L_345 - .L_344)
.L_344:
        /*0004*/ 	.word	0x00000082


	//----- nvinfo : EIATTR_KPARAM_INFO
	.align		4
.L_345:
        /*0008*/ 	.byte	0x04, 0x17
        /*000a*/ 	.short	(.L_347 - .L_346)
.L_346:
        /*000c*/ 	.word	0x00000000
        /*0010*/ 	.short	0x0000
        /*0012*/ 	.short	0x0070
        /*0014*/ 	.byte	0x00, 0xf0, 0x01, 0x2a


	//----- nvinfo : EIATTR_SPARSE_MMA_MASK
	.align		4
.L_347:
        /*0018*/ 	.byte	0x03, 0x50
        /*001a*/ 	.short	0x0000


	//----- nvinfo : EIATTR_MAXREG_COUNT
	.align		4
        /*001c*/ 	.byte	0x03, 0x1b
        /*001e*/ 	.short	0x00a8


	//----- nvinfo : EIATTR_NUM_BARRIERS
	.align		4
        /*0020*/ 	.byte	0x02, 0x4c
        /*0022*/ 	.byte	0x10
	.zero		1


	//----- nvinfo : EIATTR_EXTERNS
	.align		4
        /*0024*/ 	.byte	0x04, 0x0f
        /*0026*/ 	.short	(.L_349 - .L_348)


	//   ....[0]....
	.align		4
.L_348:
        /*0028*/ 	.word	index@(__assertfail)


	//----- nvinfo : EIATTR_ANNOTATIONS
	.align		4
.L_349:
        /*002c*/ 	.byte	0x04, 0x55
        /*002e*/ 	.short	(.L_351 - .L_350)


	//   ....[0]....
.L_350:
        /* <DEDUP_REMOVED lines=138> */


	//----- nvinfo : EIATTR_MERCURY_ISA_VERSION
	.align		4
.L_351:
        /*08c0*/ 	.byte	0x03, 0x5f
        /*08c2*/ 	.short	0x0101


	//----- nvinfo : EIATTR_UNUSED_LOAD_BYTE_OFFSET
	.align		4
        /*08c4*/ 	.byte	0x04, 0x44
        /*08c6*/ 	.short	(.L_353 - .L_352)


	//   ....[0]....
.L_352:
        /*08c8*/ 	.word	0x00000ab0
        /*08cc*/ 	.word	0x0000fff0


	//   ....[1]....
        /*08d0*/ 	.word	0x00023a90
        /*08d4*/ 	.word	0x0000fff0


	//----- nvinfo : EIATTR_INT_WARP_WIDE_INSTR_OFFSETS
	.align		4
.L_353:
        /*08d8*/ 	.byte	0x04, 0x31
        /*08da*/ 	.short	(.L_355 - .L_354)


	//   ....[0]....
.L_354:
        /*08dc*/ 	.word	0x00000190


	//   ....[1]....
        /*08e0*/ 	.word	0x000001d0


	//   ....[2]....
        /*08e4*/ 	.word	0x00000240


	//   ....[3]....
        /*08e8*/ 	.word	0x00028d60


	//   ....[4]....
        /*08ec*/ 	.word	0x00028df0


	//   ....[5]....
        /*08f0*/ 	.word	0x0002cd70


	//   ....[6]....
        /*08f4*/ 	.word	0x0002cdd0


	//----- nvinfo : EIATTR_COOP_GROUP_MASK_REGIDS
	.align		4
.L_355:
        /*08f8*/ 	.byte	0x04, 0x29
        /*08fa*/ 	.short	(.L_357 - .L_356)


	//   ....[0]....
.L_356:
        /*08fc*/ 	.word	0xffffffff


	//   ....[1]....
        /*0900*/ 	.word	0xffffffff


	//   ....[2]....
        /*0904*/ 	.word	0xffffffff


	//   ....[3]....
        /*0908*/ 	.word	0xffffffff


	//   ....[4]....
        /*090c*/ 	.word	0xffffffff


	//   ....[5]....
        /*0910*/ 	.word	0xffffffff


	//   ....[6]....
        /*0914*/ 	.word	0xffffffff


	//   ....[7]....
        /*0918*/ 	.word	0xffffffff


	//   ....[8]....
        /*091c*/ 	.word	0xffffffff


	//   ....[9]....
        /*0920*/ 	.word	0xffffffff


	//   ....[10]....
        /*0924*/ 	.word	0xffffffff


	//   ....[11]....
        /*0928*/ 	.word	0xffffffff


	//   ....[12]....
        /*092c*/ 	.word	0xffffffff


	//   ....[13]....
        /*0930*/ 	.word	0xffffffff


	//   ....[14]....
        /*0934*/ 	.word	0xffffffff


	//   ....[15]....
        /*0938*/ 	.word	0xffffffff


	//   ....[16]....
        /*093c*/ 	.word	0xffffffff


	//   ....[17]....
        /*0940*/ 	.word	0xffffffff


	//   ....[18]....
        /*0944*/ 	.word	0xffffffff


	//   ....[19]....
        /*0948*/ 	.word	0xffffffff


	//   ....[20]....
        /*094c*/ 	.word	0xffffffff


	//   ....[21]....
        /*0950*/ 	.word	0xffffffff


	//   ....[22]....
        /*0954*/ 	.word	0xffffffff


	//   ....[23]....
        /*0958*/ 	.word	0xffffffff


	//   ....[24]....
        /*095c*/ 	.word	0xffffffff


	//   ....[25]....
        /*0960*/ 	.word	0xffffffff


	//   ....[26]....
        /*0964*/ 	.word	0xffffffff


	//   ....[27]....
        /*0968*/ 	.word	0xffffffff


	//   ....[28]....
        /*096c*/ 	.word	0xffffffff


	//   ....[29]....
        /*0970*/ 	.word	0xffffffff


	//   ....[30]....
        /*0974*/ 	.word	0xffffffff


	//   ....[31]....
        /*0978*/ 	.word	0xffffffff


	//   ....[32]....
        /*097c*/ 	.word	0xffffffff


	//   ....[33]....
        /*0980*/ 	.word	0xffffffff


	//   ....[34]....
        /*0984*/ 	.word	0xffffffff


	//   ....[35]....
        /*0988*/ 	.word	0xffffffff


	//   ....[36]....
        /*098c*/ 	.word	0xffffffff


	//   ....[37]....
        /*0990*/ 	.word	0xffffffff


	//   ....[38]....
        /*0994*/ 	.word	0xffffffff


	//   ....[39]....
        /*0998*/ 	.word	0xffffffff


	//   ....[40]....
        /*099c*/ 	.word	0xffffffff


	//   ....[41]....
        /*09a0*/ 	.word	0xffffffff


	//   ....[42]....
        /*09a4*/ 	.word	0xffffffff


	//   ....[43]....
        /*09a8*/ 	.word	0xffffffff


	//   ....[44]....
        /*09ac*/ 	.word	0xffffffff


	//   ....[45]....
        /*09b0*/ 	.word	0xffffffff


	//   ....[46]....
        /*09b4*/ 	.word	0xffffffff


	//   ....[47]....
        /*09b8*/ 	.word	0xffffffff


	//   ....[48]....
        /*09bc*/ 	.word	0xffffffff


	//   ....[49]....
        /*09c0*/ 	.word	0xffffffff


	//   ....[50]....
        /*09c4*/ 	.word	0xffffffff


	//   ....[51]....
        /*09c8*/ 	.word	0xffffffff


	//   ....[52]....
        /*09cc*/ 	.word	0xffffffff


	//   ....[53]....
        /*09d0*/ 	.word	0xffffffff


	//   ....[54]....
        /*09d4*/ 	.word	0xffffffff


	//   ....[55]....
        /*09d8*/ 	.word	0xffffffff


	//   ....[56]....
        /*09dc*/ 	.word	0xffffffff


	//   ....[57]....
        /*09e0*/ 	.word	0xffffffff


	//   ....[58]....
        /*09e4*/ 	.word	0xffffffff


	//   ....[59]....
        /*09e8*/ 	.word	0xffffffff


	//   ....[60]....
        /*09ec*/ 	.word	0xffffffff


	//   ....[61]....
        /*09f0*/ 	.word	0xffffffff


	//   ....[62]....
        /*09f4*/ 	.word	0xffffffff


	//   ....[63]....
        /*09f8*/ 	.word	0xffffffff


	//   ....[64]....
        /*09fc*/ 	.word	0xffffffff


	//   ....[65]....
        /*0a00*/ 	.word	0xffffffff


	//   ....[66]....
        /*0a04*/ 	.word	0xffffffff


	//   ....[67]....
        /*0a08*/ 	.word	0xffffffff


	//   ....[68]....
        /*0a0c*/ 	.word	0xffffffff


	//   ....[69]....
        /*0a10*/ 	.word	0xffffffff


	//   ....[70]....
        /*0a14*/ 	.word	0xffffffff


	//   ....[71]....
        /*0a18*/ 	.word	0xffffffff


	//   ....[72]....
        /*0a1c*/ 	.word	0xffffffff


	//   ....[73]....
        /*0a20*/ 	.word	0xffffffff


	//   ....[74]....
        /*0a24*/ 	.word	0xffffffff


	//   ....[75]....
        /*0a28*/ 	.word	0xffffffff


	//   ....[76]....
        /*0a2c*/ 	.word	0xffffffff


	//   ....[77]....
        /*0a30*/ 	.word	0xffffffff


	//   ....[78]....
        /*0a34*/ 	.word	0xffffffff


	//   ....[79]....
        /*0a38*/ 	.word	0xffffffff


	//   ....[80]....
        /*0a3c*/ 	.word	0xffffffff


	//   ....[81]....
        /*0a40*/ 	.word	0xffffffff


	//   ....[82]....
        /*0a44*/ 	.word	0xffffffff


	//   ....[83]....
        /*0a48*/ 	.word	0xffffffff


	//   ....[84]....
        /*0a4c*/ 	.word	0xffffffff


	//   ....[85]....
        /*0a50*/ 	.word	0xffffffff


	//   ....[86]....
        /*0a54*/ 	.word	0xffffffff


	//   ....[87]....
        /*0a58*/ 	.word	0xffffffff


	//   ....[88]....
        /*0a5c*/ 	.word	0xffffffff


	//   ....[89]....
        /*0a60*/ 	.word	0xffffffff


	//   ....[90]....
        /*0a64*/ 	.word	0xffffffff


	//   ....[91]....
        /*0a68*/ 	.word	0xffffffff


	//   ....[92]....
        /*0a6c*/ 	.word	0xffffffff


	//   ....[93]....
        /*0a70*/ 	.word	0xffffffff


	//   ....[94]....
        /*0a74*/ 	.word	0xffffffff


	//   ....[95]....
        /*0a78*/ 	.word	0xffffffff


	//   ....[96]....
        /*0a7c*/ 	.word	0xffffffff


	//   ....[97]....
        /*0a80*/ 	.word	0xffffffff


	//   ....[98]....
        /*0a84*/ 	.word	0xffffffff


	//   ....[99]....
        /*0a88*/ 	.word	0xffffffff


	//   ....[100]....
        /*0a8c*/ 	.word	0xffffffff


	//   ....[101]....
        /*0a90*/ 	.word	0xffffffff


	//   ....[102]....
        /*0a94*/ 	.word	0xffffffff


	//   ....[103]....
        /*0a98*/ 	.word	0xffffffff


	//   ....[104]....
        /*0a9c*/ 	.word	0xffffffff


	//   ....[105]....
        /*0aa0*/ 	.word	0xffffffff


	//   ....[106]....
        /*0aa4*/ 	.word	0xffffffff


	//   ....[107]....
        /*0aa8*/ 	.word	0xffffffff


	//   ....[108]....
        /*0aac*/ 	.word	0xffffffff


	//   ....[109]....
        /*0ab0*/ 	.word	0xffffffff


	//   ....[110]....
        /*0ab4*/ 	.word	0xffffffff


	//   ....[111]....
        /*0ab8*/ 	.word	0xffffffff


	//   ....[112]....
        /*0abc*/ 	.word	0xffffffff


	//   ....[113]....
        /*0ac0*/ 	.word	0xffffffff


	//   ....[114]....
        /*0ac4*/ 	.word	0xffffffff


	//   ....[115]....
        /*0ac8*/ 	.word	0xffffffff


	//   ....[116]....
        /*0acc*/ 	.word	0x0500000f


	//   ....[117]....
        /*0ad0*/ 	.word	0x0500000f


	//   ....[118]....
        /*0ad4*/ 	.word	0x0500000f


	//   ....[119]....
        /*0ad8*/ 	.word	0x0500000f


	//   ....[120]....
        /*0adc*/ 	.word	0x0500000f


	//   ....[121]....
        /*0ae0*/ 	.word	0x0500000f


	//   ....[122]....
        /*0ae4*/ 	.word	0x0500000f


	//   ....[123]....
        /*0ae8*/ 	.word	0x0500000f


	//   ....[124]....
        /*0aec*/ 	.word	0x0500000f


	//   ....[125]....
        /*0af0*/ 	.word	0x0500000f


	//   ....[126]....
        /*0af4*/ 	.word	0x0500000f


	//   ....[127]....
        /*0af8*/ 	.word	0x0500000f


	//   ....[128]....
        /*0afc*/ 	.word	0x0500000f


	//   ....[129]....
        /*0b00*/ 	.word	0x0500000f


	//   ....[130]....
        /*0b04*/ 	.word	0x0500000f


	//   ....[131]....
        /*0b08*/ 	.word	0x0500000f


	//   ....[132]....
        /*0b0c*/ 	.word	0x0500000f


	//   ....[133]....
        /*0b10*/ 	.word	0x0500000f


	//   ....[134]....
        /*0b14*/ 	.word	0x0500000f


	//   ....[135]....
        /*0b18*/ 	.word	0x0500000f


	//   ....[136]....
        /*0b1c*/ 	.word	0x0500000f


	//   ....[137]....
        /*0b20*/ 	.word	0x0500000f


	//   ....[138]....
        /*0b24*/ 	.word	0x0500000f


	//   ....[139]....
        /*0b28*/ 	.word	0x0500000f


	//   ....[140]....
        /*0b2c*/ 	.word	0x0500000f


	//   ....[141]....
        /*0b30*/ 	.word	0x0500000f


	//   ....[142]....
        /*0b34*/ 	.word	0x0500000f


	//   ....[143]....
        /*0b38*/ 	.word	0x0500000f


	//   ....[144]....
        /*0b3c*/ 	.word	0x0500000f


	//   ....[145]....
        /*0b40*/ 	.word	0x0500000f


	//   ....[146]....
        /*0b44*/ 	.word	0x0500000f


	//   ....[147]....
        /*0b48*/ 	.word	0x0500000f


	//   ....[148]....
        /*0b4c*/ 	.word	0x0500000f


	//   ....[149]....
        /*0b50*/ 	.word	0x0500000f


	//   ....[150]....
        /*0b54*/ 	.word	0x0500000f


	//   ....[151]....
        /*0b58*/ 	.word	0x0500000f


	//   ....[152]....
        /*0b5c*/ 	.word	0x0500000f


	//   ....[153]....
        /*0b60*/ 	.word	0x0500000f


	//   ....[154]....
        /*0b64*/ 	.word	0x0500000f


	//   ....[155]....
        /*0b68*/ 	.word	0x0500000f


	//   ....[156]....
        /*0b6c*/ 	.word	0x0500000f


	//   ....[157]....
        /*0b70*/ 	.word	0x0500000f


	//   ....[158]....
        /*0b74*/ 	.word	0x0500000f


	//   ....[159]....
        /*0b78*/ 	.word	0x0500000f


	//   ....[160]....
        /*0b7c*/ 	.word	0x0500000f


	//   ....[161]....
        /*0b80*/ 	.word	0x0500000f


	//   ....[162]....
        /*0b84*/ 	.word	0x0500000f


	//   ....[163]....
        /*0b88*/ 	.word	0x0500000f


	//   ....[164]....
        /*0b8c*/ 	.word	0x0500000f


	//   ....[165]....
        /*0b90*/ 	.word	0x0500000f


	//   ....[166]....
        /*0b94*/ 	.word	0x0500000f


	//   ....[167]....
        /*0b98*/ 	.word	0x0500000f


	//----- nvinfo : EIATTR_COOP_GROUP_INSTR_OFFSETS
	.align		4
.L_357:
        /*0b9c*/ 	.byte	0x04, 0x28
        /*0b9e*/ 	.short	(.L_359 - .L_358)


	//   ....[0]....
.L_358:
        /*0ba0*/ 	.word	0x00000060


	//   ....[1]....
        /*0ba4*/ 	.word	0x000001a0


	//   ....[2]....
        /*0ba8*/ 	.word	0x000001f0


	//   ....[3]....
        /*0bac*/ 	.word	0x00000420


	//   ....[4]....
        /*0bb0*/ 	.word	0x00000580


	//   ....[5]....
        /*0bb4*/ 	.word	0x000006a0


	//   ....[6]....
        /*0bb8*/ 	.word	0x00000800


	//   ....[7]....
        /*0bbc*/ 	.word	0x0000ac20


	//   ....[8]....
        /*0bc0*/ 	.word	0x0000b390


	//   ....[9]....
        /*0bc4*/ 	.word	0x0000b3a0


	//   ....[10]....
        /*0bc8*/ 	.word	0x0000b3b0


	//   ....[11]....
        /*0bcc*/ 	.word	0x0000b3c0


	//   ....[12]....
        /*0bd0*/ 	.word	0x0000bc00


	//   ....[13]....
        /*0bd4*/ 	.word	0x0000bc10


	//   ....[14]....
        /*0bd8*/ 	.word	0x0000bc20


	//   ....[15]....
        /*0bdc*/ 	.word	0x0000bc30


	//   ....[16]....
        /*0be0*/ 	.word	0x0000ea70


	//   ....[17]....
        /*0be4*/ 	.word	0x0000ea80


	//   ....[18]....
        /*0be8*/ 	.word	0x0000ea90


	//   ....[19]....
        /*0bec*/ 	.word	0x0000eaa0


	//   ....[20]....
        /*0bf0*/ 	.word	0x0000f090


	//   ....[21]....
        /*0bf4*/ 	.word	0x0000f0a0


	//   ....[22]....
        /*0bf8*/ 	.word	0x0000f0b0


	//   ....[23]....
        /*0bfc*/ 	.word	0x0000f0c0


	//   ....[24]....
        /*0c00*/ 	.word	0x00015560


	//   ....[25]....
        /*0c04*/ 	.word	0x000155b0


	//   ....[26]....
        /*0c08*/ 	.word	0x00015f80


	//   ....[27]....
        /*0c0c*/ 	.word	0x00016030


	//   ....[28]....
        /*0c10*/ 	.word	0x000168d0


	//   ....[29]....
        /*0c14*/ 	.word	0x00016960


	//   ....[30]....
        /*0c18*/ 	.word	0x0001b790


	//   ....[31]....
        /*0c1c*/ 	.word	0x0001b7d0


	//   ....[32]....
        /*0c20*/ 	.word	0x0001bf50


	//   ....[33]....
        /*0c24*/ 	.word	0x0001c050


	//   ....[34]....
        /*0c28*/ 	.word	0x0001c630


	//   ....[35]....
        /*0c2c*/ 	.word	0x0001c6c0


	//   ....[36]....
        /*0c30*/ 	.word	0x00021740


	//   ....[37]....
        /*0c34*/ 	.word	0x00021760


	//   ....[38]....
        /*0c38*/ 	.word	0x00021c30


	//   ....[39]....
        /*0c3c*/ 	.word	0x00021c80


	//   ....[40]....
        /*0c40*/ 	.word	0x000231c0


	//   ....[41]....
        /*0c44*/ 	.word	0x00023270


	//   ....[42]....
        /*0c48*/ 	.word	0x00023290


	//   ....[43]....
        /*0c4c*/ 	.word	0x000232a0


	//   ....[44]....
        /*0c50*/ 	.word	0x000249c0


	//   ....[45]....
        /*0c54*/ 	.word	0x00024a00


	//   ....[46]....
        /*0c58*/ 	.word	0x00024a40


	//   ....[47]....
        /*0c5c*/ 	.word	0x00024a50


	//   ....[48]....
        /*0c60*/ 	.word	0x00025050


	//   ....[49]....
        /*0c64*/ 	.word	0x00025070


	//   ....[50]....
        /*0c68*/ 	.word	0x00025170


	//   ....[51]....
        /*0c6c*/ 	.word	0x00025190


	//   ....[52]....
        /*0c70*/ 	.word	0x00025290


	//   ....[53]....
        /*0c74*/ 	.word	0x000252b0


	//   ....[54]....
        /*0c78*/ 	.word	0x000253c0


	//   ....[55]....
        /*0c7c*/ 	.word	0x000253e0


	//   ....[56]....
        /*0c80*/ 	.word	0x00025cc0


	//   ....[57]....
        /*0c84*/ 	.word	0x00025cd0


	//   ....[58]....
        /*0c88*/ 	.word	0x00025dd0


	//   ....[59]....
        /*0c8c*/ 	.word	0x00025df0


	//   ....[60]....
        /*0c90*/ 	.word	0x00025ef0


	//   ....[61]....
        /*0c94*/ 	.word	0x00025f10


	//   ....[62]....
        /*0c98*/ 	.word	0x00026020


	//   ....[63]....
        /*0c9c*/ 	.word	0x00026040


	//   ....[64]....
        /*0ca0*/ 	.word	0x000261d0


	//   ....[65]....
        /*0ca4*/ 	.word	0x000263a0


	//   ....[66]....
        /*0ca8*/ 	.word	0x000263d0


	//   ....[67]....
        /*0cac*/ 	.word	0x00026400


	//   ....[68]....
        /*0cb0*/ 	.word	0x00026430


	//   ....[69]....
        /*0cb4*/ 	.word	0x00026460


	//   ....[70]....
        /*0cb8*/ 	.word	0x00026490


	//   ....[71]....
        /*0cbc*/ 	.word	0x00026600


	//   ....[72]....
        /*0cc0*/ 	.word	0x00026630


	//   ....[73]....
        /*0cc4*/ 	.word	0x00026660


	//   ....[74]....
        /*0cc8*/ 	.word	0x00026690


	//   ....[75]....
        /*0ccc*/ 	.word	0x000266c0


	//   ....[76]....
        /*0cd0*/ 	.word	0x000266f0


	//   ....[77]....
        /*0cd4*/ 	.word	0x00026790


	//   ....[78]....
        /*0cd8*/ 	.word	0x000267f0


	//   ....[79]....
        /*0cdc*/ 	.word	0x00026880


	//   ....[80]....
        /*0ce0*/ 	.word	0x00027700


	//   ....[81]....
        /*0ce4*/ 	.word	0x00029360


	//   ....[82]....
        /*0ce8*/ 	.word	0x0002a030


	//   ....[83]....
        /*0cec*/ 	.word	0x0002a050


	//   ....[84]....
        /*0cf0*/ 	.word	0x0002a070


	//   ....[85]....
        /*0cf4*/ 	.word	0x0002a090


	//   ....[86]....
        /*0cf8*/ 	.word	0x0002a170


	//   ....[87]....
        /*0cfc*/ 	.word	0x0002a1d0


	//   ....[88]....
        /*0d00*/ 	.word	0x0002a200


	//   ....[89]....
        /*0d04*/ 	.word	0x0002a280


	//   ....[90]....
        /*0d08*/ 	.word	0x0002a2b0


	//   ....[91]....
        /*0d0c*/ 	.word	0x0002a340


	//   ....[92]....
        /*0d10*/ 	.word	0x0002a370


	//   ....[93]....
        /*0d14*/ 	.word	0x0002a400


	//   ....[94]....
        /*0d18*/ 	.word	0x0002a430


	//   ....[95]....
        /*0d1c*/ 	.word	0x0002a4c0


	//   ....[96]....
        /*0d20*/ 	.word	0x0002a4d0


	//   ....[97]....
        /*0d24*/ 	.word	0x0002a560


	//   ....[98]....
        /*0d28*/ 	.word	0x0002d590


	//   ....[99]....
        /*0d2c*/ 	.word	0x0002d5f0


	//   ....[100]....
        /*0d30*/ 	.word	0x0002d620


	//   ....[101]....
        /*0d34*/ 	.word	0x0002d630


	//   ....[102]....
        /*0d38*/ 	.word	0x0002d660


	//   ....[103]....
        /*0d3c*/ 	.word	0x0002d690


	//   ....[104]....
        /*0d40*/ 	.word	0x0002d6c0


	//   ....[105]....
        /*0d44*/ 	.word	0x0002d6f0


	//   ....[106]....
        /*0d48*/ 	.word	0x0002d870


	//   ....[107]....
        /*0d4c*/ 	.word	0x0002d8a0


	//   ....[108]....
        /*0d50*/ 	.word	0x0002d8d0


	//   ....[109]....
        /*0d54*/ 	.word	0x0002d900


	//   ....[110]....
        /*0d58*/ 	.word	0x0002d930


	//   ....[111]....
        /*0d5c*/ 	.word	0x0002d960


	//   ....[112]....
        /*0d60*/ 	.word	0x0002da20


	//   ....[113]....
        /*0d64*/ 	.word	0x0002da40


	//   ....[114]....
        /*0d68*/ 	.word	0x0002dab0


	//   ....[115]....
        /*0d6c*/ 	.word	0x0002e180


	//   ....[116]....
        /*0d70*/ 	.word	0x0002e5e0


	//   ....[117]....
        /*0d74*/ 	.word	0x0002e670


	//   ....[118]....
        /*0d78*/ 	.word	0x0002e6c0


	//   ....[119]....
        /*0d7c*/ 	.word	0x0002e710


	//   ....[120]....
        /*0d80*/ 	.word	0x0002e7a0


	//   ....[121]....
        /*0d84*/ 	.word	0x0002e830


	//   ....[122]....
        /*0d88*/ 	.word	0x0002e880


	//   ....[123]....
        /*0d8c*/ 	.word	0x0002e8d0


	//   ....[124]....
        /*0d90*/ 	.word	0x0002e9c0


	//   ....[125]....
        /*0d94*/ 	.word	0x0002ea50


	//   ....[126]....
        /*0d98*/ 	.word	0x0002eab0


	//   ....[127]....
        /*0d9c*/ 	.word	0x0002eb10


	//   ....[128]....
        /*0da0*/ 	.word	0x0002eba0


	//   ....[129]....
        /*0da4*/ 	.word	0x0002ec30


	//   ....[130]....
        /*0da8*/ 	.word	0x0002ec90


	//   ....[131]....
        /*0dac*/ 	.word	0x0002ecf0


	//   ....[132]....
        /*0db0*/ 	.word	0x0002efe0


	//   ....[133]....
        /*0db4*/ 	.word	0x0002f2d0


	//   ....[134]....
        /*0db8*/ 	.word	0x0002f440


	//   ....[135]....
        /*0dbc*/ 	.word	0x0002f490


	//   ....[136]....
        /*0dc0*/ 	.word	0x0002f4f0


	//   ....[137]....
        /*0dc4*/ 	.word	0x0002f590


	//   ....[138]....
        /*0dc8*/ 	.word	0x0002f640


	//   ....[139]....
        /*0dcc*/ 	.word	0x0002f760


	//   ....[140]....
        /*0dd0*/ 	.word	0x0002f840


	//   ....[141]....
        /*0dd4*/ 	.word	0x0002f8d0


	//   ....[142]....
        /*0dd8*/ 	.word	0x0002f9b0


	//   ....[143]....
        /*0ddc*/ 	.word	0x0002fa40


	//   ....[144]....
        /*0de0*/ 	.word	0x0002fb30


	//   ....[145]....
        /*0de4*/ 	.word	0x0002fbc0


	//   ....[146]....
        /*0de8*/ 	.word	0x0002fcb0


	//   ....[147]....
        /*0dec*/ 	.word	0x0002fd40


	//   ....[148]....
        /*0df0*/ 	.word	0x0002fe20


	//   ....[149]....
        /*0df4*/ 	.word	0x0002ff30


	//   ....[150]....
        /*0df8*/ 	.word	0x00030260


	//   ....[151]....
        /*0dfc*/ 	.word	0x00030300


	//   ....[152]....
        /*0e00*/ 	.word	0x00030420


	//   ....[153]....
        /*0e04*/ 	.word	0x000304a0


	//   ....[154]....
        /*0e08*/ 	.word	0x00030520


	//   ....[155]....
        /*0e0c*/ 	.word	0x000305a0


	//   ....[156]....
        /*0e10*/ 	.word	0x00030620


	//   ....[157]....
        /*0e14*/ 	.word	0x000306b0


	//   ....[158]....
        /*0e18*/ 	.word	0x00030750


	//   ....[159]....
        /*0e1c*/ 	.word	0x00030800


	//   ....[160]....
        /*0e20*/ 	.word	0x00030880


	//   ....[161]....
        /*0e24*/ 	.word	0x00030900


	//   ....[162]....
        /*0e28*/ 	.word	0x00030980


	//   ....[163]....
        /*0e2c*/ 	.word	0x00030a10


	//   ....[164]....
        /*0e30*/ 	.word	0x00030a90


	//   ....[165]....
        /*0e34*/ 	.word	0x00030b30


	//   ....[166]....
        /*0e38*/ 	.word	0x00030bc0


	//   ....[167]....
        /*0e3c*/ 	.word	0x00030cf0


	//----- nvinfo : EIATTR_REG_RECONFIG
	.align		4
.L_359:
        /*0e40*/ 	.byte	0x01, 0x54
	.zero		2


	//----- nvinfo : EIATTR_SYSCALL_OFFSETS
	.align		4
        /*0e44*/ 	.byte	0x04, 0x46
        /*0e46*/ 	.short	(.L_361 - .L_360)


	//   ....[0]....
.L_360:
        /*0e48*/ 	.word	0x00001c20


	//   ....[1]....
        /*0e4c*/ 	.word	0x00001d70


	//   ....[2]....
        /*0e50*/ 	.word	0x0000adc0


	//   ....[3]....
        /*0e54*/ 	.word	0x0000b0f0


	//   ....[4]....
        /*0e58*/ 	.word	0x00028f60


	//   ....[5]....
        /*0e5c*/ 	.word	0x000290c0


	//   ....[6]....
        /*0e60*/ 	.word	0x000291c0


	//   ....[7]....
        /*0e64*/ 	.word	0x00029be0


	//----- nvinfo : EIATTR_MBARRIER_INSTR_OFFSETS
	.align		4
.L_361:
        /*0e68*/ 	.byte	0x04, 0x39
        /*0e6a*/ 	.short	(.L_363 - .L_362)


	//   ....[0]....
.L_362:
        /*0e6c*/ 	.word	0x000002d0
        /*0e70*/ 	.word	0x000000ff
        /*0e74*/ 	.word	0x00036800
        /*0e78*/ 	.short	0x0100
        /*0e7a*/ 	.byte	0x08
	.zero		1


	//   ....[1]....
        /*0e7c*/ 	.word	0x000002e0
        /*0e80*/ 	.word	0x000000ff
        /*0e84*/ 	.word	0x00036820
        /*0e88*/ 	.short	0x0100
        /*0e8a*/ 	.byte	0x08
	.zero		1


	//   ....[2]....
        /*0e8c*/ 	.word	0x000003d0
        /*0e90*/ 	.word	0x000000ff
        /*0e94*/ 	.word	0x00036830
        /*0e98*/ 	.short	0x0100
        /*0e9a*/ 	.byte	0x08
	.zero		1


	//   ....[3]....
        /*0e9c*/ 	.word	0x000003e0
        /*0ea0*/ 	.word	0x000000ff
        /*0ea4*/ 	.word	0x00036840
        /*0ea8*/ 	.short	0x0100
        /*0eaa*/ 	.byte	0x08
	.zero		1


	//   ....[4]....
        /*0eac*/ 	.word	0x000003f0
        /*0eb0*/ 	.word	0x000000ff
        /*0eb4*/ 	.word	0x00036838
        /*0eb8*/ 	.short	0x0100
        /*0eba*/ 	.byte	0x08
	.zero		1


	//   ....[5]....
        /*0ebc*/ 	.word	0x00000400
        /*0ec0*/ 	.word	0x000000ff
        /*0ec4*/ 	.word	0x00036848
        /*0ec8*/ 	.short	0x0100
        /*0eca*/ 	.byte	0x08
	.zero		1


	//   ....[6]....
        /*0ecc*/ 	.word	0x00000530
        /*0ed0*/ 	.word	0x000000ff
        /*0ed4*/ 	.word	0x00036850
        /*0ed8*/ 	.short	0x0100
        /*0eda*/ 	.byte	0x08
	.zero		1


	//   ....[7]....
        /*0edc*/ 	.word	0x00000540
        /*0ee0*/ 	.word	0x000000ff
        /*0ee4*/ 	.word	0x00036860
        /*0ee8*/ 	.short	0x0100
        /*0eea*/ 	.byte	0x08
	.zero		1


	//   ....[8]....
        /*0eec*/ 	.word	0x00000550
        /*0ef0*/ 	.word	0x000000ff
        /*0ef4*/ 	.word	0x00036858
        /*0ef8*/ 	.short	0x0100
        /*0efa*/ 	.byte	0x08
	.zero		1


	//   ....[9]....
        /*0efc*/ 	.word	0x00000560
        /*0f00*/ 	.word	0x000000ff
        /*0f04*/ 	.word	0x00036868
        /*0f08*/ 	.short	0x0100
        /*0f0a*/ 	.byte	0x08
	.zero		1


	//   ....[10]....
        /*0f0c*/ 	.word	0x00000650
        /*0f10*/ 	.word	0x000000ff
        /*0f14*/ 	.word	0x00036870
        /*0f18*/ 	.short	0x0100
        /*0f1a*/ 	.byte	0x06
	.zero		1


	//   ....[11]....
        /*0f1c*/ 	.word	0x00000660
        /*0f20*/ 	.word	0x000000ff
        /*0f24*/ 	.word	0x00036880
        /*0f28*/ 	.short	0x0100
        /*0f2a*/ 	.byte	0x06
	.zero		1


	//   ....[12]....
        /*0f2c*/ 	.word	0x00000670
        /*0f30*/ 	.word	0x000000ff
        /*0f34*/ 	.word	0x00036878
        /*0f38*/ 	.short	0x0100
        /*0f3a*/ 	.byte	0x06
	.zero		1


	//   ....[13]....
        /*0f3c*/ 	.word	0x00000680
        /*0f40*/ 	.word	0x000000ff
        /*0f44*/ 	.word	0x00036888
        /*0f48*/ 	.short	0x0100
        /*0f4a*/ 	.byte	0x06
	.zero		1


	//   ....[14]....
        /*0f4c*/ 	.word	0x000007b0
        /*0f50*/ 	.word	0x000000ff
        /*0f54*/ 	.word	0x00036890
        /*0f58*/ 	.short	0x0100
        /*0f5a*/ 	.byte	0x08
	.zero		1


	//   ....[15]....
        /*0f5c*/ 	.word	0x000007c0
        /*0f60*/ 	.word	0x000000ff
        /*0f64*/ 	.word	0x000368a0
        /*0f68*/ 	.short	0x0100
        /*0f6a*/ 	.byte	0x08
	.zero		1


	//   ....[16]....
        /*0f6c*/ 	.word	0x000007d0
        /*0f70*/ 	.word	0x000000ff
        /*0f74*/ 	.word	0x00036898
        /*0f78*/ 	.short	0x0100
        /*0f7a*/ 	.byte	0x08
	.zero		1


	//   ....[17]....
        /*0f7c*/ 	.word	0x000007e0
        /*0f80*/ 	.word	0x000000ff
        /*0f84*/ 	.word	0x000368a8
        /*0f88*/ 	.short	0x0100
        /*0f8a*/ 	.byte	0x08
	.zero		1


	//   ....[18]....
        /*0f8c*/ 	.word	0x00000910
        /*0f90*/ 	.word	0x000000ff
        /*0f94*/ 	.word	0x000368b0
        /*0f98*/ 	.short	0x0100
        /*0f9a*/ 	.byte	0x08
	.zero		1


	//   ....[19]....
        /*0f9c*/ 	.word	0x00000920
        /*0fa0*/ 	.word	0x000000ff
        /*0fa4*/ 	.word	0x000368c0
        /*0fa8*/ 	.short	0x0100
        /*0faa*/ 	.byte	0x08
	.zero		1


	//   ....[20]....
        /*0fac*/ 	.word	0x00000930
        /*0fb0*/ 	.word	0x000000ff
        /*0fb4*/ 	.word	0x000368b8
        /*0fb8*/ 	.short	0x0100
        /*0fba*/ 	.byte	0x08
	.zero		1


	//   ....[21]....
        /*0fbc*/ 	.word	0x00000940
        /*0fc0*/ 	.word	0x000000ff
        /*0fc4*/ 	.word	0x000368c8
        /*0fc8*/ 	.short	0x0100
        /*0fca*/ 	.byte	0x08
	.zero		1


	//   ....[22]....
        /*0fcc*/ 	.word	0x000038e0
        /*0fd0*/ 	.word	0x00000062
        /*0fd4*/ 	.word	0x00036890
        /*0fd8*/ 	.short	0x010a
        /*0fda*/ 	.byte	0x3f
	.zero		1


	//   ....[23]....
        /*0fdc*/ 	.word	0x00006b10
        /*0fe0*/ 	.word	0x00000062
        /*0fe4*/ 	.word	0x00036890
        /*0fe8*/ 	.short	0x010a
        /*0fea*/ 	.byte	0x3f
	.zero		1


	//   ....[24]....
        /*0fec*/ 	.word	0x00009be0
        /*0ff0*/ 	.word	0x00000062
        /*0ff4*/ 	.word	0x00036890
        /*0ff8*/ 	.short	0x010a
        /*0ffa*/ 	.byte	0x3f
	.zero		1


	//   ....[25]....
        /*0ffc*/ 	.word	0x00009fc0
        /*1000*/ 	.word	0x00000028
        /*1004*/ 	.word	0x00000000
        /*1008*/ 	.short	0x0101
        /*100a*/ 	.byte	0x3f
	.zero		1


	//   ....[26]....
        /*100c*/ 	.word	0x0000a000
        /*1010*/ 	.word	0x00000062
        /*1014*/ 	.word	0x000368b0
        /*1018*/ 	.short	0x010a
        /*101a*/ 	.byte	0x3f
	.zero		1


	//   ....[27]....
        /*101c*/ 	.word	0x0000a680
        /*1020*/ 	.word	0x00000062
        /*1024*/ 	.word	0x00000000
        /*1028*/ 	.short	0x0101
        /*102a*/ 	.byte	0x3f
	.zero		1


	//   ....[28]....
        /*102c*/ 	.word	0x0000ae50
        /*1030*/ 	.word	0x00000010
        /*1034*/ 	.word	0x00036800
        /*1038*/ 	.short	0x010a
        /*103a*/ 	.byte	0x3f
	.zero		1


	//   ....[29]....
        /*103c*/ 	.word	0x0000aea0
        /*1040*/ 	.word	0x00000010
        /*1044*/ 	.word	0x00036800
        /*1048*/ 	.short	0x010a
        /*104a*/ 	.byte	0x3f
	.zero		1


	//   ....[30]....
        /*104c*/ 	.word	0x0000c400
        /*1050*/ 	.word	0x00000010
        /*1054*/ 	.word	0x00036800
        /*1058*/ 	.short	0x010a
        /*105a*/ 	.byte	0x3f
	.zero		1


	//   ....[31]....
        /*105c*/ 	.word	0x0000f5b0
        /*1060*/ 	.word	0x00000010
        /*1064*/ 	.word	0x00036800
        /*1068*/ 	.short	0x010a
        /*106a*/ 	.byte	0x3f
	.zero		1


	//   ....[32]....
        /*106c*/ 	.word	0x00011ee0
        /*1070*/ 	.word	0x00000000
        /*1074*/ 	.word	0x00036830
        /*1078*/ 	.short	0x010a
        /*107a*/ 	.byte	0x3f
	.zero		1


	//   ....[33]....
        /*107c*/ 	.word	0x00011f50
        /*1080*/ 	.word	0x00000000
        /*1084*/ 	.word	0x00036830
        /*1088*/ 	.short	0x010a
        /*108a*/ 	.byte	0x3f
	.zero		1


	//   ....[34]....
        /*108c*/ 	.word	0x00015de0
        /*1090*/ 	.word	0x00000000
        /*1094*/ 	.word	0x00000000
        /*1098*/ 	.short	0x0101
        /*109a*/ 	.byte	0x3f
	.zero		1


	//   ....[35]....
        /*109c*/ 	.word	0x00017660
        /*10a0*/ 	.word	0x0000000d
        /*10a4*/ 	.word	0x00036830
        /*10a8*/ 	.short	0x010a
        /*10aa*/ 	.byte	0x3f
	.zero		1


	//   ....[36]....
        /*10ac*/ 	.word	0x000176e0
        /*10b0*/ 	.word	0x0000000d
        /*10b4*/ 	.word	0x00036830
        /*10b8*/ 	.short	0x010a
        /*10ba*/ 	.byte	0x3f
	.zero		1


	//   ....[37]....
        /*10bc*/ 	.word	0x0001ade0
        /*10c0*/ 	.word	0x0000000b
        /*10c4*/ 	.word	0x00036850
        /*10c8*/ 	.short	0x010a
        /*10ca*/ 	.byte	0x3f
	.zero		1


	//   ....[38]....
        /*10cc*/ 	.word	0x0001ae30
        /*10d0*/ 	.word	0x0000000b
        /*10d4*/ 	.word	0x00036850
        /*10d8*/ 	.short	0x010a
        /*10da*/ 	.byte	0x3f
	.zero		1


	//   ....[39]....
        /*10dc*/ 	.word	0x0001cc20
        /*10e0*/ 	.word	0x0000000d
        /*10e4*/ 	.word	0x00000000
        /*10e8*/ 	.short	0x0101
        /*10ea*/ 	.byte	0x3f
	.zero		1


	//   ....[40]....
        /*10ec*/ 	.word	0x0001cc50
        /*10f0*/ 	.word	0x0000000b
        /*10f4*/ 	.word	0x00000000
        /*10f8*/ 	.short	0x0101
        /*10fa*/ 	.byte	0x3f
	.zero		1


	//   ....[41]....
        /*10fc*/ 	.word	0x0001d3c0
        /*1100*/ 	.word	0x00000004
        /*1104*/ 	.word	0x00036830
        /*1108*/ 	.short	0x010a
        /*110a*/ 	.byte	0x3f
	.zero		1


	//   ....[42]....
        /*110c*/ 	.word	0x0001d440
        /*1110*/ 	.word	0x00000004
        /*1114*/ 	.word	0x00036830
        /*1118*/ 	.short	0x010a
        /*111a*/ 	.byte	0x3f
	.zero		1


	//   ....[43]....
        /*111c*/ 	.word	0x00020b20
        /*1120*/ 	.word	0x0000000b
        /*1124*/ 	.word	0x00036850
        /*1128*/ 	.short	0x010a
        /*112a*/ 	.byte	0x3f
	.zero		1


	//   ....[44]....
        /*112c*/ 	.word	0x00020b70
        /*1130*/ 	.word	0x0000000b
        /*1134*/ 	.word	0x00036850
        /*1138*/ 	.short	0x010a
        /*113a*/ 	.byte	0x3f
	.zero		1


	//   ....[45]....
        /*113c*/ 	.word	0x00022220
        /*1140*/ 	.word	0x0000000f
        /*1144*/ 	.word	0x00000000
        /*1148*/ 	.short	0x0101
        /*114a*/ 	.byte	0x3f
	.zero		1


	//   ....[46]....
        /*114c*/ 	.word	0x00022270
        /*1150*/ 	.word	0x0000000b
        /*1154*/ 	.word	0x00000000
        /*1158*/ 	.short	0x0101
        /*115a*/ 	.byte	0x3f
	.zero		1


	//   ....[47]....
        /*115c*/ 	.word	0x00022e10
        /*1160*/ 	.word	0x00000000
        /*1164*/ 	.word	0x00036850
        /*1168*/ 	.short	0x010a
        /*116a*/ 	.byte	0x3f
	.zero		1


	//   ....[48]....
        /*116c*/ 	.word	0x00022eb0
        /*1170*/ 	.word	0x00000000
        /*1174*/ 	.word	0x00036850
        /*1178*/ 	.short	0x010a
        /*117a*/ 	.byte	0x3f
	.zero		1


	//   ....[49]....
        /*117c*/ 	.word	0x00023480
        /*1180*/ 	.word	0x0000000a
        /*1184*/ 	.word	0x00000000
        /*1188*/ 	.short	0x0101
        /*118a*/ 	.byte	0x3f
	.zero		1


	//   ....[50]....
        /*118c*/ 	.word	0x00025040
        /*1190*/ 	.word	0x00000000
        /*1194*/ 	.word	0x00000000
        /*1198*/ 	.short	0x0101
        /*119a*/ 	.byte	0x3f
	.zero		1


	//   ....[51]....
        /*119c*/ 	.word	0x000277f0
        /*11a0*/ 	.word	0x00000005
        /*11a4*/ 	.word	0x00036820
        /*11a8*/ 	.short	0x010a
        /*11aa*/ 	.byte	0x3f
	.zero		1


	//   ....[52]....
        /*11ac*/ 	.word	0x000278d0
        /*11b0*/ 	.word	0x00000006
        /*11b4*/ 	.word	0x000368a0
        /*11b8*/ 	.short	0x010a
        /*11ba*/ 	.byte	0x3f
	.zero		1


	//   ....[53]....
        /*11bc*/ 	.word	0x00027d20
        /*11c0*/ 	.word	0x00000006
        /*11c4*/ 	.word	0x000368c0
        /*11c8*/ 	.short	0x010a
        /*11ca*/ 	.byte	0x3f
	.zero		1


	//   ....[54]....
        /*11cc*/ 	.word	0x000282c0
        /*11d0*/ 	.word	0x00000007
        /*11d4*/ 	.word	0x000368a0
        /*11d8*/ 	.short	0x010a
        /*11da*/ 	.byte	0x3f
	.zero		1


	//   ....[55]....
        /*11dc*/ 	.word	0x00028700
        /*11e0*/ 	.word	0x00000007
        /*11e4*/ 	.word	0x000368c0
        /*11e8*/ 	.short	0x010a
        /*11ea*/ 	.byte	0x3f
	.zero		1


	//   ....[56]....
        /*11ec*/ 	.word	0x00029610
        /*11f0*/ 	.word	0x00000000
        /*11f4*/ 	.word	0x00036840
        /*11f8*/ 	.short	0x010a
        /*11fa*/ 	.byte	0x3f
	.zero		1


	//   ....[57]....
        /*11fc*/ 	.word	0x0002a660
        /*1200*/ 	.word	0x00000009
        /*1204*/ 	.word	0x00036800
        /*1208*/ 	.short	0x0107
        /*120a*/ 	.byte	0x3f
	.zero		1


	//   ....[58]....
        /*120c*/ 	.word	0x0002a770
        /*1210*/ 	.word	0x00000002
        /*1214*/ 	.word	0x00036800
        /*1218*/ 	.short	0x0101
        /*121a*/ 	.byte	0x3f
	.zero		1


	//   ....[59]....
        /*121c*/ 	.word	0x0002a790
        /*1220*/ 	.word	0x00000002
        /*1224*/ 	.word	0x00036820
        /*1228*/ 	.short	0x010a
        /*122a*/ 	.byte	0x3f
	.zero		1


	//   ....[60]....
        /*122c*/ 	.word	0x0002aaf0
        /*1230*/ 	.word	0x00000003
        /*1234*/ 	.word	0x00036840
        /*1238*/ 	.short	0x010a
        /*123a*/ 	.byte	0x3f
	.zero		1


	//   ....[61]....
        /*123c*/ 	.word	0x0002afb0
        /*1240*/ 	.word	0x00000003
        /*1244*/ 	.word	0x00000060
        /*1248*/ 	.short	0x010a
        /*124a*/ 	.byte	0x3f
	.zero		1


	//   ....[62]....
        /*124c*/ 	.word	0x0002b790
        /*1250*/ 	.word	0x00000003
        /*1254*/ 	.word	0x00036840
        /*1258*/ 	.short	0x010a
        /*125a*/ 	.byte	0x3f
	.zero		1


	//   ....[63]....
        /*125c*/ 	.word	0x0002bc50
        /*1260*/ 	.word	0x00000002
        /*1264*/ 	.word	0x00000060
        /*1268*/ 	.short	0x010a
        /*126a*/ 	.byte	0x3f
	.zero		1


	//   ....[64]....
        /*126c*/ 	.word	0x0002c370
        /*1270*/ 	.word	0x00000002
        /*1274*/ 	.word	0x00036840
        /*1278*/ 	.short	0x010a
        /*127a*/ 	.byte	0x3f
	.zero		1


	//   ....[65]....
        /*127c*/ 	.word	0x0002c830
        /*1280*/ 	.word	0x00000002
        /*1284*/ 	.word	0x00000060
        /*1288*/ 	.short	0x010a
        /*128a*/ 	.byte	0x3f
	.zero		1


	//   ....[66]....
        /*128c*/ 	.word	0x0002cee0
        /*1290*/ 	.word	0x00000000
        /*1294*/ 	.word	0x00036860
        /*1298*/ 	.short	0x010a
        /*129a*/ 	.byte	0x3f
	.zero		1


	//   ....[67]....
        /*129c*/ 	.word	0x0002e100
        /*12a0*/ 	.word	0x00000000
        /*12a4*/ 	.word	0x00036820
        /*12a8*/ 	.short	0x010a
        /*12aa*/ 	.byte	0x3f
	.zero		1


	//   ....[68]....
        /*12ac*/ 	.word	0x0002e2d0
        /*12b0*/ 	.word	0x00000006
        /*12b4*/ 	.word	0x00000000
        /*12b8*/ 	.short	0x010a
        /*12ba*/ 	.byte	0x3f
	.zero		1


	//   ....[69]....
        /*12bc*/ 	.word	0x0002e340
        /*12c0*/ 	.word	0x00000007
        /*12c4*/ 	.word	0x00000000
        /*12c8*/ 	.short	0x010a
        /*12ca*/ 	.byte	0x3f
	.zero		1


	//   ....[70]....
        /*12cc*/ 	.word	0x0002e3b0
        /*12d0*/ 	.word	0x00000004
        /*12d4*/ 	.word	0x00000000
        /*12d8*/ 	.short	0x010a
        /*12da*/ 	.byte	0x3f
	.zero		1


	//   ....[71]....
        /*12dc*/ 	.word	0x0002e3e0
        /*12e0*/ 	.word	0x00000003
        /*12e4*/ 	.word	0x00000000
        /*12e8*/ 	.short	0x010a
        /*12ea*/ 	.byte	0x3f
	.zero		1


	//   ....[72]....
        /*12ec*/ 	.word	0x0002e440
        /*12f0*/ 	.word	0x00000062
        /*12f4*/ 	.word	0x00036890
        /*12f8*/ 	.short	0x010a
        /*12fa*/ 	.byte	0x3f
	.zero		1


	//   ....[73]....
        /*12fc*/ 	.word	0x0002e490
        /*1300*/ 	.word	0x00000062
        /*1304*/ 	.word	0x00036890
        /*1308*/ 	.short	0x010a
        /*130a*/ 	.byte	0x3f
	.zero		1


	//   ....[74]....
        /*130c*/ 	.word	0x0002e4e0
        /*1310*/ 	.word	0x00000062
        /*1314*/ 	.word	0x00036890
        /*1318*/ 	.short	0x010a
        /*131a*/ 	.byte	0x3f
	.zero		1


	//   ....[75]....
        /*131c*/ 	.word	0x0002e530
        /*1320*/ 	.word	0x00000062
        /*1324*/ 	.word	0x000368b0
        /*1328*/ 	.short	0x010a
        /*132a*/ 	.byte	0x3f
	.zero		1


	//   ....[76]....
        /*132c*/ 	.word	0x0002e910
        /*1330*/ 	.word	0x00000010
        /*1334*/ 	.word	0x00036800
        /*1338*/ 	.short	0x010a
        /*133a*/ 	.byte	0x3f
	.zero		1


	//   ....[77]....
        /*133c*/ 	.word	0x0002ed20
        /*1340*/ 	.word	0x00000010
        /*1344*/ 	.word	0x00036800
        /*1348*/ 	.short	0x010a
        /*134a*/ 	.byte	0x3f
	.zero		1


	//   ....[78]....
        /*134c*/ 	.word	0x0002ed70
        /*1350*/ 	.word	0x00000000
        /*1354*/ 	.word	0x00036830
        /*1358*/ 	.short	0x010a
        /*135a*/ 	.byte	0x3f
	.zero		1


	//   ....[79]....
        /*135c*/ 	.word	0x0002edc0
        /*1360*/ 	.word	0x0000000d
        /*1364*/ 	.word	0x00036830
        /*1368*/ 	.short	0x010a
        /*136a*/ 	.byte	0x3f
	.zero		1


	//   ....[80]....
        /*136c*/ 	.word	0x0002ee10
        /*1370*/ 	.word	0x0000000b
        /*1374*/ 	.word	0x00036850
        /*1378*/ 	.short	0x010a
        /*137a*/ 	.byte	0x3f
	.zero		1


	//   ....[81]....
        /*137c*/ 	.word	0x0002ee60
        /*1380*/ 	.word	0x00000004
        /*1384*/ 	.word	0x00036830
        /*1388*/ 	.short	0x010a
        /*138a*/ 	.byte	0x3f
	.zero		1


	//   ....[82]....
        /*138c*/ 	.word	0x0002eeb0
        /*1390*/ 	.word	0x0000000b
        /*1394*/ 	.word	0x00036850
        /*1398*/ 	.short	0x010a
        /*139a*/ 	.byte	0x3f
	.zero		1


	//   ....[83]....
        /*139c*/ 	.word	0x0002ef00
        /*13a0*/ 	.word	0x00000000
        /*13a4*/ 	.word	0x00036850
        /*13a8*/ 	.short	0x010a
        /*13aa*/ 	.byte	0x3f
	.zero		1


	//   ....[84]....
        /*13ac*/ 	.word	0x0002f0b0
        /*13b0*/ 	.word	0x00000004
        /*13b4*/ 	.word	0x00036820
        /*13b8*/ 	.short	0x010a
        /*13ba*/ 	.byte	0x3f
	.zero		1


	//   ....[85]....
        /*13bc*/ 	.word	0x0002f100
        /*13c0*/ 	.word	0x00000006
        /*13c4*/ 	.word	0x000368a0
        /*13c8*/ 	.short	0x010a
        /*13ca*/ 	.byte	0x3f
	.zero		1


	//   ....[86]....
        /*13cc*/ 	.word	0x0002f150
        /*13d0*/ 	.word	0x00000006
        /*13d4*/ 	.word	0x000368c0
        /*13d8*/ 	.short	0x010a
        /*13da*/ 	.byte	0x3f
	.zero		1


	//   ....[87]....
        /*13dc*/ 	.word	0x0002f1a0
        /*13e0*/ 	.word	0x00000007
        /*13e4*/ 	.word	0x000368a0
        /*13e8*/ 	.short	0x010a
        /*13ea*/ 	.byte	0x3f
	.zero		1


	//   ....[88]....
        /*13ec*/ 	.word	0x0002f1f0
        /*13f0*/ 	.word	0x00000007
        /*13f4*/ 	.word	0x000368c0
        /*13f8*/ 	.short	0x010a
        /*13fa*/ 	.byte	0x3f
	.zero		1


	//   ....[89]....
        /*13fc*/ 	.word	0x0002f390
        /*1400*/ 	.word	0x00000000
        /*1404*/ 	.word	0x00036840
        /*1408*/ 	.short	0x010a
        /*140a*/ 	.byte	0x3f
	.zero		1


	//   ....[90]....
        /*140c*/ 	.word	0x0002ff80
        /*1410*/ 	.word	0x00000002
        /*1414*/ 	.word	0x00036820
        /*1418*/ 	.short	0x010a
        /*141a*/ 	.byte	0x3f
	.zero		1


	//   ....[91]....
        /*141c*/ 	.word	0x0002ffd0
        /*1420*/ 	.word	0x00000003
        /*1424*/ 	.word	0x00036840
        /*1428*/ 	.short	0x010a
        /*142a*/ 	.byte	0x3f
	.zero		1


	//   ....[92]....
        /*142c*/ 	.word	0x00030020
        /*1430*/ 	.word	0x00000003
        /*1434*/ 	.word	0x00000060
        /*1438*/ 	.short	0x010a
        /*143a*/ 	.byte	0x3f
	.zero		1


	//   ....[93]....
        /*143c*/ 	.word	0x00030070
        /*1440*/ 	.word	0x00000003
        /*1444*/ 	.word	0x00036840
        /*1448*/ 	.short	0x010a
        /*144a*/ 	.byte	0x3f
	.zero		1


	//   ....[94]....
        /*144c*/ 	.word	0x000300c0
        /*1450*/ 	.word	0x00000002
        /*1454*/ 	.word	0x00000060
        /*1458*/ 	.short	0x010a
        /*145a*/ 	.byte	0x3f
	.zero		1


	//   ....[95]....
        /*145c*/ 	.word	0x00030110
        /*1460*/ 	.word	0x00000002
        /*1464*/ 	.word	0x00036840
        /*1468*/ 	.short	0x010a
        /*146a*/ 	.byte	0x3f
	.zero		1


	//   ....[96]....
        /*146c*/ 	.word	0x00030160
        /*1470*/ 	.word	0x00000002
        /*1474*/ 	.word	0x00000060
        /*1478*/ 	.short	0x010a
        /*147a*/ 	.byte	0x3f
	.zero		1


	//   ....[97]....
        /*147c*/ 	.word	0x000301b0
        /*1480*/ 	.word	0x00000000
        /*1484*/ 	.word	0x00036860
        /*1488*/ 	.short	0x010a
        /*148a*/ 	.byte	0x3f
	.zero		1


	//   ....[98]....
        /*148c*/ 	.word	0x00030c10
        /*1490*/ 	.word	0x00000000
        /*1494*/ 	.word	0x00036820
        /*1498*/ 	.short	0x010a
        /*149a*/ 	.byte	0x3f
	.zero		1


	//   ....[99]....
        /*149c*/ 	.word	0x00030db0
        /*14a0*/ 	.word	0x00000006
        /*14a4*/ 	.word	0x00000000
        /*14a8*/ 	.short	0x010a
        /*14aa*/ 	.byte	0x3f
	.zero		1


	//   ....[100]....
        /*14ac*/ 	.word	0x00030e00
        /*14b0*/ 	.word	0x00000007
        /*14b4*/ 	.word	0x00000000
        /*14b8*/ 	.short	0x010a
        /*14ba*/ 	.byte	0x3f
	.zero		1


	//   ....[101]....
        /*14bc*/ 	.word	0x00030e50
        /*14c0*/ 	.word	0x00000004
        /*14c4*/ 	.word	0x00000000
        /*14c8*/ 	.short	0x010a
        /*14ca*/ 	.byte	0x3f
	.zero		1


	//----- nvinfo : EIATTR_NUM_MBARRIERS
	.align		4
.L_363:
        /*14cc*/ 	.byte	0x03, 0x38
        /*14ce*/ 	.short	0x0016


	//----- nvinfo : EIATTR_EXIT_INSTR_OFFSETS
	.align		4
        /*14d0*/ 	.byte	0x04, 0x1c
        /*14d2*/ 	.short	(.L_365 - .L_364)


	//   ....[0]....
.L_364:
        /*14d4*/ 	.word	0x0002e430


	//----- nvinfo : EIATTR_MAX_THREADS
	.align		4
.L_365:
        /*14d8*/ 	.byte	0x04, 0x05
        /*14da*/ 	.short	(.L_367 - .L_366)
.L_366:
        /*14dc*/ 	.word	0x00000180
        /*14e0*/ 	.word	0x00000001
        /*14e4*/ 	.word	0x00000001


	//----- nvinfo : EIATTR_CRS_STACK_SIZE
	.align		4
.L_367:
        /*14e8*/ 	.byte	0x04, 0x1e
        /*14ea*/ 	.short	(.L_369 - .L_368)
.L_368:
        /*14ec*/ 	.word	0x00000000


	//----- nvinfo : EIATTR_CBANK_PARAM_SIZE
	.align		4
.L_369:
        /*14f0*/ 	.byte	0x03, 0x19
        /*14f2*/ 	.short	0x0af0


	//----- nvinfo : EIATTR_PARAM_CBANK
	.align		4
        /*14f4*/ 	.byte	0x04, 0x0a
        /*14f6*/ 	.short	(.L_371 - .L_370)
	.align		4
.L_370:
        /*14f8*/ 	.word	index@(.nv.constant0._ZN7cutlass13device_kernelIN5flash11enable_sm90INS1_16FlashAttnFwdSm90INS1_25CollectiveMainloopFwdSm90ILi2EN4cute5tupleIJNS5_1CILi1EEES8_S8_EEENS6_IJNS7_ILi128EEENS7_ILi112EEENS7_ILi192EEEEEELi192ENS_6half_tEfNS_4arch4Sm90ELb1ELb0ELb1ELb1ELb0ELb1ELb0ELb1ELb1ELb1ELb0ELb0EEENS1_21CollectiveEpilogueFwdINS6_IJSA_SC_SB_EEES9_SE_SG_Li256ELb1ELb1ELb0ELb0EEENS1_36VarlenDynamicPersistentTileSchedulerILi128ELi112ELi256ELi128ELb0ELb1ELb1ELb1ELb1ELb1EEEEEEEEEvNT_6ParamsE)
        /*14fc*/ 	.short	0x0210
        /*14fe*/ 	.short	0x0af0


	//----- nvinfo : EIATTR_SW_WAR
	.align		4
.L_371:
        /*1500*/ 	.byte	0x04, 0x36
        /*1502*/ 	.short	(.L_373 - .L_372)
.L_372:
        /*1504*/ 	.word	0x00000008
.L_373:


//--------------------- .nv.callgraph             --------------------------
	.section	.nv.callgraph,"",@"SHT_CUDA_CALLGRAPH"
	.align	4
	.sectionentsize	8
	.align		4
        /*0000*/ 	.word	0x00000000
	.align		4
        /*0004*/ 	.word	0xffffffff
	.align		4
        /*0008*/ 	.word	index@(_ZN7cutlass13device_kernelIN5flash11enable_sm90INS1_16FlashAttnFwdSm90INS1_25CollectiveMainloopFwdSm90ILi2EN4cute5tupleIJNS5_1CILi1EEES8_S8_EEENS6_IJNS7_ILi128EEENS7_ILi112EEENS7_ILi192EEEEEELi192ENS_6half_tEfNS_4arch4Sm90ELb0ELb0ELb1ELb0ELb0ELb0ELb0ELb1ELb1ELb1ELb0ELb0EEENS1_21CollectiveEpilogueFwdINS6_IJSA_SC_SB_EEES9_SE_SG_Li256ELb0ELb1ELb0ELb0EEENS1_29StaticPersistentTileSchedulerILb0EEEEEEEEEvNT_6ParamsE)
	.align		4
        /*000c*/ 	.word	index@(__assertfail)
	.align		4
        /*0010*/ 	.word	index@(_ZN7cutlass13device_kernelIN5flash11enable_sm90INS1_16FlashAttnFwdSm90INS1_25CollectiveMainloopFwdSm90ILi2EN4cute5tupleIJNS5_1CILi2EEENS7_ILi1EEES9_EEENS6_IJNS7_ILi128EEENS7_ILi112EEENS7_ILi192EEEEEELi192ENS_6half_tEfNS_4arch4Sm90ELb0ELb0ELb1ELb0ELb0ELb0ELb0ELb1ELb1ELb1ELb0ELb0EEENS1_21CollectiveEpilogueFwdINS6_IJSB_SD_SC_EEESA_SF_SH_Li256ELb0ELb1ELb0ELb0EEENS1_29StaticPersistentTileSchedulerILb0EEEEEEEEEvNT_6ParamsE)
	.align		4
        /*0014*/ 	.word	index@(__assertfail)
	.align		4
        /*0018*/ 	.word	index@(_ZN7cutlass13device_kernelIN5flash11enable_sm90INS1_16FlashAttnFwdSm90INS1_25CollectiveMainloopFwdSm90ILi2EN4cute5tupleIJNS5_1CILi1EEES8_S8_EEENS6_IJNS7_ILi128EEENS7_ILi112EEENS7_ILi192EEEEEELi192ENS_6half_tEfNS_4arch4Sm90ELb0ELb0ELb1ELb1ELb0ELb0ELb0ELb1ELb1ELb1ELb0ELb0EEENS1_21CollectiveEpilogueFwdINS6_IJSA_SC_SB_EEES9_SE_SG_Li256ELb1ELb1ELb0ELb0EEENS1_36VarlenDynamicPersistentTileSchedulerILi128ELi112ELi256ELi128ELb0ELb1ELb1ELb0ELb1ELb1EEEEEEEEEvNT_6ParamsE)
	.align		4
        /*001c*/ 	.word	index@(__assertfail)
	.align		4
        /*0020*/ 	.word	index@(_ZN7cutlass13device_kernelIN5flash11enable_sm90INS1_16FlashAttnFwdSm90INS1_25CollectiveMainloopFwdSm90ILi2EN4cute5tupleIJNS5_1CILi1EEES8_S8_EEENS6_IJNS7_ILi128EEENS7_ILi112EEENS7_ILi192EEEEEELi192ENS_6half_tEfNS_4arch4Sm90ELb0ELb0ELb1ELb1ELb0ELb1ELb0ELb1ELb1ELb1ELb0ELb0EEENS1_21CollectiveEpilogueFwdINS6_IJSA_SC_SB_EEES9_SE_SG_Li256ELb1ELb1ELb0ELb0EEENS1_36VarlenDynamicPersistentTileSchedulerILi128ELi112ELi256ELi128ELb0ELb1ELb1ELb0ELb1ELb1EEEEEEEEEvNT_6ParamsE)
	.align		4
        /*0024*/ 	.word	index@(__assertfail)
	.align		4
        /*0028*/ 	.word	index@(_ZN7cutlass13device_kernelIN5flash11enable_sm90INS1_16FlashAttnFwdSm90INS1_25CollectiveMainloopFwdSm90ILi2EN4cute5tupleIJNS5_1CILi1EEES8_S8_EEENS6_IJNS7_ILi128EEENS7_ILi96EEENS7_ILi192EEEEEELi192ENS_6half_tEfNS_4arch4Sm90ELb0ELb1ELb1ELb0ELb0ELb0ELb0ELb1ELb1ELb1ELb0ELb0EEENS1_21CollectiveEpilogueFwdINS6_IJSA_SC_SB_EEES9_SE_SG_Li256ELb0ELb1ELb0ELb0EEENS1_30DynamicPersistentTileSchedulerILi256ELi128ELb0ELb1ELb1EEEEEEEEEvNT_6ParamsE)
	.align		4
        /*002c*/ 	.word	index@(__assertfail)
	.align		4
        /*0030*/ 	.word	index@(_ZN7cutlass13device_kernelIN5flash11enable_sm90INS1_16FlashAttnFwdSm90INS1_25CollectiveMainloopFwdSm90ILi2EN4cute5tupleIJNS5_1CILi1EEES8_S8_EEENS6_IJNS7_ILi128EEENS7_ILi96EEENS7_ILi192EEEEEELi192ENS_6half_tEfNS_4arch4Sm90ELb0ELb1ELb1ELb1ELb0ELb0ELb0ELb1ELb1ELb1ELb0ELb0EEENS1_21CollectiveEpilogueFwdINS6_IJSA_SC_SB_EEES9_SE_SG_Li256ELb1ELb1ELb0ELb0EEENS1_36VarlenDynamicPersistentTileSchedulerILi128ELi96ELi256ELi128ELb0ELb1ELb1ELb1ELb0ELb1EEEEEEEEEvNT_6ParamsE)
	.align		4
        /*0034*/ 	.word	index@(__assertfail)
	.align		4
        /*0038*/ 	.word	index@(_ZN7cutlass13device_kernelIN5flash11enable_sm90INS1_16FlashAttnFwdSm90INS1_25CollectiveMainloopFwdSm90ILi2EN4cute5tupleIJNS5_1CILi1EEES8_S8_EEENS6_IJNS7_ILi128EEENS7_ILi96EEENS7_ILi192EEEEEELi192ENS_6half_tEfNS_4arch4Sm90ELb0ELb1ELb1ELb1ELb0ELb1ELb0ELb1ELb1ELb1ELb0ELb0EEENS1_21CollectiveEpilogueFwdINS6_IJSA_SC_SB_EEES9_SE_SG_Li256ELb1ELb1ELb0ELb0EEENS1_36VarlenDynamicPersistentTileSchedulerILi128ELi96ELi256ELi128ELb0ELb1ELb1ELb1ELb0ELb1EEEEEEEEEvNT_6ParamsE)
	.align		4
        /*003c*/ 	.word	index@(__assertfail)
	.align		4
        /*0040*/ 	.word	index@(_ZN7cutlass13device_kernelIN5flash11enable_sm90INS1_16FlashAttnFwdSm90INS1_25CollectiveMainloopFwdSm90ILi2EN4cute5tupleIJNS5_1CILi1EEES8_S8_EEENS6_IJNS7_ILi128EEENS7_ILi112EEENS7_ILi192EEEEEELi192ENS_6half_tEfNS_4arch4Sm90ELb1ELb0ELb1ELb0ELb0ELb0ELb0ELb1ELb1ELb1ELb0ELb0EEENS1_21CollectiveEpilogueFwdINS6_IJSA_SC_SB_EEES9_SE_SG_Li256ELb0ELb1ELb0ELb0EEENS1_30DynamicPersistentTileSchedulerILi256ELi128ELb0ELb1ELb1EEEEEEEEEvNT_6ParamsE)
	.align		4
        /*0044*/ 	.word	index@(__assertfail)
	.align		4
        /*0048*/ 	.word	index@(_ZN7cutlass13device_kernelIN5flash11enable_sm90INS1_16FlashAttnFwdSm90INS1_25CollectiveMainloopFwdSm90ILi2EN4cute5tupleIJNS5_1CILi1EEES8_S8_EEENS6_IJNS7_ILi128EEENS7_ILi112EEENS7_ILi192EEEEEELi192ENS_6half_tEfNS_4arch4Sm90ELb1ELb0ELb1ELb1ELb0ELb0ELb0ELb1ELb1ELb1ELb0ELb0EEENS1_21CollectiveEpilogueFwdINS6_IJSA_SC_SB_EEES9_SE_SG_Li256ELb1ELb1ELb0ELb0EEENS1_36VarlenDynamicPersistentTileSchedulerILi128ELi112ELi256ELi128ELb0ELb1ELb1ELb1ELb1ELb1EEEEEEEEEvNT_6ParamsE)
	.align		4
        /*004c*/ 	.word	index@(__assertfail)
	.align		4
        /*0050*/ 	.word	index@(_ZN7cutlass13device_kernelIN5flash11enable_sm90INS1_16FlashAttnFwdSm90INS1_25CollectiveMainloopFwdSm90ILi2EN4cute5tupleIJNS5_1CILi1EEES8_S8_EEENS6_IJNS7_ILi128EEENS7_ILi112EEENS7_ILi192EEEEEELi192ENS_6half_tEfNS_4arch4Sm90ELb1ELb0ELb1ELb1ELb0ELb1ELb0ELb1ELb1ELb1ELb0ELb0EEENS1_21CollectiveEpilogueFwdINS6_IJSA_SC_SB_EEES9_SE_SG_Li256ELb1ELb1ELb0ELb0EEENS1_36VarlenDynamicPersistentTileSchedulerILi128ELi112ELi256ELi128ELb0ELb1ELb1ELb1ELb1ELb1EEEEEEEEEvNT_6ParamsE)
	.align		4
        /*0054*/ 	.word	index@(__assertfail)
	.align		4
        /*0058*/ 	.word	0x00000000
	.align		4
        /*005c*/ 	.word	0xfffffffe
	.align		4
        /*0060*/ 	.word	0x00000000
	.align		4
        /*0064*/ 	.word	0xfffffffd
	.align		4
        /*0068*/ 	.word	0x00000000
	.align		4
        /*006c*/ 	.word	0xfffffffc


//--------------------- .nv.constant4             --------------------------
	.section	.nv.constant4,"a",@progbits
	.align	8
	.align		8
.nv.constant4:
        /*0000*/ 	.dword	__assertfail
	.align		8
        /*0008*/ 	.dword	__unnamed_1
	.align		8
        /*0010*/ 	.dword	__unnamed_2
	.align		8
        /*0018*/ 	.dword	__unnamed_3
	.align		8
        /*0020*/ 	.dword	__unnamed_4
	.align		8
        /*0028*/ 	.dword	__unnamed_5
	.align		8
        /*0030*/ 	.dword	__unnamed_6
	.align		8
        /*0038*/ 	.dword	__unnamed_7
	.align		8
        /*0040*/ 	.dword	__unnamed_8
	.align		8
        /*0048*/ 	.dword	__unnamed_9
	.align		8
        /*0050*/ 	.dword	_ZN82_INTERNAL_4e9b7c28_46_flash_fwd_hdim192_fp16_softcap_packgqa_sm90_cu_4022bc09_33114cuda3std3__45__cpo5beginE
	.align		8
        /*0058*/ 	.dword	_ZN82_INTERNAL_4e9b7c28_46_flash_fwd_hdim192_fp16_softcap_packgqa_sm90_cu_4022bc09_33114cuda3std3__45__cpo3endE
	.align		8
        /*0060*/ 	.dword	_ZN82_INTERNAL_4e9b7c28_46_flash_fwd_hdim192_fp16_softcap_packgqa_sm90_cu_4022bc09_33114cuda3std3__45__cpo6cbeginE
	.align		8
        /*0068*/ 	.dword	_ZN82_INTERNAL_4e9b7c28_46_flash_fwd_hdim192_fp16_softcap_packgqa_sm90_cu_4022bc09_33114cuda3std3__45__cpo4cendE
	.align		8
        /*0070*/ 	.dword	_ZN82_INTERNAL_4e9b7c28_46_flash_fwd_hdim192_fp16_softcap_packgqa_sm90_cu_4022bc09_33114cuda3std3__484_GLOBAL__N__4e9b7c28_46_flash_fwd_hdim192_fp16_softcap_packgqa_sm90_cu_4022bc09_33116ignoreE
	.align		8
        /*0078*/ 	.dword	_ZN82_INTERNAL_4e9b7c28_46_flash_fwd_hdim192_fp16_softcap_packgqa_sm90_cu_4022bc09_33114cuda3std3__419piecewise_constructE
	.align		8
        /*0080*/ 	.dword	_ZN82_INTERNAL_4e9b7c28_46_flash_fwd_hdim192_fp16_softcap_packgqa_sm90_cu_4022bc09_33114cuda3std3__48in_placeE
	.align		8
        /*0088*/ 	.dword	_ZN82_INTERNAL_4e9b7c28_46_flash_fwd_hdim192_fp16_softcap_packgqa_sm90_cu_4022bc09_33114cuda3std6ranges3__45__cpo4swapE
	.align		8
        /*0090*/ 	.dword	_ZN82_INTERNAL_4e9b7c28_46_flash_fwd_hdim192_fp16_softcap_packgqa_sm90_cu_4022bc09_33114cuda3std6ranges3__45__cpo9iter_moveE
	.align		8
        /*0098*/ 	.dword	_ZN82_INTERNAL_4e9b7c28_46_flash_fwd_hdim192_fp16_softcap_packgqa_sm90_cu_4022bc09_33114cute7productE
	.align		8
        /*00a0*/ 	.dword	_ZN82_INTERNAL_4e9b7c28_46_flash_fwd_hdim192_fp16_softcap_packgqa_sm90_cu_4022bc09_33114cute1_E
	.align		8
        /*00a8*/ 	.dword	$str$23
	.align		8
        /*00b0*/ 	.dword	$str$24


//--------------------- .text._ZN7cutlass13device_kernelIN5flash11enable_sm90INS1_16FlashAttnFwdSm90INS1_25CollectiveMainloopFwdSm90ILi2EN4cute5tupleIJNS5_1CILi1EEES8_S8_EEENS6_IJNS7_ILi128EEENS7_ILi112EEENS7_ILi192EEEEEELi192ENS_6half_tEfNS_4arch4Sm90ELb0ELb0ELb1ELb0ELb0ELb0ELb0ELb1ELb1ELb1ELb0ELb0EEENS1_21CollectiveEpilogueFwdINS6_IJSA_SC_SB_EEES9_SE_SG_Li256ELb0ELb1ELb0ELb0EEENS1_29StaticPersistentTileSchedulerILb0EEEEEEEEEvNT_6ParamsE --------------------------
	.section	.text._ZN7cutlass13device_kernelIN5flash11enable_sm90INS1_16FlashAttnFwdSm90INS1_25CollectiveMainloopFwdSm90ILi2EN4cute5tupleIJNS5_1CILi1EEES8_S8_EEENS6_IJNS7_ILi128EEENS7_ILi112EEENS7_ILi192EEEEEELi192ENS_6half_tEfNS_4arch4Sm90ELb0ELb0ELb1ELb0ELb0ELb0ELb0ELb1ELb1ELb1ELb0ELb0EEENS1_21CollectiveEpilogueFwdINS6_IJSA_SC_SB_EEES9_SE_SG_Li256ELb0ELb1ELb0ELb0EEENS1_29StaticPersistentTileSchedulerILb0EEEEEEEEEvNT_6ParamsE,"ax",@progbits
	.align	128
.text._ZN7cutlass13device_kernelIN5flash11enable_sm90INS1_16FlashAttnFwdSm90INS1_25CollectiveMainloopFwdSm90ILi2EN4cute5tupleIJNS5_1CILi1EEES8_S8_EEENS6_IJNS7_ILi128EEENS7_ILi112EEENS7_ILi192EEEEEELi192ENS_6half_tEfNS_4arch4Sm90ELb0ELb0ELb1ELb0ELb0ELb0ELb0ELb1ELb1ELb1ELb0ELb0EEENS1_21CollectiveEpilogueFwdINS6_IJSA_SC_SB_EEES9_SE_SG_Li256ELb0ELb1ELb0ELb0EEENS1_29StaticPersistentTileSchedulerILb0EEEEEEEEEvNT_6ParamsE:
        .type           _ZN7cutlass13device_kernelIN5flash11enable_sm90INS1_16FlashAttnFwdSm90INS1_25CollectiveMainloopFwdSm90ILi2EN4cute5tupleIJNS5_1CILi1EEES8_S8_EEENS6_IJNS7_ILi128EEENS7_ILi112EEENS7_ILi192EEEEEELi192ENS_6half_tEfNS_4arch4Sm90ELb0ELb0ELb1ELb0ELb0ELb0ELb0ELb1ELb1ELb1ELb0ELb0EEENS1_21CollectiveEpilogueFwdINS6_IJSA_SC_SB_EEES9_SE_SG_Li256ELb0ELb1ELb0ELb0EEENS1_29StaticPersistentTileSchedulerILb0EEEEEEEEEvNT_6ParamsE,@function
        .size           _ZN7cutlass13device_kernelIN5flash11enable_sm90INS1_16FlashAttnFwdSm90INS1_25CollectiveMainloopFwdSm90ILi2EN4cute5tupleIJNS5_1CILi1EEES8_S8_EEENS6_IJNS7_ILi128EEENS7_ILi112EEENS7_ILi192EEEEEELi192ENS_6half_tEfNS_4arch4Sm90ELb0ELb0ELb1ELb0ELb0ELb0ELb0ELb1ELb1ELb1ELb0ELb0EEENS1_21CollectiveEpilogueFwdINS6_IJSA_SC_SB_EEES9_SE_SG_Li256ELb0ELb1ELb0ELb0EEENS1_29StaticPersistentTileSchedulerILb0EEEEEEEEEvNT_6ParamsE,(.L_x_3240 - _ZN7cutlass13device_kernelIN5flash11enable_sm90INS1_16FlashAttnFwdSm90INS1_25CollectiveMainloopFwdSm90ILi2EN4cute5tupleIJNS5_1CILi1EEES8_S8_EEENS6_IJNS7_ILi128EEENS7_ILi112EEENS7_ILi192EEEEEELi192ENS_6half_tEfNS_4arch4Sm90ELb0ELb0ELb1ELb0ELb0ELb0ELb0ELb1ELb1ELb1ELb0ELb0EEENS1_21CollectiveEpilogueFwdINS6_IJSA_SC_SB_EEES9_SE_SG_Li256ELb0ELb1ELb0ELb0EEENS1_29StaticPersistentTileSchedulerILb0EEEEEEEEEvNT_6ParamsE)
        .other          _ZN7cutlass13device_kernelIN5flash11enable_sm90INS1_16FlashAttnFwdSm90INS1_25CollectiveMainloopFwdSm90ILi2EN4cute5tupleIJNS5_1CILi1EEES8_S8_EEENS6_IJNS7_ILi128EEENS7_ILi112EEENS7_ILi192EEEEEELi192ENS_6half_tEfNS_4arch4Sm90ELb0ELb0ELb1ELb0ELb0ELb0ELb0ELb1ELb1ELb1ELb0ELb0EEENS1_21CollectiveEpilogueFwdINS6_IJSA_SC_SB_EEES9_SE_SG_Li256ELb0ELb1ELb0ELb0EEENS1_29StaticPersistentTileSchedulerILb0EEEEEEEEEvNT_6ParamsE,@"STO_CUDA_ENTRY STV_DEFAULT"
_ZN7cutlass13device_kernelIN5flash11enable_sm90INS1_16FlashAttnFwdSm90INS1_25CollectiveMainloopFwdSm90ILi2EN4cute5tupleIJNS5_1CILi1EEES8_S8_EEENS6_IJNS7_ILi128EEENS7_ILi112EEENS7_ILi192EEEEEELi192ENS_6half_tEfNS_4arch4Sm90ELb0ELb0ELb1ELb0ELb0ELb0ELb0ELb1ELb1ELb1ELb0ELb0EEENS1_21CollectiveEpilogueFwdINS6_IJSA_SC_SB_EEES9_SE_SG_Li256ELb0ELb1ELb0ELb0EEENS1_29StaticPersistentTileSchedulerILb0EEEEEEEEEvNT_6ParamsE:
[----:B------:R-:W0:Y:S02]  /*0000*/  LDC R1, c[0x0][0x28] ;  /* 0x00000a00ff017b82 */ /* 0x000e240000000800 */
[----:B0-----:R-:W-:Y:S01]  /*0010*/  VIADD R1, R1, 0xffffffc8 ;  /* 0xffffffc801017836 */ /* 0x001fe20000000000 */
[----:B------:R-:W0:Y:S01]  /*0020*/  S2R R0, SR_TID.X ;  /* 0x0000000000007919 */ /* 0x000e220000002100 */
[----:B------:R-:W-:Y:S01]  /*0030*/  ELECT P0, URZ, PT ;  /* 0x00000000003f782f */ /* 0x000fe20003800000 */
[----:B------:R-:W-:Y:S01]  /*0040*/  BSSY B0, `(.L_x_0) ;  /* 0x000000d000007945 */ /* 0x000fe20003800000 */
[----:B0-----:R-:W-:-:S05]  /*0050*/  SHF.R.U32.HI R2, RZ, 0x5, R0 ;  /* 0x00000005ff027819 */ /* 0x001fca0000011600 */
[----:B------:R-:W0:Y:S02]  /*0060*/  SHFL.IDX PT, R3, R2, RZ, 0x1f ;  /* 0x00001fff02037589 */ /* 0x000e2400000e0000 */
[----:B0-----:R-:W-:-:S13]  /*0070*/  ISETP.EQ.AND P0, PT, R3, RZ, P0 ;  /* 0x000000ff0300720c */ /* 0x001fda0000702270 */
[----:B------:R-:W-:Y:S05]  /*0080*/  @!P0 BRA `(.L_x_1) ;  /* 0x0000000000208947 */ /* 0x000fea0003800000 */
[----:B------:R-:W-:Y:S02]  /*0090*/  ULDC.64 UR4, c[0x0][0x198] ;  /* 0x0000660000047ab9 */ /* 0x000fe40000000a00 */
[----:B------:R-:W-:Y:S02]  /*00a0*/  UIADD3 UR6, UP0, UR4, 0x370, URZ ;  /* 0x0000037004067890 */ /* 0x000fe4000ff1e03f */
[----:B------:R-:W-:Y:S02]  /*00b0*/  UIADD3 UR4, UP1, UR4, 0x470, URZ ;  /* 0x0000047004047890 */ /* 0x000fe4000ff3e03f */
[----:B------:R-:W-:Y:S02]  /*00c0*/  UIADD3.X UR7, URZ, UR5, URZ, UP0, !UPT ;  /* 0x000000053f077290 */ /* 0x000fe400087fe43f */
[----:B------:R-:W-:-:S07]  /*00d0*/  UIADD3.X UR5, URZ, UR5, URZ, UP1, !UPT ;  /* 0x000000053f057290 */ /* 0x000fce0008ffe43f */
[----:B------:R0:W-:Y:S02]  /*00e0*/  UTMACCTL.PF [UR6] ;  /* 0x00000000060079b9 */ /* 0x0001e40008040000 */
[----:B------:R0:W-:Y:S02]  /*00f0*/  UTMACCTL.PF [UR4] ;  /* 0x00000000040079b9 */ /* 0x0001e40008040000 */
[----:B0-----:R-:W-:Y:S01]  /*0100*/  NOP ;  /* 0x0000000000007918 */ /* 0x001fe20000000000 */
.L_x_1:
[----:B------:R-:W-:Y:S05]  /*0110*/  BSYNC B0 ;  /* 0x0000000000007941 */ /* 0x000fea0003800000 */
.L_x_0:
[----:B------:R-:W-:Y:S01]  /*0120*/  VOTEU.ANY UP0, P0 ;  /* 0x00000000003f7886 */ /* 0x000fe20000000100 */
[----:B------:R-:W0:Y:S01]  /*0130*/  SHFL.IDX PT, R3, R2, RZ, 0x1f ;  /* 0x00001fff02037589 */ /* 0x000e2200000e0000 */
[----:B------:R-:W-:Y:S01]  /*0140*/  UMOV UR4, 0x80 ;  /* 0x0000008000047882 */ /* 0x000fe20000000000 */
[----:B------:R-:W-:Y:S01]  /*0150*/  UMOV UR7, 0x100 ;  /* 0x0000010000077882 */ /* 0x000fe20000000000 */
[----:B------:R-:W-:Y:S01]  /*0160*/  VOTEU.ANY UP1, P0 ;  /* 0x00000000003f7886 */ /* 0x000fe20000020100 */
[----:B------:R-:W1:Y:S01]  /*0170*/  @UP0 S2UR UR8, SR_CgaCtaId ;  /* 0x00000000000809c3 */ /* 0x000e620000008800 */
[----:B------:R-:W-:Y:S01]  /*0180*/  @UP0 UMOV UR6, 0x400 ;  /* 0x0000040000060882 */ /* 0x000fe20000000000 */
[----:B------:R-:W-:-:S04]  /*0190*/  @UP0 UIADD3 UR4, -UR4, 0x100000, URZ ;  /* 0x0010000004040890 */ /* 0x000fc8000fffe13f */
[----:B------:R-:W-:Y:S02]  /*01a0*/  @UP0 USHF.L.U32 UR5, UR4, 0xb, URZ ;  /* 0x0000000b04050899 */ /* 0x000fe4000800063f */
[----:B------:R-:W-:Y:S01]  /*01b0*/  @UP0 USHF.L.U32 UR4, UR4, 0x1, URZ ;  /* 0x0000000104040899 */ /* 0x000fe2000800063f */
[----:B0-----:R-:W-:Y:S02]  /*01c0*/  ISETP.NE.AND P1, PT, R3, RZ, PT ;  /* 0x000000ff0300720c */ /* 0x001fe40003f25270 */
[----:B------:R-:W-:Y:S01]  /*01d0*/  SHF.R.U32.HI R3, RZ, 0x7, R0 ;  /* 0x00000007ff037819 */ /* 0x000fe20000011600 */
[----:B-1----:R-:W-:Y:S02]  /*01e0*/  @UP0 ULEA UR8, UR8, UR6, 0x18 ;  /* 0x0000000608080291 */ /* 0x002fe4000f8ec03f */
[----:B------:R-:W-:-:S04]  /*01f0*/  @UP0 UIADD3 UR6, -UR7, 0x100000, URZ ;  /* 0x0010000007060890 */ /* 0x000fc8000fffe13f */
[----:B------:R-:W-:Y:S02]  /*0200*/  @UP0 USHF.L.U32 UR7, UR6, 0xb, URZ ;  /* 0x0000000b06070899 */ /* 0x000fe4000800063f */
[----:B------:R-:W-:Y:S01]  /*0210*/  @UP0 USHF.L.U32 UR6, UR6, 0x1, URZ ;  /* 0x0000000106060899 */ /* 0x000fe2000800063f */
[----:B------:R-:W-:Y:S01]  /*0220*/  VOTEU.ANY UP0, P0 ;  /* 0x00000000003f7886 */ /* 0x000fe20000000100 */
[----:B------:R-:W0:Y:S04]  /*0230*/  SHFL.IDX PT, R3, R3, RZ, 0x1f ;  /* 0x00001fff03037589 */ /* 0x000e2800000e0000 */
[----:B------:R-:W1:Y:S02]  /*0240*/  FENCE.VIEW.ASYNC.S ;  /* 0x00000000000073c6 */ /* 0x000e640000000000 */
[----:B-1----:R1:W2:Y:S04]  /*0250*/  @UP0 SYNCS.EXCH.64 URZ, [UR8+0x36800], UR4 ;  /* 0x03680004083f05b2 */ /* 0x0022a80008000100 */
[----:B------:R1:W3:Y:S01]  /*0260*/  @UP1 SYNCS.EXCH.64 URZ, [UR8+0x36820], UR6 ;  /* 0x03682006083f15b2 */ /* 0x0002e20008000100 */
[----:B------:R-:W-:Y:S05]  /*0270*/  @P1 BRA `(.L_x_2) ;  /* 0x0000000000481947 */ /* 0x000fea0003800000 */
[----:B-1----:R-:W1:Y:S01]  /*0280*/  S2UR UR5, SR_CgaCtaId ;  /* 0x00000000000579c3 */ /* 0x002e620000008800 */
[----:B------:R-:W-:Y:S01]  /*0290*/  UMOV UR4, 0x400 ;  /* 0x0000040000047882 */ /* 0x000fe20000000000 */
[----:B------:R-:W-:Y:S01]  /*02a0*/  UMOV UR6, 0x1 ;  /* 0x0000000100067882 */ /* 0x000fe20000000000 */
[----:B------:R-:W-:Y:S01]  /*02b0*/  UMOV UR7, 0x2 ;  /* 0x0000000200077882 */ /* 0x000fe20000000000 */
[----:B------:R-:W-:Y:S01]  /*02c0*/  ELECT P0, URZ, PT ;  /* 0x00000000003f782f */ /* 0x000fe20003800000 */
[----:B-1----:R-:W-:Y:S02]  /*02d0*/  ULEA UR8, UR5, UR4, 0x18 ;  /* 0x0000000405087291 */ /* 0x002fe4000f8ec03f */
[----:B------:R-:W-:-:S04]  /*02e0*/  UIADD3 UR4, -UR6, 0x100000, URZ ;  /* 0x0010000006047890 */ /* 0x000fc8000fffe13f */
[----:B------:R-:W-:Y:S02]  /*02f0*/  USHF.L.U32 UR5, UR4, 0xb, URZ ;  /* 0x0000000b04057899 */ /* 0x000fe4000800063f */
[----:B------:R-:W-:Y:S02]  /*0300*/  USHF.L.U32 UR4, UR4, 0x1, URZ ;  /* 0x0000000104047899 */ /* 0x000fe4000800063f */
[----:B------:R-:W-:-:S04]  /*0310*/  UIADD3 UR6, -UR7, 0x100000, URZ ;  /* 0x0010000007067890 */ /* 0x000fc8000fffe13f */
[----:B------:R-:W-:Y:S02]  /*0320*/  USHF.L.U32 UR7, UR6, 0xb, URZ ;  /* 0x0000000b06077899 */ /* 0x000fe4000800063f */
[----:B------:R-:W-:Y:S01]  /*0330*/  USHF.L.U32 UR6, UR6, 0x1, URZ ;  /* 0x0000000106067899 */ /* 0x000fe2000800063f */
[----:B------:R-:W1:Y:S03]  /*0340*/  FENCE.VIEW.ASYNC.S ;  /* 0x00000000000073c6 */ /* 0x000e660000000000 */
[----:B-1----:R4:W1:Y:S08]  /*0350*/  SYNCS.EXCH.64 URZ, [UR8+0x36830], UR4 ;  /* 0x03683004083f75b2 */ /* 0x0028700008000100 */
[----:B------:R4:W0:Y:S01]  /*0360*/  SYNCS.EXCH.64 URZ, [UR8+0x36840], UR6 ;  /* 0x03684006083f75b2 */ /* 0x0008220008000100 */
[----:B------:R4:W0:Y:S01]  /*0370*/  SYNCS.EXCH.64 URZ, [UR8+0x36838], UR4 ;  /* 0x03683804083f75b2 */ /* 0x0008220008000100 */
[----:B------:R4:W0:Y:S02]  /*0380*/  SYNCS.EXCH.64 URZ, [UR8+0x36848], UR6 ;  /* 0x03684806083f75b2 */ /* 0x0008240008000100 */
[----:B----4-:R-:W-:Y:S01]  /*0390*/  NOP ;  /* 0x0000000000007918 */ /* 0x010fe20000000000 */
.L_x_2:
[----:B------:R-:W4:Y:S01]  /*03a0*/  SHFL.IDX PT, R4, R2, RZ, 0x1f ;  /* 0x00001fff02047589 */ /* 0x000f2200000e0000 */
[----:B------:R-:W-:Y:S01]  /*03b0*/  NOP ;  /* 0x0000000000007918 */ /* 0x000fe20000000000 */
[----:B----4-:R-:W-:-:S13]  /*03c0*/  ISETP.NE.AND P0, PT, R4, RZ, PT ;  /* 0x000000ff0400720c */ /* 0x010fda0003f05270 */
        /* <DEDUP_REMOVED lines=19> */
.L_x_3:
[----:B------:R-:W4:Y:S01]  /*0500*/  SHFL.IDX PT, R4, R2, RZ, 0x1f ;  /* 0x00001fff02047589 */ /* 0x000f2200000e0000 */
[----:B------:R-:W-:Y:S01]  /*0510*/  NOP ;  /* 0x0000000000007918 */ /* 0x000fe20000000000 */
[----:B----4-:R-:W-:-:S13]  /*0520*/  ISETP.NE.AND P0, PT, R4, RZ, PT ;  /* 0x000000ff0400720c */ /* 0x010fda0003f05270 */
[----:B------:R-:W-:Y:S05]  /*0530*/  @P0 BRA `(.L_x_4) ;  /* 0x0000000000380947 */ /* 0x000fea0003800000 */
[----:B-1----:R-:W1:Y:S01]  /*0540*/  S2UR UR5, SR_CgaCtaId ;  /* 0x00000000000579c3 */ /* 0x002e620000008800 */
[----:B------:R-:W-:Y:S01]  /*0550*/  UMOV UR4, 0x400 ;  /* 0x0000040000047882 */ /* 0x000fe20000000000 */
[----:B------:R-:W-:Y:S01]  /*0560*/  UMOV UR7, 0x1 ;  /* 0x0000000100077882 */ /* 0x000fe20000000000 */
[----:B------:R-:W-:Y:S01]  /*0570*/  ELECT P0, URZ, PT ;  /* 0x00000000003f782f */ /* 0x000fe20003800000 */
[----:B-1----:R-:W-:Y:S02]  /*0580*/  ULEA UR6, UR5, UR4, 0x18 ;  /* 0x0000000405067291 */ /* 0x002fe4000f8ec03f */
[----:B------:R-:W-:-:S04]  /*0590*/  UIADD3 UR4, -UR7, 0x100000, URZ ;  /* 0x0010000007047890 */ /* 0x000fc8000fffe13f */
[----:B------:R-:W-:Y:S02]  /*05a0*/  USHF.L.U32 UR5, UR4, 0xb, URZ ;  /* 0x0000000b04057899 */ /* 0x000fe4000800063f */
[----:B------:R-:W-:Y:S01]  /*05b0*/  USHF.L.U32 UR4, UR4, 0x1, URZ ;  /* 0x0000000104047899 */ /* 0x000fe2000800063f */
[----:B------:R-:W1:Y:S11]  /*05c0*/  FENCE.VIEW.ASYNC.S ;  /* 0x00000000000073c6 */ /* 0x000e760000000000 */
[----:B-1----:R4:W1:Y:S01]  /*05d0*/  SYNCS.EXCH.64 URZ, [UR6+0x36870], UR4 ;  /* 0x03687004063f75b2 */ /* 0x0028620008000100 */
[----:B------:R4:W0:Y:S01]  /*05e0*/  SYNCS.EXCH.64 URZ, [UR6+0x36880], UR4 ;  /* 0x03688004063f75b2 */ /* 0x0008220008000100 */
[----:B------:R4:W0:Y:S01]  /*05f0*/  SYNCS.EXCH.64 URZ, [UR6+0x36878], UR4 ;  /* 0x03687804063f75b2 */ /* 0x0008220008000100 */
[----:B------:R4:W0:Y:S02]  /*0600*/  SYNCS.EXCH.64 URZ, [UR6+0x36888], UR4 ;  /* 0x03688804063f75b2 */ /* 0x0008240008000100 */
[----:B----4-:R-:W-:Y:S01]  /*0610*/  NOP ;  /* 0x0000000000007918 */ /* 0x010fe20000000000 */
.L_x_4:
        /* <DEDUP_REMOVED lines=22> */
.L_x_5:
        /* <DEDUP_REMOVED lines=22> */
.L_x_6:
[----:B0-----:R-:W-:Y:S01]  /*08e0*/  ISETP.NE.AND P0, PT, R3, RZ, PT ;  /* 0x000000ff0300720c */ /* 0x001fe20003f05270 */
[----:B------:R-:W-:Y:S01]  /*08f0*/  IMAD.MOV.U32 R3, RZ, RZ, 0x1 ;  /* 0x00000001ff037424 */ /* 0x000fe200078e00ff */
[----:B------:R-:W-:Y:S01]  /*0900*/  NOP ;  /* 0x0000000000007918 */ /* 0x000fe20000000000 */
[----:B------:R-:W-:-:S03]  /*0910*/  ULDC.64 UR60, c[0x0][0x208] ;  /* 0x00008200003c7ab9 */ /* 0x000fc60000000a00 */
[----:B------:R-:W-:-:S05]  /*0920*/  SEL R3, R3, 0x2, !P0 ;  /* 0x0000000203037807 */ /* 0x000fca0004000000 */
[----:B------:R0:W-:Y:S01]  /*0930*/  STL [R1+0x34], R3 ;  /* 0x0000340301007387 */ /* 0x0001e20000100800 */
[----:B-123--:R-:W-:Y:S06]  /*0940*/  BAR.SYNC.DEFER_BLOCKING 0x0 ;  /* 0x0000000000007b1d */ /* 0x00efec0000010000 */
[----:B------:R-:W-:Y:S05]  /*0950*/  @!P0 BRA `(.L_x_7) ;  /* 0x000000c000348947 */ /* 0x000fea0003800000 */
.L_x_8:
[----:B------:R-:W-:-:S08]  /*0960*/  NOP ;  /* 0x0000000000007918 */ /* 0x000fd00000000000 */
[----:B------:R-:W1:Y:S02]  /*0970*/  USETMAXREG.TRY_ALLOC.CTAPOOL UP0, 0xf0 ;  /* 0x000000f0000079c8 */ /* 0x000e640008000600 */
[----:B-1----:R-:W-:-:S13]  /*0980*/  PLOP3.LUT P0, PT, PT, PT, UP0, 0x80, 0x0 ;  /* 0x000000000000781c */ /* 0x002fda0003f0f008 */
[----:B------:R-:W-:Y:S05]  /*0990*/  @!P0 BRA `(.L_x_8) ;  /* 0xfffffffc00f08947 */ /* 0x000fea000383ffff */
[----:B------:R-:W1:Y:S08]  /*09a0*/  S2UR UR4, SR_CTAID.X ;  /* 0x00000000000479c3 */ /* 0x000e700000002500 */
[----:B------:R-:W-:Y:S08]  /*09b0*/  BAR.ARV 0x8, 0x180 ;  /* 0x0206000000007b1d */ /* 0x000ff00000002000 */
[----:B------:R-:W1:Y:S02]  /*09c0*/  LDC R2, c[0x0][0xc34] ;  /* 0x00030d00ff027b82 */ /* 0x000e640000000800 */
[----:B-1----:R-:W-:-:S13]  /*09d0*/  ISETP.LE.AND P0, PT, R2, UR4, PT ;  /* 0x0000000402007c0c */ /* 0x002fda000bf03270 */
[----:B------:R-:W-:Y:S05]  /*09e0*/  @P0 EXIT ;  /* 0x000000000000094d */ /* 0x000fea0003800000 */
[----:B------:R-:W2:Y:S01]  /*09f0*/  LDL.LU R10, [R1+0x34] ;  /* 0x00003400010a7983 */ /* 0x000ea20000300800 */
[----:B------:R-:W-:Y:S01]  /*0a00*/  VIADD R0, R0, 0xffffff80 ;  /* 0xffffff8000007836 */ /* 0x000fe20000000000 */
[----:B------:R-:W-:Y:S01]  /*0a10*/  UMOV UR39, URZ ;  /* 0x0000003f00277c82 */ /* 0x000fe20008000000 */
[----:B------:R-:W-:Y:S01]  /*0a20*/  IMAD.MOV.U32 R214, RZ, RZ, -0x2 ;  /* 0xfffffffeffd67424 */ /* 0x000fe200078e00ff */
[----:B------:R-:W-:Y:S01]  /*0a30*/  UMOV UR36, URZ ;  /* 0x0000003f00247c82 */ /* 0x000fe20008000000 */
[----:B------:R-:W-:Y:S01]  /*0a40*/  IMAD.U32 R23, RZ, RZ, UR4 ;  /* 0x00000004ff177e24 */ /* 0x000fe2000f8e00ff */
[----:B0-----:R-:W-:Y:S01]  /*0a50*/  SHF.R.S32.HI R3, RZ, 0x1f, R0 ;  /* 0x0000001fff037819 */ /* 0x001fe20000011400 */
[----:B------:R-:W-:-:S03]  /*0a60*/  IMAD.MOV.U32 R204, RZ, RZ, RZ ;  /* 0x000000ffffcc7224 */ /* 0x000fc600078e00ff */
[CC--:B------:R-:W-:Y:S02]  /*0a70*/  LEA.HI R5, R3.reuse, R0.reuse, RZ, 0x7 ;  /* 0x0000000003057211 */ /* 0x0c0fe400078f38ff */
[-C--:B------:R-:W-:Y:S02]  /*0a80*/  LEA.HI R2, R3, R0.reuse, RZ, 0x5 ;  /* 0x0000000003027211 */ /* 0x080fe400078f28ff */
[----:B------:R-:W-:Y:S02]  /*0a90*/  LOP3.LUT R7, R5, 0xffffff80, RZ, 0xc0, !PT ;  /* 0xffffff8005077812 */ /* 0x000fe400078ec0ff */
[CC--:B------:R-:W-:Y:S01]  /*0aa0*/  LEA.HI R8, R3.reuse, R0.reuse, RZ, 0x2 ;  /* 0x0000000003087211 */ /* 0x0c0fe200078f10ff */
[----:B------:R-:W-:Y:S01]  /*0ab0*/  IMAD.SHL.U32 R6, R2, 0x20, RZ ;  /* 0x0000002002067824 */ /* 0x000fe200078e00ff */
[----:B------:R-:W-:Y:S01]  /*0ac0*/  LEA.HI R4, R3, R0, RZ, 0x4 ;  /* 0x0000000003047211 */ /* 0x000fe200078f20ff */
[----:B------:R-:W-:Y:S01]  /*0ad0*/  IMAD.IADD R206, R0, 0x1, -R7 ;  /* 0x0000000100ce7824 */ /* 0x000fe200078e0a07 */
[----:B------:R-:W-:-:S02]  /*0ae0*/  LOP3.LUT R13, R8, 0xfffffffc, RZ, 0xc0, !PT ;  /* 0xfffffffc080d7812 */ /* 0x000fc400078ec0ff */
[----:B------:R-:W-:Y:S02]  /*0af0*/  LEA.HI R205, R3, R0, RZ, 0x3 ;  /* 0x0000000003cd7211 */ /* 0x000fe400078f18ff */
[----:B------:R-:W-:Y:S02]  /*0b00*/  SHF.R.S32.HI R7, RZ, 0x1f, R206 ;  /* 0x0000001fff077819 */ /* 0x000fe400000114ce */
[----:B------:R-:W-:Y:S02]  /*0b10*/  SHF.R.S32.HI R210, RZ, 0x7, R5 ;  /* 0x00000007ffd27819 */ /* 0x000fe40000011405 */
[----:B------:R-:W-:Y:S02]  /*0b20*/  LEA.HI R2, R7, R206, RZ, 0x2 ;  /* 0x000000ce07027211 */ /* 0x000fe400078f10ff */
[----:B------:R-:W-:Y:S02]  /*0b30*/  LOP3.LUT R3, R4, 0x3fffff0, RZ, 0xc0, !PT ;  /* 0x03fffff004037812 */ /* 0x000fe400078ec0ff */
[----:B------:R-:W-:-:S02]  /*0b40*/  SHF.R.S32.HI R8, RZ, 0x2, R2 ;  /* 0x00000002ff087819 */ /* 0x000fc40000011402 */
[----:B------:R-:W-:Y:S01]  /*0b50*/  SHF.R.S32.HI R11, RZ, 0x1f, R2 ;  /* 0x0000001fff0b7819 */ /* 0x000fe20000011402 */
[C---:B------:R-:W-:Y:S01]  /*0b60*/  IMAD.IADD R3, R0.reuse, 0x1, -R3 ;  /* 0x0000000100037824 */ /* 0x040fe200078e0a03 */
[----:B------:R-:W-:Y:S02]  /*0b70*/  LOP3.LUT R15, R205, 0xfffffff8, RZ, 0xc0, !PT ;  /* 0xfffffff8cd0f7812 */ /* 0x000fe400078ec0ff */
[----:B------:R-:W-:Y:S02]  /*0b80*/  LEA.HI R11, R11, R8, RZ, 0x3 ;  /* 0x000000080b0b7211 */ /* 0x000fe400078f18ff */
[----:B------:R-:W-:Y:S01]  /*0b90*/  SHF.R.S32.HI R9, RZ, 0x4, R4 ;  /* 0x00000004ff097819 */ /* 0x000fe20000011404 */
[C---:B------:R-:W-:Y:S01]  /*0ba0*/  IMAD.IADD R22, R0.reuse, 0x1, -R15 ;  /* 0x0000000100167824 */ /* 0x040fe200078e0a0f */
[----:B------:R-:W-:Y:S02]  /*0bb0*/  IADD3 R13, R0, -R13, RZ ;  /* 0x8000000d000d7210 */ /* 0x000fe40007ffe0ff */
[----:B------:R-:W-:Y:S01]  /*0bc0*/  LOP3.LUT R11, R11, 0xfffffff8, RZ, 0xc0, !PT ;  /* 0xfffffff80b0b7812 */ /* 0x000fe200078ec0ff */
[----:B------:R-:W-:Y:S01]  /*0bd0*/  IMAD.SHL.U32 R17, R22, 0x8, RZ ;  /* 0x0000000816117824 */ /* 0x000fe200078e00ff */
[----:B------:R-:W-:-:S02]  /*0be0*/  LEA.HI R5, R5, R210, RZ, 0x1 ;  /* 0x000000d205057211 */ /* 0x000fc400078f08ff */
[----:B------:R-:W-:Y:S01]  /*0bf0*/  LEA.HI R7, R7, R206, RZ, 0x5 ;  /* 0x000000ce07077211 */ /* 0x000fe200078f28ff */
[----:B------:R-:W-:Y:S01]  /*0c00*/  IMAD.IADD R8, R8, 0x1, -R11 ;  /* 0x0000000108087824 */ /* 0x000fe200078e0a0b */
[----:B------:R-:W-:Y:S01]  /*0c10*/  LOP3.LUT R6, R6, 0xfffffc00, RZ, 0xc0, !PT ;  /* 0xfffffc0006067812 */ /* 0x000fe200078ec0ff */
[----:B------:R-:W-:Y:S01]  /*0c20*/  VIADD R18, R17, 0x80 ;  /* 0x0000008011127836 */ /* 0x000fe20000000000 */
[----:B------:R-:W-:Y:S02]  /*0c30*/  LEA.HI R4, R4, R9, RZ, 0x1 ;  /* 0x0000000904047211 */ /* 0x000fe400078f08ff */
[----:B------:R-:W-:Y:S01]  /*0c40*/  LEA.HI R0, R13, R13, RZ, 0x1 ;  /* 0x0000000d0d007211 */ /* 0x000fe200078f08ff */
[----:B------:R-:W-:Y:S01]  /*0c50*/  IMAD R213, R3, 0x40, R6 ;  /* 0x0000004003d57824 */ /* 0x000fe200078e0206 */
[----:B------:R-:W-:Y:S02]  /*0c60*/  LOP3.LUT R5, R5, 0x3fffffe, RZ, 0xc0, !PT ;  /* 0x03fffffe05057812 */ /* 0x000fe400078ec0ff */
[----:B------:R-:W-:-:S02]  /*0c70*/  SHF.R.S32.HI R7, RZ, 0x5, R7 ;  /* 0x00000005ff077819 */ /* 0x000fc40000011407 */
[----:B------:R-:W-:Y:S01]  /*0c80*/  LOP3.LUT R4, R4, 0x1ffffffe, RZ, 0xc0, !PT ;  /* 0x1ffffffe04047812 */ /* 0x000fe200078ec0ff */
[----:B------:R-:W-:Y:S01]  /*0c90*/  IMAD.IADD R5, R210, 0x1, -R5 ;  /* 0x00000001d2057824 */ /* 0x000fe200078e0a05 */
[----:B------:R-:W-:Y:S01]  /*0ca0*/  LOP3.LUT R3, R2, 0x7ffffffc, RZ, 0xc0, !PT ;  /* 0x7ffffffc02037812 */ /* 0x000fe200078ec0ff */
[----:B------:R-:W-:Y:S01]  /*0cb0*/  IMAD R8, R7, 0x10, R8 ;  /* 0x0000001007087824 */ /* 0x000fe200078e0208 */
[----:B------:R-:W-:Y:S01]  /*0cc0*/  LOP3.LUT R0, R0, 0x1ffffffe, RZ, 0xc0, !PT ;  /* 0x1ffffffe00007812 */ /* 0x000fe200078ec0ff */
[----:B------:R-:W-:Y:S01]  /*0cd0*/  IMAD.IADD R4, R9, 0x1, -R4 ;  /* 0x0000000109047824 */ /* 0x000fe200078e0a04 */
[----:B------:R-:W-:Y:S01]  /*0ce0*/  IADD3 R19, R17, 0x40, RZ ;  /* 0x0000004011137810 */ /* 0x000fe20007ffe0ff */
[----:B------:R-:W-:Y:S01]  /*0cf0*/  IMAD.IADD R3, R206, 0x1, -R3 ;  /* 0x00000001ce037824 */ /* 0x000fe200078e0a03 */
[----:B------:R-:W-:Y:S01]  /*0d00*/  SHF.R.S32.HI R205, RZ, 0x3, R205 ;  /* 0x00000003ffcd7819 */ /* 0x000fe200000114cd */
[----:B------:R-:W-:Y:S01]  /*0d10*/  IMAD.IADD R0, R13, 0x1, -R0 ;  /* 0x000000010d007824 */ /* 0x000fe200078e0a00 */
[----:B------:R-:W-:Y:S01]  /*0d20*/  LEA R213, R4, R213, 0x3 ;  /* 0x000000d504d57211 */ /* 0x000fe200078e18ff */
[----:B------:R-:W-:Y:S01]  /*0d30*/  IMAD R211, R5, 0x40, R8 ;  /* 0x0000004005d37824 */ /* 0x000fe200078e0208 */
[----:B------:R-:W-:Y:S01]  /*0d40*/  SHF.R.S32.HI R216, RZ, 0x1f, R19 ;  /* 0x0000001fffd87819 */ /* 0x000fe20000011413 */
[----:B------:R-:W-:Y:S01]  /*0d50*/  IMAD R214, R3, R214, 0x70 ;  /* 0x0000007003d67424 */ /* 0x000fe200078e02d6 */
[----:B------:R-:W-:Y:S01]  /*0d60*/  SHF.R.S32.HI R215, RZ, 0x1f, R18 ;  /* 0x0000001fffd77819 */ /* 0x000fe20000011412 */
[----:B------:R-:W-:Y:S01]  /*0d70*/  IMAD R212, R0, 0x8, R211 ;  /* 0x0000000800d47824 */ /* 0x000fe200078e02d3 */
[----:B--2---:R-:W-:-:S07]  /*0d80*/  LOP3.LUT R16, R10, 0x1, RZ, 0xfc, !PT ;  /* 0x000000010a107812 */ /* 0x004fce00078efcff */
.L_x_37:
[----:B0-----:R-:W0:Y:S01]  /*0d90*/  SHFL.IDX PT, R0, R210, RZ, 0x1f ;  /* 0x00001fffd2007589 */ /* 0x001e2200000e0000 */
[----:B-1----:R-:W1:Y:S01]  /*0da0*/  S2UR UR4, SR_CgaCtaId ;  /* 0x00000000000479c3 */ /* 0x002e620000008800 */
[----:B------:R-:W-:Y:S01]  /*0db0*/  ULDC UR5, c[0x0][0xc38] ;  /* 0x00030e0000057ab9 */ /* 0x000fe20000000800 */
[----:B------:R-:W-:Y:S01]  /*0dc0*/  R2UR UR13, R23 ;  /* 0x00000000170d72ca */ /* 0x000fe200000e0000 */
[----:B------:R-:W-:Y:S01]  /*0dd0*/  UISETP.NE.AND UP1, UPT, UR5, 0x1, UPT ;  /* 0x000000010500788c */ /* 0x000fe2000bf25270 */
[----:B------:R-:W-:Y:S01]  /*0de0*/  IMAD.MOV.U32 R2, RZ, RZ, RZ ;  /* 0x000000ffff027224 */ /* 0x000fe200078e00ff */
[----:B------:R-:W-:Y:S01]  /*0df0*/  ULDC.64 UR8, c[0x0][0x418] ;  /* 0x0001060000087ab9 */ /* 0x000fe20000000a00 */
[----:B------:R-:W-:Y:S01]  /*0e00*/  UMOV UR37, 0x400 ;  /* 0x0000040000257882 */ /* 0x000fe20000000000 */
[----:B------:R-:W-:Y:S01]  /*0e10*/  UISETP.NE.U32.AND UP0, UPT, UR8, URZ, UPT ;  /* 0x0000003f0800728c */ /* 0x000fe2000bf05070 */
[----:B------:R-:W2:Y:S01]  /*0e20*/  LDC R81, c[0x0][0x2f0] ;  /* 0x0000bc00ff517b82 */ /* 0x000ea20000000800 */
[----:B------:R-:W-:Y:S01]  /*0e30*/  ULDC UR5, c[0x0][0xc44] ;  /* 0x0003110000057ab9 */ /* 0x000fe20000000800 */
[----:B------:R-:W-:Y:S01]  /*0e40*/  ULDC UR6, c[0x0][0x424] ;  /* 0x0001090000067ab9 */ /* 0x000fe20000000800 */
[----:B------:R-:W-:-:S02]  /*0e50*/  UISETP.NE.AND.EX UP0, UPT, UR9, URZ, UPT, UP0 ;  /* 0x0000003f0900728c */ /* 0x000fc4000bf05300 */
[----:B------:R-:W-:Y:S02]  /*0e60*/  UISETP.NE.AND UP2, UPT, UR5, 0x1, UPT ;  /* 0x000000010500788c */ /* 0x000fe4000bf45270 */
[----:B------:R-:W-:Y:S01]  /*0e70*/  USEL UR6, UR6, 0x1, UP0 ;  /* 0x0000000106067887 */ /* 0x000fe20008000000 */
[----:B------:R-:W-:Y:S01]  /*0e80*/  @UP1 ULDC UR12, c[0x0][0xc40] ;  /* 0x00031000000c1ab9 */ /* 0x000fe20000000800 */
[----:B------:R-:W-:Y:S01]  /*0e90*/  UMOV UR14, UR13 ;  /* 0x0000000d000e7c82 */ /* 0x000fe20008000000 */
[----:B0-----:R-:W-:Y:S01]  /*0ea0*/  R2UR UR7, R0 ;  /* 0x00000000000772ca */ /* 0x001fe200000e0000 */
[----:B-1----:R-:W-:-:S05]  /*0eb0*/  ULEA UR37, UR4, UR37, 0x18 ;  /* 0x0000002504257291 */ /* 0x002fca000f8ec03f */
[----:B------:R-:W-:Y:S01]  /*0ec0*/  @UP2 ULDC.64 UR10, c[0x0][0xc48] ;  /* 0x00031200000a2ab9 */ /* 0x000fe20000000a00 */
[----:B------:R-:W-:Y:S01]  /*0ed0*/  @UP1 ULDC UR4, c[0x0][0xc3c] ;  /* 0x00030f0000041ab9 */ /* 0x000fe20000000800 */
[----:B------:R-:W-:Y:S02]  /*0ee0*/  UIADD3 UR9, UR37, 0x15400, URZ ;  /* 0x0001540025097890 */ /* 0x000fe4000fffe03f */
[----:B------:R-:W-:Y:S02]  /*0ef0*/  UIMAD.WIDE.U32 UR4, UR13, UR4, URZ ;  /* 0x000000040d0472a5 */ /* 0x000fe4000f8e003f */
[----:B------:R-:W-:Y:S01]  /*0f00*/  ULOP3.LUT UP0, URZ, UR9, 0x9f, URZ, 0xc0, !UPT ;  /* 0x0000009f093f7892 */ /* 0x000fe2000f80c03f */
[----:B--2---:R-:W-:Y:S01]  /*0f10*/  IMAD R81, R81, UR6, RZ ;  /* 0x0000000651517c24 */ /* 0x004fe2000f8e02ff */
[----:B------:R-:W-:Y:S02]  /*0f20*/  @UP1 USHF.R.U32.HI UR14, URZ, UR12, UR5 ;  /* 0x0000000c3f0e1299 */ /* 0x000fe40008011605 */
[----:B------:R-:W-:Y:S01]  /*0f30*/  ULEA.HI UR8, UR7, UR7, URZ, 0x1 ;  /* 0x0000000707087291 */ /* 0x000fe2000f8f083f */
[----:B------:R-:W-:Y:S01]  /*0f40*/  VIADD R3, R81, 0x6f ;  /* 0x0000006f51037836 */ /* 0x000fe20000000000 */
[----:B------:R-:W-:Y:S01]  /*0f50*/  PLOP3.LUT P0, PT, PT, PT, UP0, 0x80, 0x0 ;  /* 0x000000000000781c */ /* 0x000fe20003f0f008 */
[----:B------:R-:W-:-:S02]  /*0f60*/  UIMAD.WIDE.U32 UR4, UR14, UR10, URZ ;  /* 0x0000000a0e0472a5 */ /* 0x000fc4000f8e003f */
[----:B------:R-:W-:Y:S01]  /*0f70*/  IMAD.U32 R209, RZ, RZ, UR14 ;  /* 0x0000000effd17e24 */ /* 0x000fe2000f8e00ff */
[----:B------:R-:W-:Y:S01]  /*0f80*/  ULOP3.LUT UR8, UR8, 0x1e, URZ, 0xc0, !UPT ;  /* 0x0000001e08087892 */ /* 0x000fe2000f8ec03f */
[----:B------:R-:W-:Y:S01]  /*0f90*/  IMAD.HI R2, R3, -0x6db6db6d, R2 ;  /* 0x9249249303027827 */ /* 0x000fe200078e0202 */
[----:B------:R-:W-:Y:S01]  /*0fa0*/  UMOV UR6, UR14 ;  /* 0x0000000e00067c82 */ /* 0x000fe20008000000 */
[----:B------:R-:W-:Y:S02]  /*0fb0*/  @UP2 USHF.R.U32.HI UR6, URZ, UR11, UR5 ;  /* 0x0000000b3f062299 */ /* 0x000fe40008011605 */
[----:B------:R-:W-:Y:S01]  /*0fc0*/  UIADD3 UR8, UR7, -UR8, URZ ;  /* 0x8000000807087290 */ /* 0x000fe2000fffe03f */
[----:B------:R-:W-:Y:S01]  /*0fd0*/  SHF.R.U32.HI R3, RZ, 0x1f, R2 ;  /* 0x0000001fff037819 */ /* 0x000fe20000011602 */
[----:B------:R-:W-:Y:S02]  /*0fe0*/  UMOV UR4, UR13 ;  /* 0x0000000d00047c82 */ /* 0x000fe40008000000 */
[----:B------:R-:W-:Y:S01]  /*0ff0*/  ULEA UR8, UR8, UR9, 0xd ;  /* 0x0000000908087291 */ /* 0x000fe2000f8e683f */
[----:B------:R-:W-:Y:S01]  /*1000*/  MOV R208, UR6 ;  /* 0x0000000600d07c02 */ /* 0x000fe20008000f00 */
[----:B------:R-:W-:Y:S01]  /*1010*/  IMAD.U32 R207, RZ, RZ, UR4 ;  /* 0x00000004ffcf7e24 */ /* 0x000fe2000f8e00ff */
[----:B------:R-:W-:Y:S01]  /*1020*/  LEA.HI.SX32 R120, R2, R3, 0x1a ;  /* 0x0000000302787211 */ /* 0x000fe200078fd2ff */
[----:B------:R-:W-:-:S04]  /*1030*/  USHF.R.U32.HI UR8, URZ, 0x4, UR8 ;  /* 0x000000043f087899 */ /* 0x000fc80008011608 */
[----:B------:R-:W-:Y:S01]  /*1040*/  ULOP3.LUT UR38, UR8, 0x3fff, URZ, 0xc0, !UPT ;  /* 0x00003fff08267892 */ /* 0x000fe2000f8ec03f */
[----:B---3-5:R-:W-:Y:S11]  /*1050*/  @!P0 BRA `(.L_x_9) ;  /* 0x0000000000408947 */ /* 0x028ff60003800000 */
[----:B------:R-:W-:Y:S01]  /*1060*/  MOV R0, 0x0 ;  /* 0x0000000000007802 */ /* 0x000fe20000000f00 */
[----:B------:R-:W-:Y:S01]  /*1070*/  ULDC.64 UR4, c[0x4][0xa8] ;  /* 0x01002a0000047ab9 */ /* 0x000fe20000000a00 */
[----:B------:R-:W-:Y:S01]  /*1080*/  ULDC.64 UR6, c[0x4][0x28] ;  /* 0x01000a0000067ab9 */ /* 0x000fe20000000a00 */
[----:B------:R-:W-:Y:S01]  /*1090*/  IMAD.U32 R4, RZ, RZ, UR4 ;  /* 0x00000004ff047e24 */ /* 0x000fe2000f8e00ff */
[----:B------:R0:W1:Y:S01]  /*10a0*/  LDC.64 R2, c[0x4][R0] ;  /* 0x0100000000027b82 */ /* 0x0000620000000a00 */
[----:B------:R-:W-:Y:S01]  /*10b0*/  IMAD.U32 R5, RZ, RZ, UR5 ;  /* 0x00000005ff057e24 */ /* 0x000fe2000f8e00ff */
[----:B------:R-:W-:Y:S01]  /*10c0*/  ULDC.64 UR4, c[0x4][0xb0] ;  /* 0x01002c0000047ab9 */ /* 0x000fe20000000a00 */
[----:B------:R-:W-:Y:S01]  /*10d0*/  IMAD.U32 R10, RZ, RZ, UR6 ;  /* 0x00000006ff0a7e24 */ /* 0x000fe2000f8e00ff */
[----:B------:R-:W-:Y:S01]  /*10e0*/  MOV R11, UR7 ;  /* 0x00000007000b7c02 */ /* 0x000fe20008000f00 */
[----:B------:R-:W-:Y:S02]  /*10f0*/  IMAD.U32 R6, RZ, RZ, UR4 ;  /* 0x00000004ff067e24 */ /* 0x000fe4000f8e00ff */
[----:B------:R-:W-:-:S02]  /*1100*/  IMAD.U32 R7, RZ, RZ, UR5 ;  /* 0x00000005ff077e24 */ /* 0x000fc4000f8e00ff */
[----:B------:R-:W-:Y:S02]  /*1110*/  IMAD.MOV.U32 R8, RZ, RZ, 0x70 ;  /* 0x00000070ff087424 */ /* 0x000fe400078e00ff */
[----:B------:R-:W-:Y:S02]  /*1120*/  IMAD.MOV.U32 R12, RZ, RZ, 0x1 ;  /* 0x00000001ff0c7424 */ /* 0x000fe400078e00ff */
[----:B0-----:R-:W-:-:S07]  /*1130*/  IMAD.MOV.U32 R13, RZ, RZ, RZ ;  /* 0x000000ffff0d7224 */ /* 0x001fce00078e00ff */
[----:B------:R-:W-:-:S07]  /*1140*/  LEPC R20, `(.L_x_9) ;  /* 0x000000001014794e */ /* 0x000fce0000000000 */
[----:B-1----:R-:W-:Y:S05]  /*1150*/  CALL.ABS.NOINC R2 ;  /* 0x0000000002007343 */ /* 0x002fea0003c00000 */
.L_x_9:
[----:B------:R-:W-:Y:S02]  /*1160*/  LOP3.LUT R0, R204, 0x1, RZ, 0xc0, !PT ;  /* 0x00000001cc007812 */ /* 0x000fe400078ec0ff */
[----:B------:R-:W-:Y:S02]  /*1170*/  ISETP.NE.AND P0, PT, R16, 0x3, PT ;  /* 0x000000031000780c */ /* 0x000fe40003f05270 */
[----:B------:R-:W-:-:S04]  /*1180*/  SHF.L.U32 R0, R0, 0x1f, RZ ;  /* 0x0000001f00007819 */ /* 0x000fc800000006ff */
[----:B------:R-:W0:Y:S02]  /*1190*/  SYNCS.PHASECHK.TRANS64.TRYWAIT P1, [UR37+0x36800], R0 ;  /* 0x03680000ff0075a7 */ /* 0x000e240008020165 */
[----:B0-----:R-:W-:Y:S05]  /*11a0*/  @!P1 BRA `(.L_x_10) ;  /* 0x000000fc00cc9947 */ /* 0x001fea0003800000 */
.L_x_131:
[----:B------:R-:W-:Y:S05]  /*11b0*/  @!P0 BRA `(.L_x_11) ;  /* 0x0000000000048947 */ /* 0x000fea0003800000 */
[----:B------:R-:W-:Y:S01]  /*11c0*/  BPT.TRAP 0x1 ;  /* 0x000000040000795c */ /* 0x000fe20000300000 */
.L_x_11:
[----:B0-----:R-:W-:Y:S02]  /*11d0*/  IMAD.U32 R0, RZ, RZ, UR36 ;  /* 0x00000024ff007e24 */ /* 0x001fe4000f8e00ff */
[----:B------:R-:W-:-:S03]  /*11e0*/  IMAD.U32 R3, RZ, RZ, UR39 ;  /* 0x00000027ff037e24 */ /* 0x000fc6000f8e00ff */
[----:B------:R-:W-:Y:S02]  /*11f0*/  LEA R0, R0, UR37, 0x3 ;  /* 0x0000002500007c11 */ /* 0x000fe4000f8e18ff */
[----:B------:R-:W-:-:S04]  /*1200*/  SHF.L.U32 R3, R3, 0x1f, RZ ;  /* 0x0000001f03037819 */ /* 0x000fc800000006ff */
[----:B------:R0:W1:Y:S01]  /*1210*/  SYNCS.PHASECHK.TRANS64.TRYWAIT P2, [R0+URZ+0x36830], R3 ;  /* 0x03683003000075a7 */ /* 0x000062000804017f */
[----:B------:R-:W-:Y:S05]  /*1220*/  @!P0 BRA `(.L_x_12) ;  /* 0x0000000000048947 */ /* 0x000fea0003800000 */
[----:B------:R-:W-:Y:S01]  /*1230*/  BPT.TRAP 0x1 ;  /* 0x000000040000795c */ /* 0x000fe20000300000 */
.L_x_12:
[----:B------:R-:W2:Y:S01]  /*1240*/  S2R R2, SR_TID.X ;  /* 0x0000000000027919 */ /* 0x000ea20000002100 */
[----:B------:R-:W-:Y:S01]  /*1250*/  IMAD.MOV.U32 R119, RZ, RZ, RZ ;  /* 0x000000ffff777224 */ /* 0x000fe200078e00ff */
[----:B--2---:R-:W-:-:S04]  /*1260*/  LOP3.LUT R2, R2, 0x7f, RZ, 0xc0, !PT ;  /* 0x0000007f02027812 */ /* 0x004fc800078ec0ff */
[----:B------:R-:W-:Y:S01]  /*1270*/  ISETP.NE.AND P1, PT, R2, RZ, PT ;  /* 0x000000ff0200720c */ /* 0x000fe20003f25270 */
[----:B-1----:R-:W-:-:S12]  /*1280*/  @P2 BRA `(.L_x_13) ;  /* 0x0000000000082947 */ /* 0x002fd80003800000 */
[----:B------:R-:W1:Y:S02]  /*1290*/  SYNCS.PHASECHK.TRANS64.TRYWAIT P2, [R0+URZ+0x36830], R3 ;  /* 0x03683003000075a7 */ /* 0x000e64000804017f */
[----:B-1----:R-:W-:Y:S05]  /*12a0*/  @!P2 BRA `(.L_x_14) ;  /* 0x000000fc00a4a947 */ /* 0x002fea0003800000 */
.L_x_13:
[----:B------:R-:W-:Y:S05]  /*12b0*/  WARPSYNC.ALL ;  /* 0x0000000000007948 */ /* 0x000fea0003800000 */
[----:B------:R-:W-:Y:S01]  /*12c0*/  UIADD3 UR37, UR37, 0x21400, URZ ;  /* 0x0002140025257890 */ /* 0x000fe2000fffe03f */
[----:B------:R-:W-:Y:S01]  /*12d0*/  WARPGROUP.ARRIVE ;  /* 0x00000000000079c5 */ /* 0x000fe20000000000 */
[----:B------:R-:W-:Y:S01]  /*12e0*/  ULOP3.LUT UR5, UR38, 0x10000, URZ, 0xfc, !UPT ;  /* 0x0001000026057892 */ /* 0x000fe2000f8efc3f */
[----:B------:R-:W-:Y:S01]  /*12f0*/  MOV R7, UR39 ;  /* 0x0000002700077c02 */ /* 0x000fe20008000f00 */
[----:B------:R-:W-:Y:S01]  /*1300*/  USHF.R.U32.HI UR37, URZ, 0x4, UR37 ;  /* 0x000000043f257899 */ /* 0x000fe20008011625 */
[----:B------:R-:W-:Y:S01]  /*1310*/  MOV R8, UR36 ;  /* 0x0000002400087c02 */ /* 0x000fe20008000f00 */
[----:B------:R-:W-:Y:S01]  /*1320*/  UMOV UR57, 0x40000040 ;  /* 0x4000004000397882 */ /* 0x000fe20000000000 */
[----:B------:R-:W-:Y:S01]  /*1330*/  UMOV UR59, 0x40000040 ;  /* 0x40000040003b7882 */ /* 0x000fe20000000000 */
[----:B------:R-:W-:Y:S01]  /*1340*/  ULOP3.LUT UR37, UR37, 0x3fff, URZ, 0xc0, !UPT ;  /* 0x00003fff25257892 */ /* 0x000fe2000f8ec03f */
[----:B------:R-:W-:Y:S01]  /*1350*/  MOV R5, UR57 ;  /* 0x0000003900057c02 */ /* 0x000fe20008000f00 */
[----:B------:R-:W-:Y:S01]  /*1360*/  UMOV UR56, UR5 ;  /* 0x0000000500387c82 */ /* 0x000fe20008000000 */
[----:B------:R-:W-:Y:S01]  /*1370*/  UMOV UR9, UR57 ;  /* 0x0000003900097c82 */ /* 0x000fe20008000000 */
[----:B------:R-:W-:Y:S01]  /*1380*/  ULOP3.LUT UR4, UR37, 0x10000, URZ, 0xfc, !UPT ;  /* 0x0001000025047892 */ /* 0x000fe2000f8efc3f */
[----:B------:R-:W-:Y:S01]  /*1390*/  MOV R6, UR56 ;  /* 0x0000003800067c02 */ /* 0x000fe20008000f00 */
[----:B------:R-:W-:Y:S01]  /*13a0*/  UMOV UR8, UR56 ;  /* 0x0000003800087c82 */ /* 0x000fe20008000000 */
[----:B------:R-:W-:Y:S01]  /*13b0*/  UMOV UR11, 0x40000040 ;  /* 0x40000040000b7882 */ /* 0x000fe20000000000 */
[----:B------:R-:W-:Y:S01]  /*13c0*/  UMOV UR12, UR56 ;  /* 0x00000038000c7c82 */ /* 0x000fe20008000000 */
[----:B------:R-:W-:Y:S01]  /*13d0*/  UMOV UR13, UR57 ;  /* 0x00000039000d7c82 */ /* 0x000fe20008000000 */
[----:B------:R-:W-:Y:S01]  /*13e0*/  MOV R4, UR4 ;  /* 0x0000000400047c02 */ /* 0x000fe20008000f00 */
[----:B------:R-:W-:Y:S01]  /*13f0*/  UIMAD UR4, UR36, 0xa80, UR4 ;  /* 0x00000a80240478a4 */ /* 0x000fe2000f8e0204 */
[----:B------:R-:W-:Y:S01]  /*1400*/  IMAD.IADD R9, R214, 0x1, R81 ;  /* 0x00000001d6097824 */ /* 0x000fe200078e0251 */
[----:B------:R-:W-:Y:S01]  /*1410*/  UMOV UR15, 0x40000040 ;  /* 0x40000040000f7882 */ /* 0x000fe20000000000 */
[----:B------:R-:W-:Y:S01]  /*1420*/  UMOV UR16, UR56 ;  /* 0x0000003800107c82 */ /* 0x000fe20008000000 */
[----:B------:R-:W-:Y:S01]  /*1430*/  UIADD3 UR10, UR4, 0x80, URZ ;  /* 0x00000080040a7890 */ /* 0x000fe2000fffe03f */
[----:B------:R-:W-:Y:S01]  /*1440*/  P2R R83, PR, RZ, 0x1 ;  /* 0x00000001ff537803 */ /* 0x000fe20000000000 */
[----:B------:R-:W-:Y:S01]  /*1450*/  UIADD3 UR14, UR4, 0x100, URZ ;  /* 0x00000100040e7890 */ /* 0x000fe2000fffe03f */
[----:B01----:R-:W-:Y:S01]  /*1460*/  @!P1 VIADD R0, R0, 0x36840 ;  /* 0x0003684000009836 */ /* 0x003fe20000000000 */
[----:B------:R-:W-:Y:S01]  /*1470*/  UMOV UR58, UR4 ;  /* 0x00000004003a7c82 */ /* 0x000fe20008000000 */
[----:B------:R-:W-:Y:S01]  /*1480*/  UIADD3 UR18, UR4, 0x180, URZ ;  /* 0x0000018004127890 */ /* 0x000fe2000fffe03f */
[----:B------:R-:W-:Y:S01]  /*1490*/  HGMMA.64x16x16.F32 R72, gdesc[UR56], RZ, !UPT, gsb0 ;  /* 0x00200000384879f0 */ /* 0x000fe2000c0008ff */
[----:B------:R-:W-:Y:S01]  /*14a0*/  UMOV UR17, UR57 ;  /* 0x0000003900117c82 */ /* 0x000fe20008000000 */
[----:B------:R-:W-:Y:S01]  /*14b0*/  UMOV UR19, 0x40000040 ;  /* 0x4000004000137882 */ /* 0x000fe20000000000 */
[----:B------:R-:W-:Y:S01]  /*14c0*/  UIADD3 UR22, UR4, 0x200, URZ ;  /* 0x0000020004167890 */ /* 0x000fe2000fffe03f */
[----:B------:R-:W-:Y:S01]  /*14d0*/  @!P1 PRMT R0, RZ, 0x654, R0 ;  /* 0x00000654ff009816 */ /* 0x000fe20000000000 */
[----:B------:R-:W-:Y:S01]  /*14e0*/  UMOV UR20, UR56 ;  /* 0x0000003800147c82 */ /* 0x000fe20008000000 */
[----:B------:R-:W-:Y:S01]  /*14f0*/  UMOV UR21, UR57 ;  /* 0x0000003900157c82 */ /* 0x000fe20008000000 */
[----:B------:R-:W-:Y:S01]  /*1500*/  UMOV UR23, 0x40000040 ;  /* 0x4000004000177882 */ /* 0x000fe20000000000 */
[----:B------:R-:W-:Y:S01]  /*1510*/  UIADD3 UR26, UR4, 0x280, URZ ;  /* 0x00000280041a7890 */ /* 0x000fe2000fffe03f */
[--C-:B------:R-:W-:Y:S01]  /*1520*/  IMAD.MOV.U32 R118, RZ, RZ, R119.reuse ;  /* 0x000000ffff767224 */ /* 0x100fe200078e0077 */
[----:B------:R-:W-:Y:S01]  /*1530*/  UMOV UR24, UR56 ;  /* 0x0000003800187c82 */ /* 0x000fe20008000000 */
[----:B------:R-:W-:Y:S01]  /*1540*/  UMOV UR25, UR57 ;  /* 0x0000003900197c82 */ /* 0x000fe20008000000 */
[----:B------:R-:W-:Y:S01]  /*1550*/  UMOV UR27, 0x40000040 ;  /* 0x40000040001b7882 */ /* 0x000fe20000000000 */
[----:B------:R-:W-:Y:S01]  /*1560*/  UIADD3 UR58, UR4, 0x300, URZ ;  /* 0x00000300043a7890 */ /* 0x000fe2000fffe03f */
[-C--:B------:R-:W-:Y:S01]  /*1570*/  MOV R117, R119.reuse ;  /* 0x0000007700757202 */ /* 0x080fe20000000f00 */
[----:B------:R-:W-:Y:S01]  /*1580*/  UMOV UR59, 0x40000040 ;  /* 0x40000040003b7882 */ /* 0x000fe20000000000 */
[----:B------:R-:W-:Y:S01]  /*1590*/  UIADD3 UR6, UR5, 0x2, URZ ;  /* 0x0000000205067890 */ /* 0x000fe2000fffe03f */
[--C-:B------:R-:W-:Y:S01]  /*15a0*/  IMAD.MOV.U32 R116, RZ, RZ, R119.reuse ;  /* 0x000000ffff747224 */ /* 0x100fe200078e0077 */
[----:B------:R-:W-:Y:S01]  /*15b0*/  UIADD3 UR30, UR4, 0x284, URZ ;  /* 0x00000284041e7890 */ /* 0x000fe2000fffe03f */
[--C-:B------:R-:W-:Y:S01]  /*15c0*/  IMAD.MOV.U32 R115, RZ, RZ, R119.reuse ;  /* 0x000000ffff737224 */ /* 0x100fe200078e0077 */
[----:B------:R-:W-:Y:S01]  /*15d0*/  UMOV UR31, 0x40000040 ;  /* 0x40000040001f7882 */ /* 0x000fe20000000000 */
        /* <DEDUP_REMOVED lines=18> */
[-C--:B------:R-:W-:Y:S01]  /*1700*/  MOV R103, R119.reuse ;  /* 0x0000007700677202 */ /* 0x080fe20000000f00 */
[--C-:B------:R-:W-:Y:S01]  /*1710*/  IMAD.MOV.U32 R101, RZ, RZ, R119.reuse ;  /* 0x000000ffff657224 */ /* 0x100fe200078e0077 */
[----:B------:R-:W-:Y:S01]  /*1720*/  MOV R89, R119 ;  /* 0x0000007700597202 */ /* 0x000fe20000000f00 */
[--C-:B------:R-:W-:Y:S01]  /*1730*/  IMAD.MOV.U32 R99, RZ, RZ, R119.reuse ;  /* 0x000000ffff637224 */ /* 0x100fe200078e0077 */
[----:B------:R-:W-:Y:S01]  /*1740*/  UMOV UR38, UR7 ;  /* 0x0000000700267c82 */ /* 0x000fe20008000000 */
[----:B------:R-:W-:Y:S01]  /*1750*/  UIADD3 UR7, UR4, 0x782, URZ ;  /* 0x0000078204077890 */ /* 0x000fe2000fffe03f */
[----:B------:R-:W-:-:S02]  /*1760*/  IMAD.MOV.U32 R97, RZ, RZ, R119 ;  /* 0x000000ffff617224 */ /* 0x000fc400078e0077 */
[--C-:B------:R-:W-:Y:S02]  /*1770*/  IMAD.MOV.U32 R95, RZ, RZ, R119.reuse ;  /* 0x000000ffff5f7224 */ /* 0x100fe400078e0077 */
[--C-:B------:R-:W-:Y:S02]  /*1780*/  IMAD.MOV.U32 R93, RZ, RZ, R119.reuse ;  /* 0x000000ffff5d7224 */ /* 0x100fe400078e0077 */
[--C-:B------:R-:W-:Y:S01]  /*1790*/  IMAD.MOV.U32 R91, RZ, RZ, R119.reuse ;  /* 0x000000ffff5b7224 */ /* 0x100fe200078e0077 */
[----:B------:R-:W-:Y:S02]  /*17a0*/  WARPGROUP.DEPBAR.LE gsb0, 0x0 ;  /* 0x00008000000079c5 */ /* 0x000fe40000010000 */
[----:B------:R-:W-:Y:S01]  /*17b0*/  WARPGROUP.ARRIVE ;  /* 0x00000000000079c5 */ /* 0x000fe20000000000 */
[--C-:B------:R-:W-:Y:S02]  /*17c0*/  IMAD.MOV.U32 R87, RZ, RZ, R119.reuse ;  /* 0x000000ffff577224 */ /* 0x100fe400078e0077 */
[----:B------:R-:W-:-:S03]  /*17d0*/  IMAD.MOV.U32 R85, RZ, RZ, R119 ;  /* 0x000000ffff557224 */ /* 0x000fc600078e0077 */
[----:B------:R-:W-:Y:S01]  /*17e0*/  HGMMA.64x16x16.F32 R64, gdesc[UR8], RZ, !UPT, gsb0 ;  /* 0x00200000084079f0 */ /* 0x000fe2000c0008ff */
[----:B------:R-:W-:Y:S01]  /*17f0*/  UIADD3 UR10, UR4, 0x2, URZ ;  /* 0x00000002040a7890 */ /* 0x000fe2000fffe03f */
[----:B------:R-:W-:Y:S01]  /*1800*/  UMOV UR8, UR6 ;  /* 0x0000000600087c82 */ /* 0x000fe20008000000 */
[----:B------:R-:W-:Y:S01]  /*1810*/  UMOV UR9, 0x40000040 ;  /* 0x4000004000097882 */ /* 0x000fe20000000000 */
[----:B------:R-:W-:Y:S01]  /*1820*/  UMOV UR11, 0x40000040 ;  /* 0x40000040000b7882 */ /* 0x000fe20000000000 */
[----:B------:R-:W-:Y:S01]  /*1830*/  UIADD3 UR6, UR5, 0x4, URZ ;  /* 0x0000000405067890 */ /* 0x000fe2000fffe03f */
[----:B------:R-:W-:Y:S02]  /*1840*/  WARPGROUP.DEPBAR.LE gsb0, 0x0 ;  /* 0x00008000000079c5 */ /* 0x000fe40000010000 */
[----:B------:R-:W-:-:S06]  /*1850*/  WARPGROUP.ARRIVE ;  /* 0x00000000000079c5 */ /* 0x000fcc0000000000 */
[----:B------:R-:W-:Y:S01]  /*1860*/  HGMMA.64x16x16.F32 R56, gdesc[UR12], RZ, !UPT, gsb0 ;  /* 0x002000000c3879f0 */ /* 0x000fe2000c0008ff */
[----:B------:R-:W-:Y:S01]  /*1870*/  UIADD3 UR14, UR4, 0x102, URZ ;  /* 0x00000102040e7890 */ /* 0x000fe2000fffe03f */
[----:B------:R-:W-:Y:S01]  /*1880*/  UMOV UR12, UR8 ;  /* 0x00000008000c7c82 */ /* 0x000fe20008000000 */
[----:B------:R-:W-:Y:S01]  /*1890*/  UMOV UR13, UR9 ;  /* 0x00000009000d7c82 */ /* 0x000fe20008000000 */
[----:B------:R-:W-:Y:S01]  /*18a0*/  UMOV UR15, 0x40000040 ;  /* 0x40000040000f7882 */ /* 0x000fe20000000000 */
        /* <DEDUP_REMOVED lines=24> */
[----:B------:R-:W-:Y:S02]  /*1a30*/  UMOV UR59, 0x40000040 ;  /* 0x40000040003b7882 */ /* 0x000fe40000000000 */
[----:B------:R-:W-:Y:S02]  /*1a40*/  WARPGROUP.DEPBAR.LE gsb0, 0x0 ;  /* 0x00008000000079c5 */ /* 0x000fe40000010000 */
[----:B------:R-:W-:-:S06]  /*1a50*/  WARPGROUP.ARRIVE ;  /* 0x00000000000079c5 */ /* 0x000fcc0000000000 */
[----:B------:R-:W-:Y:S01]  /*1a60*/  HGMMA.64x16x16.F32 R72, gdesc[UR8], R72, gsb0 ;  /* 0x00200000084879f0 */ /* 0x000fe20008000848 */
[----:B------:R-:W-:Y:S01]  /*1a70*/  UIADD3 UR10, UR4, 0x82, URZ ;  /* 0x00000082040a7890 */ /* 0x000fe2000fffe03f */
[----:B------:R-:W-:Y:S01]  /*1a80*/  UMOV UR11, 0x40000040 ;  /* 0x40000040000b7882 */ /* 0x000fe20000000000 */
        /* <DEDUP_REMOVED lines=9> */
[----:B------:R-:W-:Y:S01]  /*1b20*/  UMOV UR12, UR6 ;  /* 0x00000006000c7c82 */ /* 0x000fe20008000000 */
[----:B------:R-:W-:Y:S01]  /*1b30*/  UMOV UR13, 0x40000040 ;  /* 0x40000040000d7882 */ /* 0x000fe20000000000 */
[----:B------:R-:W-:Y:S01]  /*1b40*/  UMOV UR15, 0x40000040 ;  /* 0x40000040000f7882 */ /* 0x000fe20000000000 */
[----:B------:R-:W-:Y:S01]  /*1b50*/  UMOV UR28, UR12 ;  /* 0x0000000c001c7c82 */ /* 0x000fe20008000000 */
[----:B------:R-:W-:Y:S01]  /*1b60*/  UMOV UR29, UR13 ;  /* 0x0000000d001d7c82 */ /* 0x000fe20008000000 */
[----:B------:R-:W-:Y:S01]  /*1b70*/  UIADD3 UR6, UR5, 0x6, URZ ;  /* 0x0000000605067890 */ /* 0x000fe2000fffe03f */
[----:B------:R-:W-:Y:S02]  /*1b80*/  MOV R2, UR13 ;  /* 0x0000000d00027c02 */ /* 0x000fe40008000f00 */
[----:B------:R-:W-:Y:S01]  /*1b90*/  MOV R3, UR12 ;  /* 0x0000000c00037c02 */ /* 0x000fe20008000f00 */
[----:B------:R-:W-:-:S02]  /*1ba0*/  WARPGROUP.DEPBAR.LE gsb0, 0x0 ;  /* 0x00008000000079c5 */ /* 0x000fc40000010000 */
[----:B------:R-:W-:-:S06]  /*1bb0*/  WARPGROUP.ARRIVE ;  /* 0x00000000000079c5 */ /* 0x000fcc0000000000 */
[----:B------:R-:W-:Y:S01]  /*1bc0*/  HGMMA.64x16x16.F32 R48, gdesc[UR16], R48, gsb0 ;  /* 0x00200000103079f0 */ /* 0x000fe20008000830 */
[----:B------:R-:W-:Y:S01]  /*1bd0*/  UIADD3 UR18, UR4, 0x104, URZ ;  /* 0x0000010404127890 */ /* 0x000fe2000fffe03f */
[----:B------:R-:W-:Y:S01]  /*1be0*/  UMOV UR16, UR12 ;  /* 0x0000000c00107c82 */ /* 0x000fe20008000000 */
[----:B------:R-:W-:Y:S01]  /*1bf0*/  UMOV UR17, UR13 ;  /* 0x0000000d00117c82 */ /* 0x000fe20008000000 */
[----:B------:R-:W-:Y:S01]  /*1c00*/  UMOV UR19, 0x40000040 ;  /* 0x4000004000137882 */ /* 0x000fe20000000000 */
[----:B------:R-:W-:Y:S02]  /*1c10*/  WARPGROUP.DEPBAR.LE gsb0, 0x0 ;  /* 0x00008000000079c5 */ /* 0x000fe40000010000 */
        /* <DEDUP_REMOVED lines=16> */
[----:B------:R-:W-:Y:S02]  /*1d20*/  UIADD3 UR10, UR4, 0x802, URZ ;  /* 0x00000802040a7890 */ /* 0x000fe4000fffe03f */
        /* <DEDUP_REMOVED lines=44> */
[----:B------:R-:W-:Y:S01]  /*1ff0*/  UMOV UR14, UR10 ;  /* 0x0000000a000e7c82 */ /* 0x000fe20008000000 */
[----:B------:R-:W-:Y:S01]  /*2000*/  UMOV UR15, 0x40000040 ;  /* 0x40000040000f7882 */ /* 0x000fe20000000000 */
[----:B------:R-:W-:Y:S01]  /*2010*/  UIADD3 UR10, UR4, 0x884, URZ ;  /* 0x00000884040a7890 */ /* 0x000fe2000fffe03f */
        /* <DEDUP_REMOVED lines=43> */
[----:B------:R-:W-:Y:S03]  /*22d0*/  HGMMA.64x16x16.F32 R24, gdesc[UR16], R24, gsb0 ;  /* 0x00200000101879f0 */ /* 0x000fe60008000818 */
        /* <DEDUP_REMOVED lines=184> */
[----:B------:R-:W-:Y:S01]  /*2e60*/  UMOV UR38, UR7 ;  /* 0x0000000700267c82 */ /* 0x000fe20008000000 */
[----:B------:R-:W-:Y:S01]  /*2e70*/  UMOV UR39, 0x40000040 ;  /* 0x4000004000277882 */ /* 0x000fe20000000000 */
[----:B------:R-:W-:-:S07]  /*2e80*/  UIADD3 UR7, UR4, 0x804, URZ ;  /* 0x0000080404077890 */ /* 0x000fce000fffe03f */
[----:B------:R-:W-:Y:S01]  /*2e90*/  UMOV UR58, UR7 ;  /* 0x00000007003a7c82 */ /* 0x000fe20008000000 */
        /* <DEDUP_REMOVED lines=15> */
[----:B------:R-:W-:Y:S01]  /*2f90*/  UMOV UR12, UR44 ;  /* 0x0000002c000c7c82 */ /* 0x000fe20008000000 */
[----:B------:R-:W-:Y:S01]  /*2fa0*/  UMOV UR13, UR45 ;  /* 0x0000002d000d7c82 */ /* 0x000fe20008000000 */
[----:B------:R-:W-:Y:S02]  /*2fb0*/  UIADD3 UR6, UR5, 0x804, URZ ;  /* 0x0000080405067890 */ /* 0x000fe4000fffe03f */
[----:B------:R-:W-:Y:S01]  /*2fc0*/  UIADD3 UR5, UR5, 0x806, URZ ;  /* 0x0000080605057890 */ /* 0x000fe2000fffe03f */
        /* <DEDUP_REMOVED lines=27> */
[----:B------:R-:W-:Y:S01]  /*3180*/  ULDC UR10, c[0x0][0x9d8] ;  /* 0x00027600000a7ab9 */ /* 0x000fe20000000800 */
[----:B------:R-:W-:Y:S02]  /*3190*/  WARPGROUP.DEPBAR.LE gsb0, 0x0 ;  /* 0x00008000000079c5 */ /* 0x000fe40000010000 */
[----:B------:R-:W-:-:S06]  /*31a0*/  WARPGROUP.ARRIVE ;  /* 0x00000000000079c5 */ /* 0x000fcc0000000000 */
[----:B------:R-:W-:Y:S01]  /*31b0*/  HGMMA.64x16x16.F32 R56, gdesc[UR12], R56, gsb0 ;  /* 0x002000000c3879f0 */ /* 0x000fe20008000838 */
        /* <DEDUP_REMOVED lines=13> */
[----:B------:R-:W-:Y:S01]  /*3290*/  UIADD3 UR6, UR4, 0x784, URZ ;  /* 0x0000078404067890 */ /* 0x000fe2000fffe03f */
[----:B------:R-:W-:Y:S01]  /*32a0*/  UMOV UR12, UR48 ;  /* 0x00000030000c7c82 */ /* 0x000fe20008000000 */
[----:B------:R-:W-:Y:S01]  /*32b0*/  UMOV UR13, UR49 ;  /* 0x00000031000d7c82 */ /* 0x000fe20008000000 */
[----:B------:R-:W-:Y:S01]  /*32c0*/  UMOV UR56, UR48 ;  /* 0x0000003000387c82 */ /* 0x000fe20008000000 */
[----:B------:R-:W-:Y:S01]  /*32d0*/  UMOV UR57, UR49 ;  /* 0x0000003100397c82 */ /* 0x000fe20008000000 */
[----:B------:R-:W-:-:S02]  /*32e0*/  UMOV UR36, UR48 ;  /* 0x0000003000247c82 */ /* 0x000fc40008000000 */
        /* <DEDUP_REMOVED lines=21> */
[----:B------:R-:W-:Y:S02]  /*3440*/  R2UR UR13, R2 ;  /* 0x00000000020d72ca */ /* 0x000fe400000e0000 */
[----:B------:R-:W-:Y:S01]  /*3450*/  R2UR UR12, R3 ;  /* 0x00000000030c72ca */ /* 0x000fe200000e0000 */
        /* <DEDUP_REMOVED lines=19> */
[----:B------:R-:W-:Y:S01]  /*3590*/  UMOV UR52, UR5 ;  /* 0x0000000500347c82 */ /* 0x000fe20008000000 */
[----:B------:R-:W-:Y:S01]  /*35a0*/  UMOV UR53, 0x40000040 ;  /* 0x4000004000357882 */ /* 0x000fe20000000000 */
[----:B------:R-:W-:Y:S01]  /*35b0*/  UMOV UR54, UR7 ;  /* 0x0000000700367c82 */ /* 0x000fe20008000000 */
[----:B------:R-:W-:Y:S01]  /*35c0*/  UMOV UR55, 0x40000040 ;  /* 0x4000004000377882 */ /* 0x000fe20000000000 */
        /* <DEDUP_REMOVED lines=11> */
[----:B------:R-:W-:Y:S01]  /*3680*/  WARPGROUP.ARRIVE ;  /* 0x00000000000079c5 */ /* 0x000fe20000000000 */
[----:B------:R-:W-:Y:S01]  /*3690*/  FMUL.FTZ R72, R72, UR10 ;  /* 0x0000000a48487c20 */ /* 0x000fe20008410000 */
[----:B------:R-:W-:Y:S01]  /*36a0*/  FMUL.FTZ R73, R73, UR10 ;  /* 0x0000000a49497c20 */ /* 0x000fe20008410000 */
[----:B------:R-:W-:Y:S01]  /*36b0*/  FMUL.FTZ R76, R76, UR10 ;  /* 0x0000000a4c4c7c20 */ /* 0x000fe20008410000 */
[----:B------:R-:W-:Y:S01]  /*36c0*/  FMUL.FTZ R77, R77, UR10 ;  /* 0x0000000a4d4d7c20 */ /* 0x000fe20008410000 */
[----:B------:R-:W-:Y:S01]  /*36d0*/  FMUL.FTZ R74, R74, UR10 ;  /* 0x0000000a4a4a7c20 */ /* 0x000fe20008410000 */
[----:B------:R-:W-:Y:S01]  /*36e0*/  HGMMA.64x16x16.F32 R64, gdesc[UR52], R64, gsb0 ;  /* 0x00200000344079f0 */ /* 0x000fe20008000840 */
[----:B------:R-:W-:Y:S01]  /*36f0*/  UIADD3 UR54, UR4, 0x806, URZ ;  /* 0x0000080604367890 */ /* 0x000fe2000fffe03f */
[----:B------:R-:W0:Y:S01]  /*3700*/  MUFU.TANH R72, R72 ;  /* 0x0000004800487308 */ /* 0x000e220000002400 */
[----:B------:R-:W-:Y:S01]  /*3710*/  UMOV UR55, 0x40000040 ;  /* 0x4000004000377882 */ /* 0x000fe20000000000 */
[----:B------:R-:W-:Y:S01]  /*3720*/  FMUL.FTZ R75, R75, UR10 ;  /* 0x0000000a4b4b7c20 */ /* 0x000fe20008410000 */
[----:B------:R-:W-:Y:S01]  /*3730*/  FMUL.FTZ R78, R78, UR10 ;  /* 0x0000000a4e4e7c20 */ /* 0x000fe20008410000 */
[----:B------:R-:W-:-:S04]  /*3740*/  FMUL.FTZ R79, R79, UR10 ;  /* 0x0000000a4f4f7c20 */ /* 0x000fc80008410000 */
[----:B------:R-:W1:Y:S08]  /*3750*/  MUFU.TANH R73, R73 ;  /* 0x0000004900497308 */ /* 0x000e700000002400 */
[----:B------:R-:W2:Y:S08]  /*3760*/  MUFU.TANH R76, R76 ;  /* 0x0000004c004c7308 */ /* 0x000eb00000002400 */
[----:B------:R-:W-:Y:S08]  /*3770*/  MUFU.TANH R77, R77 ;  /* 0x0000004d004d7308 */ /* 0x000ff00000002400 */
[----:B------:R-:W3:Y:S08]  /*3780*/  MUFU.TANH R2, R74 ;  /* 0x0000004a00027308 */ /* 0x000ef00000002400 */
[----:B------:R4:W-:Y:S08]  /*3790*/  MUFU.TANH R3, R75 ;  /* 0x0000004b00037308 */ /* 0x0009f00000002400 */
[----:B------:R-:W-:Y:S01]  /*37a0*/  MUFU.TANH R6, R78 ;  /* 0x0000004e00067308 */ /* 0x000fe20000002400 */
[----:B----4-:R-:W-:Y:S01]  /*37b0*/  MOV R75, R119 ;  /* 0x00000077004b7202 */ /* 0x010fe20000000f00 */
[----:B------:R-:W-:-:S02]  /*37c0*/  WARPGROUP.DEPBAR.LE gsb0, 0x0 ;  /* 0x00008000000079c5 */ /* 0x000fc40000010000 */
[----:B------:R-:W-:Y:S01]  /*37d0*/  WARPGROUP.ARRIVE ;  /* 0x00000000000079c5 */ /* 0x000fe20000000000 */
[----:B------:R-:W-:Y:S01]  /*37e0*/  FMUL.FTZ R66, R66, UR10 ;  /* 0x0000000a42427c20 */ /* 0x000fe20008410000 */
[----:B------:R-:W-:Y:S01]  /*37f0*/  FMUL.FTZ R64, R64, UR10 ;  /* 0x0000000a40407c20 */ /* 0x000fe20008410000 */
[----:B------:R-:W-:Y:S01]  /*3800*/  FMUL.FTZ R65, R65, UR10 ;  /* 0x0000000a41417c20 */ /* 0x000fe20008410000 */
[----:B------:R-:W-:Y:S01]  /*3810*/  FMUL.FTZ R68, R68, UR10 ;  /* 0x0000000a44447c20 */ /* 0x000fe20008410000 */
[----:B------:R4:W-:Y:S01]  /*3820*/  MUFU.TANH R12, R66 ;  /* 0x00000042000c7308 */ /* 0x0009e20000002400 */
[----:B------:R-:W-:Y:S01]  /*3830*/  HGMMA.64x16x16.F32 R56, gdesc[UR52], R56, gsb0 ;  /* 0x00200000343879f0 */ /* 0x000fe20008000838 */
[----:B------:R-:W-:Y:S01]  /*3840*/  UIADD3 UR54, UR4, 0x886, URZ ;  /* 0x0000088604367890 */ /* 0x000fe2000fffe03f */
[----:B------:R-:W-:Y:S01]  /*3850*/  FMUL.FTZ R69, R69, UR10 ;  /* 0x0000000a45457c20 */ /* 0x000fe20008410000 */
[----:B------:R-:W-:Y:S01]  /*3860*/  UMOV UR55, 0x40000040 ;  /* 0x4000004000377882 */ /* 0x000fe20000000000 */
[----:B------:R-:W-:Y:S01]  /*3870*/  FMUL.FTZ R70, R70, UR10 ;  /* 0x0000000a46467c20 */ /* 0x000fe20008410000 */
[----:B------:R-:W-:Y:S01]  /*3880*/  FMUL.FTZ R67, R67, UR10 ;  /* 0x0000000a43437c20 */ /* 0x000fe20008410000 */
[----:B------:R-:W-:Y:S01]  /*3890*/  FMUL.FTZ R71, R71, UR10 ;  /* 0x0000000a47477c20 */ /* 0x000fe20008410000 */
[----:B------:R-:W5:Y:S01]  /*38a0*/  MUFU.TANH R64, R64 ;  /* 0x0000004000407308 */ /* 0x000f620000002400 */
[----:B----4-:R-:W-:-:S05]  /*38b0*/  IMAD R66, R120, -0x70, R9 ;  /* 0xffffff9078427824 */ /* 0x010fca00078e0209 */
[C---:B------:R-:W-:Y:S02]  /*38c0*/  ISETP.GT.AND P4, PT, R66.reuse, RZ, PT ;  /* 0x000000ff4200720c */ /* 0x040fe40003f84270 */
[C---:B------:R-:W-:Y:S01]  /*38d0*/  ISETP.GT.AND P2, PT, R66.reuse, 0x1, PT ;  /* 0x000000014200780c */ /* 0x040fe20003f44270 */
[----:B------:R-:W4:Y:S01]  /*38e0*/  MUFU.TANH R65, R65 ;  /* 0x0000004100417308 */ /* 0x000f220000002400 */
[----:B------:R-:W-:Y:S02]  /*38f0*/  ISETP.GT.AND P3, PT, R66, 0x8, PT ;  /* 0x000000084200780c */ /* 0x000fe40003f64270 */
[----:B0-----:R-:W-:Y:S02]  /*3900*/  FSEL R72, R72, -INF , P4 ;  /* 0xff80000048487808 */ /* 0x001fe40002000000 */
[----:B-1----:R-:W-:Y:S02]  /*3910*/  FSEL R73, R73, -INF , P2 ;  /* 0xff80000049497808 */ /* 0x002fe40001000000 */
[----:B------:R-:W-:Y:S01]  /*3920*/  ISETP.GT.AND P6, PT, R66, 0x9, PT ;  /* 0x000000094200780c */ /* 0x000fe20003fc4270 */
[----:B------:R-:W0:Y:S01]  /*3930*/  MUFU.TANH R68, R68 ;  /* 0x0000004400447308 */ /* 0x000e220000002400 */
[----:B--2---:R-:W-:-:S02]  /*3940*/  FSEL R76, R76, -INF , P3 ;  /* 0xff8000004c4c7808 */ /* 0x004fc40001800000 */
[----:B------:R-:W-:Y:S02]  /*3950*/  FMNMX.FTZ R13, R72, R73, !PT ;  /* 0x00000049480d7209 */ /* 0x000fe40007810000 */
[----:B------:R-:W-:Y:S02]  /*3960*/  ISETP.GT.AND P5, PT, R66, 0x10, PT ;  /* 0x000000104200780c */ /* 0x000fe40003fa4270 */
[----:B------:R-:W-:Y:S01]  /*3970*/  FMNMX.FTZ R13, R76, R13, !PT ;  /* 0x0000000d4c0d7209 */ /* 0x000fe20007810000 */
[----:B------:R1:W2:Y:S01]  /*3980*/  MUFU.TANH R10, R79 ;  /* 0x0000004f000a7308 */ /* 0x0002a20000002400 */
[----:B---3--:R-:W-:Y:S02]  /*3990*/  FSEL R2, R2, -INF , P4 ;  /* 0xff80000002027808 */ /* 0x008fe40002000000 */
[----:B------:R-:W-:Y:S02]  /*39a0*/  ISETP.GT.AND P4, PT, R66, 0x11, PT ;  /* 0x000000114200780c */ /* 0x000fe40003f84270 */
[----:B-----5:R-:W-:-:S02]  /*39b0*/  FSEL R64, R64, -INF , P5 ;  /* 0xff80000040407808 */ /* 0x020fc40002800000 */
[----:B------:R-:W-:Y:S01]  /*39c0*/  FSEL R3, R3, -INF , P2 ;  /* 0xff80000003037808 */ /* 0x000fe20001000000 */
[----:B------:R-:W3:Y:S01]  /*39d0*/  MUFU.TANH R69, R69 ;  /* 0x0000004500457308 */ /* 0x000ee20000002400 */
[----:B------:R-:W-:Y:S01]  /*39e0*/  ISETP.GT.AND P2, PT, R66, 0x18, PT ;  /* 0x000000184200780c */ /* 0x000fe20003f44270 */
[--C-:B-1----:R-:W-:Y:S01]  /*39f0*/  IMAD.MOV.U32 R79, RZ, RZ, R119.reuse ;  /* 0x000000ffff4f7224 */ /* 0x102fe200078e0077 */
[----:B----4-:R-:W-:Y:S01]  /*3a00*/  FSEL R74, R65, -INF , P4 ;  /* 0xff800000414a7808 */ /* 0x010fe20002000000 */
[----:B------:R-:W-:Y:S01]  /*3a10*/  IMAD.MOV.U32 R65, RZ, RZ, R119 ;  /* 0x000000ffff417224 */ /* 0x000fe200078e0077 */
[----:B------:R-:W-:Y:S02]  /*3a20*/  FSEL R6, R6, -INF , P3 ;  /* 0xff80000006067808 */ /* 0x000fe40001800000 */
[----:B------:R-:W-:Y:S01]  /*3a30*/  ISETP.GT.AND P3, PT, R66, 0x19, PT ;  /* 0x000000194200780c */ /* 0x000fe20003f64270 */
[----:B------:R1:W-:Y:S01]  /*3a40*/  MUFU.TANH R20, R70 ;  /* 0x0000004600147308 */ /* 0x0003e20000002400 */
[----:B0-----:R-:W-:-:S02]  /*3a50*/  FSEL R68, R68, -INF , P2 ;  /* 0xff80000044447808 */ /* 0x001fc40001000000 */
[----:B--2---:R-:W-:Y:S01]  /*3a60*/  FSEL R10, R10, -INF , P6 ;  /* 0xff8000000a0a7808 */ /* 0x004fe20003000000 */
[----:B------:R-:W-:Y:S02]  /*3a70*/  WARPGROUP.DEPBAR.LE gsb0, 0x0 ;  /* 0x00008000000079c5 */ /* 0x000fe40000010000 */
[----:B------:R-:W-:Y:S01]  /*3a80*/  WARPGROUP.ARRIVE ;  /* 0x00000000000079c5 */ /* 0x000fe20000000000 */
[----:B------:R-:W-:Y:S01]  /*3a90*/  FMUL.FTZ R56, R56, UR10 ;  /* 0x0000000a38387c20 */ /* 0x000fe20008410000 */
[----:B------:R-:W-:Y:S01]  /*3aa0*/  FMUL.FTZ R57, R57, UR10 ;  /* 0x0000000a39397c20 */ /* 0x000fe20008410000 */
[----:B-1----:R-:W-:Y:S01]  /*3ab0*/  FSEL R70, R77, -INF , P6 ;  /* 0xff8000004d467808 */ /* 0x002fe20003000000 */
[----:B------:R-:W-:Y:S01]  /*3ac0*/  FMUL.FTZ R60, R60, UR10 ;  /* 0x0000000a3c3c7c20 */ /* 0x000fe20008410000 */
[----:B------:R0:W-:Y:S01]  /*3ad0*/  MUFU.TANH R14, R67 ;  /* 0x00000043000e7308 */ /* 0x0001e20000002400 */
[----:B------:R-:W-:Y:S01]  /*3ae0*/  HGMMA.64x16x16.F32 R48, gdesc[UR52], R48, gsb0 ;  /* 0x00200000343079f0 */ /* 0x000fe20008000830 */
[----:B------:R-:W-:Y:S01]  /*3af0*/  UIADD3 UR54, UR4, 0x906, URZ ;  /* 0x0000090604367890 */ /* 0x000fe2000fffe03f */
[----:B------:R-:W-:Y:S01]  /*3b00*/  FMNMX.FTZ R13, R70, R13, !PT ;  /* 0x0000000d460d7209 */ /* 0x000fe20007810000 */
[----:B------:R-:W-:Y:S01]  /*3b10*/  UMOV UR55, 0x40000040 ;  /* 0x4000004000377882 */ /* 0x000fe20000000000 */
[----:B------:R-:W-:Y:S01]  /*3b20*/  FMUL.FTZ R62, R62, UR10 ;  /* 0x0000000a3e3e7c20 */ /* 0x000fe20008410000 */
[----:B------:R-:W-:Y:S01]  /*3b30*/  FMUL.FTZ R61, R61, UR10 ;  /* 0x0000000a3d3d7c20 */ /* 0x000fe20008410000 */
[----:B------:R-:W-:Y:S01]  /*3b40*/  FMNMX.FTZ R15, R64, R13, !PT ;  /* 0x0000000d400f7209 */ /* 0x000fe20007810000 */
[----:B------:R-:W1:Y:S01]  /*3b50*/  MUFU.TANH R56, R56 ;  /* 0x0000003800387308 */ /* 0x000e620000002400 */
[----:B------:R-:W-:Y:S01]  /*3b60*/  FMUL.FTZ R58, R58, UR10 ;  /* 0x0000000a3a3a7c20 */ /* 0x000fe20008410000 */
[----:B------:R-:W-:Y:S01]  /*3b70*/  FMUL.FTZ R59, R59, UR10 ;  /* 0x0000000a3b3b7c20 */ /* 0x000fe20008410000 */
[----:B------:R-:W-:Y:S01]  /*3b80*/  FMNMX.FTZ R15, R74, R15, !PT ;  /* 0x0000000f4a0f7209 */ /* 0x000fe20007810000 */
[----:B------:R-:W-:Y:S01]  /*3b90*/  FMUL.FTZ R63, R63, UR10 ;  /* 0x0000000a3f3f7c20 */ /* 0x000fe20008410000 */
[----:B------:R-:W-:Y:S01]  /*3ba0*/  ISETP.GT.AND P6, PT, R66, 0x20, PT ;  /* 0x000000204200780c */ /* 0x000fe20003fc4270 */
[--C-:B------:R-:W-:Y:S01]  /*3bb0*/  IMAD.MOV.U32 R77, RZ, RZ, R119.reuse ;  /* 0x000000ffff4d7224 */ /* 0x100fe200078e0077 */
[----:B---3--:R-:W-:Y:S01]  /*3bc0*/  FSEL R78, R69, -INF , P3 ;  /* 0xff800000454e7808 */ /* 0x008fe20001800000 */
[----:B------:R-:W2:Y:S01]  /*3bd0*/  MUFU.TANH R57, R57 ;  /* 0x0000003900397308 */ /* 0x000ea20000002400 */
[----:B------:R-:W-:Y:S01]  /*3be0*/  FMNMX.FTZ R15, R68, R15, !PT ;  /* 0x0000000f440f7209 */ /* 0x000fe20007810000 */
[--C-:B------:R-:W-:Y:S01]  /*3bf0*/  IMAD.MOV.U32 R69, RZ, RZ, R119.reuse ;  /* 0x000000ffff457224 */ /* 0x100fe200078e0077 */
[----:B------:R-:W-:Y:S01]  /*3c00*/  FSEL R12, R12, -INF , P5 ;  /* 0xff8000000c0c7808 */ /* 0x000fe20002800000 */
[----:B0-----:R-:W-:Y:S01]  /*3c10*/  IMAD.MOV.U32 R67, RZ, RZ, R119 ;  /* 0x000000ffff437224 */ /* 0x001fe200078e0077 */
[----:B------:R-:W-:-:S02]  /*3c20*/  ISETP.GT.AND P5, PT, R66, 0x21, PT ;  /* 0x000000214200780c */ /* 0x000fc40003fa4270 */
[----:B------:R-:W-:Y:S01]  /*3c30*/  FMNMX.FTZ R15, R78, R15, !PT ;  /* 0x0000000f4e0f7209 */ /* 0x000fe20007810000 */
[----:B------:R-:W0:Y:S01]  /*3c40*/  MUFU.TANH R60, R60 ;  /* 0x0000003c003c7308 */ /* 0x000e220000002400 */
[----:B-1----:R-:W-:Y:S02]  /*3c50*/  FSEL R80, R56, -INF , P6 ;  /* 0xff80000038507808 */ /* 0x002fe40003000000 */
[----:B------:R-:W-:Y:S02]  /*3c60*/  FSEL R14, R14, -INF , P4 ;  /* 0xff8000000e0e7808 */ /* 0x000fe40002000000 */
[----:B------:R-:W-:Y:S02]  /*3c70*/  ISETP.GT.AND P4, PT, R66, 0x28, PT ;  /* 0x000000284200780c */ /* 0x000fe40003f84270 */
[----:B------:R-:W-:Y:S01]  /*3c80*/  FMNMX.FTZ R21, R80, R15, !PT ;  /* 0x0000000f50157209 */ /* 0x000fe20007810000 */
[----:B------:R-:W1:Y:S01]  /*3c90*/  MUFU.TANH R71, R71 ;  /* 0x0000004700477308 */ /* 0x000e620000002400 */
[----:B--2---:R-:W-:Y:S01]  /*3ca0*/  FSEL R82, R57, -INF , P5 ;  /* 0xff80000039527808 */ /* 0x004fe20002800000 */
[----:B------:R-:W-:Y:S01]  /*3cb0*/  IMAD.MOV.U32 R57, RZ, RZ, R119 ;  /* 0x000000ffff397224 */ /* 0x000fe200078e0077 */
[----:B------:R-:W-:-:S02]  /*3cc0*/  FSEL R20, R20, -INF , P2 ;  /* 0xff80000014147808 */ /* 0x000fc40001000000 */
[----:B------:R-:W-:Y:S02]  /*3cd0*/  ISETP.GT.AND P2, PT, R66, 0x29, PT ;  /* 0x000000294200780c */ /* 0x000fe40003f44270 */
[----:B------:R-:W-:Y:S01]  /*3ce0*/  FMNMX.FTZ R21, R82, R21, !PT ;  /* 0x0000001552157209 */ /* 0x000fe20007810000 */
[----:B------:R-:W-:Y:S01]  /*3cf0*/  MUFU.TANH R62, R62 ;  /* 0x0000003e003e7308 */ /* 0x000fe20000002400 */
[----:B0-----:R-:W-:-:S04]  /*3d00*/  FSEL R60, R60, -INF , P4 ;  /* 0xff8000003c3c7808 */ /* 0x001fc80002000000 */
[----:B------:R-:W-:-:S03]  /*3d10*/  FMNMX.FTZ R21, R60, R21, !PT ;  /* 0x000000153c157209 */ /* 0x000fc60007810000 */
[----:B------:R-:W-:Y:S01]  /*3d20*/  MUFU.TANH R61, R61 ;  /* 0x0000003d003d7308 */ /* 0x000fe20000002400 */
[----:B------:R-:W-:Y:S02]  /*3d30*/  WARPGROUP.DEPBAR.LE gsb0, 0x0 ;  /* 0x00008000000079c5 */ /* 0x000fe40000010000 */
[----:B------:R-:W-:Y:S01]  /*3d40*/  WARPGROUP.ARRIVE ;  /* 0x00000000000079c5 */ /* 0x000fe20000000000 */
[----:B------:R-:W-:Y:S01]  /*3d50*/  FMUL.FTZ R48, R48, UR10 ;  /* 0x0000000a30307c20 */ /* 0x000fe20008410000 */
[----:B------:R-:W-:-:S03]  /*3d60*/  FMUL.FTZ R49, R49, UR10 ;  /* 0x0000000a31317c20 */ /* 0x000fc60008410000 */
[----:B------:R-:W-:Y:S01]  /*3d70*/  MUFU.TANH R58, R58 ;  /* 0x0000003a003a7308 */ /* 0x000fe20000002400 */
[----:B------:R-:W-:Y:S01]  /*3d80*/  FMUL.FTZ R52, R52, UR10 ;  /* 0x0000000a34347c20 */ /* 0x000fe20008410000 */
[----:B------:R-:W-:Y:S01]  /*3d90*/  FMUL.FTZ R51, R51, UR10 ;  /* 0x0000000a33337c20 */ /* 0x000fe20008410000 */
[----:B------:R-:W-:Y:S01]  /*3da0*/  HGMMA.64x16x16.F32 R40, gdesc[UR52], R40, gsb0 ;  /* 0x00200000342879f0 */ /* 0x000fe20008000828 */
[----:B------:R-:W-:Y:S01]  /*3db0*/  UIADD3 UR54, UR4, 0x986, URZ ;  /* 0x0000098604367890 */ /* 0x000fe2000fffe03f */
[----:B------:R-:W-:Y:S01]  /*3dc0*/  FMUL.FTZ R53, R53, UR10 ;  /* 0x0000000a35357c20 */ /* 0x000fe20008410000 */
[----:B------:R-:W-:Y:S01]  /*3dd0*/  UMOV UR55, 0x40000040 ;  /* 0x4000004000377882 */ /* 0x000fe20000000000 */
[----:B------:R-:W-:Y:S01]  /*3de0*/  UMOV UR4, UR52 ;  /* 0x0000003400047c82 */ /* 0x000fe20008000000 */
[----:B------:R-:W0:Y:S01]  /*3df0*/  MUFU.TANH R48, R48 ;  /* 0x0000003000307308 */ /* 0x000e220000002400 */
[----:B------:R-:W-:Y:S01]  /*3e00*/  FMUL.FTZ R50, R50, UR10 ;  /* 0x0000000a32327c20 */ /* 0x000fe20008410000 */
[----:B------:R-:W-:Y:S01]  /*3e10*/  FMUL.FTZ R54, R54, UR10 ;  /* 0x0000000a36367c20 */ /* 0x000fe20008410000 */
[----:B------:R-:W-:-:S05]  /*3e20*/  FMUL.FTZ R55, R55, UR10 ;  /* 0x0000000a37377c20 */ /* 0x000fca0008410000 */
[----:B------:R-:W2:Y:S08]  /*3e30*/  MUFU.TANH R59, R59 ;  /* 0x0000003b003b7308 */ /* 0x000eb00000002400 */
[----:B------:R-:W-:Y:S08]  /*3e40*/  MUFU.TANH R49, R49 ;  /* 0x0000003100317308 */ /* 0x000ff00000002400 */
[----:B------:R-:W3:Y:S08]  /*3e50*/  MUFU.TANH R52, R52 ;  /* 0x0000003400347308 */ /* 0x000ef00000002400 */
[----:B------:R-:W4:Y:S08]  /*3e60*/  MUFU.TANH R63, R63 ;  /* 0x0000003f003f7308 */ /* 0x000f300000002400 */
[----:B------:R-:W5:Y:S01]  /*3e70*/  MUFU.TANH R51, R51 ;  /* 0x0000003300337308 */ /* 0x000f620000002400 */
[----:B------:R-:W-:-:S02]  /*3e80*/  WARPGROUP.DEPBAR.LE gsb0, 0x0 ;  /* 0x00008000000079c5 */ /* 0x000fc40000010000 */
[----:B------:R-:W-:Y:S01]  /*3e90*/  WARPGROUP.ARRIVE ;  /* 0x00000000000079c5 */ /* 0x000fe20000000000 */
[----:B------:R-:W-:-:S04]  /*3ea0*/  FMUL.FTZ R40, R40, UR10 ;  /* 0x0000000a28287c20 */ /* 0x000fc80008410000 */
[----:B------:R-:W5:Y:S01]  /*3eb0*/  MUFU.TANH R53, R53 ;  /* 0x0000003500357308 */ /* 0x000f620000002400 */
[----:B------:R-:W-:Y:S01]  /*3ec0*/  FMUL.FTZ R41, R41, UR10 ;  /* 0x0000000a29297c20 */ /* 0x000fe20008410000 */
[----:B------:R-:W-:Y:S01]  /*3ed0*/  FMUL.FTZ R42, R42, UR10 ;  /* 0x0000000a2a2a7c20 */ /* 0x000fe20008410000 */
[----:B------:R-:W-:Y:S01]  /*3ee0*/  FMUL.FTZ R44, R44, UR10 ;  /* 0x0000000a2c2c7c20 */ /* 0x000fe20008410000 */
[----:B------:R-:W-:Y:S01]  /*3ef0*/  HGMMA.64x16x16.F32 R32, gdesc[UR52], R32, gsb0 ;  /* 0x00200000342079f0 */ /* 0x000fe20008000820 */
[----:B------:R-:W-:Y:S01]  /*3f00*/  FMUL.FTZ R45, R45, UR10 ;  /* 0x0000000a2d2d7c20 */ /* 0x000fe20008410000 */
[----:B------:R-:W-:Y:S01]  /*3f10*/  FMUL.FTZ R46, R46, UR10 ;  /* 0x0000000a2e2e7c20 */ /* 0x000fe20008410000 */
[----:B------:R-:W-:Y:S01]  /*3f20*/  FMUL.FTZ R43, R43, UR10 ;  /* 0x0000000a2b2b7c20 */ /* 0x000fe20008410000 */
[----:B------:R1:W-:Y:S01]  /*3f30*/  MUFU.TANH R5, R40 ;  /* 0x0000002800057308 */ /* 0x0003e20000002400 */
[----:B------:R-:W-:-:S07]  /*3f40*/  FMUL.FTZ R47, R47, UR10 ;  /* 0x0000000a2f2f7c20 */ /* 0x000fce0008410000 */
[----:B------:R-:W5:Y:S01]  /*3f50*/  MUFU.TANH R50, R50 ;  /* 0x0000003200327308 */ /* 0x000f620000002400 */
[----:B-1----:R-:W-:Y:S01]  /*3f60*/  FSEL R40, R71, -INF , P3 ;  /* 0xff80000047287808 */ /* 0x002fe20001800000 */
[----:B------:R-:W-:Y:S01]  /*3f70*/  IMAD.MOV.U32 R71, RZ, RZ, R119 ;  /* 0x000000ffff477224 */ /* 0x000fe200078e0077 */
[----:B------:R-:W-:-:S04]  /*3f80*/  ISETP.GT.AND P3, PT, R66, 0x30, PT ;  /* 0x000000304200780c */ /* 0x000fc80003f64270 */
[----:B0-----:R-:W-:Y:S01]  /*3f90*/  FSEL R84, R48, -INF , P3 ;  /* 0xff80000030547808 */ /* 0x001fe20001800000 */
[----:B------:R2:W-:Y:S08]  /*3fa0*/  MUFU.TANH R7, R42 ;  /* 0x0000002a00077308 */ /* 0x0005f00000002400 */
[----:B------:R-:W0:Y:S01]  /*3fb0*/  MUFU.TANH R41, R41 ;  /* 0x0000002900297308 */ /* 0x000e220000002400 */
[----:B--2---:R-:W-:Y:S01]  /*3fc0*/  FSEL R42, R59, -INF , P5 ;  /* 0xff8000003b2a7808 */ /* 0x004fe20002800000 */
[----:B------:R-:W-:Y:S01]  /*3fd0*/  IMAD.MOV.U32 R59, RZ, RZ, R119 ;  /* 0x000000ffff3b7224 */ /* 0x000fe200078e0077 */
[----:B------:R-:W-:-:S04]  /*3fe0*/  ISETP.GT.AND P5, PT, R66, 0x38, PT ;  /* 0x000000384200780c */ /* 0x000fc80003fa4270 */
[----:B---3--:R-:W-:Y:S01]  /*3ff0*/  FSEL R88, R52, -INF , P5 ;  /* 0xff80000034587808 */ /* 0x008fe20002800000 */
[----:B------:R-:W1:Y:S08]  /*4000*/  MUFU.TANH R54, R54 ;  /* 0x0000003600367308 */ /* 0x000e700000002400 */
[----:B------:R4:W2:Y:S01]  /*4010*/  MUFU.TANH R8, R44 ;  /* 0x0000002c00087308 */ /* 0x0008a20000002400 */
[----:B------:R-:W-:-:S02]  /*4020*/  WARPGROUP.DEPBAR.LE gsb0, 0x0 ;  /* 0x00008000000079c5 */ /* 0x000fc40000010000 */
[----:B------:R-:W-:Y:S01]  /*4030*/  WARPGROUP.ARRIVE ;  /* 0x00000000000079c5 */ /* 0x000fe20000000000 */
[----:B------:R-:W-:Y:S01]  /*4040*/  FMUL.FTZ R13, R34, UR10 ;  /* 0x0000000a220d7c20 */ /* 0x000fe20008410000 */
[----:B------:R-:W-:Y:S01]  /*4050*/  FSEL R34, R62, -INF , P4 ;  /* 0xff8000003e227808 */ /* 0x000fe20002000000 */
[----:B------:R-:W-:Y:S01]  /*4060*/  FMUL.FTZ R11, R32, UR10 ;  /* 0x0000000a200b7c20 */ /* 0x000fe20008410000 */
[----:B------:R-:W-:Y:S01]  /*4070*/  FSEL R62, R61, -INF , P2 ;  /* 0xff8000003d3e7808 */ /* 0x000fe20001000000 */
[----:B------:R-:W3:Y:S01]  /*4080*/  MUFU.TANH R55, R55 ;  /* 0x0000003700377308 */ /* 0x000ee20000002400 */
[----:B------:R-:W-:Y:S01]  /*4090*/  HGMMA.64x16x16.F32 R24, gdesc[UR4], R24, gsb0 ;  /* 0x00200000041879f0 */ /* 0x000fe20008000818 */
[----:B------:R-:W-:Y:S01]  /*40a0*/  FSEL R32, R58, -INF , P6 ;  /* 0xff8000003a207808 */ /* 0x000fe20003000000 */
[----:B------:R-:W-:Y:S01]  /*40b0*/  FMUL.FTZ R33, R33, UR10 ;  /* 0x0000000a21217c20 */ /* 0x000fe20008410000 */
[----:B------:R-:W-:Y:S01]  /*40c0*/  ISETP.GT.AND P6, PT, R66, 0x31, PT ;  /* 0x000000314200780c */ /* 0x000fe20003fc4270 */
[----:B------:R-:W-:Y:S01]  /*40d0*/  FMUL.FTZ R15, R36, UR10 ;  /* 0x0000000a240f7c20 */ /* 0x000fe20008410000 */
[----:B------:R-:W-:Y:S01]  /*40e0*/  FMNMX.FTZ R21, R62, R21, !PT ;  /* 0x000000153e157209 */ /* 0x000fe20007810000 */
[----:B------:R-:W-:Y:S01]  /*40f0*/  FMUL.FTZ R37, R37, UR10 ;  /* 0x0000000a25257c20 */ /* 0x000fe20008410000 */
[----:B------:R-:W-:Y:S01]  /*4100*/  FSEL R86, R49, -INF , P6 ;  /* 0xff80000031567808 */ /* 0x000fe20003000000 */
[----:B------:R5:W-:Y:S01]  /*4110*/  MUFU.TANH R9, R46 ;  /* 0x0000002e00097308 */ /* 0x000be20000002400 */
[----:B------:R-:W-:Y:S01]  /*4120*/  FMNMX.FTZ R49, R84, R21, !PT ;  /* 0x0000001554317209 */ /* 0x000fe20007810000 */
[----:B------:R-:W-:Y:S01]  /*4130*/  FMUL.FTZ R21, R38, UR10 ;  /* 0x0000000a26157c20 */ /* 0x000fe20008410000 */
[----:B------:R-:W-:Y:S01]  /*4140*/  ISETP.GT.AND P4, PT, R66, 0x39, PT ;  /* 0x000000394200780c */ /* 0x000fe20003f84270 */
[----:B------:R-:W-:Y:S01]  /*4150*/  FMUL.FTZ R35, R35, UR10 ;  /* 0x0000000a23237c20 */ /* 0x000fe20008410000 */
[----:B------:R-:W-:Y:S01]  /*4160*/  FMNMX.FTZ R49, R86, R49, !PT ;  /* 0x0000003156317209 */ /* 0x000fe20007810000 */
[----:B------:R-:W-:Y:S01]  /*4170*/  FMUL.FTZ R39, R39, UR10 ;  /* 0x0000000a27277c20 */ /* 0x000fe20008410000 */
[----:B----4-:R-:W-:Y:S01]  /*4180*/  FSEL R44, R63, -INF , P2 ;  /* 0xff8000003f2c7808 */ /* 0x010fe20001000000 */
[----:B------:R-:W4:Y:S01]  /*4190*/  MUFU.TANH R45, R45 ;  /* 0x0000002d002d7308 */ /* 0x000f220000002400 */
[----:B-----5:R-:W-:Y:S01]  /*41a0*/  FSEL R46, R51, -INF , P6 ;  /* 0xff800000332e7808 */ /* 0x020fe20003000000 */
[----:B------:R-:W-:Y:S01]  /*41b0*/  ULDC UR4, c[0x0][0x988] ;  /* 0x0002620000047ab9 */ /* 0x000fe20000000800 */
[----:B------:R-:W-:Y:S01]  /*41c0*/  ISETP.GT.AND P2, PT, R66, 0x40, PT ;  /* 0x000000404200780c */ /* 0x000fe20003f44270 */
[--C-:B------:R-:W-:Y:S01]  /*41d0*/  IMAD.MOV.U32 R63, RZ, RZ, R119.reuse ;  /* 0x000000ffff3f7224 */ /* 0x100fe200078e0077 */
[----:B------:R-:W-:Y:S01]  /*41e0*/  FSEL R90, R53, -INF , P4 ;  /* 0xff800000355a7808 */ /* 0x000fe20002000000 */
[----:B------:R-:W-:Y:S01]  /*41f0*/  IMAD.MOV.U32 R53, RZ, RZ, R119 ;  /* 0x000000ffff357224 */ /* 0x000fe200078e0077 */
[----:B------:R-:W-:Y:S01]  /*4200*/  FMNMX.FTZ R51, R88, R49, !PT ;  /* 0x0000003158337209 */ /* 0x000fe20007810000 */
[----:B------:R-:W5:Y:S01]  /*4210*/  MUFU.TANH R43, R43 ;  /* 0x0000002b002b7308 */ /* 0x000f620000002400 */
[----:B------:R-:W-:-:S02]  /*4220*/  FSEL R36, R50, -INF , P3 ;  /* 0xff80000032247808 */ /* 0x000fc40001800000 */
[----:B------:R-:W-:Y:S02]  /*4230*/  ISETP.GT.AND P3, PT, R66, 0x41, PT ;  /* 0x000000414200780c */ /* 0x000fe40003f64270 */
[----:B------:R-:W-:Y:S02]  /*4240*/  FSEL R92, R5, -INF , P2 ;  /* 0xff800000055c7808 */ /* 0x000fe40001000000 */
[----:B------:R-:W-:Y:S01]  /*4250*/  FMNMX.FTZ R51, R90, R51, !PT ;  /* 0x000000335a337209 */ /* 0x000fe20007810000 */
[----:B------:R-:W5:Y:S01]  /*4260*/  MUFU.TANH R11, R11 ;  /* 0x0000000b000b7308 */ /* 0x000f620000002400 */
[----:B------:R-:W-:Y:S02]  /*4270*/  ISETP.GT.AND P6, PT, R66, 0x48, PT ;  /* 0x000000484200780c */ /* 0x000fe40003fc4270 */
[----:B0-----:R-:W-:Y:S02]  /*4280*/  FSEL R94, R41, -INF , P3 ;  /* 0xff800000295e7808 */ /* 0x001fe40001800000 */
[----:B------:R-:W-:-:S02]  /*4290*/  FMNMX.FTZ R51, R92, R51, !PT ;  /* 0x000000335c337209 */ /* 0x000fc40007810000 */
[----:B-1----:R-:W-:Y:S01]  /*42a0*/  FSEL R48, R54, -INF , P5 ;  /* 0xff80000036307808 */ /* 0x002fe20002800000 */
[----:B------:R-:W0:Y:S01]  /*42b0*/  MUFU.TANH R33, R33 ;  /* 0x0000002100217308 */ /* 0x000e220000002400 */
[----:B------:R-:W-:Y:S02]  /*42c0*/  ISETP.GT.AND P5, PT, R66, 0x49, PT ;  /* 0x000000494200780c */ /* 0x000fe40003fa4270 */
[----:B--2---:R-:W-:Y:S02]  /*42d0*/  FSEL R8, R8, -INF , P6 ;  /* 0xff80000008087808 */ /* 0x004fe40003000000 */
[----:B------:R-:W-:Y:S02]  /*42e0*/  FMNMX.FTZ R51, R94, R51, !PT ;  /* 0x000000335e337209 */ /* 0x000fe40007810000 */
[----:B---3--:R-:W-:Y:S01]  /*42f0*/  FSEL R38, R55, -INF , P4 ;  /* 0xff80000037267808 */ /* 0x008fe20002000000 */
[----:B------:R-:W1:Y:S01]  /*4300*/  MUFU.TANH R15, R15 ;  /* 0x0000000f000f7308 */ /* 0x000e620000002400 */
[----:B------:R-:W-:Y:S01]  /*4310*/  ISETP.GT.AND P4, PT, R66, 0x50, PT ;  /* 0x000000504200780c */ /* 0x000fe20003f84270 */
[----:B------:R-:W-:Y:S01]  /*4320*/  IMAD.MOV.U32 R55, RZ, RZ, R119 ;  /* 0x000000ffff377224 */ /* 0x000fe200078e0077 */
[----:B----4-:R-:W-:Y:S01]  /*4330*/  FSEL R96, R45, -INF , P5 ;  /* 0xff8000002d607808 */ /* 0x010fe20002800000 */
[----:B------:R-:W-:-:S02]  /*4340*/  WARPGROUP.DEPBAR.LE gsb0, 0x0 ;  /* 0x00008000000079c5 */ /* 0x000fc40000010000 */
[----:B------:R-:W-:Y:S01]  /*4350*/  FMUL.FTZ R49, R24, UR10 ;  /* 0x0000000a18317c20 */ /* 0x000fe20008410000 */
[----:B------:R-:W-:Y:S01]  /*4360*/  FMNMX.FTZ R51, R8, R51, !PT ;  /* 0x0000003308337209 */ /* 0x000fe20007810000 */
[----:B------:R-:W2:Y:S01]  /*4370*/  MUFU.TANH R47, R47 ;  /* 0x0000002f002f7308 */ /* 0x000ea20000002400 */
[----:B------:R-:W-:Y:S01]  /*4380*/  FMUL.FTZ R25, R25, UR10 ;  /* 0x0000000a19197c20 */ /* 0x000fe20008410000 */
[----:B-----5:R-:W-:Y:S01]  /*4390*/  FSEL R50, R43, -INF , P3 ;  /* 0xff8000002b327808 */ /* 0x020fe20001800000 */
[----:B------:R-:W-:Y:S01]  /*43a0*/  FMUL.FTZ R5, R28, UR10 ;  /* 0x0000000a1c057c20 */ /* 0x000fe20008410000 */
[----:B------:R-:W-:Y:S01]  /*43b0*/  ISETP.GT.AND P3, PT, R66, 0x51, PT ;  /* 0x000000514200780c */ /* 0x000fe20003f64270 */
[----:B------:R-:W-:Y:S01]  /*43c0*/  FMUL.FTZ R29, R29, UR10 ;  /* 0x0000000a1d1d7c20 */ /* 0x000fe20008410000 */
[----:B------:R-:W-:Y:S01]  /*43d0*/  FSEL R98, R11, -INF , P4 ;  /* 0xff8000000b627808 */ /* 0x000fe20002000000 */
[----:B------:R-:W-:Y:S01]  /*43e0*/  FMUL.FTZ R26, R26, UR10 ;  /* 0x0000000a1a1a7c20 */ /* 0x000fe20008410000 */
[----:B------:R-:W3:Y:S01]  /*43f0*/  MUFU.TANH R37, R37 ;  /* 0x0000002500257308 */ /* 0x000ee20000002400 */
[----:B------:R-:W-:Y:S01]  /*4400*/  FMNMX.FTZ R51, R96, R51, !PT ;  /* 0x0000003360337209 */ /* 0x000fe20007810000 */
[----:B------:R-:W-:Y:S01]  /*4410*/  FMUL.FTZ R27, R27, UR10 ;  /* 0x0000000a1b1b7c20 */ /* 0x000fe20008410000 */
[----:B------:R-:W-:Y:S01]  /*4420*/  FSEL R24, R7, -INF , P2 ;  /* 0xff80000007187808 */ /* 0x000fe20001000000 */
[----:B------:R-:W-:Y:S01]  /*4430*/  FMUL.FTZ R30, R30, UR10 ;  /* 0x0000000a1e1e7c20 */ /* 0x000fe20008410000 */
[----:B------:R-:W-:Y:S01]  /*4440*/  ISETP.GT.AND P2, PT, R66, 0x58, PT ;  /* 0x000000584200780c */ /* 0x000fe20003f44270 */
[----:B------:R-:W-:Y:S01]  /*4450*/  FMUL.FTZ R31, R31, UR10 ;  /* 0x0000000a1f1f7c20 */ /* 0x000fe20008410000 */
[----:B0-----:R-:W-:Y:S01]  /*4460*/  FSEL R100, R33, -INF , P3 ;  /* 0xff80000021647808 */ /* 0x001fe20001800000 */
[----:B------:R-:W0:Y:S01]  /*4470*/  MUFU.TANH R13, R13 ;  /* 0x0000000d000d7308 */ /* 0x000e220000002400 */
[----:B------:R-:W-:Y:S01]  /*4480*/  FMNMX.FTZ R51, R98, R51, !PT ;  /* 0x0000003362337209 */ /* 0x000fe20007810000 */
[----:B------:R4:W-:Y:S01]  /*4490*/  @!P1 SYNCS.ARRIVE.TRANS64.RED.A1T0 RZ, [R0+URZ], RZ ;  /* 0x000000ff00ff99a7 */ /* 0x0009e2000810043f */
[----:B------:R-:W-:-:S02]  /*44a0*/  FSEL R28, R9, -INF , P6 ;  /* 0xff800000091c7808 */ /* 0x000fc40003000000 */
[----:B------:R-:W-:Y:S02]  /*44b0*/  ISETP.GT.AND P6, PT, R66, 0x59, PT ;  /* 0x000000594200780c */ /* 0x000fe40003fc4270 */
[----:B-1----:R-:W-:Y:S01]  /*44c0*/  FSEL R102, R15, -INF , P2 ;  /* 0xff8000000f667808 */ /* 0x002fe20001000000 */
[----:B------:R-:W1:Y:S01]  /*44d0*/  MUFU.TANH R49, R49 ;  /* 0x0000003100317308 */ /* 0x000e620000002400 */
[----:B------:R-:W-:Y:S02]  /*44e0*/  FMNMX.FTZ R51, R100, R51, !PT ;  /* 0x0000003364337209 */ /* 0x000fe40007810000 */
[----:B--2---:R-:W-:Y:S02]  /*44f0*/  FSEL R52, R47, -INF , P5 ;  /* 0xff8000002f347808 */ /* 0x004fe40002800000 */
[----:B------:R-:W-:Y:S02]  /*4500*/  ISETP.GT.AND P5, PT, R66, 0x60, PT ;  /* 0x000000604200780c */ /* 0x000fe40003fa4270 */
[----:B---3--:R-:W-:Y:S01]  /*4510*/  FSEL R104, R37, -INF , P6 ;  /* 0xff80000025687808 */ /* 0x008fe20003000000 */
[----:B------:R-:W2:Y:S01]  /*4520*/  MUFU.TANH R35, R35 ;  /* 0x0000002300237308 */ /* 0x000ea20000002400 */
[----:B------:R-:W-:-:S02]  /*4530*/  FMNMX.FTZ R51, R102, R51, !PT ;  /* 0x0000003366337209 */ /* 0x000fc40007810000 */
[----:B0-----:R-:W-:Y:S02]  /*4540*/  FSEL R54, R13, -INF , P4 ;  /* 0xff8000000d367808 */ /* 0x001fe40002000000 */
[----:B------:R-:W-:Y:S02]  /*4550*/  ISETP.GT.AND P4, PT, R66, 0x61, PT ;  /* 0x000000614200780c */ /* 0x000fe40003f84270 */
[----:B------:R-:W-:Y:S01]  /*4560*/  FMNMX.FTZ R51, R104, R51, !PT ;  /* 0x0000003368337209 */ /* 0x000fe20007810000 */
[----:B------:R-:W0:Y:S01]  /*4570*/  MUFU.TANH R25, R25 ;  /* 0x0000001900197308 */ /* 0x000e220000002400 */
[----:B-1----:R-:W-:Y:S01]  /*4580*/  FSEL R106, R49, -INF , P5 ;  /* 0xff800000316a7808 */ /* 0x002fe20002800000 */
[----:B------:R-:W-:Y:S01]  /*4590*/  IMAD.MOV.U32 R49, RZ, RZ, R119 ;  /* 0x000000ffff317224 */ /* 0x000fe200078e0077 */
[----:B------:R-:W-:Y:S02]  /*45a0*/  FMNMX.FTZ R11, R2, R3, !PT ;  /* 0x00000003020b7209 */ /* 0x000fe40007810000 */
[----:B------:R-:W-:-:S02]  /*45b0*/  FMNMX.FTZ R51, R106, R51, !PT ;  /* 0x000000336a337209 */ /* 0x000fc40007810000 */
[----:B------:R-:W-:Y:S01]  /*45c0*/  FMNMX.FTZ R11, R6, R11, !PT ;  /* 0x0000000b060b7209 */ /* 0x000fe20007810000 */
[----:B------:R-:W1:Y:S01]  /*45d0*/  MUFU.TANH R21, R21 ;  /* 0x0000001500157308 */ /* 0x000e620000002400 */
[----:B--2---:R-:W-:Y:S02]  /*45e0*/  FSEL R56, R35, -INF , P3 ;  /* 0xff80000023387808 */ /* 0x004fe40001800000 */
[----:B------:R-:W-:Y:S02]  /*45f0*/  ISETP.GT.AND P3, PT, R66, 0x68, PT ;  /* 0x000000684200780c */ /* 0x000fe40003f64270 */
[----:B------:R-:W-:Y:S02]  /*4600*/  FMNMX.FTZ R11, R10, R11, !PT ;  /* 0x0000000b0a0b7209 */ /* 0x000fe40007810000 */
[----:B------:R-:W-:Y:S01]  /*4610*/  MOV R61, R119 ;  /* 0x00000077003d7202 */ /* 0x000fe20000000f00 */
[----:B------:R-:W2:Y:S01]  /*4620*/  MUFU.TANH R5, R5 ;  /* 0x0000000500057308 */ /* 0x000ea20000002400 */
[----:B0-----:R-:W-:-:S02]  /*4630*/  FSEL R108, R25, -INF , P4 ;  /* 0xff800000196c7808 */ /* 0x001fc40002000000 */
[----:B------:R-:W-:Y:S02]  /*4640*/  FMNMX.FTZ R11, R12, R11, !PT ;  /* 0x0000000b0c0b7209 */ /* 0x000fe40007810000 */
[----:B------:R-:W-:Y:S02]  /*4650*/  FMNMX.FTZ R51, R108, R51, !PT ;  /* 0x000000336c337209 */ /* 0x000fe40007810000 */
[----:B------:R-:W-:Y:S01]  /*4660*/  FMNMX.FTZ R13, R14, R11, !PT ;  /* 0x0000000b0e0d7209 */ /* 0x000fe20007810000 */
[----:B------:R-:W0:Y:S01]  /*4670*/  MUFU.TANH R29, R29 ;  /* 0x0000001d001d7308 */ /* 0x000e220000002400 */
[----:B-1----:R-:W-:Y:S02]  /*4680*/  FSEL R58, R21, -INF , P2 ;  /* 0xff800000153a7808 */ /* 0x002fe40001000000 */
[----:B------:R-:W-:Y:S02]  /*4690*/  ISETP.GT.AND P2, PT, R66, 0x69, PT ;  /* 0x000000694200780c */ /* 0x000fe40003f44270 */
[----:B------:R-:W-:-:S02]  /*46a0*/  FMNMX.FTZ R13, R20, R13, !PT ;  /* 0x0000000d140d7209 */ /* 0x000fc40007810000 */
[----:B------:R-:W-:Y:S01]  /*46b0*/  MOV R47, R119 ;  /* 0x00000077002f7202 */ /* 0x000fe20000000f00 */
[----:B------:R-:W-:Y:S01]  /*46c0*/  MUFU.TANH R39, R39 ;  /* 0x0000002700277308 */ /* 0x000fe20000002400 */
[----:B--2---:R-:W-:Y:S01]  /*46d0*/  FSEL R66, R5, -INF , P3 ;  /* 0xff80000005427808 */ /* 0x004fe20001800000 */
[----:B------:R-:W-:Y:S01]  /*46e0*/  IMAD.U32 R5, RZ, RZ, UR4 ;  /* 0x00000004ff057e24 */ /* 0x000fe2000f8e00ff */
[----:B------:R-:W-:Y:S02]  /*46f0*/  FMNMX.FTZ R13, R40, R13, !PT ;  /* 0x0000000d280d7209 */ /* 0x000fe40007810000 */
[----:B------:R-:W-:Y:S02]  /*4700*/  FMNMX.FTZ R51, R66, R51, !PT ;  /* 0x0000003342337209 */ /* 0x000fe40007810000 */
[----:B------:R-:W-:Y:S01]  /*4710*/  FMNMX.FTZ R13, R32, R13, !PT ;  /* 0x0000000d200d7209 */ /* 0x000fe20007810000 */
[----:B------:R-:W1:Y:S01]  /*4720*/  MUFU.TANH R26, R26 ;  /* 0x0000001a001a7308 */ /* 0x000e620000002400 */
[----:B0-----:R-:W-:-:S02]  /*4730*/  FSEL R110, R29, -INF , P2 ;  /* 0xff8000001d6e7808 */ /* 0x001fc40001000000 */
[----:B------:R-:W-:Y:S02]  /*4740*/  FMNMX.FTZ R15, R42, R13, !PT ;  /* 0x0000000d2a0f7209 */ /* 0x000fe40007810000 */
[----:B------:R-:W-:Y:S02]  /*4750*/  FMNMX.FTZ R51, R110, R51, !PT ;  /* 0x000000336e337209 */ /* 0x000fe40007810000 */
[----:B------:R-:W-:Y:S01]  /*4760*/  FMNMX.FTZ R15, R34, R15, !PT ;  /* 0x0000000f220f7209 */ /* 0x000fe20007810000 */
[----:B------:R-:W-:Y:S02]  /*4770*/  MUFU.TANH R27, R27 ;  /* 0x0000001b001b7308 */ /* 0x000fe40000002400 */
[----:B------:R-:W0:Y:S01]  /*4780*/  SHFL.BFLY PT, R112, R51, 0x2, 0x1f ;  /* 0x0c401f0033707f89 */ /* 0x000e2200000e0000 */
[----:B------:R-:W-:-:S04]  /*4790*/  FMNMX.FTZ R15, R44, R15, !PT ;  /* 0x0000000f2c0f7209 */ /* 0x000fc80007810000 */
[----:B------:R-:W-:Y:S01]  /*47a0*/  FMNMX.FTZ R15, R36, R15, !PT ;  /* 0x0000000f240f7209 */ /* 0x000fe20007810000 */
[----:B------:R-:W2:Y:S01]  /*47b0*/  MUFU.TANH R30, R30 ;  /* 0x0000001e001e7308 */ /* 0x000ea20000002400 */
[----:B-1----:R-:W-:Y:S02]  /*47c0*/  FSEL R26, R26, -INF , P5 ;  /* 0xff8000001a1a7808 */ /* 0x002fe40002800000 */
[----:B------:R-:W-:-:S04]  /*47d0*/  FMNMX.FTZ R21, R46, R15, !PT ;  /* 0x0000000f2e157209 */ /* 0x000fc80007810000 */
[----:B------:R-:W-:Y:S01]  /*47e0*/  FMNMX.FTZ R21, R48, R21, !PT ;  /* 0x0000001530157209 */ /* 0x000fe20007810000 */
[----:B------:R-:W1:Y:S03]  /*47f0*/  MUFU.TANH R31, R31 ;  /* 0x0000001f001f7308 */ /* 0x000e660000002400 */
[----:B------:R-:W-:-:S04]  /*4800*/  FMNMX.FTZ R21, R38, R21, !PT ;  /* 0x0000001526157209 */ /* 0x000fc80007810000 */
[----:B------:R-:W-:Y:S02]  /*4810*/  FMNMX.FTZ R21, R24, R21, !PT ;  /* 0x0000001518157209 */ /* 0x000fe40007810000 */
[----:B--2---:R-:W-:Y:S02]  /*4820*/  FSEL R30, R30, -INF , P3 ;  /* 0xff8000001e1e7808 */ /* 0x004fe40001800000 */
[----:B0-----:R-:W-:Y:S01]  /*4830*/  FMNMX.FTZ R112, R51, R112, !PT ;  /* 0x0000007033707209 */ /* 0x001fe20007810000 */
[----:B------:R-:W-:Y:S01]  /*4840*/  IMAD.MOV.U32 R51, RZ, RZ, R119 ;  /* 0x000000ffff337224 */ /* 0x000fe200078e0077 */
[----:B------:R-:W-:-:S03]  /*4850*/  FMNMX.FTZ R21, R50, R21, !PT ;  /* 0x0000001532157209 */ /* 0x000fc60007810000 */
[----:B------:R-:W0:Y:S01]  /*4860*/  SHFL.BFLY PT, R7, R112, 0x1, 0x1f ;  /* 0x0c201f0070077f89 */ /* 0x000e2200000e0000 */
[----:B------:R-:W-:-:S04]  /*4870*/  FMNMX.FTZ R21, R28, R21, !PT ;  /* 0x000000151c157209 */ /* 0x000fc80007810000 */
[----:B------:R-:W-:-:S04]  /*4880*/  FMNMX.FTZ R21, R52, R21, !PT ;  /* 0x0000001534157209 */ /* 0x000fc80007810000 */
[----:B------:R-:W-:-:S04]  /*4890*/  FMNMX.FTZ R21, R54, R21, !PT ;  /* 0x0000001536157209 */ /* 0x000fc80007810000 */
[----:B------:R-:W-:-:S04]  /*48a0*/  FMNMX.FTZ R21, R56, R21, !PT ;  /* 0x0000001538157209 */ /* 0x000fc80007810000 */
[----:B------:R-:W-:Y:S02]  /*48b0*/  FMNMX.FTZ R21, R58, R21, !PT ;  /* 0x000000153a157209 */ /* 0x000fe40007810000 */
[----:B0-----:R-:W-:Y:S01]  /*48c0*/  FMNMX.FTZ R7, R112, R7, !PT ;  /* 0x0000000770077209 */ /* 0x001fe20007810000 */
[----:B------:R-:W-:-:S03]  /*48d0*/  IMAD.MOV.U32 R112, RZ, RZ, R119 ;  /* 0x000000ffff707224 */ /* 0x000fc600078e0077 */
[C---:B------:R-:W-:Y:S01]  /*48e0*/  FSETP.NEU.FTZ.AND P0, PT, R7.reuse, -INF , PT ;  /* 0xff8000000700780b */ /* 0x040fe20003f1d000 */
[----:B------:R-:W-:-:S05]  /*48f0*/  FMUL.FTZ R9, R7, R5 ;  /* 0x0000000507097220 */ /* 0x000fca0000410000 */
[----:B------:R-:W-:Y:S02]  /*4900*/  FSEL R25, R9, RZ, P0 ;  /* 0x000000ff09197208 */ /* 0x000fe40000000000 */
[----:B------:R-:W-:Y:S01]  /*4910*/  ISETP.NE.AND P0, PT, R83, RZ, PT ;  /* 0x000000ff5300720c */ /* 0x000fe20003f05270 */
[----:B------:R-:W-:Y:S02]  /*4920*/  IMAD.MOV.U32 R83, RZ, RZ, R119 ;  /* 0x000000ffff537224 */ /* 0x000fe400078e0077 */
[-CC-:B------:R-:W-:Y:S01]  /*4930*/  FFMA.FTZ R33, R60, R5.reuse, -R25.reuse ;  /* 0x000000053c217223 */ /* 0x180fe20000010819 */
[----:B------:R-:W-:Y:S01]  /*4940*/  FSEL R60, R39, -INF , P6 ;  /* 0xff800000273c7808 */ /* 0x000fe20003000000 */
[-CC-:B------:R-:W-:Y:S01]  /*4950*/  FFMA.FTZ R35, R62, R5.reuse, -R25.reuse ;  /* 0x000000053e237223 */ /* 0x180fe20000010819 */
[----:B------:R-:W-:Y:S01]  /*4960*/  FSEL R62, R27, -INF , P4 ;  /* 0xff8000001b3e7808 */ /* 0x000fe20002000000 */
[--C-:B------:R-:W-:Y:S01]  /*4970*/  FFMA.FTZ R196, R64, R5, -R25.reuse ;  /* 0x0000000540c47223 */ /* 0x100fe20000010819 */
[----:B------:R-:W-:Y:S01]  /*4980*/  FMNMX.FTZ R21, R60, R21, !PT ;  /* 0x000000153c157209 */ /* 0x000fe20007810000 */
[-CC-:B------:R-:W-:Y:S01]  /*4990*/  FFMA.FTZ R198, R68, R5.reuse, -R25.reuse ;  /* 0x0000000544c67223 */ /* 0x180fe20000010819 */
[----:B-1----:R-:W-:Y:S01]  /*49a0*/  FSEL R64, R31, -INF , P2 ;  /* 0xff8000001f407808 */ /* 0x002fe20001000000 */
[--C-:B------:R-:W-:Y:S01]  /*49b0*/  FFMA.FTZ R8, R8, R5, -R25.reuse ;  /* 0x0000000508087223 */ /* 0x100fe20000010819 */
[----:B------:R-:W-:Y:S01]  /*49c0*/  FMNMX.FTZ R21, R26, R21, !PT ;  /* 0x000000151a157209 */ /* 0x000fe20007810000 */
[-CC-:B------:R-:W-:Y:S01]  /*49d0*/  FFMA.FTZ R200, R72, R5.reuse, -R25.reuse ;  /* 0x0000000548c87223 */ /* 0x180fe20000010819 */
[--C-:B------:R-:W-:Y:S01]  /*49e0*/  FFMA.FTZ R9, R73, R5, -R25.reuse ;  /* 0x0000000549097223 */ /* 0x100fe20000010819 */
[----:B------:R-:W-:Y:S01]  /*49f0*/  MUFU.EX2 R186, R8 ;  /* 0x0000000800ba7308 */ /* 0x000fe20000000800 */
[----:B------:R-:W-:Y:S01]  /*4a00*/  FMNMX.FTZ R21, R62, R21, !PT ;  /* 0x000000153e157209 */ /* 0x000fe20007810000 */
[-CC-:B------:R-:W-:Y:S01]  /*4a10*/  FFMA.FTZ R202, R76, R5.reuse, -R25.reuse ;  /* 0x000000054cca7223 */ /* 0x180fe20000010819 */
[-CC-:B------:R-:W-:Y:S01]  /*4a20*/  FFMA.FTZ R70, R70, R5.reuse, -R25.reuse ;  /* 0x0000000546467223 */ /* 0x180fe20000010819 */
        /* <DEDUP_REMOVED lines=8> */
[-CC-:B------:R-:W-:Y:S01]  /*4ab0*/  FFMA.FTZ R86, R86, R5.reuse, -R25.reuse ;  /* 0x0000000556567223 */ /* 0x180fe20000010819 */
[-CC-:B------:R-:W-:Y:S01]  /*4ac0*/  FFMA.FTZ R88, R88, R5.reuse, -R25.reuse ;  /* 0x0000000558587223 */ /* 0x180fe20000010819 */
[----:B------:R-:W0:Y:S01]  /*4ad0*/  SHFL.BFLY PT, R68, R21, 0x2, 0x1f ;  /* 0x0c401f0015447f89 */ /* 0x000e2200000e0000 */
[-CC-:B------:R-:W-:Y:S01]  /*4ae0*/  FFMA.FTZ R90, R90, R5.reuse, -R25.reuse ;  /* 0x000000055a5a7223 */ /* 0x180fe20000010819 */
[----:B------:R-:W1:Y:S01]  /*4af0*/  MUFU.EX2 R9, R9 ;  /* 0x0000000900097308 */ /* 0x000e620000000800 */
[-CC-:B------:R-:W-:Y:S01]  /*4b00*/  FFMA.FTZ R92, R92, R5.reuse, -R25.reuse ;  /* 0x000000055c5c7223 */ /* 0x180fe20000010819 */
[-CC-:B------:R-:W-:Y:S01]  /*4b10*/  FFMA.FTZ R94, R94, R5.reuse, -R25.reuse ;  /* 0x000000055e5e7223 */ /* 0x180fe20000010819 */
[-CC-:B------:R-:W-:Y:S01]  /*4b20*/  FFMA.FTZ R96, R96, R5.reuse, -R25.reuse ;  /* 0x0000000560607223 */ /* 0x180fe20000010819 */
[-CC-:B------:R-:W-:Y:S01]  /*4b30*/  FFMA.FTZ R98, R98, R5.reuse, -R25.reuse ;  /* 0x0000000562627223 */ /* 0x180fe20000010819 */
[-CC-:B------:R-:W-:Y:S01]  /*4b40*/  FFMA.FTZ R100, R100, R5.reuse, -R25.reuse ;  /* 0x0000000564647223 */ /* 0x180fe20000010819 */
[-CC-:B------:R-:W-:Y:S01]  /*4b50*/  FFMA.FTZ R102, R102, R5.reuse, -R25.reuse ;  /* 0x0000000566667223 */ /* 0x180fe20000010819 */
[-CC-:B------:R-:W-:Y:S01]  /*4b60*/  FFMA.FTZ R104, R104, R5.reuse, -R25.reuse ;  /* 0x0000000568687223 */ /* 0x180fe20000010819 */
[----:B------:R-:W2:Y:S01]  /*4b70*/  MUFU.EX2 R202, R202 ;  /* 0x000000ca00ca7308 */ /* 0x000ea20000000800 */
[-CC-:B------:R-:W-:Y:S01]  /*4b80*/  FFMA.FTZ R106, R106, R5.reuse, -R25.reuse ;  /* 0x000000056a6a7223 */ /* 0x180fe20000010819 */
[-CC-:B------:R-:W-:Y:S01]  /*4b90*/  FFMA.FTZ R108, R108, R5.reuse, -R25.reuse ;  /* 0x000000056c6c7223 */ /* 0x180fe20000010819 */
[-CC-:B------:R-:W-:Y:S01]  /*4ba0*/  FFMA.FTZ R66, R66, R5.reuse, -R25.reuse ;  /* 0x0000000542427223 */ /* 0x180fe20000010819 */
[----:B------:R-:W-:Y:S01]  /*4bb0*/  FFMA.FTZ R25, R110, R5, -R25 ;  /* 0x000000056e197223 */ /* 0x000fe20000010819 */
[----:B------:R-:W-:Y:S01]  /*4bc0*/  MOV R110, R119 ;  /* 0x00000077006e7202 */ /* 0x000fe20000000f00 */
[----:B------:R-:W-:-:S02]  /*4bd0*/  IMAD.MOV.U32 R80, RZ, RZ, R119 ;  /* 0x000000ffff507224 */ /* 0x000fc400078e0077 */
[----:B------:R3:W5:Y:S01]  /*4be0*/  MUFU.EX2 R11, R70 ;  /* 0x00000046000b7308 */ /* 0x0007620000000800 */
[--C-:B------:R-:W-:Y:S02]  /*4bf0*/  IMAD.MOV.U32 R76, RZ, RZ, R119.reuse ;  /* 0x000000ffff4c7224 */ /* 0x100fe400078e0077 */
[--C-:B------:R-:W-:Y:S02]  /*4c00*/  IMAD.MOV.U32 R73, RZ, RZ, R119.reuse ;  /* 0x000000ffff497224 */ /* 0x100fe400078e0077 */
[--C-:B------:R-:W-:Y:S01]  /*4c10*/  IMAD.MOV.U32 R72, RZ, RZ, R119.reuse ;  /* 0x000000ffff487224 */ /* 0x100fe200078e0077 */
[----:B0-----:R-:W-:Y:S02]  /*4c20*/  FMNMX.FTZ R68, R21, R68, !PT ;  /* 0x0000004415447209 */ /* 0x001fe40007810000 */
[----:B------:R-:W0:Y:S01]  /*4c30*/  MUFU.EX2 R196, R196 ;  /* 0x000000c400c47308 */ /* 0x000e220000000800 */
[--C-:B---3--:R-:W-:Y:S02]  /*4c40*/  IMAD.MOV.U32 R70, RZ, RZ, R119.reuse ;  /* 0x000000ffff467224 */ /* 0x108fe400078e0077 */
[----:B------:R-:W3:Y:S05]  /*4c50*/  SHFL.BFLY PT, R21, R68, 0x1, 0x1f ;  /* 0x0c201f0044157f89 */ /* 0x000eea00000e0000 */
[----:B------:R4:W-:Y:S08]  /*4c60*/  MUFU.EX2 R13, R74 ;  /* 0x0000004a000d7308 */ /* 0x0009f00000000800 */
[----:B------:R-:W-:Y:S01]  /*4c70*/  MUFU.EX2 R198, R198 ;  /* 0x000000c600c67308 */ /* 0x000fe20000000800 */
[----:B----4-:R-:W-:-:S07]  /*4c80*/  IMAD.MOV.U32 R74, RZ, RZ, R119 ;  /* 0x000000ffff4a7224 */ /* 0x010fce00078e0077 */
[----:B------:R4:W-:Y:S01]  /*4c90*/  MUFU.EX2 R15, R78 ;  /* 0x0000004e000f7308 */ /* 0x0009e20000000800 */
[----:B---3--:R-:W-:Y:S02]  /*4ca0*/  FMNMX.FTZ R8, R68, R21, !PT ;  /* 0x0000001544087209 */ /* 0x008fe40007810000 */
[----:B------:R-:W-:Y:S02]  /*4cb0*/  MOV R68, R119 ;  /* 0x0000007700447202 */ /* 0x000fe40000000f00 */
[C---:B------:R-:W-:Y:S01]  /*4cc0*/  FSETP.NEU.FTZ.AND P2, PT, R8.reuse, -INF , PT ;  /* 0xff8000000800780b */ /* 0x040fe20003f5d000 */
[----:B------:R-:W-:Y:S02]  /*4cd0*/  FMUL.FTZ R43, R8, R5 ;  /* 0x00000005082b7220 */ /* 0x000fe40000410000 */
[----:B------:R-:W-:Y:S01]  /*4ce0*/  MUFU.EX2 R192, R192 ;  /* 0x000000c000c07308 */ /* 0x000fe20000000800 */
[----:B----4-:R-:W-:Y:S02]  /*4cf0*/  IMAD.MOV.U32 R78, RZ, RZ, R119 ;  /* 0x000000ffff4e7224 */ /* 0x010fe400078e0077 */
[----:B------:R-:W-:-:S02]  /*4d00*/  FSEL R43, R43, RZ, P2 ;  /* 0x000000ff2b2b7208 */ /* 0x000fc40001000000 */
[----:B------:R-:W-:Y:S01]  /*4d10*/  ISETP.GE.AND P2, PT, R81, 0x71, PT ;  /* 0x000000715100780c */ /* 0x000fe20003f46270 */
[----:B------:R-:W-:Y:S02]  /*4d20*/  IMAD.MOV.U32 R81, RZ, RZ, R119 ;  /* 0x000000ffff517224 */ /* 0x000fe400078e0077 */
[----:B------:R-:W-:Y:S01]  /*4d30*/  MUFU.EX2 R29, R82 ;  /* 0x00000052001d7308 */ /* 0x000fe20000000800 */
[-CC-:B------:R-:W-:Y:S01]  /*4d40*/  FFMA.FTZ R2, R2, R5.reuse, -R43.reuse ;  /* 0x0000000502027223 */ /* 0x180fe2000001082b */
[-CC-:B------:R-:W-:Y:S01]  /*4d50*/  FFMA.FTZ R3, R3, R5.reuse, -R43.reuse ;  /* 0x0000000503037223 */ /* 0x180fe2000001082b */
[-CC-:B------:R-:W-:Y:S01]  /*4d60*/  FFMA.FTZ R6, R6, R5.reuse, -R43.reuse ;  /* 0x0000000506067223 */ /* 0x180fe2000001082b */
[-CC-:B------:R-:W-:Y:S01]  /*4d70*/  FFMA.FTZ R10, R10, R5.reuse, -R43.reuse ;  /* 0x000000050a0a7223 */ /* 0x180fe2000001082b */
[-CC-:B------:R-:W-:Y:S01]  /*4d80*/  FFMA.FTZ R12, R12, R5.reuse, -R43.reuse ;  /* 0x000000050c0c7223 */ /* 0x180fe2000001082b */
[-CC-:B------:R-:W-:Y:S01]  /*4d90*/  FFMA.FTZ R14, R14, R5.reuse, -R43.reuse ;  /* 0x000000050e0e7223 */ /* 0x180fe2000001082b */
[-CC-:B------:R-:W-:Y:S01]  /*4da0*/  FFMA.FTZ R20, R20, R5.reuse, -R43.reuse ;  /* 0x0000000514147223 */ /* 0x180fe2000001082b */
        /* <DEDUP_REMOVED lines=8> */
[----:B------:R1:W3:Y:S01]  /*4e30*/  MUFU.EX2 R201, R3 ;  /* 0x0000000300c97308 */ /* 0x0002e20000000800 */
[-CC-:B------:R-:W-:Y:S01]  /*4e40*/  FFMA.FTZ R48, R48, R5.reuse, -R43.reuse ;  /* 0x0000000530307223 */ /* 0x180fe2000001082b */
[-CC-:B------:R-:W-:Y:S01]  /*4e50*/  FFMA.FTZ R38, R38, R5.reuse, -R43.reuse ;  /* 0x0000000526267223 */ /* 0x180fe2000001082b */
[-CC-:B------:R-:W-:Y:S01]  /*4e60*/  FFMA.FTZ R24, R24, R5.reuse, -R43.reuse ;  /* 0x0000000518187223 */ /* 0x180fe2000001082b */
[-CC-:B------:R-:W-:Y:S01]  /*4e70*/  FFMA.FTZ R50, R50, R5.reuse, -R43.reuse ;  /* 0x0000000532327223 */ /* 0x180fe2000001082b */
[-CC-:B------:R-:W-:Y:S01]  /*4e80*/  FFMA.FTZ R28, R28, R5.reuse, -R43.reuse ;  /* 0x000000051c1c7223 */ /* 0x180fe2000001082b */
[-CC-:B------:R-:W-:Y:S01]  /*4e90*/  FFMA.FTZ R52, R52, R5.reuse, -R43.reuse ;  /* 0x0000000534347223 */ /* 0x180fe2000001082b */
[-C--:B------:R-:W-:Y:S01]  /*4ea0*/  FFMA.FTZ R54, R54, R5.reuse, -R43 ;  /* 0x0000000536367223 */ /* 0x080fe2000001082b */
[----:B------:R-:W4:Y:S01]  /*4eb0*/  MUFU.EX2 R6, R6 ;  /* 0x0000000600067308 */ /* 0x000f220000000800 */
[----:B-1----:R-:W-:Y:S01]  /*4ec0*/  FADD.FTZ R3, R200, R9 ;  /* 0x00000009c8037221 */ /* 0x002fe20000010000 */
[----:B------:R-:W-:Y:S01]  /*4ed0*/  F2FP.F16.F32.PACK_AB R200, R9, R200 ;  /* 0x000000c809c8723e */ /* 0x000fe200000000ff */
[-CC-:B------:R-:W-:Y:S01]  /*4ee0*/  FFMA.FTZ R56, R56, R5.reuse, -R43.reuse ;  /* 0x0000000538387223 */ /* 0x180fe2000001082b */
[-CC-:B------:R-:W-:Y:S01]  /*4ef0*/  FFMA.FTZ R58, R58, R5.reuse, -R43.reuse ;  /* 0x000000053a3a7223 */ /* 0x180fe2000001082b */
[-CC-:B------:R-:W-:Y:S01]  /*4f00*/  FFMA.FTZ R60, R60, R5.reuse, -R43.reuse ;  /* 0x000000053c3c7223 */ /* 0x180fe2000001082b */
[-CC-:B------:R-:W-:Y:S01]  /*4f10*/  FFMA.FTZ R26, R26, R5.reuse, -R43.reuse ;  /* 0x000000051a1a7223 */ /* 0x180fe2000001082b */
[-CC-:B------:R-:W-:Y:S01]  /*4f20*/  FFMA.FTZ R62, R62, R5.reuse, -R43.reuse ;  /* 0x000000053e3e7223 */ /* 0x180fe2000001082b */
[----:B------:R2:W1:Y:S01]  /*4f30*/  MUFU.EX2 R203, R10 ;  /* 0x0000000a00cb7308 */ /* 0x0004620000000800 */
[-CC-:B------:R-:W-:Y:S01]  /*4f40*/  FFMA.FTZ R30, R30, R5.reuse, -R43.reuse ;  /* 0x000000051e1e7223 */ /* 0x180fe2000001082b */
[----:B------:R-:W-:Y:S01]  /*4f50*/  FFMA.FTZ R43, R64, R5, -R43 ;  /* 0x00000005402b7223 */ /* 0x000fe2000001082b */
[----:B------:R-:W-:Y:S01]  /*4f60*/  MOV R82, R119 ;  /* 0x0000007700527202 */ /* 0x000fe20000000f00 */
[----:B------:R-:W-:-:S04]  /*4f70*/  IMAD.MOV.U32 R64, RZ, RZ, R119 ;  /* 0x000000ffff407224 */ /* 0x000fc800078e0077 */
[----:B------:R-:W1:Y:S01]  /*4f80*/  MUFU.EX2 R12, R12 ;  /* 0x0000000c000c7308 */ /* 0x000e620000000800 */
[----:B--2---:R-:W-:Y:S01]  /*4f90*/  FADD.FTZ R10, R202, R3 ;  /* 0x00000003ca0a7221 */ /* 0x004fe20000010000 */
[----:B-----5:R-:W-:-:S03]  /*4fa0*/  F2FP.F16.F32.PACK_AB R202, R11, R202 ;  /* 0x000000ca0bca723e */ /* 0x020fc600000000ff */
[----:B------:R-:W-:-:S03]  /*4fb0*/  FADD.FTZ R3, R11, R10 ;  /* 0x0000000a0b037221 */ /* 0x000fc60000010000 */
[----:B------:R2:W5:Y:S01]  /*4fc0*/  MUFU.EX2 R197, R14 ;  /* 0x0000000e00c57308 */ /* 0x0005620000000800 */
[----:B0-----:R-:W-:Y:S01]  /*4fd0*/  FADD.FTZ R10, R196, R3 ;  /* 0x00000003c40a7221 */ /* 0x001fe20000010000 */
[----:B---3--:R-:W-:Y:S01]  /*4fe0*/  FADD.FTZ R3, R2, R201 ;  /* 0x000000c902037221 */ /* 0x008fe20000010000 */
[----:B------:R-:W-:Y:S02]  /*4ff0*/  F2FP.F16.F32.PACK_AB R201, R201, R2 ;  /* 0x00000002c9c9723e */ /* 0x000fe400000000ff */
[C---:B------:R-:W-:Y:S01]  /*5000*/  FADD.FTZ R45, R13.reuse, R10 ;  /* 0x0000000a0d2d7221 */ /* 0x040fe20000010000 */
[----:B----4-:R-:W-:Y:S01]  /*5010*/  FADD.FTZ R10, R6, R3 ;  /* 0x00000003060a7221 */ /* 0x010fe20000010000 */
[----:B------:R-:W-:Y:S01]  /*5020*/  F2FP.F16.F32.PACK_AB R196, R13, R196 ;  /* 0x000000c40dc4723e */ /* 0x000fe200000000ff */
[----:B------:R-:W0:Y:S01]  /*5030*/  MUFU.EX2 R20, R20 ;  /* 0x0000001400147308 */ /* 0x000e220000000800 */
[----:B--2---:R-:W-:Y:S01]  /*5040*/  FADD.FTZ R14, R198, R45 ;  /* 0x0000002dc60e7221 */ /* 0x004fe20000010000 */
[C---:B-1----:R-:W-:Y:S01]  /*5050*/  FADD.FTZ R3, R203.reuse, R10 ;  /* 0x0000000acb037221 */ /* 0x042fe20000010000 */
[----:B------:R-:W-:Y:S01]  /*5060*/  F2FP.F16.F32.PACK_AB R203, R203, R6 ;  /* 0x00000006cbcb723e */ /* 0x000fe200000000ff */
[----:B------:R-:W-:-:S02]  /*5070*/  IMAD.MOV.U32 R6, RZ, RZ, 0x3f800000 ;  /* 0x3f800000ff067424 */ /* 0x000fc400078e00ff */
[C---:B------:R-:W-:Y:S01]  /*5080*/  FADD.FTZ R45, R15.reuse, R14 ;  /* 0x0000000e0f2d7221 */ /* 0x040fe20000010000 */
[----:B------:R-:W-:Y:S01]  /*5090*/  FADD.FTZ R10, R12, R3 ;  /* 0x000000030c0a7221 */ /* 0x000fe20000010000 */
[----:B------:R-:W-:Y:S01]  /*50a0*/  F2FP.F16.F32.PACK_AB R198, R15, R198 ;  /* 0x000000c60fc6723e */ /* 0x000fe200000000ff */
[----:B------:R-:W1:Y:S01]  /*50b0*/  MUFU.EX2 R33, R33 ;  /* 0x0000002100217308 */ /* 0x000e620000000800 */
[----:B------:R-:W-:Y:S01]  /*50c0*/  FADD.FTZ R14, R192, R45 ;  /* 0x0000002dc00e7221 */ /* 0x000fe20000010000 */
[----:B-----5:R-:W-:Y:S01]  /*50d0*/  FADD.FTZ R3, R197, R10 ;  /* 0x0000000ac5037221 */ /* 0x020fe20000010000 */
[C---:B------:R-:W-:Y:S02]  /*50e0*/  F2FP.F16.F32.PACK_AB R192, R29.reuse, R192 ;  /* 0x000000c01dc0723e */ /* 0x040fe400000000ff */
[----:B------:R-:W-:Y:S01]  /*50f0*/  FADD.FTZ R14, R29, R14 ;  /* 0x0000000e1d0e7221 */ /* 0x000fe20000010000 */
[----:B------:R-:W-:Y:S01]  /*5100*/  F2FP.F16.F32.PACK_AB R197, R197, R12 ;  /* 0x0000000cc5c5723e */ /* 0x000fe200000000ff */
[----:B------:R-:W-:Y:S01]  /*5110*/  IMAD.MOV.U32 R29, RZ, RZ, R119 ;  /* 0x000000ffff1d7224 */ /* 0x000fe200078e0077 */
[----:B------:R2:W3:Y:S01]  /*5120*/  MUFU.EX2 R199, R40 ;  /* 0x0000002800c77308 */ /* 0x0004e20000000800 */
[----:B0-----:R-:W-:-:S07]  /*5130*/  FADD.FTZ R10, R20, R3 ;  /* 0x00000003140a7221 */ /* 0x001fce0000010000 */
[----:B------:R-:W0:Y:S01]  /*5140*/  MUFU.EX2 R194, R35 ;  /* 0x0000002300c27308 */ /* 0x000e220000000800 */
[----:B-1----:R-:W-:Y:S01]  /*5150*/  FADD.FTZ R45, R33, R14 ;  /* 0x0000000e212d7221 */ /* 0x002fe20000010000 */
[----:B--2---:R-:W-:-:S06]  /*5160*/  MOV R40, R119 ;  /* 0x0000007700287202 */ /* 0x004fcc0000000f00 */
[----:B------:R-:W1:Y:S01]  /*5170*/  MUFU.EX2 R32, R32 ;  /* 0x0000002000207308 */ /* 0x000e620000000800 */
[C---:B---3--:R-:W-:Y:S01]  /*5180*/  FADD.FTZ R3, R199.reuse, R10 ;  /* 0x0000000ac7037221 */ /* 0x048fe20000010000 */
[----:B------:R-:W-:-:S06]  /*5190*/  F2FP.F16.F32.PACK_AB R199, R199, R20 ;  /* 0x00000014c7c7723e */ /* 0x000fcc00000000ff */
[----:B------:R-:W2:Y:S01]  /*51a0*/  MUFU.EX2 R84, R84 ;  /* 0x0000005400547308 */ /* 0x000ea20000000800 */
[C---:B0-----:R-:W-:Y:S01]  /*51b0*/  FADD.FTZ R45, R194.reuse, R45 ;  /* 0x0000002dc22d7221 */ /* 0x041fe20000010000 */
[----:B------:R-:W-:Y:S02]  /*51c0*/  F2FP.F16.F32.PACK_AB R194, R194, R33 ;  /* 0x00000021c2c2723e */ /* 0x000fe400000000ff */
[----:B------:R-:W-:-:S04]  /*51d0*/  MOV R33, R119 ;  /* 0x0000007700217202 */ /* 0x000fc80000000f00 */
[----:B------:R0:W3:Y:S01]  /*51e0*/  MUFU.EX2 R193, R42 ;  /* 0x0000002a00c17308 */ /* 0x0000e20000000800 */
[----:B-1----:R-:W-:-:S07]  /*51f0*/  FADD.FTZ R10, R32, R3 ;  /* 0x00000003200a7221 */ /* 0x002fce0000010000 */
[----:B------:R1:W4:Y:S01]  /*5200*/  MUFU.EX2 R27, R86 ;  /* 0x00000056001b7308 */ /* 0x0003220000000800 */
[----:B--2---:R-:W-:Y:S01]  /*5210*/  FADD.FTZ R14, R84, R45 ;  /* 0x0000002d540e7221 */ /* 0x004fe20000010000 */
[----:B0-----:R-:W-:-:S06]  /*5220*/  IMAD.MOV.U32 R42, RZ, RZ, R119 ;  /* 0x000000ffff2a7224 */ /* 0x001fcc00078e0077 */
[----:B------:R-:W0:Y:S01]  /*5230*/  MUFU.EX2 R34, R34 ;  /* 0x0000002200227308 */ /* 0x000e220000000800 */
[C---:B---3--:R-:W-:Y:S01]  /*5240*/  FADD.FTZ R3, R193.reuse, R10 ;  /* 0x0000000ac1037221 */ /* 0x048fe20000010000 */
[----:B------:R-:W-:Y:S01]  /*5250*/  F2FP.F16.F32.PACK_AB R193, R193, R32 ;  /* 0x00000020c1c1723e */ /* 0x000fe200000000ff */
[--C-:B-1----:R-:W-:Y:S02]  /*5260*/  IMAD.MOV.U32 R86, RZ, RZ, R119.reuse ;  /* 0x000000ffff567224 */ /* 0x102fe400078e0077 */
[----:B------:R-:W-:-:S03]  /*5270*/  IMAD.MOV.U32 R32, RZ, RZ, R119 ;  /* 0x000000ffff207224 */ /* 0x000fc600078e0077 */
[----:B------:R-:W1:Y:S01]  /*5280*/  MUFU.EX2 R88, R88 ;  /* 0x0000005800587308 */ /* 0x000e620000000800 */
[C---:B----4-:R-:W-:Y:S01]  /*5290*/  FADD.FTZ R45, R27.reuse, R14 ;  /* 0x0000000e1b2d7221 */ /* 0x050fe20000010000 */
[----:B------:R-:W-:Y:S01]  /*52a0*/  F2FP.F16.F32.PACK_AB R188, R27, R84 ;  /* 0x000000541bbc723e */ /* 0x000fe200000000ff */
[--C-:B------:R-:W-:Y:S02]  /*52b0*/  IMAD.MOV.U32 R84, RZ, RZ, R119.reuse ;  /* 0x000000ffff547224 */ /* 0x100fe400078e0077 */
[----:B------:R-:W-:-:S03]  /*52c0*/  IMAD.MOV.U32 R27, RZ, RZ, R119 ;  /* 0x000000ffff1b7224 */ /* 0x000fc600078e0077 */
[----:B------:R2:W3:Y:S01]  /*52d0*/  MUFU.EX2 R195, R44 ;  /* 0x0000002c00c37308 */ /* 0x0004e20000000800 */
[----:B0-----:R-:W-:-:S07]  /*52e0*/  FADD.FTZ R0, R34, R3 ;  /* 0x0000000322007221 */ /* 0x001fce0000010000 */
[----:B------:R0:W4:Y:S01]  /*52f0*/  MUFU.EX2 R31, R90 ;  /* 0x0000005a001f7308 */ /* 0x0001220000000800 */
[----:B-1----:R-:W-:Y:S01]  /*5300*/  FADD.FTZ R10, R88, R45 ;  /* 0x0000002d580a7221 */ /* 0x002fe20000010000 */
[----:B--2---:R-:W-:-:S06]  /*5310*/  IMAD.MOV.U32 R44, RZ, RZ, R119 ;  /* 0x000000ffff2c7224 */ /* 0x004fcc00078e0077 */
[----:B------:R-:W1:Y:S01]  /*5320*/  MUFU.EX2 R36, R36 ;  /* 0x0000002400247308 */ /* 0x000e620000000800 */
[C---:B---3--:R-:W-:Y:S01]  /*5330*/  FADD.FTZ R3, R195.reuse, R0 ;  /* 0x00000000c3037221 */ /* 0x048fe20000010000 */
[----:B------:R-:W-:Y:S01]  /*5340*/  F2FP.F16.F32.PACK_AB R195, R195, R34 ;  /* 0x00000022c3c3723e */ /* 0x000fe200000000ff */
[--C-:B0-----:R-:W-:Y:S02]  /*5350*/  IMAD.MOV.U32 R90, RZ, RZ, R119.reuse ;  /* 0x000000ffff5a7224 */ /* 0x101fe400078e0077 */
[----:B------:R-:W-:-:S03]  /*5360*/  IMAD.MOV.U32 R34, RZ, RZ, R119 ;  /* 0x000000ffff227224 */ /* 0x000fc600078e0077 */
[----:B------:R-:W0:Y:S01]  /*5370*/  MUFU.EX2 R92, R92 ;  /* 0x0000005c005c7308 */ /* 0x000e220000000800 */
[C---:B----4-:R-:W-:Y:S01]  /*5380*/  FADD.FTZ R45, R31.reuse, R10 ;  /* 0x0000000a1f2d7221 */ /* 0x050fe20000010000 */
[----:B------:R-:W-:Y:S01]  /*5390*/  F2FP.F16.F32.PACK_AB R190, R31, R88 ;  /* 0x000000581fbe723e */ /* 0x000fe200000000ff */
[--C-:B------:R-:W-:Y:S02]  /*53a0*/  IMAD.MOV.U32 R88, RZ, RZ, R119.reuse ;  /* 0x000000ffff587224 */ /* 0x100fe400078e0077 */
[----:B------:R-:W-:-:S03]  /*53b0*/  IMAD.MOV.U32 R31, RZ, RZ, R119 ;  /* 0x000000ffff1f7224 */ /* 0x000fc600078e0077 */
[----:B------:R2:W3:Y:S01]  /*53c0*/  MUFU.EX2 R189, R46 ;  /* 0x0000002e00bd7308 */ /* 0x0004e20000000800 */
[----:B-1----:R-:W-:-:S07]  /*53d0*/  FADD.FTZ R0, R36, R3 ;  /* 0x0000000324007221 */ /* 0x002fce0000010000 */
[----:B------:R1:W4:Y:S01]  /*53e0*/  MUFU.EX2 R35, R94 ;  /* 0x0000005e00237308 */ /* 0x0003220000000800 */
[----:B0-----:R-:W-:Y:S01]  /*53f0*/  FADD.FTZ R10, R92, R45 ;  /* 0x0000002d5c0a7221 */ /* 0x001fe20000010000 */
[----:B--2---:R-:W-:-:S06]  /*5400*/  IMAD.MOV.U32 R46, RZ, RZ, R119 ;  /* 0x000000ffff2e7224 */ /* 0x004fcc00078e0077 */
[----:B------:R-:W0:Y:S01]  /*5410*/  MUFU.EX2 R48, R48 ;  /* 0x0000003000307308 */ /* 0x000e220000000800 */
[C---:B---3--:R-:W-:Y:S01]  /*5420*/  FADD.FTZ R3, R189.reuse, R0 ;  /* 0x00000000bd037221 */ /* 0x048fe20000010000 */
[----:B------:R-:W-:Y:S01]  /*5430*/  F2FP.F16.F32.PACK_AB R189, R189, R36 ;  /* 0x00000024bdbd723e */ /* 0x000fe200000000ff */
[--C-:B-1----:R-:W-:Y:S02]  /*5440*/  IMAD.MOV.U32 R94, RZ, RZ, R119.reuse ;  /* 0x000000ffff5e7224 */ /* 0x102fe400078e0077 */
[----:B------:R-:W-:-:S03]  /*5450*/  IMAD.MOV.U32 R36, RZ, RZ, R119 ;  /* 0x000000ffff247224 */ /* 0x000fc600078e0077 */
[----:B------:R1:W2:Y:S01]  /*5460*/  MUFU.EX2 R191, R38 ;  /* 0x0000002600bf7308 */ /* 0x0002a20000000800 */
[C---:B----4-:R-:W-:Y:S01]  /*5470*/  FADD.FTZ R45, R35.reuse, R10 ;  /* 0x0000000a232d7221 */ /* 0x050fe20000010000 */
[----:B------:R-:W-:Y:S01]  /*5480*/  F2FP.F16.F32.PACK_AB R184, R35, R92 ;  /* 0x0000005c23b8723e */ /* 0x000fe200000000ff */
[----:B------:R-:W-:Y:S02]  /*5490*/  IMAD.MOV.U32 R92, RZ, RZ, R119 ;  /* 0x000000ffff5c7224 */ /* 0x000fe400078e0077 */
[----:B------:R-:W-:Y:S01]  /*54a0*/  FADD.FTZ R10, R186, R45 ;  /* 0x0000002dba0a7221 */ /* 0x000fe20000010000 */
[----:B------:R-:W-:Y:S02]  /*54b0*/  IMAD.MOV.U32 R45, RZ, RZ, R119 ;  /* 0x000000ffff2d7224 */ /* 0x000fe400078e0077 */
[----:B------:R3:W4:Y:S01]  /*54c0*/  MUFU.EX2 R37, R96 ;  /* 0x0000006000257308 */ /* 0x0007220000000800 */
[----:B0-----:R-:W-:Y:S01]  /*54d0*/  FADD.FTZ R0, R48, R3 ;  /* 0x0000000330007221 */ /* 0x001fe20000010000 */
[----:B-1----:R-:W-:-:S02]  /*54e0*/  IMAD.MOV.U32 R38, RZ, RZ, R119 ;  /* 0x000000ffff267224 */ /* 0x002fc400078e0077 */
[----:B------:R-:W-:-:S04]  /*54f0*/  IMAD.MOV.U32 R35, RZ, RZ, R119 ;  /* 0x000000ffff237224 */ /* 0x000fc800078e0077 */
[----:B------:R-:W0:Y:S01]  /*5500*/  MUFU.EX2 R24, R24 ;  /* 0x0000001800187308 */ /* 0x000e220000000800 */
[C---:B--2---:R-:W-:Y:S01]  /*5510*/  FADD.FTZ R3, R191.reuse, R0 ;  /* 0x00000000bf037221 */ /* 0x044fe20000010000 */
[----:B------:R-:W-:Y:S01]  /*5520*/  F2FP.F16.F32.PACK_AB R191, R191, R48 ;  /* 0x00000030bfbf723e */ /* 0x000fe200000000ff */
[----:B------:R-:W-:Y:S01]  /*5530*/  IMAD.MOV.U32 R48, RZ, RZ, R119 ;  /* 0x000000ffff307224 */ /* 0x000fe200078e0077 */
[----:B---3--:R-:W-:-:S04]  /*5540*/  MOV R96, R119 ;  /* 0x0000007700607202 */ /* 0x008fc80000000f00 */
[----:B------:R-:W1:Y:S01]  /*5550*/  MUFU.EX2 R98, R98 ;  /* 0x0000006200627308 */ /* 0x000e620000000800 */
[C---:B----4-:R-:W-:Y:S01]  /*5560*/  FADD.FTZ R9, R37.reuse, R10 ;  /* 0x0000000a25097221 */ /* 0x050fe20000010000 */
[----:B------:R-:W-:Y:S01]  /*5570*/  F2FP.F16.F32.PACK_AB R186, R37, R186 ;  /* 0x000000ba25ba723e */ /* 0x000fe200000000ff */
[----:B------:R-:W-:-:S05]  /*5580*/  IMAD.MOV.U32 R37, RZ, RZ, R119 ;  /* 0x000000ffff257224 */ /* 0x000fca00078e0077 */
        /* <DEDUP_REMOVED lines=38> */
[----:B0-----:R-:W-:Y:S01]  /*57f0*/  IMAD.MOV.U32 R108, RZ, RZ, R119 ;  /* 0x000000ffff6c7224 */ /* 0x001fe200078e0077 */
[----:B------:R-:W-:-:S04]  /*5800*/  MOV R54, R119 ;  /* 0x0000007700367202 */ /* 0x000fc80000000f00 */
[----:B------:R-:W0:Y:S01]  /*5810*/  MUFU.EX2 R66, R66 ;  /* 0x0000004200427308 */ /* 0x000e220000000800 */
[C---:B----4-:R-:W-:Y:S01]  /*5820*/  FADD.FTZ R9, R21.reuse, R10 ;  /* 0x0000000a15097221 */ /* 0x050fe20000010000 */
[----:B------:R-:W-:Y:S01]  /*5830*/  F2FP.F16.F32.PACK_AB R176, R21, R106 ;  /* 0x0000006a15b0723e */ /* 0x000fe200000000ff */
[----:B------:R-:W-:-:S05]  /*5840*/  IMAD.MOV.U32 R106, RZ, RZ, R119 ;  /* 0x000000ffff6a7224 */ /* 0x000fca00078e0077 */
[----:B------:R2:W3:Y:S01]  /*5850*/  MUFU.EX2 R183, R60 ;  /* 0x0000003c00b77308 */ /* 0x0004e20000000800 */
[----:B-1----:R-:W-:-:S07]  /*5860*/  FADD.FTZ R0, R58, R3 ;  /* 0x000000033a007221 */ /* 0x002fce0000010000 */
[----:B------:R-:W1:Y:S01]  /*5870*/  MUFU.EX2 R26, R26 ;  /* 0x0000001a001a7308 */ /* 0x000e620000000800 */
[----:B0-----:R-:W-:Y:S01]  /*5880*/  FADD.FTZ R10, R66, R9 ;  /* 0x00000009420a7221 */ /* 0x001fe20000010000 */
[----:B--2---:R-:W-:-:S06]  /*5890*/  IMAD.MOV.U32 R60, RZ, RZ, R119 ;  /* 0x000000ffff3c7224 */ /* 0x004fcc00078e0077 */
[----:B------:R0:W2:Y:S01]  /*58a0*/  MUFU.EX2 R177, R62 ;  /* 0x0000003e00b17308 */ /* 0x0000a20000000800 */
[C---:B---3--:R-:W-:Y:S01]  /*58b0*/  FADD.FTZ R9, R183.reuse, R0 ;  /* 0x00000000b7097221 */ /* 0x048fe20000010000 */
[----:B------:R-:W-:Y:S01]  /*58c0*/  F2FP.F16.F32.PACK_AB R183, R183, R58 ;  /* 0x0000003ab7b7723e */ /* 0x000fe200000000ff */
[----:B------:R-:W-:-:S05]  /*58d0*/  IMAD.MOV.U32 R58, RZ, RZ, R119 ;  /* 0x000000ffff3a7224 */ /* 0x000fca00078e0077 */
[----:B------:R-:W3:Y:S01]  /*58e0*/  MUFU.EX2 R30, R30 ;  /* 0x0000001e001e7308 */ /* 0x000ee20000000800 */
[----:B-1----:R-:W-:Y:S01]  /*58f0*/  FADD.FTZ R0, R26, R9 ;  /* 0x000000091a007221 */ /* 0x002fe20000010000 */
[----:B0-----:R-:W-:-:S06]  /*5900*/  IMAD.MOV.U32 R62, RZ, RZ, R119 ;  /* 0x000000ffff3e7224 */ /* 0x001fcc00078e0077 */
[----:B------:R-:W0:Y:S01]  /*5910*/  MUFU.EX2 R25, R25 ;  /* 0x0000001900197308 */ /* 0x000e220000000800 */
[C---:B--2---:R-:W-:Y:S01]  /*5920*/  FADD.FTZ R9, R177.reuse, R0 ;  /* 0x00000000b1097221 */ /* 0x044fe20000010000 */
[----:B------:R-:W-:Y:S01]  /*5930*/  F2FP.F16.F32.PACK_AB R177, R177, R26 ;  /* 0x0000001ab1b1723e */ /* 0x000fe200000000ff */
[----:B------:R-:W-:Y:S01]  /*5940*/  IMAD.MOV.U32 R0, RZ, RZ, 0x3f800000 ;  /* 0x3f800000ff007424 */ /* 0x000fe200078e00ff */
[----:B------:R-:W-:-:S04]  /*5950*/  MOV R26, R119 ;  /* 0x00000077001a7202 */ /* 0x000fc80000000f00 */
[----:B------:R-:W1:Y:S01]  /*5960*/  MUFU.EX2 R43, R43 ;  /* 0x0000002b002b7308 */ /* 0x000e620000000800 */
[----:B---3--:R-:W-:Y:S01]  /*5970*/  FADD.FTZ R2, R30, R9 ;  /* 0x000000091e027221 */ /* 0x008fe20000010000 */
[C---:B0-----:R-:W-:Y:S01]  /*5980*/  FADD.FTZ R3, R25.reuse, R10 ;  /* 0x0000000a19037221 */ /* 0x041fe20000010000 */
[----:B------:R-:W-:Y:S01]  /*5990*/  F2FP.F16.F32.PACK_AB R178, R25, R66 ;  /* 0x0000004219b2723e */ /* 0x000fe200000000ff */
[--C-:B------:R-:W-:Y:S02]  /*59a0*/  IMAD.MOV.U32 R66, RZ, RZ, R119.reuse ;  /* 0x000000ffff427224 */ /* 0x100fe400078e0077 */
[--C-:B------:R-:W-:Y:S02]  /*59b0*/  IMAD.MOV.U32 R25, RZ, RZ, R119.reuse ;  /* 0x000000ffff197224 */ /* 0x100fe400078e0077 */
[C---:B-1----:R-:W-:Y:S01]  /*59c0*/  FADD.FTZ R2, R43.reuse, R2 ;  /* 0x000000022b027221 */ /* 0x042fe20000010000 */
[----:B------:R-:W-:Y:S01]  /*59d0*/  F2FP.F16.F32.PACK_AB R179, R43, R30 ;  /* 0x0000001e2bb3723e */ /* 0x000fe200000000ff */
[----:B------:R-:W-:-:S02]  /*59e0*/  IMAD.MOV.U32 R43, RZ, RZ, R119 ;  /* 0x000000ffff2b7224 */ /* 0x000fc400078e0077 */
[----:B------:R-:W-:Y:S01]  /*59f0*/  IMAD.MOV.U32 R30, RZ, RZ, R119 ;  /* 0x000000ffff1e7224 */ /* 0x000fe200078e0077 */
[----:B------:R-:W-:Y:S06]  /*5a00*/  @!P2 BRA `(.L_x_15) ;  /* 0x000000440074a947 */ /* 0x000fec0003800000 */
[----:B------:R-:W-:Y:S01]  /*5a10*/  VIADD R11, R120, 0xfffffffe ;  /* 0xfffffffe780b7836 */ /* 0x000fe20000000000 */
[----:B------:R-:W-:Y:S01]  /*5a20*/  CS2R R118, SRZ ;  /* 0x0000000000767805 */ /* 0x000fe2000001ff00 */
[----:B------:R-:W-:Y:S01]  /*5a30*/  IMAD.MOV.U32 R9, RZ, RZ, R8 ;  /* 0x000000ffff097224 */ /* 0x000fe200078e0008 */
[----:B------:R-:W-:Y:S01]  /*5a40*/  CS2R R114, SRZ ;  /* 0x0000000000727805 */ /* 0x000fe2000001ff00 */
[----:B------:R-:W-:Y:S01]  /*5a50*/  IMAD.MOV.U32 R10, RZ, RZ, R7 ;  /* 0x000000ffff0a7224 */ /* 0x000fe200078e0007 */
[----:B------:R-:W-:Y:S01]  /*5a60*/  CS2R R110, SRZ ;  /* 0x00000000006e7805 */ /* 0x000fe2000001ff00 */
[----:B------:R-:W-:Y:S01]  /*5a70*/  IMAD.MOV.U32 R0, RZ, RZ, 0x3f800000 ;  /* 0x3f800000ff007424 */ /* 0x000fe200078e00ff */
[----:B------:R-:W-:Y:S02]  /*5a80*/  CS2R R106, SRZ ;  /* 0x00000000006a7805 */ /* 0x000fe4000001ff00 */
[----:B------:R-:W-:Y:S02]  /*5a90*/  CS2R R102, SRZ ;  /* 0x0000000000667805 */ /* 0x000fe4000001ff00 */
[----:B------:R-:W-:-:S02]  /*5aa0*/  CS2R R98, SRZ ;  /* 0x0000000000627805 */ /* 0x000fc4000001ff00 */
[----:B------:R-:W-:Y:S02]  /*5ab0*/  CS2R R94, SRZ ;  /* 0x00000000005e7805 */ /* 0x000fe4000001ff00 */
[----:B------:R-:W-:Y:S02]  /*5ac0*/  CS2R R90, SRZ ;  /* 0x00000000005a7805 */ /* 0x000fe4000001ff00 */
[----:B------:R-:W-:Y:S02]  /*5ad0*/  CS2R R86, SRZ ;  /* 0x0000000000567805 */ /* 0x000fe4000001ff00 */
        /* <DEDUP_REMOVED lines=38> */
[----:B------:R-:W-:Y:S01]  /*5d40*/  CS2R R24, SRZ ;  /* 0x0000000000187805 */ /* 0x000fe2000001ff00 */
[----:B------:R-:W-:Y:S01]  /*5d50*/  UMOV UR38, UR39 ;  /* 0x0000002700267c82 */ /* 0x000fe20008000000 */
[----:B------:R-:W-:Y:S01]  /*5d60*/  UMOV UR6, UR36 ;  /* 0x0000002400067c82 */ /* 0x000fe20008000000 */
[----:B------:R-:W-:-:S05]  /*5d70*/  ULDC UR5, c[0x0][0x9d8] ;  /* 0x0002760000057ab9 */ /* 0x000fca0000000800 */
.L_x_24:
[----:B------:R-:W-:-:S04]  /*5d80*/  UIADD3 UR4, UR6, 0x1, URZ ;  /* 0x0000000106047890 */ /* 0x000fc8000fffe03f */
[----:B------:R-:W-:-:S04]  /*5d90*/  UISETP.NE.AND UP0, UPT, UR4, 0x2, UPT ;  /* 0x000000020400788c */ /* 0x000fc8000bf05270 */
[----:B------:R-:W-:Y:S02]  /*5da0*/  USEL UR39, URZ, 0x1, UP0 ;  /* 0x000000013f277887 */ /* 0x000fe40008000000 */
[----:B------:R-:W-:Y:S02]  /*5db0*/  USEL UR36, UR4, URZ, UP0 ;  /* 0x0000003f04247287 */ /* 0x000fe40008000000 */
[----:B------:R-:W-:Y:S01]  /*5dc0*/  ULOP3.LUT UR39, UR38, UR39, URZ, 0x3c, !UPT ;  /* 0x0000002726277292 */ /* 0x000fe2000f8e3c3f */
[----:B------:R-:W-:Y:S11]  /*5dd0*/  @!P0 BRA `(.L_x_16) ;  /* 0x0000000000048947 */ /* 0x000ff60003800000 */
[----:B------:R-:W-:Y:S01]  /*5de0*/  BPT.TRAP 0x1 ;  /* 0x000000040000795c */ /* 0x000fe20000300000 */
.L_x_16:
[----:B------:R-:W0:Y:S01]  /*5df0*/  S2UR UR4, SR_CgaCtaId ;  /* 0x00000000000479c3 */ /* 0x000e220000008800 */
[----:B------:R-:W-:Y:S01]  /*5e00*/  UMOV UR37, 0x400 ;  /* 0x0000040000257882 */ /* 0x000fe20000000000 */
[----:B------:R-:W-:-:S04]  /*5e10*/  MOV R5, UR39 ;  /* 0x0000002700057c02 */ /* 0x000fc80008000f00 */
[----:B------:R-:W-:Y:S01]  /*5e20*/  SHF.L.U32 R5, R5, 0x1f, RZ ;  /* 0x0000001f05057819 */ /* 0x000fe200000006ff */
[----:B0-----:R-:W-:-:S04]  /*5e30*/  ULEA UR37, UR4, UR37, 0x18 ;  /* 0x0000002504257291 */ /* 0x001fc8000f8ec03f */
[----:B------:R-:W-:-:S09]  /*5e40*/  ULEA UR7, UR36, UR37, 0x3 ;  /* 0x0000002524077291 */ /* 0x000fd2000f8e183f */
[----:B------:R0:W1:Y:S01]  /*5e50*/  SYNCS.PHASECHK.TRANS64.TRYWAIT P2, [UR7+0x36830], R5 ;  /* 0x03683005ff0075a7 */ /* 0x0000620008040147 */
[----:B------:R-:W-:Y:S05]  /*5e60*/  @!P0 BRA `(.L_x_17) ;  /* 0x0000000000048947 */ /* 0x000fea0003800000 */
[----:B------:R-:W-:Y:S01]  /*5e70*/  BPT.TRAP 0x1 ;  /* 0x000000040000795c */ /* 0x000fe20000300000 */
.L_x_17:
[----:B-1----:R-:W-:Y:S05]  /*5e80*/  @P2 BRA `(.L_x_18) ;  /* 0x0000000000082947 */ /* 0x002fea0003800000 */
[----:B------:R-:W1:Y:S02]  /*5e90*/  SYNCS.PHASECHK.TRANS64.TRYWAIT P2, [UR7+0x36830], R5 ;  /* 0x03683005ff0075a7 */ /* 0x000e640008040147 */
[----:B-1----:R-:W-:Y:S05]  /*5ea0*/  @!P2 BRA `(.L_x_19) ;  /* 0x000000b000b8a947 */ /* 0x002fea0003800000 */
.L_x_18:
[----:B------:R-:W-:Y:S01]  /*5eb0*/  R2UR UR4, R4 ;  /* 0x00000000040472ca */ /* 0x000fe200000e0000 */
[----:B------:R-:W-:Y:S01]  /*5ec0*/  WARPGROUP.ARRIVE ;  /* 0x00000000000079c5 */ /* 0x000fe20000000000 */
[----:B------:R-:W-:Y:S01]  /*5ed0*/  UMOV UR59, 0x40000040 ;  /* 0x40000040003b7882 */ /* 0x000fe20000000000 */
        /* <DEDUP_REMOVED lines=9> */
[-C--:B------:R-:W-:Y:S01]  /*5f70*/  FMUL.FTZ R24, R24, R6.reuse ;  /* 0x0000000618187220 */ /* 0x080fe20000410000 */
[----:B------:R-:W-:Y:S01]  /*5f80*/  UIMAD UR4, UR36, 0xa80, UR4 ;  /* 0x00000a80240478a4 */ /* 0x000fe2000f8e0204 */
[-C--:B------:R-:W-:Y:S01]  /*5f90*/  FMUL.FTZ R25, R25, R6.reuse ;  /* 0x0000000619197220 */ /* 0x080fe20000410000 */
[-C--:B------:R-:W-:Y:S01]  /*5fa0*/  FMUL.FTZ R28, R28, R6.reuse ;  /* 0x000000061c1c7220 */ /* 0x080fe20000410000 */
[-C--:B------:R-:W-:Y:S01]  /*5fb0*/  FMUL.FTZ R29, R29, R6.reuse ;  /* 0x000000061d1d7220 */ /* 0x080fe20000410000 */
[----:B------:R-:W-:Y:S01]  /*5fc0*/  UIADD3 UR10, UR4, 0x80, URZ ;  /* 0x00000080040a7890 */ /* 0x000fe2000fffe03f */
[-C--:B------:R-:W-:Y:S01]  /*5fd0*/  FMUL.FTZ R32, R32, R6.reuse ;  /* 0x0000000620207220 */ /* 0x080fe20000410000 */
[----:B------:R-:W-:Y:S01]  /*5fe0*/  UIADD3 UR11, UR4, 0x100, URZ ;  /* 0x00000100040b7890 */ /* 0x000fe2000fffe03f */
[-C--:B------:R-:W-:Y:S01]  /*5ff0*/  FMUL.FTZ R33, R33, R6.reuse ;  /* 0x0000000621217220 */ /* 0x080fe20000410000 */
[----:B------:R-:W-:Y:S01]  /*6000*/  UMOV UR58, UR4 ;  /* 0x00000004003a7c82 */ /* 0x000fe20008000000 */
[----:B------:R-:W-:Y:S01]  /*6010*/  UIADD3 UR14, UR4, 0x82, URZ ;  /* 0x00000082040e7890 */ /* 0x000fe2000fffe03f */
[----:B------:R-:W-:Y:S01]  /*6020*/  HGMMA.64x16x16.F32 R168, gdesc[UR56], RZ, !UPT, gsb0 ;  /* 0x0020000038a879f0 */ /* 0x000fe2000c0008ff */
[----:B------:R-:W-:Y:S01]  /*6030*/  UMOV UR58, UR10 ;  /* 0x0000000a003a7c82 */ /* 0x000fe20008000000 */
[----:B------:R-:W-:Y:S01]  /*6040*/  UMOV UR59, 0x40000040 ;  /* 0x40000040003b7882 */ /* 0x000fe20000000000 */
[----:B------:R-:W-:Y:S01]  /*6050*/  UIADD3 UR10, UR4, 0x180, URZ ;  /* 0x00000180040a7890 */ /* 0x000fe2000fffe03f */
[-C--:B------:R-:W-:Y:S01]  /*6060*/  FMUL.FTZ R36, R36, R6.reuse ;  /* 0x0000000624247220 */ /* 0x080fe20000410000 */
        /* <DEDUP_REMOVED lines=46> */
[----:B------:R-:W-:Y:S01]  /*6350*/  FMUL.FTZ R109, R109, R6 ;  /* 0x000000066d6d7220 */ /* 0x000fe20000410000 */
[----:B------:R-:W-:-:S02]  /*6360*/  WARPGROUP.DEPBAR.LE gsb0, 0x0 ;  /* 0x00008000000079c5 */ /* 0x000fc40000010000 */
[----:B------:R-:W-:Y:S01]  /*6370*/  WARPGROUP.ARRIVE ;  /* 0x00000000000079c5 */ /* 0x000fe20000000000 */
[-C--:B------:R-:W-:Y:S01]  /*6380*/  FMUL.FTZ R112, R112, R6.reuse ;  /* 0x0000000670707220 */ /* 0x080fe20000410000 */
[-C--:B------:R-:W-:Y:S01]  /*6390*/  FMUL.FTZ R113, R113, R6.reuse ;  /* 0x0000000671717220 */ /* 0x080fe20000410000 */
[-C--:B------:R-:W-:Y:S01]  /*63a0*/  FMUL.FTZ R116, R116, R6.reuse ;  /* 0x0000000674747220 */ /* 0x080fe20000410000 */
[----:B------:R-:W-:Y:S01]  /*63b0*/  FMUL.FTZ R117, R117, R6 ;  /* 0x0000000675757220 */ /* 0x000fe20000410000 */
[-C--:B------:R-:W-:Y:S01]  /*63c0*/  FMUL.FTZ R26, R26, R0.reuse ;  /* 0x000000001a1a7220 */ /* 0x080fe20000410000 */
[----:B------:R-:W-:Y:S01]  /*63d0*/  HGMMA.64x16x16.F32 R160, gdesc[UR56], RZ, !UPT, gsb0 ;  /* 0x0020000038a079f0 */ /* 0x000fe2000c0008ff */
[----:B------:R-:W-:Y:S01]  /*63e0*/  UMOV UR58, UR11 ;  /* 0x0000000b003a7c82 */ /* 0x000fe20008000000 */
[----:B------:R-:W-:Y:S01]  /*63f0*/  UMOV UR59, 0x40000040 ;  /* 0x40000040003b7882 */ /* 0x000fe20000000000 */
        /* <DEDUP_REMOVED lines=49> */
[----:B------:R-:W-:-:S06]  /*6710*/  WARPGROUP.ARRIVE ;  /* 0x00000000000079c5 */ /* 0x000fcc0000000000 */
[----:B------:R-:W-:Y:S01]  /*6720*/  HGMMA.64x16x16.F32 R152, gdesc[UR56], RZ, !UPT, gsb0 ;  /* 0x00200000389879f0 */ /* 0x000fe2000c0008ff */
[----:B------:R-:W-:Y:S01]  /*6730*/  UMOV UR58, UR10 ;  /* 0x0000000a003a7c82 */ /* 0x000fe20008000000 */
[----:B------:R-:W-:Y:S01]  /*6740*/  UMOV UR59, 0x40000040 ;  /* 0x40000040003b7882 */ /* 0x000fe20000000000 */
[----:B------:R-:W-:Y:S01]  /*6750*/  UIADD3 UR10, UR4, 0x280, URZ ;  /* 0x00000280040a7890 */ /* 0x000fe2000fffe03f */
[----:B------:R-:W-:Y:S02]  /*6760*/  WARPGROUP.DEPBAR.LE gsb0, 0x0 ;  /* 0x00008000000079c5 */ /* 0x000fe40000010000 */
        /* <DEDUP_REMOVED lines=16> */
[----:B------:R-:W-:Y:S01]  /*6870*/  UMOV UR11, 0x40000040 ;  /* 0x40000040000b7882 */ /* 0x000fe20000000000 */
[----:B------:R-:W-:Y:S02]  /*6880*/  WARPGROUP.DEPBAR.LE gsb0, 0x0 ;  /* 0x00008000000079c5 */ /* 0x000fe40000010000 */
[----:B------:R-:W-:-:S06]  /*6890*/  WARPGROUP.ARRIVE ;  /* 0x00000000000079c5 */ /* 0x000fcc0000000000 */
[----:B------:R-:W-:Y:S03]  /*68a0*/  HGMMA.64x16x16.F32 R120, gdesc[UR56], RZ, !UPT, gsb0 ;  /* 0x00200000387879f0 */ /* 0x000fe6000c0008ff */
        /* <DEDUP_REMOVED lines=35> */
[----:B------:R-:W-:Y:S01]  /*6ae0*/  UMOV UR15, 0x40000040 ;  /* 0x40000040000f7882 */ /* 0x000fe20000000000 */
[----:B------:R-:W-:Y:S02]  /*6af0*/  WARPGROUP.DEPBAR.LE gsb0, 0x0 ;  /* 0x00008000000079c5 */ /* 0x000fe40000010000 */
[----:B------:R-:W-:-:S06]  /*6b00*/  WARPGROUP.ARRIVE ;  /* 0x00000000000079c5 */ /* 0x000fcc0000000000 */
[----:B------:R-:W-:Y:S01]  /*6b10*/  HGMMA.64x16x16.F32 R120, gdesc[UR8], R120, gsb0 ;  /* 0x00200000087879f0 */ /* 0x000fe20008000878 */
[----:B------:R-:W-:Y:S02]  /*6b20*/  UIADD3 UR10, UR4, 0x84, URZ ;  /* 0x00000084040a7890 */ /* 0x000fe4000fffe03f */
        /* <DEDUP_REMOVED lines=39> */
[----:B------:R-:W-:Y:S03]  /*6da0*/  HGMMA.64x16x16.F32 R120, gdesc[UR12], R120, gsb0 ;  /* 0x002000000c7879f0 */ /* 0x000fe60008000878 */
        /* <DEDUP_REMOVED lines=329> */
[----:B------:R-:W-:Y:S02]  /*8240*/  UIADD3 UR10, UR4, 0x986, URZ ;  /* 0x00000986040a7890 */ /* 0x000fe4000fffe03f */
[----:B------:R-:W-:Y:S01]  /*8250*/  UIADD3 UR4, UR4, 0xa06, URZ ;  /* 0x00000a0604047890 */ /* 0x000fe2000fffe03f */
[----:B------:R-:W-:Y:S02]  /*8260*/  WARPGROUP.DEPBAR.LE gsb0, 0x0 ;  /* 0x00008000000079c5 */ /* 0x000fe40000010000 */
[----:B------:R-:W-:-:S06]  /*8270*/  WARPGROUP.ARRIVE ;  /* 0x00000000000079c5 */ /* 0x000fcc0000000000 */
[----:B------:R-:W-:Y:S01]  /*8280*/  HGMMA.64x16x16.F32 R144, gdesc[UR52], R144, gsb0 ;  /* 0x00200000349079f0 */ /* 0x000fe20008000890 */
[----:B------:R-:W-:Y:S01]  /*8290*/  UMOV UR54, UR11 ;  /* 0x0000000b00367c82 */ /* 0x000fe20008000000 */
[----:B------:R-:W-:Y:S01]  /*82a0*/  UMOV UR55, 0x40000040 ;  /* 0x4000004000377882 */ /* 0x000fe20000000000 */
        /* <DEDUP_REMOVED lines=12> */
[----:B------:R-:W-:Y:S03]  /*8370*/  HGMMA.64x16x16.F32 R120, gdesc[UR52], R120, gsb0 ;  /* 0x00200000347879f0 */ /* 0x000fe60008000878 */
[----:B------:R-:W-:Y:S02]  /*8380*/  WARPGROUP.DEPBAR.LE gsb0, 0x0 ;  /* 0x00008000000079c5 */ /* 0x000fe40000010000 */
[----:B------:R-:W-:Y:S05]  /*8390*/  @!P0 BRA `(.L_x_20) ;  /* 0x0000000000048947 */ /* 0x000fea0003800000 */
[----:B------:R-:W-:Y:S01]  /*83a0*/  BPT.TRAP 0x1 ;  /* 0x000000040000795c */ /* 0x000fe20000300000 */
.L_x_20:
[----:B------:R-:W-:Y:S01]  /*83b0*/  ULEA UR10, UR6, UR37, 0x3 ;  /* 0x00000025060a7291 */ /* 0x000fe2000f8e183f */
[----:B------:R-:W-:-:S05]  /*83c0*/  IMAD.U32 R0, RZ, RZ, UR38 ;  /* 0x00000026ff007e24 */ /* 0x000fca000f8e00ff */
[----:B------:R-:W-:-:S04]  /*83d0*/  SHF.L.U32 R0, R0, 0x1f, RZ ;  /* 0x0000001f00007819 */ /* 0x000fc800000006ff */
[----:B------:R2:W3:Y:S01]  /*83e0*/  SYNCS.PHASECHK.TRANS64.TRYWAIT P2, [UR10+0x36850], R0 ;  /* 0x03685000ff0075a7 */ /* 0x0004e2000804014a */
[----:B------:R-:W-:Y:S05]  /*83f0*/  @!P0 BRA `(.L_x_21) ;  /* 0x0000000000048947 */ /* 0x000fea0003800000 */
[----:B------:R-:W-:Y:S01]  /*8400*/  BPT.TRAP 0x1 ;  /* 0x000000040000795c */ /* 0x000fe20000300000 */
.L_x_21:
[----:B---3--:R-:W-:Y:S05]  /*8410*/  @P2 BRA `(.L_x_22) ;  /* 0x0000000000082947 */ /* 0x008fea0003800000 */
[----:B------:R-:W3:Y:S02]  /*8420*/  SYNCS.PHASECHK.TRANS64.TRYWAIT P2, [UR10+0x36850], R0 ;  /* 0x03685000ff0075a7 */ /* 0x000ee4000804014a */
[----:B---3--:R-:W-:Y:S05]  /*8430*/  @!P2 BRA `(.L_x_23) ;  /* 0x0000008c006ca947 */ /* 0x008fea0003800000 */
.L_x_22:
[----:B------:R-:W-:Y:S01]  /*8440*/  UIADD3 UR37, UR37, 0x400, URZ ;  /* 0x0000040025257890 */ /* 0x000fe2000fffe03f */
[----:B------:R-:W-:Y:S01]  /*8450*/  WARPGROUP.ARRIVE ;  /* 0x00000000000079c5 */ /* 0x000fe20000000000 */
[----:B------:R-:W-:Y:S01]  /*8460*/  UMOV UR15, 0x40000040 ;  /* 0x40000040000f7882 */ /* 0x000fe20000000000 */
[----:B0-2---:R-:W-:Y:S01]  /*8470*/  FMUL.FTZ R0, R168, UR5 ;  /* 0x00000005a8007c20 */ /* 0x005fe20008410000 */
[----:B------:R-:W-:Y:S01]  /*8480*/  USHF.R.U32.HI UR37, URZ, 0x4, UR37 ;  /* 0x000000043f257899 */ /* 0x000fe20008011625 */
[----:B-1----:R-:W-:Y:S01]  /*8490*/  FMUL.FTZ R8, R169, UR5 ;  /* 0x00000005a9087c20 */ /* 0x002fe20008410000 */
[----:B------:R-:W-:Y:S01]  /*84a0*/  FMUL.FTZ R20, R172, UR5 ;  /* 0x00000005ac147c20 */ /* 0x000fe20008410000 */
[----:B------:R-:W-:Y:S01]  /*84b0*/  FMUL.FTZ R12, R170, UR5 ;  /* 0x00000005aa0c7c20 */ /* 0x000fe20008410000 */
[----:B------:R-:W-:Y:S01]  /*84c0*/  ULOP3.LUT UR37, UR37, 0x3fff, URZ, 0xc0, !UPT ;  /* 0x00003fff25257892 */ /* 0x000fe2000f8ec03f */
[----:B------:R-:W0:Y:S01]  /*84d0*/  MUFU.TANH R0, R0 ;  /* 0x0000000000007308 */ /* 0x000e220000002400 */
[----:B------:R-:W-:Y:S01]  /*84e0*/  FMUL.FTZ R170, R173, UR5 ;  /* 0x00000005adaa7c20 */ /* 0x000fe20008410000 */
[----:B------:R-:W-:Y:S01]  /*84f0*/  FMUL.FTZ R168, R174, UR5 ;  /* 0x00000005aea87c20 */ /* 0x000fe20008410000 */
[----:B------:R-:W-:Y:S01]  /*8500*/  ULOP3.LUT UR4, UR37, 0x3800000, URZ, 0xfc, !UPT ;  /* 0x0380000025047892 */ /* 0x000fe2000f8efc3f */
[----:B------:R-:W-:Y:S01]  /*8510*/  FMUL.FTZ R174, R160, UR5 ;  /* 0x00000005a0ae7c20 */ /* 0x000fe20008410000 */
[----:B------:R-:W-:Y:S01]  /*8520*/  FMUL.FTZ R218, R153, UR5 ;  /* 0x0000000599da7c20 */ /* 0x000fe20008410000 */
[----:B------:R-:W-:Y:S01]  /*8530*/  FMUL.FTZ R222, R144, UR5 ;  /* 0x0000000590de7c20 */ /* 0x000fe20008410000 */
[----:B------:R-:W-:Y:S01]  /*8540*/  UIMAD UR4, UR6, 0xa80, UR4 ;  /* 0x00000a80060478a4 */ /* 0x000fe2000f8e0204 */
[----:B------:R-:W1:Y:S01]  /*8550*/  MUFU.TANH R8, R8 ;  /* 0x0000000800087308 */ /* 0x000e620000002400 */
[----:B------:R-:W-:Y:S01]  /*8560*/  FMUL.FTZ R220, R145, UR5 ;  /* 0x0000000591dc7c20 */ /* 0x000fe20008410000 */
[----:B------:R-:W-:Y:S01]  /*8570*/  FMUL.FTZ R226, R148, UR5 ;  /* 0x0000000594e27c20 */ /* 0x000fe20008410000 */
[----:B------:R-:W-:Y:S01]  /*8580*/  UIADD3 UR6, UR4, 0x80, URZ ;  /* 0x0000008004067890 */ /* 0x000fe2000fffe03f */
[----:B------:R-:W-:Y:S01]  /*8590*/  FMUL.FTZ R224, R149, UR5 ;  /* 0x0000000595e07c20 */ /* 0x000fe20008410000 */
[----:B------:R-:W-:Y:S01]  /*85a0*/  FMUL.FTZ R230, R136, UR5 ;  /* 0x0000000588e67c20 */ /* 0x000fe20008410000 */
[----:B------:R-:W-:Y:S01]  /*85b0*/  UMOV UR14, UR4 ;  /* 0x00000004000e7c82 */ /* 0x000fe20008000000 */
[----:B------:R-:W-:Y:S01]  /*85c0*/  FMUL.FTZ R136, R137, UR5 ;  /* 0x0000000589887c20 */ /* 0x000fe20008410000 */
[----:B------:R-:W-:Y:S01]  /*85d0*/  HGMMA.64x192x16.F32 R24, R200, gdesc[UR12].tnspB, R24, gsb0 ;  /* 0x42e0000cc8187df0 */ /* 0x000fe20008000818 */
[----:B------:R-:W-:Y:S01]  /*85e0*/  UMOV UR15, 0x40000040 ;  /* 0x40000040000f7882 */ /* 0x000fe20000000000 */
[----:B------:R-:W-:Y:S01]  /*85f0*/  UMOV UR14, UR6 ;  /* 0x00000006000e7c82 */ /* 0x000fe20008000000 */
[----:B------:R-:W-:Y:S01]  /*8600*/  UIADD3 UR6, UR4, 0x100, URZ ;  /* 0x0000010004067890 */ /* 0x000fe2000fffe03f */
[----:B------:R-:W2:Y:S01]  /*8610*/  MUFU.TANH R20, R20 ;  /* 0x0000001400147308 */ /* 0x000ea20000002400 */
[----:B0-----:R-:W-:Y:S01]  /*8620*/  FMNMX.FTZ R5, R0, R10, !PT ;  /* 0x0000000a00057209 */ /* 0x001fe20007810000 */
[----:B------:R-:W-:Y:S01]  /*8630*/  FMUL.FTZ R148, R150, UR5 ;  /* 0x0000000596947c20 */ /* 0x000fe20008410000 */
[----:B------:R-:W-:Y:S01]  /*8640*/  FMUL.FTZ R150, R140, UR5 ;  /* 0x000000058c967c20 */ /* 0x000fe20008410000 */
[----:B------:R-:W-:Y:S01]  /*8650*/  FMUL.FTZ R228, R141, UR5 ;  /* 0x000000058de47c20 */ /* 0x000fe20008410000 */
[----:B-1----:R-:W-:Y:S01]  /*8660*/  FMNMX.FTZ R5, R8, R5, !PT ;  /* 0x0000000508057209 */ /* 0x002fe20007810000 */
[----:B------:R-:W-:Y:S01]  /*8670*/  FMUL.FTZ R232, R128, UR5 ;  /* 0x0000000580e87c20 */ /* 0x000fe20008410000 */
[----:B------:R-:W-:Y:S01]  /*8680*/  FMUL.FTZ R14, R171, UR5 ;  /* 0x00000005ab0e7c20 */ /* 0x000fe20008410000 */
[----:B------:R-:W0:Y:S01]  /*8690*/  MUFU.TANH R170, R170 ;  /* 0x000000aa00aa7308 */ /* 0x000e220000002400 */
[----:B------:R-:W-:Y:S01]  /*86a0*/  FMUL.FTZ R140, R129, UR5 ;  /* 0x00000005818c7c20 */ /* 0x000fe20008410000 */
[----:B------:R-:W-:Y:S01]  /*86b0*/  FMUL.FTZ R128, R132, UR5 ;  /* 0x0000000584807c20 */ /* 0x000fe20008410000 */
[----:B------:R-:W-:Y:S01]  /*86c0*/  FMUL.FTZ R172, R175, UR5 ;  /* 0x00000005afac7c20 */ /* 0x000fe20008410000 */
[----:B------:R-:W-:Y:S01]  /*86d0*/  FMUL.FTZ R132, R133, UR5 ;  /* 0x0000000585847c20 */ /* 0x000fe20008410000 */
[----:B------:R-:W-:Y:S01]  /*86e0*/  FMUL.FTZ R160, R162, UR5 ;  /* 0x00000005a2a07c20 */ /* 0x000fe20008410000 */
[----:B------:R-:W-:Y:S01]  /*86f0*/  FMUL.FTZ R120, R120, UR5 ;  /* 0x0000000578787c20 */ /* 0x000fe20008410000 */
[----:B------:R-:W-:Y:S01]  /*8700*/  FMUL.FTZ R162, R163, UR5 ;  /* 0x00000005a3a27c20 */ /* 0x000fe20008410000 */
[----:B------:R-:W1:Y:S01]  /*8710*/  MUFU.TANH R174, R174 ;  /* 0x000000ae00ae7308 */ /* 0x000e620000002400 */
[----:B--2---:R-:W-:Y:S01]  /*8720*/  FMNMX.FTZ R5, R20, R5, !PT ;  /* 0x0000000514057209 */ /* 0x004fe20007810000 */
[----:B------:R-:W-:Y:S01]  /*8730*/  FMUL.FTZ R141, R121, UR5 ;  /* 0x00000005798d7c20 */ /* 0x000fe20008410000 */
[----:B------:R-:W-:Y:S01]  /*8740*/  FMUL.FTZ R144, R146, UR5 ;  /* 0x0000000592907c20 */ /* 0x000fe20008410000 */
[----:B------:R-:W-:Y:S01]  /*8750*/  FMUL.FTZ R146, R147, UR5 ;  /* 0x0000000593927c20 */ /* 0x000fe20008410000 */
[----:B------:R-:W-:Y:S01]  /*8760*/  FMUL.FTZ R147, R124, UR5 ;  /* 0x000000057c937c20 */ /* 0x000fe20008410000 */
[----:B------:R-:W-:Y:S01]  /*8770*/  FMUL.FTZ R145, R125, UR5 ;  /* 0x000000057d917c20 */ /* 0x000fe20008410000 */
[----:B------:R-:W-:Y:S01]  /*8780*/  FMUL.FTZ R124, R151, UR5 ;  /* 0x00000005977c7c20 */ /* 0x000fe20008410000 */
[----:B------:R-:W-:Y:S01]  /*8790*/  MUFU.TANH R218, R218 ;  /* 0x000000da00da7308 */ /* 0x000fe20000002400 */
[----:B0-----:R-:W-:Y:S01]  /*87a0*/  FMNMX.FTZ R5, R170, R5, !PT ;  /* 0x00000005aa057209 */ /* 0x001fe20007810000 */
[----:B------:R-:W-:Y:S01]  /*87b0*/  FMUL.FTZ R138, R138, UR5 ;  /* 0x000000058a8a7c20 */ /* 0x000fe20008410000 */
[----:B------:R-:W-:Y:S01]  /*87c0*/  FMUL.FTZ R142, R142, UR5 ;  /* 0x000000058e8e7c20 */ /* 0x000fe20008410000 */
[----:B------:R-:W-:Y:S01]  /*87d0*/  FMUL.FTZ R130, R130, UR5 ;  /* 0x0000000582827c20 */ /* 0x000fe20008410000 */
[----:B------:R-:W-:Y:S01]  /*87e0*/  FMUL.FTZ R234, R131, UR5 ;  /* 0x0000000583ea7c20 */ /* 0x000fe20008410000 */
[----:B------:R-:W-:Y:S01]  /*87f0*/  FMUL.FTZ R134, R134, UR5 ;  /* 0x0000000586867c20 */ /* 0x000fe20008410000 */
[----:B------:R-:W-:Y:S01]  /*8800*/  FMUL.FTZ R236, R135, UR5 ;  /* 0x0000000587ec7c20 */ /* 0x000fe20008410000 */
[----:B------:R-:W-:Y:S01]  /*8810*/  MUFU.TANH R222, R222 ;  /* 0x000000de00de7308 */ /* 0x000fe20000002400 */
[----:B-1----:R-:W-:Y:S01]  /*8820*/  FMNMX.FTZ R5, R174, R5, !PT ;  /* 0x00000005ae057209 */ /* 0x002fe20007810000 */
[----:B------:R-:W-:Y:S01]  /*8830*/  FMUL.FTZ R122, R122, UR5 ;  /* 0x000000057a7a7c20 */ /* 0x000fe20008410000 */
[----:B------:R-:W-:Y:S01]  /*8840*/  FMUL.FTZ R13, R123, UR5 ;  /* 0x000000057b0d7c20 */ /* 0x000fe20008410000 */
[----:B------:R-:W-:Y:S01]  /*8850*/  FMUL.FTZ R126, R126, UR5 ;  /* 0x000000057e7e7c20 */ /* 0x000fe20008410000 */
[----:B------:R-:W-:Y:S01]  /*8860*/  FMUL.FTZ R15, R127, UR5 ;  /* 0x000000057f0f7c20 */ /* 0x000fe20008410000 */
[C---:B------:R-:W-:Y:S01]  /*8870*/  ISETP.GT.AND P2, PT, R11.reuse, RZ, PT ;  /* 0x000000ff0b00720c */ /* 0x040fe20003f44270 */
[----:B------:R-:W-:Y:S01]  /*8880*/  UMOV UR38, UR39 ;  /* 0x0000002700267c82 */ /* 0x000fe20008000000 */
[----:B------:R-:W-:Y:S01]  /*8890*/  MUFU.TANH R220, R220 ;  /* 0x000000dc00dc7308 */ /* 0x000fe20000002400 */
[----:B------:R-:W-:-:S07]  /*88a0*/  VIADD R11, R11, 0xffffffff ;  /* 0xffffffff0b0b7836 */ /* 0x000fce0000000000 */
[----:B------:R-:W-:Y:S08]  /*88b0*/  MUFU.TANH R226, R226 ;  /* 0x000000e200e27308 */ /* 0x000ff00000002400 */
[----:B------:R-:W-:Y:S08]  /*88c0*/  MUFU.TANH R224, R224 ;  /* 0x000000e000e07308 */ /* 0x000ff00000002400 */
[----:B------:R-:W-:Y:S08]  /*88d0*/  MUFU.TANH R230, R230 ;  /* 0x000000e600e67308 */ /* 0x000ff00000002400 */
[----:B------:R-:W-:Y:S08]  /*88e0*/  MUFU.TANH R136, R136 ;  /* 0x0000008800887308 */ /* 0x000ff00000002400 */
[----:B------:R-:W-:Y:S08]  /*88f0*/  MUFU.TANH R150, R150 ;  /* 0x0000009600967308 */ /* 0x000ff00000002400 */
[----:B------:R-:W-:Y:S08]  /*8900*/  MUFU.TANH R228, R228 ;  /* 0x000000e400e47308 */ /* 0x000ff00000002400 */
[----:B------:R-:W0:Y:S08]  /*8910*/  MUFU.TANH R12, R12 ;  /* 0x0000000c000c7308 */ /* 0x000e300000002400 */
[----:B------:R-:W-:Y:S08]  /*8920*/  MUFU.TANH R232, R232 ;  /* 0x000000e800e87308 */ /* 0x000ff00000002400 */
[----:B------:R-:W1:Y:S01]  /*8930*/  MUFU.TANH R14, R14 ;  /* 0x0000000e000e7308 */ /* 0x000e620000002400 */
[----:B0-----:R-:W-:-:S07]  /*8940*/  FMNMX.FTZ R121, R12, R9, !PT ;  /* 0x000000090c797209 */ /* 0x001fce0007810000 */
[----:B------:R-:W-:Y:S08]  /*8950*/  MUFU.TANH R140, R140 ;  /* 0x0000008c008c7308 */ /* 0x000ff00000002400 */
[----:B------:R-:W0:Y:S01]  /*8960*/  MUFU.TANH R168, R168 ;  /* 0x000000a800a87308 */ /* 0x000e220000002400 */
[----:B-1----:R-:W-:-:S07]  /*8970*/  FMNMX.FTZ R121, R14, R121, !PT ;  /* 0x000000790e797209 */ /* 0x002fce0007810000 */
        /* <DEDUP_REMOVED lines=10> */
[----:B------:R-:W-:Y:S01]  /*8a20*/  MUFU.TANH R147, R147 ;  /* 0x0000009300937308 */ /* 0x000fe20000002400 */
[----:B-1----:R-:W-:-:S07]  /*8a30*/  FMNMX.FTZ R121, R162, R121, !PT ;  /* 0x00000079a2797209 */ /* 0x002fce0007810000 */
[----:B------:R-:W-:Y:S01]  /*8a40*/  MUFU.TANH R145, R145 ;  /* 0x0000009100917308 */ /* 0x000fe20000002400 */
[----:B------:R-:W-:Y:S02]  /*8a50*/  WARPGROUP.DEPBAR.LE gsb0, 0x0 ;  /* 0x00008000000079c5 */ /* 0x000fe40000010000 */
[----:B------:R-:W-:Y:S01]  /*8a60*/  WARPGROUP.ARRIVE ;  /* 0x00000000000079c5 */ /* 0x000fe20000000000 */
[----:B------:R-:W-:Y:S01]  /*8a70*/  FMUL.FTZ R200, R165, UR5 ;  /* 0x00000005a5c87c20 */ /* 0x000fe20008410000 */
[----:B------:R-:W-:Y:S01]  /*8a80*/  FMUL.FTZ R202, R152, UR5 ;  /* 0x0000000598ca7c20 */ /* 0x000fe20008410000 */
[----:B------:R-:W-:Y:S01]  /*8a90*/  FMUL.FTZ R152, R154, UR5 ;  /* 0x000000059a987c20 */ /* 0x000fe20008410000 */
[----:B------:R-:W-:Y:S01]  /*8aa0*/  FMUL.FTZ R154, R155, UR5 ;  /* 0x000000059b9a7c20 */ /* 0x000fe20008410000 */
[----:B------:R-:W-:Y:S01]  /*8ab0*/  MUFU.TANH R144, R144 ;  /* 0x0000009000907308 */ /* 0x000fe20000002400 */
[----:B------:R-:W-:Y:S01]  /*8ac0*/  HGMMA.64x192x16.F32 R24, R196, gdesc[UR12].tnspB, R24, gsb0 ;  /* 0x42e0000cc4187df0 */ /* 0x000fe20008000818 */
[----:B------:R-:W-:Y:S01]  /*8ad0*/  UMOV UR14, UR6 ;  /* 0x00000006000e7c82 */ /* 0x000fe20008000000 */
[----:B------:R-:W-:Y:S01]  /*8ae0*/  UMOV UR15, 0x40000040 ;  /* 0x40000040000f7882 */ /* 0x000fe20000000000 */
[----:B------:R-:W-:-:S04]  /*8af0*/  UIADD3 UR6, UR4, 0x180, URZ ;  /* 0x0000018004067890 */ /* 0x000fc8000fffe03f */
[----:B------:R-:W-:Y:S08]  /*8b00*/  MUFU.TANH R200, R200 ;  /* 0x000000c800c87308 */ /* 0x000ff00000002400 */
        /* <DEDUP_REMOVED lines=15> */
[----:B------:R-:W-:Y:S01]  /*8c00*/  MUFU.TANH R15, R15 ;  /* 0x0000000f000f7308 */ /* 0x000fe20000002400 */
[----:B------:R-:W-:-:S02]  /*8c10*/  WARPGROUP.DEPBAR.LE gsb0, 0x0 ;  /* 0x00008000000079c5 */ /* 0x000fc40000010000 */
[----:B------:R-:W-:Y:S01]  /*8c20*/  WARPGROUP.ARRIVE ;  /* 0x00000000000079c5 */ /* 0x000fe20000000000 */
[----:B------:R-:W-:Y:S01]  /*8c30*/  FMUL.FTZ R196, R161, UR5 ;  /* 0x00000005a1c47c20 */ /* 0x000fe20008410000 */
[----:B------:R-:W-:Y:S01]  /*8c40*/  FMUL.FTZ R198, R164, UR5 ;  /* 0x00000005a4c67c20 */ /* 0x000fe20008410000 */
[----:B------:R-:W-:Y:S01]  /*8c50*/  FMUL.FTZ R164, R166, UR5 ;  /* 0x00000005a6a47c20 */ /* 0x000fe20008410000 */
[----:B------:R-:W-:Y:S02]  /*8c60*/  FMUL.FTZ R166, R167, UR5 ;  /* 0x00000005a7a67c20 */ /* 0x000fe40008410000 */
[----:B------:R-:W-:Y:S01]  /*8c70*/  HGMMA.64x192x16.F32 R24, R192, gdesc[UR12].tnspB, R24, gsb0 ;  /* 0x42e0000cc0187df0 */ /* 0x000fe20008000818 */
[----:B------:R-:W-:Y:S01]  /*8c80*/  UMOV UR14, UR6 ;  /* 0x00000006000e7c82 */ /* 0x000fe20008000000 */
[----:B------:R-:W-:Y:S01]  /*8c90*/  UMOV UR15, 0x40000040 ;  /* 0x40000040000f7882 */ /* 0x000fe20000000000 */
[----:B------:R-:W-:Y:S01]  /*8ca0*/  UIADD3 UR6, UR4, 0x200, URZ ;  /* 0x0000020004067890 */ /* 0x000fe2000fffe03f */
[----:B------:R-:W0:Y:S08]  /*8cb0*/  MUFU.TANH R196, R196 ;  /* 0x000000c400c47308 */ /* 0x000e300000002400 */
[----:B------:R-:W1:Y:S08]  /*8cc0*/  MUFU.TANH R198, R198 ;  /* 0x000000c600c67308 */ /* 0x000e700000002400 */
[----:B------:R-:W2:Y:S01]  /*8cd0*/  MUFU.TANH R164, R164 ;  /* 0x000000a400a47308 */ /* 0x000ea20000002400 */
[----:B0-----:R-:W-:-:S07]  /*8ce0*/  FMNMX.FTZ R5, R196, R5, !PT ;  /* 0x00000005c4057209 */ /* 0x001fce0007810000 */
[----:B------:R-:W0:Y:S01]  /*8cf0*/  MUFU.TANH R166, R166 ;  /* 0x000000a600a67308 */ /* 0x000e220000002400 */
[----:B-1----:R-:W-:-:S04]  /*8d00*/  FMNMX.FTZ R5, R198, R5, !PT ;  /* 0x00000005c6057209 */ /* 0x002fc80007810000 */
[----:B------:R-:W-:-:S04]  /*8d10*/  FMNMX.FTZ R5, R200, R5, !PT ;  /* 0x00000005c8057209 */ /* 0x000fc80007810000 */
[----:B------:R-:W-:Y:S02]  /*8d20*/  FMNMX.FTZ R5, R202, R5, !PT ;  /* 0x00000005ca057209 */ /* 0x000fe40007810000 */
[----:B--2---:R-:W-:Y:S02]  /*8d30*/  FMNMX.FTZ R121, R164, R121, !PT ;  /* 0x00000079a4797209 */ /* 0x004fe40007810000 */
[----:B------:R-:W-:Y:S02]  /*8d40*/  FMNMX.FTZ R5, R218, R5, !PT ;  /* 0x00000005da057209 */ /* 0x000fe40007810000 */
[----:B0-----:R-:W-:-:S04]  /*8d50*/  FMNMX.FTZ R121, R166, R121, !PT ;  /* 0x00000079a6797209 */ /* 0x001fc80007810000 */
[----:B------:R-:W-:-:S04]  /*8d60*/  FMNMX.FTZ R121, R152, R121, !PT ;  /* 0x0000007998797209 */ /* 0x000fc80007810000 */
[----:B------:R-:W-:Y:S01]  /*8d70*/  FMNMX.FTZ R121, R154, R121, !PT ;  /* 0x000000799a797209 */ /* 0x000fe20007810000 */
[----:B------:R-:W-:Y:S02]  /*8d80*/  WARPGROUP.DEPBAR.LE gsb0, 0x0 ;  /* 0x00008000000079c5 */ /* 0x000fe40000010000 */
        /* <DEDUP_REMOVED lines=8> */
[----:B------:R-:W0:Y:S01]  /*8e10*/  MUFU.TANH R194, R194 ;  /* 0x000000c200c27308 */ /* 0x000e220000002400 */
[----:B------:R-:W-:-:S02]  /*8e20*/  UIADD3 UR6, UR4, 0x280, URZ ;  /* 0x0000028004067890 */ /* 0x000fc4000fffe03f */
[----:B------:R-:W-:-:S05]  /*8e30*/  UIADD3 UR4, UR4, 0x300, URZ ;  /* 0x0000030004047890 */ /* 0x000fca000fffe03f */
        /* <DEDUP_REMOVED lines=8> */
[----:B------:R-:W-:-:S04]  /*8ec0*/  FMNMX.FTZ R5, R226, R5, !PT ;  /* 0x00000005e2057209 */ /* 0x000fc80007810000 */
[----:B------:R-:W-:Y:S02]  /*8ed0*/  FMNMX.FTZ R5, R224, R5, !PT ;  /* 0x00000005e0057209 */ /* 0x000fe40007810000 */
[----:B0-----:R-:W-:Y:S02]  /*8ee0*/  FMNMX.FTZ R121, R158, R121, !PT ;  /* 0x000000799e797209 */ /* 0x001fe40007810000 */
[----:B------:R-:W-:Y:S02]  /*8ef0*/  FMNMX.FTZ R5, R230, R5, !PT ;  /* 0x00000005e6057209 */ /* 0x000fe40007810000 */
[----:B------:R-:W-:Y:S02]  /*8f00*/  FMNMX.FTZ R121, R144, R121, !PT ;  /* 0x0000007990797209 */ /* 0x000fe40007810000 */
[----:B------:R-:W-:Y:S02]  /*8f10*/  FMNMX.FTZ R5, R136, R5, !PT ;  /* 0x0000000588057209 */ /* 0x000fe40007810000 */
[----:B------:R-:W-:-:S02]  /*8f20*/  FMNMX.FTZ R121, R146, R121, !PT ;  /* 0x0000007992797209 */ /* 0x000fc40007810000 */
[----:B------:R-:W-:Y:S02]  /*8f30*/  FMNMX.FTZ R5, R150, R5, !PT ;  /* 0x0000000596057209 */ /* 0x000fe40007810000 */
[----:B------:R-:W-:Y:S02]  /*8f40*/  FMNMX.FTZ R121, R148, R121, !PT ;  /* 0x0000007994797209 */ /* 0x000fe40007810000 */
[----:B------:R-:W-:Y:S02]  /*8f50*/  FMNMX.FTZ R5, R228, R5, !PT ;  /* 0x00000005e4057209 */ /* 0x000fe40007810000 */
[----:B------:R-:W-:Y:S02]  /*8f60*/  FMNMX.FTZ R121, R124, R121, !PT ;  /* 0x000000797c797209 */ /* 0x000fe40007810000 */
[----:B------:R-:W-:Y:S02]  /*8f70*/  FMNMX.FTZ R5, R232, R5, !PT ;  /* 0x00000005e8057209 */ /* 0x000fe40007810000 */
[----:B------:R-:W-:-:S02]  /*8f80*/  FMNMX.FTZ R121, R138, R121, !PT ;  /* 0x000000798a797209 */ /* 0x000fc40007810000 */
[----:B------:R-:W-:-:S04]  /*8f90*/  FMNMX.FTZ R5, R140, R5, !PT ;  /* 0x000000058c057209 */ /* 0x000fc80007810000 */
[----:B------:R-:W-:-:S04]  /*8fa0*/  FMNMX.FTZ R5, R128, R5, !PT ;  /* 0x0000000580057209 */ /* 0x000fc80007810000 */
[----:B------:R-:W-:-:S04]  /*8fb0*/  FMNMX.FTZ R5, R132, R5, !PT ;  /* 0x0000000584057209 */ /* 0x000fc80007810000 */
[----:B------:R-:W-:-:S04]  /*8fc0*/  FMNMX.FTZ R6, R120, R5, !PT ;  /* 0x0000000578067209 */ /* 0x000fc80007810000 */
[----:B------:R-:W-:-:S04]  /*8fd0*/  FMNMX.FTZ R6, R141, R6, !PT ;  /* 0x000000068d067209 */ /* 0x000fc80007810000 */
[----:B------:R-:W-:-:S04]  /*8fe0*/  FMNMX.FTZ R6, R147, R6, !PT ;  /* 0x0000000693067209 */ /* 0x000fc80007810000 */
[----:B------:R-:W-:-:S05]  /*8ff0*/  FMNMX.FTZ R6, R145, R6, !PT ;  /* 0x0000000691067209 */ /* 0x000fca0007810000 */
[----:B------:R-:W0:Y:S02]  /*9000*/  SHFL.BFLY PT, R5, R6, 0x2, 0x1f ;  /* 0x0c401f0006057f89 */ /* 0x000e2400000e0000 */
[----:B0-----:R-:W-:Y:S02]  /*9010*/  FMNMX.FTZ R7, R6, R5, !PT ;  /* 0x0000000506077209 */ /* 0x001fe40007810000 */
[----:B------:R-:W0:Y:S03]  /*9020*/  LDC R5, c[0x0][0x988] ;  /* 0x00026200ff057b82 */ /* 0x000e260000000800 */
[----:B------:R-:W1:Y:S02]  /*9030*/  SHFL.BFLY PT, R6, R7, 0x1, 0x1f ;  /* 0x0c201f0007067f89 */ /* 0x000e6400000e0000 */
[----:B-1----:R-:W-:-:S05]  /*9040*/  FMNMX.FTZ R7, R7, R6, !PT ;  /* 0x0000000607077209 */ /* 0x002fca0007810000 */
[C---:B0-----:R-:W-:Y:S01]  /*9050*/  FMUL.FTZ R149, R7.reuse, R5 ;  /* 0x0000000507957220 */ /* 0x041fe20000410000 */
[----:B------:R-:W-:-:S03]  /*9060*/  FADD.FTZ R6, -R7, R10 ;  /* 0x0000000a07067221 */ /* 0x000fc60000010100 */
[-CC-:B------:R-:W-:Y:S01]  /*9070*/  FFMA.FTZ R21, R0, R5.reuse, -R149.reuse ;  /* 0x0000000500157223 */ /* 0x180fe20000010895 */
        /* <DEDUP_REMOVED lines=17> */
[-C--:B------:R-:W-:Y:S01]  /*9190*/  FFMA.FTZ R141, R141, R5.reuse, -R149 ;  /* 0x000000058d8d7223 */ /* 0x080fe20000010895 */
[----:B------:R-:W-:Y:S01]  /*91a0*/  FMUL.FTZ R6, R6, R5 ;  /* 0x0000000506067220 */ /* 0x000fe20000410000 */
[----:B------:R-:W-:Y:S08]  /*91b0*/  MUFU.EX2 R21, R21 ;  /* 0x0000001500157308 */ /* 0x000ff00000000800 */
[----:B------:R-:W0:Y:S08]  /*91c0*/  MUFU.EX2 R6, R6 ;  /* 0x0000000600067308 */ /* 0x000e300000000800 */
[----:B------:R-:W1:Y:S08]  /*91d0*/  MUFU.EX2 R10, R10 ;  /* 0x0000000a000a7308 */ /* 0x000e700000000800 */
[----:B------:R-:W-:Y:S01]  /*91e0*/  MUFU.EX2 R20, R20 ;  /* 0x0000001400147308 */ /* 0x000fe20000000800 */
[----:B0-----:R-:W-:Y:S01]  /*91f0*/  FFMA.FTZ R3, R6, R3, R21 ;  /* 0x0000000306037223 */ /* 0x001fe20000010015 */
[----:B------:R-:W-:-:S02]  /*9200*/  WARPGROUP.DEPBAR.LE gsb0, 0x0 ;  /* 0x00008000000079c5 */ /* 0x000fc40000010000 */
[----:B------:R-:W-:Y:S01]  /*9210*/  WARPGROUP.ARRIVE ;  /* 0x00000000000079c5 */ /* 0x000fe20000000000 */
[----:B------:R-:W-:Y:S01]  /*9220*/  FMUL.FTZ R188, R139, UR5 ;  /* 0x000000058bbc7c20 */ /* 0x000fe20008410000 */
[----:B------:R-:W-:Y:S01]  /*9230*/  FMUL.FTZ R190, R143, UR5 ;  /* 0x000000058fbe7c20 */ /* 0x000fe20008410000 */
[----:B------:R-:W-:Y:S01]  /*9240*/  FFMA.FTZ R143, R140, R5, -R149 ;  /* 0x000000058c8f7223 */ /* 0x000fe20000010895 */
[----:B------:R-:W0:Y:S01]  /*9250*/  MUFU.EX2 R135, R135 ;  /* 0x0000008700877308 */ /* 0x000e220000000800 */
[C---:B-1----:R-:W-:Y:S01]  /*9260*/  FADD.FTZ R3, R10.reuse, R3 ;  /* 0x000000030a037221 */ /* 0x042fe20000010000 */
[----:B------:R-:W-:Y:S01]  /*9270*/  HGMMA.64x192x16.F32 R24, R184, gdesc[UR12].tnspB, R24, gsb0 ;  /* 0x42e0000cb8187df0 */ /* 0x000fe20008000818 */
[----:B------:R-:W-:Y:S01]  /*9280*/  UMOV UR14, UR6 ;  /* 0x00000006000e7c82 */ /* 0x000fe20008000000 */
[----:B------:R-:W-:Y:S01]  /*9290*/  UMOV UR15, 0x40000040 ;  /* 0x40000040000f7882 */ /* 0x000fe20000000000 */
[----:B------:R-:W-:Y:S01]  /*92a0*/  UMOV UR6, UR4 ;  /* 0x0000000400067c82 */ /* 0x000fe20008000000 */
[----:B------:R-:W-:-:S02]  /*92b0*/  F2FP.F16.F32.PACK_AB R200, R10, R21 ;  /* 0x000000150ac8723e */ /* 0x000fc400000000ff */
[----:B------:R-:W1:Y:S08]  /*92c0*/  MUFU.TANH R188, R188 ;  /* 0x000000bc00bc7308 */ /* 0x000e700000002400 */
[----:B------:R-:W2:Y:S01]  /*92d0*/  MUFU.TANH R190, R190 ;  /* 0x000000be00be7308 */ /* 0x000ea20000002400 */
[----:B0-----:R-:W-:-:S07]  /*92e0*/  F2FP.F16.F32.PACK_AB R202, R135, R20 ;  /* 0x0000001487ca723e */ /* 0x001fce00000000ff */
[----:B------:R-:W-:Y:S01]  /*92f0*/  MUFU.EX2 R137, R137 ;  /* 0x0000008900897308 */ /* 0x000fe20000000800 */
[----:B-1----:R-:W-:-:S04]  /*9300*/  FMNMX.FTZ R121, R188, R121, !PT ;  /* 0x00000079bc797209 */ /* 0x002fc80007810000 */
[----:B------:R-:W-:-:S03]  /*9310*/  FMNMX.FTZ R121, R142, R121, !PT ;  /* 0x000000798e797209 */ /* 0x000fc60007810000 */
[----:B------:R-:W-:Y:S01]  /*9320*/  MUFU.EX2 R196, R196 ;  /* 0x000000c400c47308 */ /* 0x000fe20000000800 */
[----:B--2---:R-:W-:-:S04]  /*9330*/  FMNMX.FTZ R121, R190, R121, !PT ;  /* 0x00000079be797209 */ /* 0x004fc80007810000 */
[----:B------:R-:W-:-:S03]  /*9340*/  FMNMX.FTZ R121, R130, R121, !PT ;  /* 0x0000007982797209 */ /* 0x000fc60007810000 */
[----:B------:R-:W-:Y:S01]  /*9350*/  MUFU.EX2 R198, R198 ;  /* 0x000000c600c67308 */ /* 0x000fe20000000800 */
[----:B------:R-:W-:-:S04]  /*9360*/  FMNMX.FTZ R121, R234, R121, !PT ;  /* 0x00000079ea797209 */ /* 0x000fc80007810000 */
[----:B------:R-:W-:-:S03]  /*9370*/  FMNMX.FTZ R131, R134, R121, !PT ;  /* 0x0000007986837209 */ /* 0x000fc60007810000 */
[----:B------:R-:W-:Y:S01]  /*9380*/  MUFU.EX2 R127, R127 ;  /* 0x0000007f007f7308 */ /* 0x000fe20000000800 */
[----:B------:R-:W-:-:S04]  /*9390*/  FMNMX.FTZ R131, R236, R131, !PT ;  /* 0x00000083ec837209 */ /* 0x000fc80007810000 */
[----:B------:R-:W-:-:S03]  /*93a0*/  FMNMX.FTZ R0, R122, R131, !PT ;  /* 0x000000837a007209 */ /* 0x000fc60007810000 */
[----:B------:R-:W-:Y:S01]  /*93b0*/  MUFU.EX2 R125, R125 ;  /* 0x0000007d007d7308 */ /* 0x000fe20000000800 */
[----:B------:R-:W-:-:S04]  /*93c0*/  FMNMX.FTZ R131, R13, R0, !PT ;  /* 0x000000000d837209 */ /* 0x000fc80007810000 */
[----:B------:R-:W-:Y:S01]  /*93d0*/  FMNMX.FTZ R0, R126, R131, !PT ;  /* 0x000000837e007209 */ /* 0x000fe20007810000 */
[----:B------:R-:W-:Y:S02]  /*93e0*/  FFMA.FTZ R131, R136, R5, -R149 ;  /* 0x0000000588837223 */ /* 0x000fe40000010895 */
[----:B------:R-:W0:Y:S01]  /*93f0*/  MUFU.EX2 R170, R170 ;  /* 0x000000aa00aa7308 */ /* 0x000e220000000800 */
[----:B------:R-:W-:-:S05]  /*9400*/  FMNMX.FTZ R0, R15, R0, !PT ;  /* 0x000000000f007209 */ /* 0x000fca0007810000 */
[----:B------:R-:W1:Y:S02]  /*9410*/  SHFL.BFLY PT, R139, R0, 0x2, 0x1f ;  /* 0x0c401f00008b7f89 */ /* 0x000e6400000e0000 */
[----:B------:R-:W-:Y:S08]  /*9420*/  MUFU.EX2 R194, R194 ;  /* 0x000000c200c27308 */ /* 0x000ff00000000800 */
[----:B------:R-:W-:Y:S01]  /*9430*/  MUFU.EX2 R129, R129 ;  /* 0x0000008100817308 */ /* 0x000fe20000000800 */
[----:B0-----:R-:W-:-:S07]  /*9440*/  F2FP.F16.F32.PACK_AB R192, R170, R125 ;  /* 0x0000007daac0723e */ /* 0x001fce00000000ff */
[----:B------:R-:W-:Y:S01]  /*9450*/  MUFU.EX2 R123, R123 ;  /* 0x0000007b007b7308 */ /* 0x000fe20000000800 */
[----:B-1----:R-:W-:Y:S01]  /*9460*/  FMNMX.FTZ R136, R0, R139, !PT ;  /* 0x0000008b00887209 */ /* 0x002fe20007810000 */
[----:B------:R-:W-:-:S06]  /*9470*/  FFMA.FTZ R139, R132, R5, -R149 ;  /* 0x00000005848b7223 */ /* 0x000fcc0000010895 */
[----:B------:R-:W-:Y:S01]  /*9480*/  MUFU.EX2 R174, R174 ;  /* 0x000000ae00ae7308 */ /* 0x000fe20000000800 */
[----:B------:R-:W0:Y:S07]  /*9490*/  SHFL.BFLY PT, R151, R136, 0x1, 0x1f ;  /* 0x0c201f0088977f89 */ /* 0x000e2e00000e0000 */
[----:B------:R-:W-:Y:S08]  /*94a0*/  MUFU.EX2 R121, R226 ;  /* 0x000000e200797308 */ /* 0x000ff00000000800 */
[----:B------:R-:W-:Y:S08]  /*94b0*/  MUFU.EX2 R218, R218 ;  /* 0x000000da00da7308 */ /* 0x000ff00000000800 */
[----:B------:R-:W-:Y:S01]  /*94c0*/  MUFU.EX2 R131, R131 ;  /* 0x0000008300837308 */ /* 0x000fe20000000800 */
[----:B0-----:R-:W-:-:S05]  /*94d0*/  FMNMX.FTZ R8, R136, R151, !PT ;  /* 0x0000009788087209 */ /* 0x001fca0007810000 */
[----:B------:R-:W-:Y:S02]  /*94e0*/  FADD.FTZ R0, -R8, R9 ;  /* 0x0000000908007221 */ /* 0x000fe40000010100 */
[----:B------:R-:W-:Y:S02]  /*94f0*/  MUFU.EX2 R133, R133 ;  /* 0x0000008500857308 */ /* 0x000fe40000000800 */
[----:B------:R-:W-:-:S06]  /*9500*/  FMUL.FTZ R0, R0, R5 ;  /* 0x0000000500007220 */ /* 0x000fcc0000410000 */
[----:B------:R-:W-:Y:S08]  /*9510*/  MUFU.EX2 R143, R143 ;  /* 0x0000008f008f7308 */ /* 0x000ff00000000800 */
[----:B------:R-:W-:Y:S08]  /*9520*/  MUFU.EX2 R0, R0 ;  /* 0x0000000000007308 */ /* 0x000ff00000000800 */
[----:B------:R-:W-:Y:S08]  /*9530*/  MUFU.EX2 R139, R139 ;  /* 0x0000008b008b7308 */ /* 0x000ff00000000800 */
[----:B------:R-:W-:Y:S08]  /*9540*/  MUFU.EX2 R120, R120 ;  /* 0x0000007800787308 */ /* 0x000ff00000000800 */
[----:B------:R-:W0:Y:S01]  /*9550*/  MUFU.EX2 R141, R141 ;  /* 0x0000008d008d7308 */ /* 0x000e220000000800 */
[----:B------:R-:W-:-:S02]  /*9560*/  WARPGROUP.DEPBAR.LE gsb0, 0x0 ;  /* 0x00008000000079c5 */ /* 0x000fc40000010000 */
[----:B------:R-:W-:Y:S01]  /*9570*/  WARPGROUP.ARRIVE ;  /* 0x00000000000079c5 */ /* 0x000fe20000000000 */
[-CC-:B------:R-:W-:Y:S01]  /*9580*/  FFMA.FTZ R184, R230, R5.reuse, -R149.reuse ;  /* 0x00000005e6b87223 */ /* 0x180fe20000010895 */
[----:B------:R-:W-:-:S04]  /*9590*/  FFMA.FTZ R186, R150, R5, -R149 ;  /* 0x0000000596ba7223 */ /* 0x000fc80000010895 */
[----:B------:R-:W-:Y:S01]  /*95a0*/  HGMMA.64x192x16.F32 R24, R180, gdesc[UR12].tnspB, R24, gsb0 ;  /* 0x42e0000cb4187df0 */ /* 0x000fe20008000818 */
[----:B------:R-:W-:Y:S08]  /*95b0*/  MUFU.EX2 R184, R184 ;  /* 0x000000b800b87308 */ /* 0x000ff00000000800 */
[----:B------:R-:W-:Y:S01]  /*95c0*/  MUFU.EX2 R186, R186 ;  /* 0x000000ba00ba7308 */ /* 0x000fe20000000800 */
[----:B------:R-:W-:-:S02]  /*95d0*/  WARPGROUP.DEPBAR.LE gsb0, 0x0 ;  /* 0x00008000000079c5 */ /* 0x000fc40000010000 */
[-CC-:B------:R-:W-:Y:S01]  /*95e0*/  FFMA.FTZ R182, R128, R5.reuse, -R149.reuse ;  /* 0x0000000580b67223 */ /* 0x180fe20000010895 */
[-CC-:B------:R-:W-:Y:S01]  /*95f0*/  FFMA.FTZ R180, R232, R5.reuse, -R149.reuse ;  /* 0x00000005e8b47223 */ /* 0x180fe20000010895 */
[-CC-:B------:R-:W-:Y:S01]  /*9600*/  FFMA.FTZ R128, R147, R5.reuse, -R149.reuse ;  /* 0x0000000593807223 */ /* 0x180fe20000010895 */
[-C--:B------:R-:W-:Y:S01]  /*9610*/  FFMA.FTZ R149, R145, R5.reuse, -R149 ;  /* 0x0000000591957223 */ /* 0x080fe20000010895 */
[-C--:B------:R-:W-:Y:S01]  /*9620*/  FMUL.FTZ R145, R8, R5.reuse ;  /* 0x0000000508917220 */ /* 0x080fe20000410000 */
[----:B------:R-:W-:Y:S01]  /*9630*/  WARPGROUP.ARRIVE ;  /* 0x00000000000079c5 */ /* 0x000fe20000000000 */
[----:B------:R-:W-:Y:S01]  /*9640*/  IMAD.U32 R147, RZ, RZ, UR10 ;  /* 0x0000000aff937e24 */ /* 0x000fe2000f8e00ff */
[----:B------:R-:W-:Y:S01]  /*9650*/  MUFU.EX2 R9, R149 ;  /* 0x0000009500097308 */ /* 0x000fe20000000800 */
[-CC-:B------:R-:W-:Y:S01]  /*9660*/  FFMA.FTZ R189, R144, R5.reuse, -R145.reuse ;  /* 0x0000000590bd7223 */ /* 0x180fe20000010891 */
[-CC-:B------:R-:W-:Y:S01]  /*9670*/  FFMA.FTZ R144, R146, R5.reuse, -R145.reuse ;  /* 0x0000000592907223 */ /* 0x180fe20000010891 */
[----:B------:R-:W-:Y:S01]  /*9680*/  IMAD.U32 R146, RZ, RZ, UR7 ;  /* 0x00000007ff927e24 */ /* 0x000fe2000f8e00ff */
[----:B------:R-:W-:Y:S01]  /*9690*/  UMOV UR7, 0x40000040 ;  /* 0x4000004000077882 */ /* 0x000fe20000000000 */
[-CC-:B------:R-:W-:Y:S01]  /*96a0*/  FFMA.FTZ R201, R12, R5.reuse, -R145.reuse ;  /* 0x000000050cc97223 */ /* 0x180fe20000010891 */
[----:B------:R-:W-:Y:S01]  /*96b0*/  HGMMA.64x192x16.F32 R24, R176, gdesc[UR4].tnspB, R24, gsb0 ;  /* 0x42e00004b0187df0 */ /* 0x000fe20008000818 */
[-CC-:B------:R-:W-:Y:S01]  /*96c0*/  FFMA.FTZ R12, R14, R5.reuse, -R145.reuse ;  /* 0x000000050e0c7223 */ /* 0x180fe20000010891 */
[----:B------:R-:W-:Y:S01]  /*96d0*/  FFMA.FTZ R203, R168, R5, -R145 ;  /* 0x00000005a8cb7223 */ /* 0x000fe20000010891 */
[----:B------:R-:W-:-:S02]  /*96e0*/  @!P1 VIADD R146, R146, 0x36840 ;  /* 0x0003684092929836 */ /* 0x000fc40000000000 */
[-CC-:B------:R-:W-:Y:S01]  /*96f0*/  FFMA.FTZ R14, R172, R5.reuse, -R145.reuse ;  /* 0x00000005ac0e7223 */ /* 0x180fe20000010891 */
[----:B------:R-:W1:Y:S01]  /*9700*/  MUFU.EX2 R201, R201 ;  /* 0x000000c900c97308 */ /* 0x000e620000000800 */
[-CC-:B------:R-:W-:Y:S01]  /*9710*/  FFMA.FTZ R197, R160, R5.reuse, -R145.reuse ;  /* 0x00000005a0c57223 */ /* 0x180fe20000010891 */
[-CC-:B------:R-:W-:Y:S01]  /*9720*/  FFMA.FTZ R132, R162, R5.reuse, -R145.reuse ;  /* 0x00000005a2847223 */ /* 0x180fe20000010891 */
[----:B------:R-:W-:Y:S01]  /*9730*/  @!P1 PRMT R146, RZ, 0x654, R146 ;  /* 0x00000654ff929816 */ /* 0x000fe20000000092 */
        /* <DEDUP_REMOVED lines=19> */
[----:B------:R-:W-:Y:S01]  /*9870*/  FFMA.FTZ R15, R15, R5, -R145 ;  /* 0x000000050f0f7223 */ /* 0x000fe20000010891 */
[----:B------:R-:W-:Y:S01]  /*9880*/  MUFU.EX2 R14, R14 ;  /* 0x0000000e000e7308 */ /* 0x000fe20000000800 */
[----:B------:R-:W-:-:S07]  /*9890*/  UMOV UR6, UR36 ;  /* 0x0000002400067c82 */ /* 0x000fce0008000000 */
[----:B------:R-:W-:Y:S08]  /*98a0*/  MUFU.EX2 R197, R197 ;  /* 0x000000c500c57308 */ /* 0x000ff00000000800 */
        /* <DEDUP_REMOVED lines=20> */
[----:B------:R-:W3:Y:S01]  /*99f0*/  MUFU.EX2 R128, R128 ;  /* 0x0000008000807308 */ /* 0x000ee20000000800 */
[----:B------:R-:W-:-:S02]  /*9a00*/  WARPGROUP.DEPBAR.LE gsb0, 0x0 ;  /* 0x00008000000079c5 */ /* 0x000fc40000010000 */
[----:B------:R4:W-:Y:S01]  /*9a10*/  @!P1 SYNCS.ARRIVE.TRANS64.RED.A1T0 RZ, [R146+URZ], RZ ;  /* 0x000000ff92ff99a7 */ /* 0x0009e2000810043f */
[----:B0-----:R-:W-:-:S04]  /*9a20*/  F2FP.F16.F32.PACK_AB R176, R141, R120 ;  /* 0x000000788db0723e */ /* 0x001fc800000000ff */
[----:B------:R-:W-:Y:S01]  /*9a30*/  MUFU.EX2 R179, R126 ;  /* 0x0000007e00b37308 */ /* 0x000fe20000000800 */
[----:B----4-:R-:W-:Y:S02]  /*9a40*/  @!P1 VIADD R146, R147, 0x36860 ;  /* 0x0003686093929836 */ /* 0x010fe40000000000 */
[----:B-1----:R-:W-:Y:S01]  /*9a50*/  FFMA.FTZ R147, R0, R2, R201 ;  /* 0x0000000200937223 */ /* 0x002fe200000100c9 */
[----:B------:R-:W-:Y:S01]  /*9a60*/  FFMA.FTZ R2, R188, R5, -R145 ;  /* 0x00000005bc027223 */ /* 0x000fe20000010891 */
[C---:B--2---:R-:W-:Y:S02]  /*9a70*/  F2FP.F16.F32.PACK_AB R201, R12.reuse, R201 ;  /* 0x000000c90cc9723e */ /* 0x044fe400000000ff */
[----:B------:R-:W-:Y:S01]  /*9a80*/  @!P1 PRMT R146, RZ, 0x654, R146 ;  /* 0x00000654ff929816 */ /* 0x000fe20000000092 */
[----:B------:R-:W-:Y:S01]  /*9a90*/  FADD.FTZ R138, R12, R147 ;  /* 0x000000930c8a7221 */ /* 0x000fe20000010000 */
[----:B------:R-:W-:Y:S01]  /*9aa0*/  MUFU.EX2 R15, R15 ;  /* 0x0000000f000f7308 */ /* 0x000fe20000000800 */
[----:B---3--:R-:W-:Y:S01]  /*9ab0*/  F2FP.F16.F32.PACK_AB R178, R9, R128 ;  /* 0x0000008009b2723e */ /* 0x008fe200000000ff */
[----:B------:R0:W-:Y:S01]  /*9ac0*/  @!P1 SYNCS.ARRIVE.TRANS64.RED.A1T0 RZ, [R146+URZ], RZ ;  /* 0x000000ff92ff99a7 */ /* 0x0001e2000810043f */
[----:B------:R-:W-:-:S05]  /*9ad0*/  F2FP.F16.F32.PACK_AB R188, R174, R123 ;  /* 0x0000007baebc723e */ /* 0x000fca00000000ff */
[----:B------:R-:W1:Y:S01]  /*9ae0*/  MUFU.EX2 R2, R2 ;  /* 0x0000000200027308 */ /* 0x000e620000000800 */
[----:B0-----:R-:W-:Y:S01]  /*9af0*/  FADD.FTZ R146, R20, R3 ;  /* 0x0000000314927221 */ /* 0x001fe20000010000 */
[----:B------:R-:W-:Y:S01]  /*9b00*/  FADD.FTZ R3, R203, R138 ;  /* 0x0000008acb037221 */ /* 0x000fe20000010000 */
[C---:B------:R-:W-:Y:S02]  /*9b10*/  F2FP.F16.F32.PACK_AB R203, R14.reuse, R203 ;  /* 0x000000cb0ecb723e */ /* 0x040fe400000000ff */
[----:B------:R-:W-:Y:S01]  /*9b20*/  FADD.FTZ R146, R135, R146 ;  /* 0x0000009287927221 */ /* 0x000fe20000010000 */
[----:B------:R-:W-:-:S03]  /*9b30*/  FADD.FTZ R138, R14, R3 ;  /* 0x000000030e8a7221 */ /* 0x000fc60000010000 */
[----:B------:R-:W-:Y:S01]  /*9b40*/  FADD.FTZ R3, R137, R146 ;  /* 0x0000009289037221 */ /* 0x000fe20000010000 */
[----:B------:R-:W-:Y:S01]  /*9b50*/  FADD.FTZ R147, R197, R138 ;  /* 0x0000008ac5937221 */ /* 0x000fe20000010000 */
[----:B------:R-:W-:Y:S02]  /*9b60*/  F2FP.F16.F32.PACK_AB R197, R132, R197 ;  /* 0x000000c584c5723e */ /* 0x000fe400000000ff */
[----:B------:R-:W-:Y:S01]  /*9b70*/  FADD.FTZ R3, R196, R3 ;  /* 0x00000003c4037221 */ /* 0x000fe20000010000 */
[----:B------:R-:W-:Y:S01]  /*9b80*/  FADD.FTZ R130, R132, R147 ;  /* 0x0000009384827221 */ /* 0x000fe20000010000 */
[----:B------:R-:W-:Y:S02]  /*9b90*/  F2FP.F16.F32.PACK_AB R196, R196, R137 ;  /* 0x00000089c4c4723e */ /* 0x000fe400000000ff */
[----:B------:R-:W-:Y:S01]  /*9ba0*/  FADD.FTZ R138, R198, R3 ;  /* 0x00000003c68a7221 */ /* 0x000fe20000010000 */
[----:B------:R-:W-:Y:S01]  /*9bb0*/  FADD.FTZ R147, R199, R130 ;  /* 0x00000082c7937221 */ /* 0x000fe20000010000 */
[C---:B------:R-:W-:Y:S01]  /*9bc0*/  F2FP.F16.F32.PACK_AB R198, R127.reuse, R198 ;  /* 0x000000c67fc6723e */ /* 0x040fe200000000ff */
[----:B------:R-:W-:Y:S01]  /*9bd0*/  FFMA.FTZ R3, R122, R5, -R145 ;  /* 0x000000057a037223 */ /* 0x000fe20000010891 */
[----:B------:R-:W-:Y:S01]  /*9be0*/  FADD.FTZ R138, R127, R138 ;  /* 0x0000008a7f8a7221 */ /* 0x000fe20000010000 */
[C---:B------:R-:W-:Y:S01]  /*9bf0*/  FADD.FTZ R130, R136.reuse, R147 ;  /* 0x0000009388827221 */ /* 0x040fe20000010000 */
[----:B------:R0:W2:Y:S01]  /*9c00*/  MUFU.EX2 R122, R190 ;  /* 0x000000be007a7308 */ /* 0x0000a20000000800 */
[----:B------:R-:W-:Y:S01]  /*9c10*/  F2FP.F16.F32.PACK_AB R199, R136, R199 ;  /* 0x000000c788c7723e */ /* 0x000fe200000000ff */
[----:B------:R-:W-:Y:S01]  /*9c20*/  FADD.FTZ R147, R125, R138 ;  /* 0x0000008a7d937221 */ /* 0x000fe20000010000 */
[----:B------:R-:W-:Y:S01]  /*9c30*/  FADD.FTZ R149, R193, R130 ;  /* 0x00000082c1957221 */ /* 0x000fe20000010000 */
[----:B------:R-:W-:-:S02]  /*9c40*/  F2FP.F16.F32.PACK_AB R193, R140, R193 ;  /* 0x000000c18cc1723e */ /* 0x000fc400000000ff */
[----:B------:R-:W-:Y:S01]  /*9c50*/  FADD.FTZ R147, R170, R147 ;  /* 0x00000093aa937221 */ /* 0x000fe20000010000 */
[----:B------:R-:W-:Y:S01]  /*9c60*/  FADD.FTZ R130, R140, R149 ;  /* 0x000000958c827221 */ /* 0x000fe20000010000 */
[----:B------:R3:W4:Y:S01]  /*9c70*/  MUFU.EX2 R177, R3 ;  /* 0x0000000300b17308 */ /* 0x0007220000000800 */
[----:B0-----:R-:W-:Y:S01]  /*9c80*/  F2FP.F16.F32.PACK_AB R190, R218, R121 ;  /* 0x00000079dabe723e */ /* 0x001fe200000000ff */
[----:B------:R-:W-:Y:S01]  /*9c90*/  FADD.FTZ R10, R194, R147 ;  /* 0x00000093c20a7221 */ /* 0x000fe20000010000 */
[----:B------:R-:W-:Y:S01]  /*9ca0*/  FADD.FTZ R21, R195, R130 ;  /* 0x00000082c3157221 */ /* 0x000fe20000010000 */
[C---:B------:R-:W-:Y:S02]  /*9cb0*/  F2FP.F16.F32.PACK_AB R194, R129.reuse, R194 ;  /* 0x000000c281c2723e */ /* 0x040fe400000000ff */
[----:B------:R-:W-:Y:S01]  /*9cc0*/  FADD.FTZ R10, R129, R10 ;  /* 0x0000000a810a7221 */ /* 0x000fe20000010000 */
[C---:B------:R-:W-:Y:S01]  /*9cd0*/  FADD.FTZ R20, R150.reuse, R21 ;  /* 0x0000001596147221 */ /* 0x040fe20000010000 */
[----:B------:R-:W-:-:S02]  /*9ce0*/  F2FP.F16.F32.PACK_AB R195, R150, R195 ;  /* 0x000000c396c3723e */ /* 0x000fc400000000ff */
[----:B------:R-:W-:Y:S01]  /*9cf0*/  FADD.FTZ R21, R123, R10 ;  /* 0x0000000a7b157221 */ /* 0x000fe20000010000 */
[----:B------:R-:W-:Y:S01]  /*9d00*/  FADD.FTZ R135, R189, R20 ;  /* 0x00000014bd877221 */ /* 0x000fe20000010000 */
[----:B------:R-:W-:Y:S02]  /*9d10*/  F2FP.F16.F32.PACK_AB R189, R144, R189 ;  /* 0x000000bd90bd723e */ /* 0x000fe400000000ff */
[----:B------:R-:W-:Y:S01]  /*9d20*/  FADD.FTZ R10, R174, R21 ;  /* 0x00000015ae0a7221 */ /* 0x000fe20000010000 */
[----:B------:R-:W-:-:S03]  /*9d30*/  FADD.FTZ R12, R144, R135 ;  /* 0x00000087900c7221 */ /* 0x000fc60000010000 */
[----:B------:R-:W-:Y:S01]  /*9d40*/  FADD.FTZ R21, R121, R10 ;  /* 0x0000000a79157221 */ /* 0x000fe20000010000 */
[----:B------:R-:W-:Y:S01]  /*9d50*/  FADD.FTZ R127, R191, R12 ;  /* 0x0000000cbf7f7221 */ /* 0x000fe20000010000 */
[----:B------:R-:W-:Y:S02]  /*9d60*/  F2FP.F16.F32.PACK_AB R191, R124, R191 ;  /* 0x000000bf7cbf723e */ /* 0x000fe400000000ff */
[----:B------:R-:W-:Y:S01]  /*9d70*/  FADD.FTZ R21, R218, R21 ;  /* 0x00000015da157221 */ /* 0x000fe20000010000 */
[----:B------:R-:W-:-:S03]  /*9d80*/  FADD.FTZ R10, R124, R127 ;  /* 0x0000007f7c0a7221 */ /* 0x000fc60000010000 */
[----:B------:R-:W-:Y:S01]  /*9d90*/  FADD.FTZ R12, R184, R21 ;  /* 0x00000015b80c7221 */ /* 0x000fe20000010000 */
[----:B------:R-:W-:Y:S01]  /*9da0*/  FADD.FTZ R21, R185, R10 ;  /* 0x0000000ab9157221 */ /* 0x000fe20000010000 */
[C---:B-1----:R-:W-:Y:S02]  /*9db0*/  F2FP.F16.F32.PACK_AB R185, R2.reuse, R185 ;  /* 0x000000b902b9723e */ /* 0x042fe400000000ff */
[C---:B------:R-:W-:Y:S01]  /*9dc0*/  FADD.FTZ R125, R131.reuse, R12 ;  /* 0x0000000c837d7221 */ /* 0x040fe20000010000 */
[----:B------:R-:W-:Y:S01]  /*9dd0*/  FADD.FTZ R10, R2, R21 ;  /* 0x00000015020a7221 */ /* 0x000fe20000010000 */
[----:B------:R-:W-:Y:S02]  /*9de0*/  F2FP.F16.F32.PACK_AB R184, R131, R184 ;  /* 0x000000b883b8723e */ /* 0x000fe400000000ff */
[----:B------:R-:W-:Y:S01]  /*9df0*/  FADD.FTZ R12, R186, R125 ;  /* 0x0000007dba0c7221 */ /* 0x000fe20000010000 */
[----:B------:R-:W-:Y:S01]  /*9e00*/  FADD.FTZ R21, R187, R10 ;  /* 0x0000000abb157221 */ /* 0x000fe20000010000 */
[----:B------:R-:W-:-:S02]  /*9e10*/  F2FP.F16.F32.PACK_AB R186, R133, R186 ;  /* 0x000000ba85ba723e */ /* 0x000fc400000000ff */
[----:B------:R-:W-:Y:S01]  /*9e20*/  FADD.FTZ R121, R133, R12 ;  /* 0x0000000c85797221 */ /* 0x000fe20000010000 */
[C---:B--2---:R-:W-:Y:S01]  /*9e30*/  FADD.FTZ R10, R122.reuse, R21 ;  /* 0x000000157a0a7221 */ /* 0x044fe20000010000 */
[----:B------:R-:W-:Y:S02]  /*9e40*/  F2FP.F16.F32.PACK_AB R187, R122, R187 ;  /* 0x000000bb7abb723e */ /* 0x000fe400000000ff */
[----:B------:R-:W-:Y:S01]  /*9e50*/  FADD.FTZ R12, R180, R121 ;  /* 0x00000079b40c7221 */ /* 0x000fe20000010000 */
[----:B------:R-:W-:Y:S01]  /*9e60*/  FADD.FTZ R10, R181, R10 ;  /* 0x0000000ab50a7221 */ /* 0x000fe20000010000 */
[C---:B------:R-:W-:Y:S02]  /*9e70*/  F2FP.F16.F32.PACK_AB R180, R143.reuse, R180 ;  /* 0x000000b48fb4723e */ /* 0x040fe400000000ff */
[----:B---3--:R-:W-:Y:S01]  /*9e80*/  FADD.FTZ R3, R143, R12 ;  /* 0x0000000c8f037221 */ /* 0x008fe20000010000 */
[C---:B------:R-:W-:Y:S01]  /*9e90*/  FADD.FTZ R10, R234.reuse, R10 ;  /* 0x0000000aea0a7221 */ /* 0x040fe20000010000 */
[----:B------:R-:W-:-:S02]  /*9ea0*/  F2FP.F16.F32.PACK_AB R181, R234, R181 ;  /* 0x000000b5eab5723e */ /* 0x000fc400000000ff */
[----:B------:R-:W-:Y:S01]  /*9eb0*/  FADD.FTZ R2, R182, R3 ;  /* 0x00000003b6027221 */ /* 0x000fe20000010000 */
[----:B------:R-:W-:Y:S01]  /*9ec0*/  FADD.FTZ R10, R183, R10 ;  /* 0x0000000ab70a7221 */ /* 0x000fe20000010000 */
[C---:B------:R-:W-:Y:S02]  /*9ed0*/  F2FP.F16.F32.PACK_AB R182, R139.reuse, R182 ;  /* 0x000000b68bb6723e */ /* 0x040fe400000000ff */
[----:B------:R-:W-:Y:S01]  /*9ee0*/  FADD.FTZ R3, R139, R2 ;  /* 0x000000028b037221 */ /* 0x000fe20000010000 */
[C---:B------:R-:W-:Y:S01]  /*9ef0*/  FADD.FTZ R10, R236.reuse, R10 ;  /* 0x0000000aec0a7221 */ /* 0x040fe20000010000 */
[----:B------:R-:W-:Y:S02]  /*9f00*/  F2FP.F16.F32.PACK_AB R183, R236, R183 ;  /* 0x000000b7ecb7723e */ /* 0x000fe400000000ff */
[----:B------:R-:W-:Y:S01]  /*9f10*/  FADD.FTZ R2, R120, R3 ;  /* 0x0000000378027221 */ /* 0x000fe20000010000 */
[----:B----4-:R-:W-:Y:S01]  /*9f20*/  FADD.FTZ R10, R177, R10 ;  /* 0x0000000ab10a7221 */ /* 0x010fe20000010000 */
[----:B------:R-:W-:-:S02]  /*9f30*/  F2FP.F16.F32.PACK_AB R177, R13, R177 ;  /* 0x000000b10db1723e */ /* 0x000fc400000000ff */
[----:B------:R-:W-:Y:S01]  /*9f40*/  FADD.FTZ R3, R141, R2 ;  /* 0x000000028d037221 */ /* 0x000fe20000010000 */
[----:B------:R-:W-:-:S03]  /*9f50*/  FADD.FTZ R10, R13, R10 ;  /* 0x0000000a0d0a7221 */ /* 0x000fc60000010000 */
[----:B------:R-:W-:Y:S01]  /*9f60*/  FADD.FTZ R2, R128, R3 ;  /* 0x0000000380027221 */ /* 0x000fe20000010000 */
[----:B------:R-:W-:Y:S01]  /*9f70*/  FADD.FTZ R10, R179, R10 ;  /* 0x0000000ab30a7221 */ /* 0x000fe20000010000 */
[----:B------:R-:W-:Y:S02]  /*9f80*/  F2FP.F16.F32.PACK_AB R179, R15, R179 ;  /* 0x000000b30fb3723e */ /* 0x000fe400000000ff */
[----:B------:R-:W-:Y:S01]  /*9f90*/  FADD.FTZ R3, R9, R2 ;  /* 0x0000000209037221 */ /* 0x000fe20000010000 */
[----:B------:R-:W-:Y:S01]  /*9fa0*/  FADD.FTZ R2, R15, R10 ;  /* 0x0000000a0f027221 */ /* 0x000fe20000010000 */
[----:B------:R-:W-:Y:S01]  /*9fb0*/  MOV R9, R8 ;  /* 0x0000000800097202 */ /* 0x000fe20000000f00 */
[----:B------:R-:W-:Y:S01]  /*9fc0*/  IMAD.MOV.U32 R10, RZ, RZ, R7 ;  /* 0x000000ffff0a7224 */ /* 0x000fe200078e0007 */
[----:B------:R-:W-:Y:S06]  /*9fd0*/  @P2 BRA `(.L_x_24) ;  /* 0xffffffbc00682947 */ /* 0x000fec000383ffff */
.L_x_15:
[----:B------:R-:W-:Y:S06]  /*9fe0*/  BAR.ARV 0x8, 0x180 ;  /* 0x0206000000007b1d */ /* 0x000fec0000002000 */
        /* <DEDUP_REMOVED lines=96> */
[----:B------:R-:W-:Y:S06]  /*a5f0*/  @!P0 BRA `(.L_x_25) ;  /* 0x0000000000048947 */ /* 0x000fec0003800000 */
[----:B------:R-:W-:Y:S01]  /*a600*/  BPT.TRAP 0x1 ;  /* 0x000000040000795c */ /* 0x000fe20000300000 */
.L_x_25:
[----:B------:R-:W0:Y:S01]  /*a610*/  S2UR UR5, SR_CgaCtaId ;  /* 0x00000000000579c3 */ /* 0x000e220000008800 */
[----:B------:R-:W-:Y:S01]  /*a620*/  UMOV UR4, 0x400 ;  /* 0x0000040000047882 */ /* 0x000fe20000000000 */
[----:B------:R-:W-:-:S05]  /*a630*/  IMAD.U32 R0, RZ, RZ, UR39 ;  /* 0x00000027ff007e24 */ /* 0x000fca000f8e00ff */
[----:B------:R-:W-:Y:S01]  /*a640*/  SHF.L.U32 R0, R0, 0x1f, RZ ;  /* 0x0000001f00007819 */ /* 0x000fe200000006ff */
[----:B0-----:R-:W-:-:S04]  /*a650*/  ULEA UR4, UR5, UR4, 0x18 ;  /* 0x0000000405047291 */ /* 0x001fc8000f8ec03f */
[----:B------:R-:W-:-:S09]  /*a660*/  ULEA UR12, UR36, UR4, 0x3 ;  /* 0x00000004240c7291 */ /* 0x000fd2000f8e183f */
[----:B------:R0:W1:Y:S01]  /*a670*/  SYNCS.PHASECHK.TRANS64.TRYWAIT P2, [UR12+0x36850], R0 ;  /* 0x03685000ff0075a7 */ /* 0x000062000804014c */
[----:B------:R-:W-:Y:S05]  /*a680*/  @!P0 BRA `(.L_x_26) ;  /* 0x0000000000048947 */ /* 0x000fea0003800000 */
[----:B------:R-:W-:Y:S01]  /*a690*/  BPT.TRAP 0x1 ;  /* 0x000000040000795c */ /* 0x000fe20000300000 */
.L_x_26:
[----:B-1----:R-:W-:Y:S05]  /*a6a0*/  @P2 BRA `(.L_x_27) ;  /* 0x0000000000082947 */ /* 0x002fea0003800000 */
[----:B------:R-:W1:Y:S02]  /*a6b0*/  SYNCS.PHASECHK.TRANS64.TRYWAIT P0, [UR12+0x36850], R0 ;  /* 0x03685000ff0075a7 */ /* 0x000e64000800014c */
[----:B-1----:R-:W-:Y:S05]  /*a6c0*/  @!P0 BRA `(.L_x_28) ;  /* 0x0000006800e08947 */ /* 0x002fea0003800000 */
.L_x_27:
[----:B------:R-:W-:Y:S01]  /*a6d0*/  UIADD3 UR5, UR4, 0x400, URZ ;  /* 0x0000040004057890 */ /* 0x000fe2000fffe03f */
[----:B------:R-:W-:Y:S01]  /*a6e0*/  WARPGROUP.ARRIVE ;  /* 0x00000000000079c5 */ /* 0x000fe20000000000 */
[----:B------:R-:W-:Y:S01]  /*a6f0*/  UMOV UR7, 0x40000040 ;  /* 0x4000004000077882 */ /* 0x000fe20000000000 */
[----:B01----:R-:W0:Y:S01]  /*a700*/  SHFL.BFLY PT, R0, R3, 0x2, 0x1f ;  /* 0x0c401f0003007f89 */ /* 0x003e2200000e0000 */
[----:B------:R-:W-:Y:S01]  /*a710*/  USHF.R.U32.HI UR5, URZ, 0x4, UR5 ;  /* 0x000000043f057899 */ /* 0x000fe20008011605 */
[----:B------:R-:W-:Y:S01]  /*a720*/  CS2R R142, SRZ ;  /* 0x00000000008e7805 */ /* 0x000fe2000001ff00 */
[----:B------:R-:W-:Y:S01]  /*a730*/  IMAD.MOV.U32 R130, RZ, RZ, -0x800000 ;  /* 0xff800000ff827424 */ /* 0x000fe200078e00ff */
[----:B------:R-:W1:Y:S01]  /*a740*/  SHFL.BFLY PT, R9, R2, 0x2, 0x1f ;  /* 0x0c401f0002097f89 */ /* 0x000e6200000e0000 */
[----:B------:R-:W-:Y:S01]  /*a750*/  ULOP3.LUT UR5, UR5, 0x3fff, URZ, 0xc0, !UPT ;  /* 0x00003fff05057892 */ /* 0x000fe2000f8ec03f */
[----:B------:R-:W2:Y:S01]  /*a760*/  LDC R131, c[0x0][0xbe8] ;  /* 0x0002fa00ff837b82 */ /* 0x000ea20000000800 */
[----:B------:R-:W-:Y:S01]  /*a770*/  R2UR UR13, R208 ;  /* 0x00000000d00d72ca */ /* 0x000fe200000e0000 */
[----:B------:R-:W-:Y:S01]  /*a780*/  ULDC UR10, c[0x0][0xc44] ;  /* 0x00031100000a7ab9 */ /* 0x000fe20000000800 */
[----:B------:R-:W-:Y:S01]  /*a790*/  ULOP3.LUT UR5, UR5, 0x3800000, URZ, 0xfc, !UPT ;  /* 0x0380000005057892 */ /* 0x000fe2000f8efc3f */
[----:B------:R-:W-:-:S02]  /*a7a0*/  R2UR UR15, R209 ;  /* 0x00000000d10f72ca */ /* 0x000fc400000e0000 */
[----:B------:R-:W-:Y:S01]  /*a7b0*/  R2UR UR14, R207 ;  /* 0x00000000cf0e72ca */ /* 0x000fe200000e0000 */
[----:B------:R-:W-:-:S07]  /*a7c0*/  UIMAD UR8, UR36, 0xa80, UR5 ;  /* 0x00000a80240878a4 */ /* 0x000fce000f8e0205 */
[----:B------:R-:W-:Y:S01]  /*a7d0*/  UMOV UR6, UR8 ;  /* 0x0000000800067c82 */ /* 0x000fe20008000000 */
[----:B------:R-:W3:Y:S02]  /*a7e0*/  S2UR UR5, SR_SWINHI ;  /* 0x00000000000579c3 */ /* 0x000ee40000002f00 */
[----:B---3--:R-:W-:Y:S01]  /*a7f0*/  HGMMA.64x192x16.F32 R24, R200, gdesc[UR4].tnspB, R24, gsb0 ;  /* 0x42e00004c8187df0 */ /* 0x008fe20008000818 */
[----:B------:R-:W-:Y:S01]  /*a800*/  UIADD3 UR6, UR8, 0x80, URZ ;  /* 0x0000008008067890 */ /* 0x000fe2000fffe03f */
[----:B0-----:R-:W-:Y:S01]  /*a810*/  FADD.FTZ R0, R0, R3 ;  /* 0x0000000300007221 */ /* 0x001fe20000010000 */
[----:B------:R-:W-:Y:S01]  /*a820*/  UMOV UR7, 0x40000040 ;  /* 0x4000004000077882 */ /* 0x000fe20000000000 */
[----:B-1----:R-:W-:-:S03]  /*a830*/  FADD.FTZ R4, R9, R2 ;  /* 0x0000000209047221 */ /* 0x002fc60000010000 */
[----:B------:R-:W0:Y:S04]  /*a840*/  SHFL.BFLY PT, R9, R0, 0x1, 0x1f ;  /* 0x0c201f0000097f89 */ /* 0x000e2800000e0000 */
[----:B------:R-:W1:Y:S01]  /*a850*/  SHFL.BFLY PT, R11, R4, 0x1, 0x1f ;  /* 0x0c201f00040b7f89 */ /* 0x000e6200000e0000 */
[----:B0-----:R-:W-:Y:S01]  /*a860*/  FADD.FTZ R10, R0, R9 ;  /* 0x00000009000a7221 */ /* 0x001fe20000010000 */
[----:B------:R-:W-:Y:S01]  /*a870*/  MOV R0, 0xff800000 ;  /* 0xff80000000007802 */ /* 0x000fe20000000f00 */
[----:B------:R-:W-:Y:S02]  /*a880*/  IMAD R9, R205, 0x40, R17 ;  /* 0x00000040cd097824 */ /* 0x000fe400078e0211 */
[----:B-1----:R-:W-:Y:S01]  /*a890*/  FADD.FTZ R11, R4, R11 ;  /* 0x0000000b040b7221 */ /* 0x002fe20000010000 */
[----:B------:R-:W-:-:S04]  /*a8a0*/  FSETP.NE.FTZ.AND P0, PT, R10, RZ, PT ;  /* 0x000000ff0a00720b */ /* 0x000fc80003f15000 */
[----:B------:R-:W-:-:S09]  /*a8b0*/  FSETP.NE.FTZ.AND P2, PT, R11, RZ, PT ;  /* 0x000000ff0b00720b */ /* 0x000fd20003f55000 */
[----:B------:R-:W0:Y:S01]  /*a8c0*/  @P0 MUFU.LG2 R3, R10 ;  /* 0x0000000a00030308 */ /* 0x000e220000000c00 */
[----:B------:R-:W-:-:S03]  /*a8d0*/  @P0 FMUL.FTZ R2, R5, 0.69314718246459960938 ;  /* 0x3f31721805020820 */ /* 0x000fc60000410000 */
[----:B------:R-:W-:-:S04]  /*a8e0*/  @P2 FMUL.FTZ R4, R5, 0.69314718246459960938 ;  /* 0x3f31721805042820 */ /* 0x000fc80000410000 */
[----:B------:R-:W1:Y:S08]  /*a8f0*/  @P2 MUFU.LG2 R6, R11 ;  /* 0x0000000b00062308 */ /* 0x000e700000000c00 */
[----:B------:R-:W-:Y:S01]  /*a900*/  @P2 MUFU.RCP R142, R11 ;  /* 0x0000000b008e2308 */ /* 0x000fe20000001000 */
[----:B0-----:R-:W-:-:S04]  /*a910*/  @P0 FMUL.FTZ R3, R3, 0.69314718246459960938 ;  /* 0x3f31721803030820 */ /* 0x001fc80000410000 */
[----:B------:R-:W-:-:S03]  /*a920*/  @P0 FFMA.FTZ R130, R2, R7, R3 ;  /* 0x0000000702820223 */ /* 0x000fc60000010003 */
[----:B------:R0:W3:Y:S01]  /*a930*/  @P0 MUFU.RCP R143, R10 ;  /* 0x0000000a008f0308 */ /* 0x0000e20000001000 */
[----:B-1----:R-:W-:-:S04]  /*a940*/  @P2 FMUL.FTZ R5, R6, 0.69314718246459960938 ;  /* 0x3f31721806052820 */ /* 0x002fc80000410000 */
[----:B------:R-:W-:Y:S01]  /*a950*/  @P2 FFMA.FTZ R0, R4, R8, R5 ;  /* 0x0000000804002223 */ /* 0x000fe20000010005 */
[----:B------:R-:W-:Y:S02]  /*a960*/  WARPGROUP.DEPBAR.LE gsb0, 0x0 ;  /* 0x00008000000079c5 */ /* 0x000fe40000010000 */
[----:B------:R-:W-:-:S06]  /*a970*/  WARPGROUP.ARRIVE ;  /* 0x00000000000079c5 */ /* 0x000fcc0000000000 */
[----:B------:R-:W-:Y:S01]  /*a980*/  HGMMA.64x192x16.F32 R24, R196, gdesc[UR4].tnspB, R24, gsb0 ;  /* 0x42e00004c4187df0 */ /* 0x000fe20008000818 */
[----:B------:R-:W-:Y:S01]  /*a990*/  UIADD3 UR6, UR8, 0x100, URZ ;  /* 0x0000010008067890 */ /* 0x000fe2000fffe03f */
[----:B------:R-:W-:Y:S01]  /*a9a0*/  UMOV UR7, 0x40000040 ;  /* 0x4000004000077882 */ /* 0x000fe20000000000 */
[----:B------:R-:W-:Y:S02]  /*a9b0*/  WARPGROUP.DEPBAR.LE gsb0, 0x0 ;  /* 0x00008000000079c5 */ /* 0x000fe40000010000 */
[----:B------:R-:W-:-:S15]  /*a9c0*/  WARPGROUP.ARRIVE ;  /* 0x00000000000079c5 */ /* 0x000fde0000000000 */
        /* <DEDUP_REMOVED lines=13> */
[----:B------:R-:W-:Y:S01]  /*aaa0*/  UIADD3 UR8, UR8, 0x300, URZ ;  /* 0x0000030008087890 */ /* 0x000fe2000fffe03f */
[----:B------:R-:W-:Y:S02]  /*aab0*/  WARPGROUP.DEPBAR.LE gsb0, 0x0 ;  /* 0x00008000000079c5 */ /* 0x000fe40000010000 */
[----:B------:R-:W-:-:S14]  /*aac0*/  WARPGROUP.ARRIVE ;  /* 0x00000000000079c5 */ /* 0x000fdc0000000000 */
[----:B------:R-:W-:Y:S01]  /*aad0*/  HGMMA.64x192x16.F32 R24, R180, gdesc[UR4].tnspB, R24, gsb0 ;  /* 0x42e00004b4187df0 */ /* 0x000fe20008000818 */
[----:B------:R-:W-:Y:S01]  /*aae0*/  UMOV UR6, UR4 ;  /* 0x0000000400067c82 */ /* 0x000fe20008000000 */
[----:B------:R-:W-:Y:S01]  /*aaf0*/  UMOV UR7, UR5 ;  /* 0x0000000500077c82 */ /* 0x000fe20008000000 */
[----:B------:R-:W-:Y:S01]  /*ab00*/  UIADD3 UR5, -UR13, URZ, URZ ;  /* 0x0000003f0d057290 */ /* 0x000fe2000fffe13f */
[----:B------:R-:W-:Y:S01]  /*ab10*/  IMAD.U32 R126, RZ, RZ, UR6 ;  /* 0x00000006ff7e7e24 */ /* 0x000fe2000f8e00ff */
[----:B------:R-:W-:Y:S01]  /*ab20*/  UMOV UR6, UR8 ;  /* 0x0000000800067c82 */ /* 0x000fe20008000000 */
[----:B------:R-:W-:Y:S01]  /*ab30*/  IMAD.U32 R127, RZ, RZ, UR7 ;  /* 0x00000007ff7f7e24 */ /* 0x000fe2000f8e00ff */
[----:B------:R-:W-:Y:S01]  /*ab40*/  UMOV UR7, 0x40000040 ;  /* 0x4000004000077882 */ /* 0x000fe20000000000 */
[----:B------:R-:W-:Y:S01]  /*ab50*/  UIMAD UR10, UR10, UR5, UR15 ;  /* 0x000000050a0a72a4 */ /* 0x000fe2000f8e020f */
[----:B------:R-:W-:Y:S01]  /*ab60*/  IMAD.WIDE R140, R213, 0x2, R126 ;  /* 0x00000002d58c7825 */ /* 0x000fe200078e027e */
[----:B------:R-:W-:-:S02]  /*ab70*/  ULDC.64 UR8, c[0x0][0xb90] ;  /* 0x0002e40000087ab9 */ /* 0x000fc40000000a00 */
[----:B------:R-:W-:Y:S01]  /*ab80*/  USHF.R.S32.HI UR11, URZ, 0x1f, UR10 ;  /* 0x0000001f3f0b7899 */ /* 0x000fe2000801140a */
[----:B------:R-:W-:Y:S01]  /*ab90*/  IMAD.WIDE R126, R9, 0x2, R126 ;  /* 0x00000002097e7825 */ /* 0x000fe200078e027e */
[C---:B------:R-:W-:Y:S02]  /*aba0*/  IADD3 R135, P4, R140.reuse, 0x8060, RZ ;  /* 0x000080608c877810 */ /* 0x040fe40007f9e0ff */
[----:B------:R-:W-:Y:S01]  /*abb0*/  UIMAD UR5, UR11, UR8, URZ ;  /* 0x000000080b0572a4 */ /* 0x000fe2000f8e023f */
[C---:B------:R-:W-:Y:S02]  /*abc0*/  LOP3.LUT R3, R140.reuse, 0x380, RZ, 0xc0, !PT ;  /* 0x000003808c037812 */ /* 0x040fe400078ec0ff */
[----:B------:R-:W-:Y:S01]  /*abd0*/  LOP3.LUT R134, R135, 0x380, RZ, 0xc0, !PT ;  /* 0x0000038087867812 */ /* 0x000fe200078ec0ff */
[----:B------:R-:W-:Y:S01]  /*abe0*/  UIMAD UR5, UR10, UR9, UR5 ;  /* 0x000000090a0572a4 */ /* 0x000fe2000f8e0205 */
[----:B------:R-:W-:Y:S02]  /*abf0*/  IADD3 R15, P3, R140, 0x8040, RZ ;  /* 0x000080408c0f7810 */ /* 0x000fe40007f7e0ff */
[----:B------:R-:W-:-:S02]  /*ac00*/  SHF.R.U64 R134, R134, 0x3, RZ ;  /* 0x0000000386867819 */ /* 0x000fc400000012ff */
[C---:B------:R-:W-:Y:S01]  /*ac10*/  IADD3 R12, P6, R140.reuse, 0x8020, RZ ;  /* 0x000080208c0c7810 */ /* 0x040fe20007fde0ff */
[--C-:B------:R-:W-:Y:S01]  /*ac20*/  IMAD.X R157, RZ, RZ, R141.reuse, P3 ;  /* 0x000000ffff9d7224 */ /* 0x100fe200018e068d */
[C---:B------:R-:W-:Y:S02]  /*ac30*/  IADD3 R13, P5, R140.reuse, 0x8000, RZ ;  /* 0x000080008c0d7810 */ /* 0x040fe40007fbe0ff */
[----:B------:R-:W-:Y:S01]  /*ac40*/  IADD3 R8, P2, R140, 0x4060, RZ ;  /* 0x000040608c087810 */ /* 0x000fe20007f5e0ff */
[--C-:B------:R-:W-:Y:S01]  /*ac50*/  IMAD.X R137, RZ, RZ, R141.reuse, P6 ;  /* 0x000000ffff897224 */ /* 0x100fe200030e068d */
[----:B------:R-:W-:Y:S01]  /*ac60*/  SHF.R.U64 R3, R3, 0x3, RZ ;  /* 0x0000000303037819 */ /* 0x000fe200000012ff */
[--C-:B------:R-:W-:Y:S01]  /*ac70*/  IMAD.X R155, RZ, RZ, R141.reuse, P5 ;  /* 0x000000ffff9b7224 */ /* 0x100fe200028e068d */
[----:B------:R-:W-:Y:S01]  /*ac80*/  LOP3.LUT R134, R134, R135, RZ, 0x3c, !PT ;  /* 0x0000008786867212 */ /* 0x000fe200078e3cff */
[--C-:B------:R-:W-:Y:S01]  /*ac90*/  IMAD.X R135, RZ, RZ, R141.reuse, P4 ;  /* 0x000000ffff877224 */ /* 0x100fe200020e068d */
[----:B0-----:R-:W-:Y:S01]  /*aca0*/  LOP3.LUT R10, R12, 0x380, RZ, 0xc0, !PT ;  /* 0x000003800c0a7812 */ /* 0x001fe200078ec0ff */
[----:B------:R-:W-:Y:S01]  /*acb0*/  IMAD.X R133, RZ, RZ, R141, P2 ;  /* 0x000000ffff857224 */ /* 0x000fe200010e068d */
[----:B------:R-:W-:-:S02]  /*acc0*/  LOP3.LUT R2, R13, 0x380, RZ, 0xc0, !PT ;  /* 0x000003800d027812 */ /* 0x000fc400078ec0ff */
[C---:B------:R-:W-:Y:S02]  /*acd0*/  IADD3 R5, P0, R140.reuse, 0x20, RZ ;  /* 0x000000208c057810 */ /* 0x040fe40007f1e0ff */
[C---:B------:R-:W-:Y:S02]  /*ace0*/  IADD3 R6, P4, R140.reuse, 0x4040, RZ ;  /* 0x000040408c067810 */ /* 0x040fe40007f9e0ff */
[C---:B------:R-:W-:Y:S01]  /*acf0*/  IADD3 R4, P3, R140.reuse, 0x4020, RZ ;  /* 0x000040208c047810 */ /* 0x040fe20007f7e0ff */
[--C-:B------:R-:W-:Y:S01]  /*ad00*/  IMAD.X R145, RZ, RZ, R141.reuse, P0 ;  /* 0x000000ffff917224 */ /* 0x100fe200000e068d */
[C---:B------:R-:W-:Y:S02]  /*ad10*/  IADD3 R11, P6, R140.reuse, 0x4000, RZ ;  /* 0x000040008c0b7810 */ /* 0x040fe40007fde0ff */
[C---:B------:R-:W-:Y:S01]  /*ad20*/  IADD3 R9, P5, R140.reuse, 0x60, RZ ;  /* 0x000000608c097810 */ /* 0x040fe20007fbe0ff */
[--C-:B------:R-:W-:Y:S01]  /*ad30*/  IMAD.X R153, RZ, RZ, R141.reuse, P3 ;  /* 0x000000ffff997224 */ /* 0x100fe200018e068d */
[----:B------:R-:W-:Y:S01]  /*ad40*/  IADD3 R7, P2, R140, 0x40, RZ ;  /* 0x000000408c077810 */ /* 0x000fe20007f5e0ff */
[--C-:B------:R-:W-:Y:S01]  /*ad50*/  IMAD.X R151, RZ, RZ, R141.reuse, P6 ;  /* 0x000000ffff977224 */ /* 0x100fe200030e068d */
[----:B------:R-:W-:Y:S01]  /*ad60*/  LOP3.LUT R140, R3, R140, RZ, 0x3c, !PT ;  /* 0x0000008c038c7212 */ /* 0x000fe200078e3cff */
[--C-:B------:R-:W-:Y:S01]  /*ad70*/  IMAD.X R149, RZ, RZ, R141.reuse, P5 ;  /* 0x000000ffff957224 */ /* 0x100fe200028e068d */
[----:B------:R-:W-:Y:S01]  /*ad80*/  SHF.R.U64 R3, R10, 0x3, RZ ;  /* 0x000000030a037819 */ /* 0x000fe200000012ff */
[----:B------:R-:W-:Y:S01]  /*ad90*/  IMAD.X R147, RZ, RZ, R141, P2 ;  /* 0x000000ffff937224 */ /* 0x000fe200010e068d */
[----:B------:R-:W-:-:S02]  /*ada0*/  SHF.R.U64 R2, R2, 0x3, RZ ;  /* 0x0000000302027819 */ /* 0x000fc400000012ff */
[----:B------:R-:W-:Y:S02]  /*adb0*/  LOP3.LUT R136, R3, R12, RZ, 0x3c, !PT ;  /* 0x0000000c03887212 */ /* 0x000fe400078e3cff */
[----:B------:R-:W-:Y:S02]  /*adc0*/  LOP3.LUT R154, R2, R13, RZ, 0x3c, !PT ;  /* 0x0000000d029a7212 */ /* 0x000fe400078e3cff */
[----:B------:R-:W-:Y:S02]  /*add0*/  LOP3.LUT R3, R8, 0x380, RZ, 0xc0, !PT ;  /* 0x0000038008037812 */ /* 0x000fe400078ec0ff */
[----:B------:R-:W-:Y:S02]  /*ade0*/  LOP3.LUT R2, R5, 0x380, RZ, 0xc0, !PT ;  /* 0x0000038005027812 */ /* 0x000fe400078ec0ff */
[----:B------:R-:W-:Y:S02]  /*adf0*/  SHF.R.U64 R3, R3, 0x3, RZ ;  /* 0x0000000303037819 */ /* 0x000fe400000012ff */
[----:B------:R-:W-:-:S02]  /*ae00*/  SHF.R.U64 R2, R2, 0x3, RZ ;  /* 0x0000000302027819 */ /* 0x000fc400000012ff */
[----:B------:R-:W-:Y:S02]  /*ae10*/  LOP3.LUT R132, R3, R8, RZ, 0x3c, !PT ;  /* 0x0000000803847212 */ /* 0x000fe400078e3cff */
[----:B------:R-:W-:Y:S02]  /*ae20*/  LOP3.LUT R144, R2, R5, RZ, 0x3c, !PT ;  /* 0x0000000502907212 */ /* 0x000fe400078e3cff */
[----:B------:R-:W-:Y:S02]  /*ae30*/  LOP3.LUT R5, R6, 0x380, RZ, 0xc0, !PT ;  /* 0x0000038006057812 */ /* 0x000fe400078ec0ff */
[----:B------:R-:W-:Y:S02]  /*ae40*/  LOP3.LUT R3, R4, 0x380, RZ, 0xc0, !PT ;  /* 0x0000038004037812 */ /* 0x000fe400078ec0ff */
[----:B------:R-:W-:Y:S02]  /*ae50*/  LOP3.LUT R8, R9, 0x380, RZ, 0xc0, !PT ;  /* 0x0000038009087812 */ /* 0x000fe400078ec0ff */
[----:B------:R-:W-:-:S02]  /*ae60*/  LOP3.LUT R2, R11, 0x380, RZ, 0xc0, !PT ;  /* 0x000003800b027812 */ /* 0x000fc400078ec0ff */
[----:B------:R-:W-:Y:S02]  /*ae70*/  SHF.R.U64 R5, R5, 0x3, RZ ;  /* 0x0000000305057819 */ /* 0x000fe400000012ff */
[----:B------:R-:W-:Y:S02]  /*ae80*/  SHF.R.U64 R3, R3, 0x3, RZ ;  /* 0x0000000303037819 */ /* 0x000fe400000012ff */
[----:B------:R-:W-:Y:S02]  /*ae90*/  SHF.R.U64 R8, R8, 0x3, RZ ;  /* 0x0000000308087819 */ /* 0x000fe400000012ff */
[----:B------:R-:W-:Y:S02]  /*aea0*/  IADD3 R21, P2, R126, 0x5000, RZ ;  /* 0x000050007e157810 */ /* 0x000fe40007f5e0ff */
[----:B------:R-:W-:Y:S02]  /*aeb0*/  IADD3.X R139, RZ, R141, RZ, P4, !PT ;  /* 0x0000008dff8b7210 */ /* 0x000fe400027fe4ff */
[----:B------:R-:W-:-:S02]  /*aec0*/  SHF.R.U64 R2, R2, 0x3, RZ ;  /* 0x0000000302027819 */ /* 0x000fc400000012ff */
[----:B------:R-:W-:Y:S02]  /*aed0*/  LOP3.LUT R138, R5, R6, RZ, 0x3c, !PT ;  /* 0x00000006058a7212 */ /* 0x000fe400078e3cff */
[----:B------:R-:W-:Y:S02]  /*aee0*/  LOP3.LUT R152, R3, R4, RZ, 0x3c, !PT ;  /* 0x0000000403987212 */ /* 0x000fe400078e3cff */
[----:B------:R-:W-:Y:S02]  /*aef0*/  LOP3.LUT R148, R8, R9, RZ, 0x3c, !PT ;  /* 0x0000000908947212 */ /* 0x000fe400078e3cff */
[----:B------:R-:W-:Y:S02]  /*af00*/  LOP3.LUT R20, R21, 0x380, RZ, 0xc0, !PT ;  /* 0x0000038015147812 */ /* 0x000fe400078ec0ff */
[C---:B------:R-:W-:Y:S02]  /*af10*/  IADD3 R3, P4, R126.reuse, 0x1000, RZ ;  /* 0x000010007e037810 */ /* 0x040fe40007f9e0ff */
[----:B------:R-:W-:-:S02]  /*af20*/  IADD3 R5, P3, R126, 0x2000, RZ ;  /* 0x000020007e057810 */ /* 0x000fc40007f7e0ff */
[C---:B------:R-:W-:Y:S02]  /*af30*/  IADD3 R9, P6, R126.reuse, 0x3000, RZ ;  /* 0x000030007e097810 */ /* 0x040fe40007fde0ff */
[----:B------:R-:W-:Y:S02]  /*af40*/  IADD3 R13, P5, R126, 0x4000, RZ ;  /* 0x000040007e0d7810 */ /* 0x000fe40007fbe0ff */
[----:B------:R-:W-:Y:S02]  /*af50*/  LOP3.LUT R150, R2, R11, RZ, 0x3c, !PT ;  /* 0x0000000b02967212 */ /* 0x000fe400078e3cff */
[----:B------:R-:W-:Y:S02]  /*af60*/  SHF.R.U64 R20, R20, 0x3, RZ ;  /* 0x0000000314147819 */ /* 0x000fe400000012ff */
[----:B------:R-:W-:Y:S02]  /*af70*/  LOP3.LUT R2, R3, 0x380, RZ, 0xc0, !PT ;  /* 0x0000038003027812 */ /* 0x000fe400078ec0ff */
[----:B------:R-:W-:-:S02]  /*af80*/  LOP3.LUT R4, R5, 0x380, RZ, 0xc0, !PT ;  /* 0x0000038005047812 */ /* 0x000fc400078ec0ff */
[----:B------:R-:W-:Y:S02]  /*af90*/  LOP3.LUT R8, R9, 0x380, RZ, 0xc0, !PT ;  /* 0x0000038009087812 */ /* 0x000fe400078ec0ff */
[----:B------:R-:W-:Y:S02]  /*afa0*/  LOP3.LUT R12, R13, 0x380, RZ, 0xc0, !PT ;  /* 0x000003800d0c7812 */ /* 0x000fe400078ec0ff */
[----:B------:R-:W-:Y:S02]  /*afb0*/  LOP3.LUT R14, R15, 0x380, RZ, 0xc0, !PT ;  /* 0x000003800f0e7812 */ /* 0x000fe400078ec0ff */
[----:B------:R-:W-:Y:S02]  /*afc0*/  LOP3.LUT R6, R7, 0x380, RZ, 0xc0, !PT ;  /* 0x0000038007067812 */ /* 0x000fe400078ec0ff */
[----:B------:R-:W-:Y:S01]  /*afd0*/  LOP3.LUT R20, R20, R21, RZ, 0x3c, !PT ;  /* 0x0000001514147212 */ /* 0x000fe200078e3cff */
[----:B------:R-:W-:Y:S01]  /*afe0*/  IMAD.X R21, RZ, RZ, R127, P2 ;  /* 0x000000ffff157224 */ /* 0x000fe200010e067f */
[----:B------:R-:W-:-:S02]  /*aff0*/  LOP3.LUT R11, R126, 0x380, RZ, 0xc0, !PT ;  /* 0x000003807e0b7812 */ /* 0x000fc400078ec0ff */
[----:B------:R-:W-:Y:S02]  /*b000*/  SHF.R.U64 R2, R2, 0x3, RZ ;  /* 0x0000000302027819 */ /* 0x000fe400000012ff */
[----:B------:R-:W-:Y:S02]  /*b010*/  SHF.R.U64 R4, R4, 0x3, RZ ;  /* 0x0000000304047819 */ /* 0x000fe400000012ff */
[----:B------:R-:W-:Y:S02]  /*b020*/  SHF.R.U64 R8, R8, 0x3, RZ ;  /* 0x0000000308087819 */ /* 0x000fe400000012ff */
[----:B------:R-:W-:Y:S02]  /*b030*/  SHF.R.U64 R12, R12, 0x3, RZ ;  /* 0x000000030c0c7819 */ /* 0x000fe400000012ff */
[----:B------:R-:W-:Y:S02]  /*b040*/  SHF.R.U64 R14, R14, 0x3, RZ ;  /* 0x000000030e0e7819 */ /* 0x000fe400000012ff */
[----:B------:R-:W-:-:S02]  /*b050*/  SHF.R.U64 R6, R6, 0x3, RZ ;  /* 0x0000000306067819 */ /* 0x000fc400000012ff */
[----:B------:R-:W-:Y:S02]  /*b060*/  IADD3 R159, P2, R126, 0xb000, RZ ;  /* 0x0000b0007e9f7810 */ /* 0x000fe40007f5e0ff */
[----:B------:R-:W-:Y:S02]  /*b070*/  SHF.R.U64 R11, R11, 0x3, RZ ;  /* 0x000000030b0b7819 */ /* 0x000fe400000012ff */
[----:B------:R-:W-:Y:S01]  /*b080*/  LOP3.LUT R2, R2, R3, RZ, 0x3c, !PT ;  /* 0x0000000302027212 */ /* 0x000fe200078e3cff */
[--C-:B------:R-:W-:Y:S01]  /*b090*/  IMAD.X R3, RZ, RZ, R127.reuse, P4 ;  /* 0x000000ffff037224 */ /* 0x100fe200020e067f */
[----:B------:R-:W-:Y:S01]  /*b0a0*/  LOP3.LUT R4, R4, R5, RZ, 0x3c, !PT ;  /* 0x0000000504047212 */ /* 0x000fe200078e3cff */
[--C-:B------:R-:W-:Y:S01]  /*b0b0*/  IMAD.X R5, RZ, RZ, R127.reuse, P3 ;  /* 0x000000ffff057224 */ /* 0x100fe200018e067f */
[----:B------:R-:W-:Y:S01]  /*b0c0*/  LOP3.LUT R8, R8, R9, RZ, 0x3c, !PT ;  /* 0x0000000908087212 */ /* 0x000fe200078e3cff */
[--C-:B------:R-:W-:Y:S01]  /*b0d0*/  IMAD.X R9, RZ, RZ, R127.reuse, P6 ;  /* 0x000000ffff097224 */ /* 0x100fe200030e067f */
[----:B------:R-:W-:Y:S01]  /*b0e0*/  LOP3.LUT R12, R12, R13, RZ, 0x3c, !PT ;  /* 0x0000000d0c0c7212 */ /* 0x000fe200078e3cff */
[----:B------:R-:W-:Y:S01]  /*b0f0*/  IMAD.X R13, RZ, RZ, R127, P5 ;  /* 0x000000ffff0d7224 */ /* 0x000fe200028e067f */
[----:B------:R-:W-:-:S02]  /*b100*/  LOP3.LUT R156, R14, R15, RZ, 0x3c, !PT ;  /* 0x0000000f0e9c7212 */ /* 0x000fc400078e3cff */
[----:B------:R-:W-:Y:S02]  /*b110*/  LOP3.LUT R146, R6, R7, RZ, 0x3c, !PT ;  /* 0x0000000706927212 */ /* 0x000fe400078e3cff */
[----:B------:R-:W-:Y:S02]  /*b120*/  LOP3.LUT R10, R159, 0x380, RZ, 0xc0, !PT ;  /* 0x000003809f0a7812 */ /* 0x000fe400078ec0ff */
[C---:B------:R-:W-:Y:S02]  /*b130*/  IADD3 R121, P0, R126.reuse, 0x6000, RZ ;  /* 0x000060007e797810 */ /* 0x040fe40007f1e0ff */
[C---:B------:R-:W-:Y:S02]  /*b140*/  IADD3 R125, P4, R126.reuse, 0x7000, RZ ;  /* 0x000070007e7d7810 */ /* 0x040fe40007f9e0ff */
[C---:B------:R-:W-:Y:S02]  /*b150*/  IADD3 R7, P3, R126.reuse, 0x8000, RZ ;  /* 0x000080007e077810 */ /* 0x040fe40007f7e0ff */
[----:B------:R-:W-:-:S02]  /*b160*/  IADD3 R15, P6, R126, 0x9000, RZ ;  /* 0x000090007e0f7810 */ /* 0x000fc40007fde0ff */
[----:B------:R-:W-:Y:S02]  /*b170*/  IADD3 R123, P5, R126, 0xa000, RZ ;  /* 0x0000a0007e7b7810 */ /* 0x000fe40007fbe0ff */
[----:B------:R-:W-:Y:S01]  /*b180*/  LOP3.LUT R126, R11, R126, RZ, 0x3c, !PT ;  /* 0x0000007e0b7e7212 */ /* 0x000fe200078e3cff */
[----:B------:R-:W-:Y:S01]  /*b190*/  IMAD.X R11, RZ, RZ, R127, P2 ;  /* 0x000000ffff0b7224 */ /* 0x000fe200010e067f */
[----:B------:R-:W-:Y:S02]  /*b1a0*/  SHF.R.U64 R10, R10, 0x3, RZ ;  /* 0x000000030a0a7819 */ /* 0x000fe400000012ff */
[----:B--2---:R-:W-:Y:S02]  /*b1b0*/  ISETP.NE.AND P2, PT, R131, 0x1, PT ;  /* 0x000000018300780c */ /* 0x004fe40003f45270 */
[----:B------:R-:W-:Y:S01]  /*b1c0*/  MOV R145, R144 ;  /* 0x0000009000917202 */ /* 0x000fe20000000f00 */
[----:B------:R-:W-:Y:S01]  /*b1d0*/  IMAD.U32 R144, RZ, RZ, UR12 ;  /* 0x0000000cff907e24 */ /* 0x000fe2000f8e00ff */
[----:B------:R-:W-:Y:S01]  /*b1e0*/  LOP3.LUT R10, R10, R159, RZ, 0x3c, !PT ;  /* 0x0000009f0a0a7212 */ /* 0x000fe200078e3cff */
[----:B------:R-:W-:Y:S01]  /*b1f0*/  USHF.R.S32.HI UR12, URZ, 0x1f, UR13 ;  /* 0x0000001f3f0c7899 */ /* 0x000fe2000801140d */
[----:B------:R-:W0:Y:S01]  /*b200*/  LDC R159, c[0x0][0xc38] ;  /* 0x00030e00ff9f7b82 */ /* 0x000e220000000800 */
[----:B------:R-:W-:-:S02]  /*b210*/  MOV R141, R140 ;  /* 0x0000008c008d7202 */ /* 0x000fc40000000f00 */
[----:B------:R-:W-:Y:S02]  /*b220*/  @!P1 IADD3 R144, R144, 0x36860, RZ ;  /* 0x0003686090909810 */ /* 0x000fe40007ffe0ff */
[----:B------:R-:W-:Y:S02]  /*b230*/  MOV R140, R150 ;  /* 0x00000096008c7202 */ /* 0x000fe40000000f00 */
[----:B------:R-:W-:Y:S02]  /*b240*/  @!P1 PRMT R150, RZ, 0x654, R144 ;  /* 0x00000654ff969816 */ /* 0x000fe40000000090 */
[----:B------:R-:W-:Y:S02]  /*b250*/  MOV R144, R148 ;  /* 0x0000009400907202 */ /* 0x000fe40000000f00 */
[----:B------:R-:W1:Y:S01]  /*b260*/  @P2 LDC R149, c[0x0][0xbec] ;  /* 0x0002fb00ff952b82 */ /* 0x000e620000000800 */
[----:B------:R-:W-:Y:S02]  /*b270*/  MOV R138, R138 ;  /* 0x0000008a008a7202 */ /* 0x000fe40000000f00 */
[----:B------:R-:W-:-:S02]  /*b280*/  MOV R139, R152 ;  /* 0x00000098008b7202 */ /* 0x000fc40000000f00 */
[----:B------:R-:W-:Y:S01]  /*b290*/  MOV R133, R132 ;  /* 0x0000008400857202 */ /* 0x000fe20000000f00 */
[----:B------:R-:W-:Y:S01]  /*b2a0*/  IMAD R132, RZ, RZ, -UR15 ;  /* 0x8000000fff847e24 */ /* 0x000fe2000f8e02ff */
[----:B------:R-:W-:Y:S01]  /*b2b0*/  MOV R146, R146 ;  /* 0x0000009200927202 */ /* 0x000fe20000000f00 */
[----:B------:R-:W2:Y:S01]  /*b2c0*/  @P2 LDC R152, c[0x0][0xbf0] ;  /* 0x0002fc00ff982b82 */ /* 0x000ea20000000800 */
[----:B------:R-:W-:Y:S02]  /*b2d0*/  LOP3.LUT R120, R121, 0x380, RZ, 0xc0, !PT ;  /* 0x0000038079787812 */ /* 0x000fe400078ec0ff */
[----:B------:R-:W-:Y:S01]  /*b2e0*/  LOP3.LUT R6, R7, 0x380, RZ, 0xc0, !PT ;  /* 0x0000038007067812 */ /* 0x000fe200078ec0ff */
[----:B0-----:R-:W-:Y:S01]  /*b2f0*/  IMAD R132, R159, R132, UR14 ;  /* 0x0000000e9f847e24 */ /* 0x001fe2000f8e0284 */
[----:B------:R-:W-:Y:S02]  /*b300*/  SHF.R.U64 R120, R120, 0x3, RZ ;  /* 0x0000000378787819 */ /* 0x000fe400000012ff */
[----:B------:R-:W-:Y:S01]  /*b310*/  SHF.R.U64 R6, R6, 0x3, RZ ;  /* 0x0000000306067819 */ /* 0x000fe200000012ff */
[----:B------:R-:W-:-:S02]  /*b320*/  WARPGROUP.DEPBAR.LE gsb0, 0x0 ;  /* 0x00008000000079c5 */ /* 0x000fc40000010000 */
[----:B------:R-:W-:Y:S01]  /*b330*/  WARPGROUP.ARRIVE ;  /* 0x00000000000079c5 */ /* 0x000fe20000000000 */
[----:B------:R-:W-:Y:S01]  /*b340*/  IMAD R148, R132, 0x80, R212 ;  /* 0x0000008084947824 */ /* 0x000fe200078e02d4 */
[----:B------:R-:W-:Y:S01]  /*b350*/  LOP3.LUT R120, R120, R121, RZ, 0x3c, !PT ;  /* 0x0000007978787212 */ /* 0x000fe200078e3cff */
[--C-:B------:R-:W-:Y:S01]  /*b360*/  IMAD.X R121, RZ, RZ, R127.reuse, P0 ;  /* 0x000000ffff797224 */ /* 0x100fe200000e067f */
[----:B------:R-:W-:Y:S01]  /*b370*/  LOP3.LUT R6, R6, R7, RZ, 0x3c, !PT ;  /* 0x0000000706067212 */ /* 0x000fe200078e3cff */
[----:B-1----:R-:W-:Y:S01]  /*b380*/  @P2 IMAD.HI.U32 R149, R148, R149, RZ ;  /* 0x0000009594952227 */ /* 0x002fe200078e00ff */
[----:B------:R-:W-:Y:S01]  /*b390*/  HGMMA.64x192x16.F32 R24, R176, gdesc[UR4].tnspB, R24, gsb0 ;  /* 0x42e00004b0187df0 */ /* 0x000fe20008000818 */
[----:B------:R-:W-:Y:S01]  /*b3a0*/  UIMAD.WIDE.U32 UR6, UR10, UR8, URZ ;  /* 0x000000080a0672a5 */ /* 0x000fe2000f8e003f */
[----:B------:R-:W-:Y:S01]  /*b3b0*/  MOV R136, R136 ;  /* 0x0000008800887202 */ /* 0x000fe20000000f00 */
[----:B------:R-:W-:Y:S01]  /*b3c0*/  IMAD.X R7, RZ, RZ, R127, P3 ;  /* 0x000000ffff077224 */ /* 0x000fe200018e067f */
[----:B------:R-:W-:Y:S01]  /*b3d0*/  MOV R137, R154 ;  /* 0x0000009a00897202 */ /* 0x000fe20000000f00 */
[----:B------:R-:W-:Y:S01]  /*b3e0*/  ULDC.64 UR8, c[0x0][0xae8] ;  /* 0x0002ba0000087ab9 */ /* 0x000fe20000000a00 */
[----:B------:R-:W-:Y:S01]  /*b3f0*/  MOV R134, R134 ;  /* 0x0000008600867202 */ /* 0x000fe20000000f00 */
[----:B------:R-:W-:Y:S01]  /*b400*/  IMAD.U32 R128, RZ, RZ, UR6 ;  /* 0x00000006ff807e24 */ /* 0x000fe2000f8e00ff */
[----:B------:R-:W-:-:S02]  /*b410*/  UIADD3 UR6, UR7, UR5, URZ ;  /* 0x0000000507067290 */ /* 0x000fc4000fffe03f */
[----:B------:R-:W-:Y:S01]  /*b420*/  IMAD.U32 R129, RZ, RZ, UR7 ;  /* 0x00000007ff817e24 */ /* 0x000fe2000f8e00ff */
[----:B------:R-:W-:Y:S01]  /*b430*/  MOV R135, R156 ;  /* 0x0000009c00877202 */ /* 0x000fe20000000f00 */
[----:B------:R-:W-:Y:S01]  /*b440*/  ULDC UR5, c[0x0][0xa88] ;  /* 0x0002a20000057ab9 */ /* 0x000fe20000000800 */
[----:B------:R-:W-:Y:S02]  /*b450*/  LOP3.LUT R124, R125, 0x380, RZ, 0xc0, !PT ;  /* 0x000003807d7c7812 */ /* 0x000fe400078ec0ff */
[----:B------:R-:W-:Y:S01]  /*b460*/  MOV R129, UR6 ;  /* 0x0000000600817c02 */ /* 0x000fe20008000f00 */
[----:B------:R-:W-:Y:S01]  /*b470*/  ULDC.64 UR6, c[0x0][0xb88] ;  /* 0x0002e20000067ab9 */ /* 0x000fe20000000a00 */
[----:B------:R-:W-:Y:S02]  /*b480*/  LOP3.LUT R14, R15, 0x380, RZ, 0xc0, !PT ;  /* 0x000003800f0e7812 */ /* 0x000fe400078ec0ff */
[----:B------:R-:W-:Y:S02]  /*b490*/  LOP3.LUT R122, R123, 0x380, RZ, 0xc0, !PT ;  /* 0x000003807b7a7812 */ /* 0x000fe400078ec0ff */
[----:B------:R-:W-:-:S02]  /*b4a0*/  SHF.R.U64 R124, R124, 0x3, RZ ;  /* 0x000000037c7c7819 */ /* 0x000fc400000012ff */
[----:B------:R-:W-:Y:S02]  /*b4b0*/  SHF.R.U64 R14, R14, 0x3, RZ ;  /* 0x000000030e0e7819 */ /* 0x000fe400000012ff */
[----:B------:R-:W-:Y:S02]  /*b4c0*/  SHF.R.U64 R122, R122, 0x3, RZ ;  /* 0x000000037a7a7819 */ /* 0x000fe400000012ff */
[----:B------:R-:W-:Y:S02]  /*b4d0*/  LOP3.LUT R124, R124, R125, RZ, 0x3c, !PT ;  /* 0x0000007d7c7c7212 */ /* 0x000fe400078e3cff */
[----:B------:R-:W-:Y:S01]  /*b4e0*/  LOP3.LUT R14, R14, R15, RZ, 0x3c, !PT ;  /* 0x0000000f0e0e7212 */ /* 0x000fe200078e3cff */
[--C-:B------:R-:W-:Y:S01]  /*b4f0*/  IMAD.X R15, RZ, RZ, R127.reuse, P6 ;  /* 0x000000ffff0f7224 */ /* 0x100fe200030e067f */
[----:B------:R-:W-:Y:S01]  /*b500*/  LOP3.LUT R122, R122, R123, RZ, 0x3c, !PT ;  /* 0x0000007b7a7a7212 */ /* 0x000fe200078e3cff */
[----:B------:R-:W-:Y:S01]  /*b510*/  IMAD.X R123, RZ, RZ, R127, P5 ;  /* 0x000000ffff7b7224 */ /* 0x000fe200028e067f */
[----:B------:R-:W-:Y:S01]  /*b520*/  IADD3.X R125, RZ, R127, RZ, P4, !PT ;  /* 0x0000007fff7d7210 */ /* 0x000fe200027fe4ff */
[----:B------:R-:W-:-:S02]  /*b530*/  UIADD3 UR4, UR4, 0x36820, URZ ;  /* 0x0003682004047890 */ /* 0x000fc4000fffe03f */
[----:B------:R-:W-:Y:S02]  /*b540*/  UIADD3 UR36, UR36, 0x1, URZ ;  /* 0x0000000124247890 */ /* 0x000fe4000fffe03f */
[----:B------:R-:W-:Y:S02]  /*b550*/  UPRMT UR4, URZ, 0x654, UR4 ;  /* 0x000006543f047896 */ /* 0x000fe40008000004 */
[----:B------:R-:W-:Y:S01]  /*b560*/  UISETP.NE.AND UP0, UPT, UR36, 0x2, UPT ;  /* 0x000000022400788c */ /* 0x000fe2000bf05270 */
[----:B------:R-:W-:Y:S03]  /*b570*/  BSSY B0, `(.L_x_29) ;  /* 0x0000110000007945 */ /* 0x000fe60003800000 */
[----:B------:R-:W-:Y:S01]  /*b580*/  USEL UR36, UR36, URZ, UP0 ;  /* 0x0000003f24247287 */ /* 0x000fe20008000000 */
[----:B------:R-:W-:Y:S02]  /*b590*/  WARPGROUP.DEPBAR.LE gsb0, 0x0 ;  /* 0x00008000000079c5 */ /* 0x000fe40000010000 */
[----:B------:R0:W-:Y:S01]  /*b5a0*/  @!P1 SYNCS.ARRIVE.TRANS64.RED.A1T0 RZ, [R150+URZ], RZ ;  /* 0x000000ff96ff99a7 */ /* 0x0001e2000810043f */
[-C--:B---3--:R-:W-:Y:S01]  /*b5b0*/  FMUL.FTZ R147, R32, R143.reuse ;  /* 0x0000008f20937220 */ /* 0x088fe20000410000 */
[-C--:B------:R-:W-:Y:S01]  /*b5c0*/  FMUL.FTZ R32, R37, R143.reuse ;  /* 0x0000008f25207220 */ /* 0x080fe20000410000 */
[-C--:B------:R-:W-:Y:S01]  /*b5d0*/  FMUL.FTZ R25, R25, R143.reuse ;  /* 0x0000008f19197220 */ /* 0x080fe20000410000 */
[-C--:B------:R-:W-:Y:S01]  /*b5e0*/  FMUL.FTZ R24, R24, R143.reuse ;  /* 0x0000008f18187220 */ /* 0x080fe20000410000 */
[-C--:B------:R-:W-:Y:S01]  /*b5f0*/  FMUL.FTZ R27, R27, R142.reuse ;  /* 0x0000008e1b1b7220 */ /* 0x080fe20000410000 */
[-C--:B------:R-:W-:Y:S01]  /*b600*/  FMUL.FTZ R26, R26, R142.reuse ;  /* 0x0000008e1a1a7220 */ /* 0x080fe20000410000 */
[-C--:B------:R-:W-:Y:S01]  /*b610*/  FMUL.FTZ R31, R31, R142.reuse ;  /* 0x0000008e1f1f7220 */ /* 0x080fe20000410000 */
[-C--:B0-----:R-:W-:Y:S01]  /*b620*/  FMUL.FTZ R150, R28, R143.reuse ;  /* 0x0000008f1c967220 */ /* 0x081fe20000410000 */
[-C--:B------:R-:W-:Y:S01]  /*b630*/  FMUL.FTZ R28, R33, R143.reuse ;  /* 0x0000008f211c7220 */ /* 0x080fe20000410000 */
[-C--:B------:R-:W-:Y:S01]  /*b640*/  FMUL.FTZ R33, R36, R143.reuse ;  /* 0x0000008f24217220 */ /* 0x080fe20000410000 */
[----:B------:R-:W-:Y:S01]  /*b650*/  FMUL.FTZ R30, R30, R142 ;  /* 0x0000008e1e1e7220 */ /* 0x000fe20000410000 */
[----:B------:R-:W0:Y:S01]  /*b660*/  LDC.64 R36, c[0x0][0xb98] ;  /* 0x0002e600ff247b82 */ /* 0x000e220000000a00 */
        /* <DEDUP_REMOVED lines=41> */
[----:B------:R-:W-:-:S02]  /*b900*/  IMAD.MOV.U32 R143, RZ, RZ, R148 ;  /* 0x000000ffff8f7224 */ /* 0x000fc400078e0094 */
[-C--:B------:R-:W-:Y:S01]  /*b910*/  FMUL.FTZ R43, R43, R142.reuse ;  /* 0x0000008e2b2b7220 */ /* 0x080fe20000410000 */
[----:B------:R-:W-:Y:S01]  /*b920*/  FMUL.FTZ R42, R42, R142 ;  /* 0x0000008e2a2a7220 */ /* 0x000fe20000410000 */
[----:B--2---:R-:W-:Y:S01]  /*b930*/  @P2 SHF.R.U32.HI R143, RZ, R152, R149 ;  /* 0x00000098ff8f2219 */ /* 0x004fe20000011695 */
[----:B------:R-:W-:Y:S01]  /*b940*/  FMUL.FTZ R35, R35, R142 ;  /* 0x0000008e23237220 */ /* 0x000fe20000410000 */
[----:B------:R-:W-:Y:S01]  /*b950*/  F2FP.F16.F32.PACK_AB R24, R25, R24 ;  /* 0x000000181918723e */ /* 0x000fe200000000ff */
[----:B------:R-:W-:Y:S01]  /*b960*/  FMUL.FTZ R34, R34, R142 ;  /* 0x0000008e22227220 */ /* 0x000fe20000410000 */
[----:B------:R-:W-:Y:S01]  /*b970*/  F2FP.F16.F32.PACK_AB R25, R27, R26 ;  /* 0x0000001a1b19723e */ /* 0x000fe200000000ff */
[-C--:B------:R-:W-:Y:S01]  /*b980*/  FMUL.FTZ R39, R39, R142.reuse ;  /* 0x0000008e27277220 */ /* 0x080fe20000410000 */
[----:B------:R-:W-:Y:S01]  /*b990*/  FMUL.FTZ R38, R38, R142 ;  /* 0x0000008e26267220 */ /* 0x000fe20000410000 */
[----:B------:R-:W-:Y:S01]  /*b9a0*/  F2FP.F16.F32.PACK_AB R27, R31, R30 ;  /* 0x0000001e1f1b723e */ /* 0x000fe200000000ff */
[-C--:B------:R-:W-:Y:S01]  /*b9b0*/  FMUL.FTZ R47, R47, R142.reuse ;  /* 0x0000008e2f2f7220 */ /* 0x080fe20000410000 */
[----:B------:R-:W-:Y:S01]  /*b9c0*/  FMUL.FTZ R46, R46, R142 ;  /* 0x0000008e2e2e7220 */ /* 0x000fe20000410000 */
[----:B------:R-:W-:Y:S01]  /*b9d0*/  F2FP.F16.F32.PACK_AB R30, R32, R33 ;  /* 0x00000021201e723e */ /* 0x000fe200000000ff */
[----:B0-----:R-:W-:Y:S01]  /*b9e0*/  IMAD.WIDE.U32 R128, R36, UR13, R128 ;  /* 0x0000000d24807c25 */ /* 0x001fe2000f8e0080 */
[----:B------:R-:W-:-:S03]  /*b9f0*/  F2FP.F16.F32.PACK_AB R33, R43, R42 ;  /* 0x0000002a2b21723e */ /* 0x000fc600000000ff */
[----:B------:R-:W-:Y:S01]  /*ba00*/  FMUL.FTZ R51, R51, R142 ;  /* 0x0000008e33337220 */ /* 0x000fe20000410000 */
[----:B------:R-:W-:Y:S01]  /*ba10*/  F2FP.F16.F32.PACK_AB R26, R29, R150 ;  /* 0x000000961d1a723e */ /* 0x000fe200000000ff */
[----:B------:R-:W-:Y:S01]  /*ba20*/  BAR.SYNC.DEFER_BLOCKING 0x1, 0x100 ;  /* 0x0044000000007b1d */ /* 0x000fe20000010000 */
[--C-:B------:R-:W-:Y:S01]  /*ba30*/  IMAD.MOV R43, RZ, RZ, -R143.reuse ;  /* 0x000000ffff2b7224 */ /* 0x100fe200078e0a8f */
[----:B------:R-:W-:Y:S01]  /*ba40*/  F2FP.F16.F32.PACK_AB R28, R28, R147 ;  /* 0x000000931c1c723e */ /* 0x000fe200000000ff */
[----:B------:R-:W-:Y:S01]  /*ba50*/  FMUL.FTZ R50, R50, R142 ;  /* 0x0000008e32327220 */ /* 0x000fe20000410000 */
[----:B------:R-:W-:Y:S01]  /*ba60*/  F2FP.F16.F32.PACK_AB R29, R35, R34 ;  /* 0x00000022231d723e */ /* 0x000fe200000000ff */
[----:B------:R-:W-:Y:S01]  /*ba70*/  IMAD R43, R131, R43, R148 ;  /* 0x0000002b832b7224 */ /* 0x000fe200078e0294 */
[----:B------:R-:W-:Y:S01]  /*ba80*/  F2FP.F16.F32.PACK_AB R31, R39, R38 ;  /* 0x00000026271f723e */ /* 0x000fe200000000ff */
[----:B------:R-:W-:Y:S01]  /*ba90*/  IMAD R38, R36, UR12, RZ ;  /* 0x0000000c24267c24 */ /* 0x000fe2000f8e02ff */
[----:B------:R-:W-:Y:S01]  /*baa0*/  F2FP.F16.F32.PACK_AB R32, R41, R40 ;  /* 0x000000282920723e */ /* 0x000fe200000000ff */
[----:B------:R-:W-:Y:S01]  /*bab0*/  FMUL.FTZ R55, R55, R142 ;  /* 0x0000008e37377220 */ /* 0x000fe20000410000 */
[----:B------:R-:W-:Y:S01]  /*bac0*/  F2FP.F16.F32.PACK_AB R34, R45, R44 ;  /* 0x0000002c2d22723e */ /* 0x000fe200000000ff */
[----:B------:R-:W-:Y:S01]  /*bad0*/  IMAD R41, R37, UR13, R38 ;  /* 0x0000000d25297c24 */ /* 0x000fe2000f8e0226 */
[----:B------:R-:W-:Y:S01]  /*bae0*/  F2FP.F16.F32.PACK_AB R35, R47, R46 ;  /* 0x0000002e2f23723e */ /* 0x000fe200000000ff */
[----:B------:R-:W-:Y:S01]  /*baf0*/  FMUL.FTZ R54, R54, R142 ;  /* 0x0000008e36367220 */ /* 0x000fe20000410000 */
[----:B------:R-:W-:Y:S01]  /*bb00*/  IADD3 R40, P0, R143, R128, RZ ;  /* 0x000000808f287210 */ /* 0x000fe20007f1e0ff */
        /* <DEDUP_REMOVED lines=8> */
[----:B------:R-:W-:Y:S01]  /*bb90*/  F2FP.F16.F32.PACK_AB R36, R49, R48 ;  /* 0x000000303124723e */ /* 0x000fe200000000ff */
[----:B------:R0:W-:Y:S01]  /*bba0*/  STSM.16.M88.4 [R141], R24 ;  /* 0x000000188d007844 */ /* 0x0001e20000000200 */
[----:B------:R-:W-:Y:S01]  /*bbb0*/  F2FP.F16.F32.PACK_AB R37, R51, R50 ;  /* 0x000000323325723e */ /* 0x000fe200000000ff */
[----:B------:R-:W-:Y:S01]  /*bbc0*/  FMUL.FTZ R75, R75, R142 ;  /* 0x0000008e4b4b7220 */ /* 0x000fe20000410000 */
[----:B------:R-:W-:Y:S01]  /*bbd0*/  F2FP.F16.F32.PACK_AB R38, R53, R52 ;  /* 0x000000343526723e */ /* 0x000fe200000000ff */
[----:B------:R-:W-:Y:S01]  /*bbe0*/  STSM.16.M88.4 [R145], R28 ;  /* 0x0000001c91007844 */ /* 0x000fe20000000200 */
[----:B------:R-:W-:Y:S01]  /*bbf0*/  F2FP.F16.F32.PACK_AB R39, R55, R54 ;  /* 0x000000363727723e */ /* 0x000fe200000000ff */
[-C--:B------:R-:W-:Y:S01]  /*bc00*/  FMUL.FTZ R74, R74, R142.reuse ;  /* 0x0000008e4a4a7220 */ /* 0x080fe20000410000 */
[-C--:B------:R-:W-:Y:S01]  /*bc10*/  FMUL.FTZ R79, R79, R142.reuse ;  /* 0x0000008e4f4f7220 */ /* 0x080fe20000410000 */
[----:B------:R1:W-:Y:S01]  /*bc20*/  STSM.16.M88.4 [R146], R32 ;  /* 0x0000002092007844 */ /* 0x0003e20000000200 */
[-C--:B------:R-:W-:Y:S01]  /*bc30*/  FMUL.FTZ R78, R78, R142.reuse ;  /* 0x0000008e4e4e7220 */ /* 0x080fe20000410000 */
[-C--:B------:R-:W-:Y:S01]  /*bc40*/  FMUL.FTZ R83, R83, R142.reuse ;  /* 0x0000008e53537220 */ /* 0x080fe20000410000 */
[-C--:B------:R-:W-:Y:S01]  /*bc50*/  FMUL.FTZ R82, R82, R142.reuse ;  /* 0x0000008e52527220 */ /* 0x080fe20000410000 */
[----:B------:R-:W-:Y:S01]  /*bc60*/  STSM.16.M88.4 [R144], R36 ;  /* 0x0000002490007844 */ /* 0x000fe20000000200 */
[-C--:B------:R-:W-:Y:S01]  /*bc70*/  FMUL.FTZ R87, R87, R142.reuse ;  /* 0x0000008e57577220 */ /* 0x080fe20000410000 */
[-C--:B------:R-:W-:Y:S01]  /*bc80*/  FMUL.FTZ R86, R86, R142.reuse ;  /* 0x0000008e56567220 */ /* 0x080fe20000410000 */
[----:B------:R-:W-:Y:S01]  /*bc90*/  FMUL.FTZ R91, R91, R142 ;  /* 0x0000008e5b5b7220 */ /* 0x000fe20000410000 */
[----:B0-----:R-:W-:Y:S01]  /*bca0*/  F2FP.F16.F32.PACK_AB R24, R57, R56 ;  /* 0x000000383918723e */ /* 0x001fe200000000ff */
[----:B------:R-:W-:Y:S01]  /*bcb0*/  FMUL.FTZ R90, R90, R142 ;  /* 0x0000008e5a5a7220 */ /* 0x000fe20000410000 */
[----:B------:R-:W-:Y:S01]  /*bcc0*/  F2FP.F16.F32.PACK_AB R25, R59, R58 ;  /* 0x0000003a3b19723e */ /* 0x000fe200000000ff */
[----:B------:R-:W-:Y:S01]  /*bcd0*/  FMUL.FTZ R95, R95, R142 ;  /* 0x0000008e5f5f7220 */ /* 0x000fe20000410000 */
[----:B------:R-:W-:Y:S01]  /*bce0*/  F2FP.F16.F32.PACK_AB R26, R61, R60 ;  /* 0x0000003c3d1a723e */ /* 0x000fe200000000ff */
[----:B------:R-:W-:Y:S01]  /*bcf0*/  FMUL.FTZ R94, R94, R142 ;  /* 0x0000008e5e5e7220 */ /* 0x000fe20000410000 */
[----:B------:R-:W-:Y:S01]  /*bd00*/  F2FP.F16.F32.PACK_AB R27, R63, R62 ;  /* 0x0000003e3f1b723e */ /* 0x000fe200000000ff */
[-C--:B------:R-:W-:Y:S01]  /*bd10*/  FMUL.FTZ R99, R99, R142.reuse ;  /* 0x0000008e63637220 */ /* 0x080fe20000410000 */
[----:B-1----:R-:W-:Y:S01]  /*bd20*/  SHF.R.S32.HI R33, RZ, 0x1f, R143 ;  /* 0x0000001fff217819 */ /* 0x002fe2000001148f */
[-C--:B------:R-:W-:Y:S01]  /*bd30*/  FMUL.FTZ R98, R98, R142.reuse ;  /* 0x0000008e62627220 */ /* 0x080fe20000410000 */
[----:B------:R-:W-:Y:S01]  /*bd40*/  SHF.R.S32.HI R32, RZ, 0x1f, R43 ;  /* 0x0000001fff207819 */ /* 0x000fe2000001142b */
[----:B------:R0:W-:Y:S01]  /*bd50*/  STSM.16.M88.4 [R140], R24 ;  /* 0x000000188c007844 */ /* 0x0001e20000000200 */
[----:B------:R-:W-:Y:S01]  /*bd60*/  IADD3.X R41, R33, R129, R41, P0, !PT ;  /* 0x0000008121297210 */ /* 0x000fe200007fe429 */
[----:B------:R-:W-:Y:S01]  /*bd70*/  FMUL.FTZ R103, R103, R142 ;  /* 0x0000008e67677220 */ /* 0x000fe20000410000 */
[----:B------:R-:W-:Y:S01]  /*bd80*/  F2FP.F16.F32.PACK_AB R28, R65, R64 ;  /* 0x00000040411c723e */ /* 0x000fe200000000ff */
[----:B------:R-:W-:Y:S01]  /*bd90*/  IMAD R32, R32, UR6, RZ ;  /* 0x0000000620207c24 */ /* 0x000fe2000f8e02ff */
[----:B------:R-:W-:Y:S01]  /*bda0*/  F2FP.F16.F32.PACK_AB R29, R67, R66 ;  /* 0x00000042431d723e */ /* 0x000fe200000000ff */
[----:B------:R-:W-:Y:S01]  /*bdb0*/  IMAD.WIDE.U32 R40, R43, UR6, R40 ;  /* 0x000000062b287c25 */ /* 0x000fe2000f8e0028 */
[----:B------:R-:W-:-:S03]  /*bdc0*/  F2FP.F16.F32.PACK_AB R30, R69, R68 ;  /* 0x00000044451e723e */ /* 0x000fc600000000ff */
[----:B------:R-:W-:Y:S01]  /*bdd0*/  FMUL.FTZ R102, R102, R142 ;  /* 0x0000008e66667220 */ /* 0x000fe20000410000 */
[----:B------:R-:W-:Y:S01]  /*bde0*/  F2FP.F16.F32.PACK_AB R31, R71, R70 ;  /* 0x00000046471f723e */ /* 0x000fe200000000ff */
[----:B------:R-:W-:Y:S01]  /*bdf0*/  IMAD R45, R43, UR7, R32 ;  /* 0x000000072b2d7c24 */ /* 0x000fe2000f8e0220 */
[----:B------:R-:W-:Y:S01]  /*be00*/  F2FP.F16.F32.PACK_AB R32, R73, R72 ;  /* 0x000000484920723e */ /* 0x000fe200000000ff */
[----:B------:R-:W-:Y:S01]  /*be10*/  IMAD R43, R132, 0x80, R211 ;  /* 0x00000080842b7824 */ /* 0x000fe200078e02d3 */
[----:B------:R-:W-:Y:S01]  /*be20*/  ULDC.64 UR6, c[0x0][0xb50] ;  /* 0x0002d40000067ab9 */ /* 0x000fe20000000a00 */
[----:B------:R-:W-:Y:S01]  /*be30*/  IMAD R72, R131, UR5, RZ ;  /* 0x0000000583487c24 */ /* 0x000fe2000f8e02ff */
[----:B------:R1:W-:Y:S01]  /*be40*/  STSM.16.M88.4 [R139], R28 ;  /* 0x0000001c8b007844 */ /* 0x0003e20000000200 */
[----:B------:R-:W-:Y:S01]  /*be50*/  LOP3.LUT P0, RZ, R206, 0x3, RZ, 0xc0, !PT ;  /* 0x00000003ceff7812 */ /* 0x000fe2000780c0ff */
[----:B0-----:R-:W-:Y:S02]  /*be60*/  VIADD R25, R43, 0x8 ;  /* 0x000000082b197836 */ /* 0x001fe40000000000 */
[----:B------:R-:W-:Y:S01]  /*be70*/  FMUL.FTZ R107, R107, R142 ;  /* 0x0000008e6b6b7220 */ /* 0x000fe20000410000 */
[----:B------:R-:W-:-:S02]  /*be80*/  IMAD.IADD R27, R41, 0x1, R45 ;  /* 0x00000001291b7824 */ /* 0x000fc400078e022d */
[-C--:B------:R-:W-:Y:S01]  /*be90*/  FMUL.FTZ R106, R106, R142.reuse ;  /* 0x0000008e6a6a7220 */ /* 0x080fe20000410000 */
[-C--:B------:R-:W-:Y:S01]  /*bea0*/  FMUL.FTZ R111, R111, R142.reuse ;  /* 0x0000008e6f6f7220 */ /* 0x080fe20000410000 */
[-C--:B------:R-:W-:Y:S01]  /*beb0*/  FMUL.FTZ R110, R110, R142.reuse ;  /* 0x0000008e6e6e7220 */ /* 0x080fe20000410000 */
[-C--:B------:R-:W-:Y:S01]  /*bec0*/  FMUL.FTZ R115, R115, R142.reuse ;  /* 0x0000008e73737220 */ /* 0x080fe20000410000 */
[----:B------:R-:W-:Y:S01]  /*bed0*/  FMUL.FTZ R114, R114, R142 ;  /* 0x0000008e72727220 */ /* 0x000fe20000410000 */
[----:B------:R-:W-:Y:S01]  /*bee0*/  ISETP.GE.OR P1, PT, R43, R72, P0 ;  /* 0x000000482b00720c */ /* 0x000fe20000726670 */
[-C--:B------:R-:W-:Y:S01]  /*bef0*/  FMUL.FTZ R119, R119, R142.reuse ;  /* 0x0000008e77777220 */ /* 0x080fe20000410000 */
[----:B------:R-:W-:Y:S01]  /*bf00*/  FMUL.FTZ R118, R118, R142 ;  /* 0x0000008e76767220 */ /* 0x000fe20000410000 */
[----:B------:R-:W-:Y:S01]  /*bf10*/  F2FP.F16.F32.PACK_AB R33, R75, R74 ;  /* 0x0000004a4b21723e */ /* 0x000fe200000000ff */
[----:B------:R-:W0:Y:S01]  /*bf20*/  @P2 LDC R73, c[0x0][0xbec] ;  /* 0x0002fb00ff492b82 */ /* 0x000e220000000800 */
[----:B------:R-:W-:-:S02]  /*bf30*/  F2FP.F16.F32.PACK_AB R34, R77, R76 ;  /* 0x0000004c4d22723e */ /* 0x000fc400000000ff */
[C---:B-1----:R-:W-:Y:S02]  /*bf40*/  LEA R28, P3, R40.reuse, UR6, 0x2 ;  /* 0x00000006281c7c11 */ /* 0x042fe4000f8610ff */
[----:B------:R-:W-:Y:S02]  /*bf50*/  F2FP.F16.F32.PACK_AB R35, R79, R78 ;  /* 0x0000004e4f23723e */ /* 0x000fe400000000ff */
[----:B------:R-:W-:Y:S01]  /*bf60*/  ISETP.GE.OR P0, PT, R25, R72, P0 ;  /* 0x000000481900720c */ /* 0x000fe20000706670 */
[----:B------:R-:W-:Y:S01]  /*bf70*/  SHFL.IDX PT, R44, R28, RZ, 0x1c1f ;  /* 0x001c1fff1c2c7589 */ /* 0x000fe200000e0000 */
[----:B------:R-:W-:Y:S01]  /*bf80*/  LEA.HI.X R40, R40, UR7, R27, 0x2, P3 ;  /* 0x0000000728287c11 */ /* 0x000fe200098f141b */
[----:B------:R-:W1:Y:S01]  /*bf90*/  @P2 LDC R75, c[0x0][0xbf0] ;  /* 0x0002fc00ff4b2b82 */ /* 0x000e620000000800 */
[----:B------:R-:W-:Y:S01]  /*bfa0*/  F2FP.F16.F32.PACK_AB R88, R89, R88 ;  /* 0x000000585958723e */ /* 0x000fe200000000ff */
[----:B------:R-:W-:Y:S01]  /*bfb0*/  STSM.16.M88.4 [R138], R32 ;  /* 0x000000208a007844 */ /* 0x000fe20000000200 */
[----:B------:R-:W-:-:S02]  /*bfc0*/  F2FP.F16.F32.PACK_AB R24, R81, R80 ;  /* 0x000000505118723e */ /* 0x000fc400000000ff */
[----:B------:R-:W-:Y:S01]  /*bfd0*/  F2FP.F16.F32.PACK_AB R25, R83, R82 ;  /* 0x000000525319723e */ /* 0x000fe200000000ff */
[----:B------:R-:W2:Y:S01]  /*bfe0*/  SHFL.IDX PT, R45, R40, RZ, 0x1c1f ;  /* 0x001c1fff282d7589 */ /* 0x000ea200000e0000 */
[----:B------:R-:W-:Y:S02]  /*bff0*/  F2FP.F16.F32.PACK_AB R26, R85, R84 ;  /* 0x00000054551a723e */ /* 0x000fe400000000ff */
[----:B------:R-:W-:Y:S01]  /*c000*/  F2FP.F16.F32.PACK_AB R27, R87, R86 ;  /* 0x00000056571b723e */ /* 0x000fe200000000ff */
[----:B------:R-:W-:Y:S01]  /*c010*/  SHFL.IDX PT, R46, R28, 0x1, 0x1c1f ;  /* 0x003c1f001c2e7f89 */ /* 0x000fe200000e0000 */
[----:B------:R-:W-:Y:S02]  /*c020*/  F2FP.F16.F32.PACK_AB R89, R91, R90 ;  /* 0x0000005a5b59723e */ /* 0x000fe400000000ff */
[----:B------:R-:W-:Y:S01]  /*c030*/  F2FP.F16.F32.PACK_AB R96, R97, R96 ;  /* 0x000000606160723e */ /* 0x000fe200000000ff */
[----:B------:R-:W-:Y:S01]  /*c040*/  STSM.16.M88.4 [R133], R24 ;  /* 0x0000001885007844 */ /* 0x000fe20000000200 */
[----:B------:R-:W-:-:S02]  /*c050*/  F2FP.F16.F32.PACK_AB R90, R93, R92 ;  /* 0x0000005c5d5a723e */ /* 0x000fc400000000ff */
[----:B------:R-:W-:Y:S01]  /*c060*/  F2FP.F16.F32.PACK_AB R91, R95, R94 ;  /* 0x0000005e5f5b723e */ /* 0x000fe200000000ff */
[----:B------:R-:W3:Y:S01]  /*c070*/  SHFL.IDX PT, R47, R40, 0x1, 0x1c1f ;  /* 0x003c1f00282f7f89 */ /* 0x000ee200000e0000 */
[----:B------:R-:W-:Y:S02]  /*c080*/  F2FP.F16.F32.PACK_AB R97, R99, R98 ;  /* 0x000000626361723e */ /* 0x000fe400000000ff */
[----:B------:R-:W-:Y:S01]  /*c090*/  F2FP.F16.F32.PACK_AB R104, R105, R104 ;  /* 0x000000686968723e */ /* 0x000fe200000000ff */
[----:B------:R-:W-:Y:S01]  /*c0a0*/  STSM.16.M88.4 [R137], R88 ;  /* 0x0000005889007844 */ /* 0x000fe20000000200 */
[----:B------:R-:W-:Y:S02]  /*c0b0*/  F2FP.F16.F32.PACK_AB R98, R101, R100 ;  /* 0x000000646562723e */ /* 0x000fe400000000ff */
[----:B------:R-:W-:Y:S02]  /*c0c0*/  F2FP.F16.F32.PACK_AB R99, R103, R102 ;  /* 0x000000666763723e */ /* 0x000fe400000000ff */
[----:B------:R-:W-:-:S02]  /*c0d0*/  F2FP.F16.F32.PACK_AB R105, R107, R106 ;  /* 0x0000006a6b69723e */ /* 0x000fc400000000ff */
[----:B------:R-:W-:Y:S01]  /*c0e0*/  F2FP.F16.F32.PACK_AB R112, R113, R112 ;  /* 0x000000707170723e */ /* 0x000fe200000000ff */
[----:B------:R-:W-:Y:S01]  /*c0f0*/  STSM.16.M88.4 [R136], R96 ;  /* 0x0000006088007844 */ /* 0x000fe20000000200 */
[----:B------:R-:W-:Y:S02]  /*c100*/  F2FP.F16.F32.PACK_AB R106, R109, R108 ;  /* 0x0000006c6d6a723e */ /* 0x000fe400000000ff */
[----:B------:R-:W-:Y:S02]  /*c110*/  F2FP.F16.F32.PACK_AB R107, R111, R110 ;  /* 0x0000006e6f6b723e */ /* 0x000fe400000000ff */
[----:B------:R-:W-:Y:S02]  /*c120*/  F2FP.F16.F32.PACK_AB R113, R115, R114 ;  /* 0x000000727371723e */ /* 0x000fe400000000ff */
[----:B------:R-:W-:Y:S01]  /*c130*/  F2FP.F16.F32.PACK_AB R114, R117, R116 ;  /* 0x000000747572723e */ /* 0x000fe200000000ff */
[----:B------:R-:W-:Y:S01]  /*c140*/  STSM.16.M88.4 [R135], R104 ;  /* 0x0000006887007844 */ /* 0x000fe20000000200 */
[----:B------:R-:W-:-:S05]  /*c150*/  F2FP.F16.F32.PACK_AB R115, R119, R118 ;  /* 0x000000767773723e */ /* 0x000fca00000000ff */
[----:B------:R-:W-:Y:S01]  /*c160*/  STSM.16.M88.4 [R134], R112 ;  /* 0x0000007086007844 */ /* 0x000fe20000000200 */
[----:B------:R-:W-:Y:S01]  /*c170*/  BAR.SYNC.DEFER_BLOCKING 0x1, 0x100 ;  /* 0x0044000000007b1d */ /* 0x000fe20000010000 */
[----:B------:R-:W-:Y:S02]  /*c180*/  UIMAD UR5, UR11, UR8, URZ ;  /* 0x000000080b0572a4 */ /* 0x000fe4000f8e023f */
[----:B------:R-:W-:Y:S02]  /*c190*/  UIMAD.WIDE.U32 UR6, UR10, UR8, URZ ;  /* 0x000000080a0672a5 */ /* 0x000fe4000f8e003f */
[----:B------:R-:W-:-:S03]  /*c1a0*/  UIMAD UR5, UR10, UR9, UR5 ;  /* 0x000000090a0572a4 */ /* 0x000fc6000f8e0205 */
[----:B------:R-:W-:Y:S01]  /*c1b0*/  ULDC.64 UR8, c[0x0][0xaf0] ;  /* 0x0002bc0000087ab9 */ /* 0x000fe20000000a00 */
[----:B--2---:R-:W-:Y:S04]  /*c1c0*/  @!P1 ST.E desc[UR60][R44.64], R130 ;  /* 0x000000822c009985 */ /* 0x004fe8000c10193c */
[----:B---3--:R0:W-:Y:S04]  /*c1d0*/  @!P0 ST.E desc[UR60][R46.64], R0 ;  /* 0x000000002e008985 */ /* 0x0081e8000c10193c */
[----:B------:R2:W5:Y:S04]  /*c1e0*/  LD.E.128 R36, desc[UR60][R2.64] ;  /* 0x0000003c02247980 */ /* 0x000568000c101d00 */
[----:B------:R3:W5:Y:S04]  /*c1f0*/  LD.E.128 R28, desc[UR60][R4.64] ;  /* 0x0000003c041c7980 */ /* 0x000768000c101d00 */
[----:B------:R4:W5:Y:S01]  /*c200*/  LD.E.128 R24, desc[UR60][R8.64] ;  /* 0x0000003c08187980 */ /* 0x000962000c101d00 */
[----:B--2---:R-:W-:Y:S01]  /*c210*/  LEA R3, R22, R205, 0x5 ;  /* 0x000000cd16037211 */ /* 0x004fe200078e28ff */
[----:B------:R-:W-:-:S02]  /*c220*/  UIADD3 UR7, UR7, UR5, URZ ;  /* 0x0000000507077290 */ /* 0x000fc4000fffe03f */
[----:B------:R-:W5:Y:S01]  /*c230*/  LD.E.128 R48, desc[UR60][R126.64] ;  /* 0x0000003c7e307980 */ /* 0x000f62000c101d00 */
[----:B---3--:R-:W2:Y:S03]  /*c240*/  LDC.64 R4, c[0x0][0xae0] ;  /* 0x0002b800ff047b82 */ /* 0x008ea60000000a00 */
[----:B------:R-:W5:Y:S01]  /*c250*/  LD.E.128 R60, desc[UR60][R12.64] ;  /* 0x0000003c0c3c7980 */ /* 0x000f62000c101d00 */
[----:B----4-:R-:W-:-:S03]  /*c260*/  IMAD R8, R132, 0x80, R3 ;  /* 0x0000008084087824 */ /* 0x010fc600078e0203 */
[----:B------:R-:W5:Y:S01]  /*c270*/  LD.E.128 R52, desc[UR60][R20.64] ;  /* 0x0000003c14347980 */ /* 0x000f62000c101d00 */
[----:B0-----:R-:W-:Y:S01]  /*c280*/  @P2 IMAD.HI.U32 R0, R8, R73, RZ ;  /* 0x0000004908002227 */ /* 0x001fe200078e00ff */
[----:B------:R-:W-:Y:S02]  /*c290*/  UIMAD UR5, UR12, UR8, URZ ;  /* 0x000000080c0572a4 */ /* 0x000fe4000f8e023f */
[----:B------:R-:W5:Y:S01]  /*c2a0*/  LD.E.128 R40, desc[UR60][R120.64] ;  /* 0x0000003c78287980 */ /* 0x000f62000c101d00 */
[----:B------:R-:W-:Y:S01]  /*c2b0*/  IMAD.MOV.U32 R2, RZ, RZ, R8 ;  /* 0x000000ffff027224 */ /* 0x000fe200078e0008 */
[----:B-1----:R-:W-:Y:S01]  /*c2c0*/  @P2 SHF.R.U32.HI R2, RZ, R75, R0 ;  /* 0x0000004bff022219 */ /* 0x002fe20000011600 */
[----:B------:R-:W-:Y:S01]  /*c2d0*/  UIMAD UR5, UR13, UR9, UR5 ;  /* 0x000000090d0572a4 */ /* 0x000fe2000f8e0205 */
[----:B------:R-:W5:Y:S01]  /*c2e0*/  LD.E.128 R32, desc[UR60][R124.64] ;  /* 0x0000003c7c207980 */ /* 0x000f62000c101d00 */
[----:B------:R-:W-:Y:S01]  /*c2f0*/  UIMAD.WIDE.U32 UR6, UR13, UR8, UR6 ;  /* 0x000000080d0672a5 */ /* 0x000fe2000f8e0006 */
[--C-:B------:R-:W-:Y:S01]  /*c300*/  SHF.R.S32.HI R3, RZ, 0x1f, R2.reuse ;  /* 0x0000001fff037819 */ /* 0x100fe20000011402 */
[----:B------:R-:W-:Y:S01]  /*c310*/  IMAD.MOV R0, RZ, RZ, -R2 ;  /* 0x000000ffff007224 */ /* 0x000fe200078e0a02 */
[----:B------:R-:W5:Y:S01]  /*c320*/  LD.E.128 R68, desc[UR60][R6.64] ;  /* 0x0000003c06447980 */ /* 0x000f62000c101d00 */
[----:B------:R-:W-:-:S02]  /*c330*/  UIADD3 UR7, UR7, UR5, URZ ;  /* 0x0000000507077290 */ /* 0x000fc4000fffe03f */
[----:B------:R-:W-:Y:S01]  /*c340*/  IMAD R131, R131, R0, R8 ;  /* 0x0000000083837224 */ /* 0x000fe200078e0208 */
[----:B------:R-:W5:Y:S01]  /*c350*/  LD.E.128 R64, desc[UR60][R14.64] ;  /* 0x0000003c0e407980 */ /* 0x000f62000c101d00 */
[----:B--2---:R-:W-:-:S03]  /*c360*/  IMAD R3, R3, R4, RZ ;  /* 0x0000000403037224 */ /* 0x004fc600078e02ff */
[----:B------:R-:W5:Y:S01]  /*c370*/  LD.E.128 R56, desc[UR60][R122.64] ;  /* 0x0000003c7a387980 */ /* 0x000f62000c101d00 */
[C---:B------:R-:W-:Y:S01]  /*c380*/  IMAD R5, R2.reuse, R5, R3 ;  /* 0x0000000502057224 */ /* 0x040fe200078e0203 */
[----:B------:R-:W-:Y:S02]  /*c390*/  SHF.R.S32.HI R0, RZ, 0x1f, R131 ;  /* 0x0000001fff007819 */ /* 0x000fe40000011483 */
[----:B------:R0:W5:Y:S01]  /*c3a0*/  LD.E.128 R44, desc[UR60][R10.64] ;  /* 0x0000003c0a2c7980 */ /* 0x000162000c101d00 */
[----:B------:R-:W-:Y:S01]  /*c3b0*/  IMAD.WIDE.U32 R2, R2, R4, UR6 ;  /* 0x0000000602027e25 */ /* 0x000fe2000f8e0004 */
[----:B------:R-:W-:Y:S01]  /*c3c0*/  ULDC.64 UR6, c[0x0][0xad8] ;  /* 0x0002b60000067ab9 */ /* 0x000fe20000000a00 */
[----:B------:R-:W-:Y:S01]  /*c3d0*/  @!PT LDS RZ, [RZ] ;  /* 0x00000000fffff984 */ /* 0x000fe20000000800 */
[----:B------:R-:W-:Y:S01]  /*c3e0*/  @!PT LDS RZ, [RZ] ;  /* 0x00000000fffff984 */ /* 0x000fe20000000800 */
[----:B------:R-:W-:Y:S01]  /*c3f0*/  @!PT LDS RZ, [RZ] ;  /* 0x00000000fffff984 */ /* 0x000fe20000000800 */
[----:B------:R-:W-:Y:S01]  /*c400*/  @!PT LDS RZ, [RZ] ;  /* 0x00000000fffff984 */ /* 0x000fe20000000800 */
[----:B------:R1:W-:Y:S06]  /*c410*/  MEMBAR.ALL.CTA ;  /* 0x0000000000007992 */ /* 0x0003ec0000008000 */
[----:B-1----:R-:W1:Y:S01]  /*c420*/  FENCE.VIEW.ASYNC.S ;  /* 0x00000000000073c6 */ /* 0x002e620000000000 */
[----:B------:R-:W-:Y:S01]  /*c430*/  R2UR UR9, R23 ;  /* 0x00000000170972ca */ /* 0x000fe200000e0000 */
[----:B------:R-:W-:-:S02]  /*c440*/  IMAD.IADD R3, R3, 0x1, R5 ;  /* 0x0000000103037824 */ /* 0x000fc400078e0205 */
[----:B------:R-:W-:Y:S02]  /*c450*/  IMAD R0, R0, UR6, RZ ;  /* 0x0000000600007c24 */ /* 0x000fe4000f8e02ff */
[----:B0-----:R-:W-:Y:S02]  /*c460*/  IMAD R11, R132, 0x80, R205 ;  /* 0x00000080840b7824 */ /* 0x001fe400078e02cd */
[C---:B------:R-:W-:Y:S02]  /*c470*/  IMAD R7, R131.reuse, UR7, R0 ;  /* 0x0000000783077c24 */ /* 0x040fe4000f8e0200 */
[----:B------:R-:W-:Y:S01]  /*c480*/  IMAD.WIDE.U32 R2, R131, UR6, R2 ;  /* 0x0000000683027c25 */ /* 0x000fe2000f8e0002 */
[C---:B------:R-:W-:Y:S01]  /*c490*/  ISETP.GE.AND P2, PT, R11.reuse, R72, PT ;  /* 0x000000480b00720c */ /* 0x040fe20003f46270 */
[----:B------:R-:W-:Y:S02]  /*c4a0*/  ULDC.64 UR6, c[0x0][0xa80] ;  /* 0x0002a00000067ab9 */ /* 0x000fe40000000a00 */
[----:B------:R-:W-:Y:S01]  /*c4b0*/  VIADD R5, R11, 0x20 ;  /* 0x000000200b057836 */ /* 0x000fe20000000000 */
[----:B------:R-:W-:Y:S01]  /*c4c0*/  LEA R0, P3, R2, UR6, 0x1 ;  /* 0x0000000602007c11 */ /* 0x000fe2000f8608ff */
[----:B------:R-:W-:Y:S01]  /*c4d0*/  IMAD.IADD R3, R3, 0x1, R7 ;  /* 0x0000000103037824 */ /* 0x000fe200078e0207 */
[----:B------:R-:W-:-:S02]  /*c4e0*/  ULDC UR5, c[0x0][0xc] ;  /* 0x0000030000057ab9 */ /* 0x000fc40000000800 */
[-C--:B------:R-:W-:Y:S01]  /*c4f0*/  ISETP.GE.AND P0, PT, R5, R72.reuse, PT ;  /* 0x000000480500720c */ /* 0x080fe20003f06270 */
[----:B------:R-:W-:Y:S01]  /*c500*/  UIADD3 UR9, UR5, UR9, URZ ;  /* 0x0000000905097290 */ /* 0x000fe2000fffe03f */
[----:B------:R-:W-:Y:S01]  /*c510*/  IADD3 R5, R11, 0x40, RZ ;  /* 0x000000400b057810 */ /* 0x000fe20007ffe0ff */
[----:B------:R-:W-:Y:S01]  /*c520*/  USEL UR6, URZ, 0x1, UP0 ;  /* 0x000000013f067887 */ /* 0x000fe20008000000 */
[----:B------:R-:W-:Y:S01]  /*c530*/  LEA.HI.X R10, R2, UR7, R3, 0x1, P3 ;  /* 0x00000007020a7c11 */ /* 0x000fe200098f0c03 */
[----:B-1----:R0:W1:Y:S01]  /*c540*/  SHFL.IDX PT, R4, R0, RZ, 0x181f ;  /* 0x00181fff00047589 */ /* 0x00206200000e0000 */
[----:B------:R-:W-:Y:S01]  /*c550*/  ISETP.GE.AND P1, PT, R5, R72, PT ;  /* 0x000000480500720c */ /* 0x000fe20003f26270 */
[----:B------:R-:W-:Y:S01]  /*c560*/  ULOP3.LUT UR39, UR39, UR6, URZ, 0x3c, !UPT ;  /* 0x0000000627277292 */ /* 0x000fe2000f8e3c3f */
[----:B------:R-:W-:Y:S01]  /*c570*/  IMAD.U32 R23, RZ, RZ, UR9 ;  /* 0x00000009ff177e24 */ /* 0x000fe2000f8e00ff */
[----:B------:R0:W2:Y:S01]  /*c580*/  SHFL.IDX PT, R5, R10, RZ, 0x181f ;  /* 0x00181fff0a057589 */ /* 0x0000a200000e0000 */
[----:B------:R-:W-:Y:S01]  /*c590*/  SYNCS.ARRIVE.TRANS64.RED.A1T0 RZ, [UR4], RZ ;  /* 0x000000ffffff79a7 */ /* 0x000fe20008100404 */
[----:B------:R-:W-:Y:S08]  /*c5a0*/  @P2 BRA `(.L_x_30) ;  /* 0x0000000000302947 */ /* 0x000ff00003800000 */
[----:B------:R-:W-:Y:S02]  /*c5b0*/  ULDC UR4, c[0x0][0xac8] ;  /* 0x0002b20000047ab9 */ /* 0x000fe40000000800 */
[----:B------:R-:W-:Y:S02]  /*c5c0*/  ISETP.GE.AND P3, PT, R19, UR4, PT ;  /* 0x0000000413007c0c */ /* 0x000fe4000bf66270 */
[----:B------:R-:W-:Y:S02]  /*c5d0*/  ISETP.GE.AND P4, PT, R18, UR4, PT ;  /* 0x0000000412007c0c */ /* 0x000fe4000bf86270 */
[----:B------:R-:W-:-:S09]  /*c5e0*/  ISETP.GE.AND P2, PT, R17, UR4, PT ;  /* 0x0000000411007c0c */ /* 0x000fd2000bf46270 */
[-C--:B-1----:R-:W-:Y:S02]  /*c5f0*/  @!P3 LEA R6, P5, R19, R4.reuse, 0x1 ;  /* 0x000000041306b211 */ /* 0x082fe400078a08ff */
[C---:B------:R-:W-:Y:S02]  /*c600*/  @!P4 LEA R8, P6, R18.reuse, R4, 0x1 ;  /* 0x000000041208c211 */ /* 0x040fe400078c08ff */
[----:B--2---:R-:W-:Y:S01]  /*c610*/  @!P2 IMAD.WIDE R2, R17, 0x2, R4 ;  /* 0x000000021102a825 */ /* 0x004fe200078e0204 */
[-C--:B------:R-:W-:Y:S02]  /*c620*/  @!P3 LEA.HI.X R7, R19, R5.reuse, R216, 0x1, P5 ;  /* 0x000000051307b211 */ /* 0x080fe400028f0cd8 */
[----:B------:R-:W-:Y:S02]  /*c630*/  @!P4 LEA.HI.X R9, R18, R5, R215, 0x1, P6 ;  /* 0x000000051209c211 */ /* 0x000fe400030f0cd7 */
[----:B-----5:R3:W-:Y:S04]  /*c640*/  @!P2 ST.E.128 desc[UR60][R2.64], R48 ;  /* 0x000000300200a985 */ /* 0x0207e8000c101d3c */
[----:B------:R3:W-:Y:S04]  /*c650*/  @!P3 ST.E.128 desc[UR60][R6.64], R60 ;  /* 0x0000003c0600b985 */ /* 0x0007e8000c101d3c */
[----:B------:R3:W-:Y:S02]  /*c660*/  @!P4 ST.E.128 desc[UR60][R8.64], R68 ;  /* 0x000000440800c985 */ /* 0x0007e4000c101d3c */
.L_x_30:
[----:B------:R-:W-:Y:S05]  /*c670*/  BSYNC B0 ;  /* 0x0000000000007941 */ /* 0x000fea0003800000 */
.L_x_29:
[----:B--2---:R2:W4:Y:S01]  /*c680*/  SHFL.IDX PT, R5, R10, 0x1, 0x181f ;  /* 0x00381f000a057f89 */ /* 0x00452200000e0000 */
[----:B------:R-:W-:Y:S03]  /*c690*/  BSSY B0, `(.L_x_31) ;  /* 0x000000f000007945 */ /* 0x000fe60003800000 */
[----:B-1----:R2:W1:Y:S01]  /*c6a0*/  SHFL.IDX PT, R4, R0, 0x1, 0x181f ;  /* 0x00381f0000047f89 */ /* 0x00246200000e0000 */
[----:B------:R-:W-:Y:S05]  /*c6b0*/  @P0 BRA `(.L_x_32) ;  /* 0x0000000000300947 */ /* 0x000fea0003800000 */
[----:B------:R-:W-:Y:S02]  /*c6c0*/  ULDC UR4, c[0x0][0xac8] ;  /* 0x0002b20000047ab9 */ /* 0x000fe40000000800 */
[----:B------:R-:W-:Y:S02]  /*c6d0*/  ISETP.GE.AND P4, PT, R19, UR4, PT ;  /* 0x0000000413007c0c */ /* 0x000fe4000bf86270 */
[----:B------:R-:W-:Y:S02]  /*c6e0*/  ISETP.GE.AND P5, PT, R18, UR4, PT ;  /* 0x0000000412007c0c */ /* 0x000fe4000bfa6270 */
[----:B------:R-:W-:-:S09]  /*c6f0*/  ISETP.GE.AND P3, PT, R17, UR4, PT ;  /* 0x0000000411007c0c */ /* 0x000fd2000bf66270 */
[-C--:B-1-3--:R-:W-:Y:S02]  /*c700*/  @!P4 LEA R6, P0, R19, R4.reuse, 0x1 ;  /* 0x000000041306c211 */ /* 0x08afe400078008ff */
[C---:B------:R-:W-:Y:S02]  /*c710*/  @!P5 LEA R8, P2, R18.reuse, R4, 0x1 ;  /* 0x000000041208d211 */ /* 0x040fe400078408ff */
[----:B----4-:R-:W-:Y:S01]  /*c720*/  @!P3 IMAD.WIDE R2, R17, 0x2, R4 ;  /* 0x000000021102b825 */ /* 0x010fe200078e0204 */
[-C--:B------:R-:W-:Y:S02]  /*c730*/  @!P4 LEA.HI.X R7, R19, R5.reuse, R216, 0x1, P0 ;  /* 0x000000051307c211 */ /* 0x080fe400000f0cd8 */
[----:B------:R-:W-:Y:S02]  /*c740*/  @!P5 LEA.HI.X R9, R18, R5, R215, 0x1, P2 ;  /* 0x000000051209d211 */ /* 0x000fe400010f0cd7 */
[----:B-----5:R1:W-:Y:S04]  /*c750*/  @!P3 ST.E.128 desc[UR60][R2.64], R36 ;  /* 0x000000240200b985 */ /* 0x0203e8000c101d3c */
[----:B------:R1:W-:Y:S04]  /*c760*/  @!P4 ST.E.128 desc[UR60][R6.64], R52 ;  /* 0x000000340600c985 */ /* 0x0003e8000c101d3c */
[----:B------:R1:W-:Y:S02]  /*c770*/  @!P5 ST.E.128 desc[UR60][R8.64], R64 ;  /* 0x000000400800d985 */ /* 0x0003e4000c101d3c */
.L_x_32:
[----:B------:R-:W-:Y:S05]  /*c780*/  BSYNC B0 ;  /* 0x0000000000007941 */ /* 0x000fea0003800000 */
.L_x_31:
[----:B----4-:R4:W0:Y:S01]  /*c790*/  SHFL.IDX PT, R5, R10, 0x2, 0x181f ;  /* 0x00581f000a057f89 */ /* 0x01082200000e0000 */
        /* <DEDUP_REMOVED lines=9> */
[----:B0-----:R-:W-:Y:S01]  /*c830*/  @!P2 IMAD.WIDE R2, R17, 0x2, R4 ;  /* 0x000000021102a825 */ /* 0x001fe200078e0204 */
[-C--:B------:R-:W-:Y:S02]  /*c840*/  @!P3 LEA.HI.X R7, R19, R5.reuse, R216, 0x1, P0 ;  /* 0x000000051307b211 */ /* 0x080fe400000f0cd8 */
[----:B------:R-:W-:Y:S02]  /*c850*/  @!P4 LEA.HI.X R9, R18, R5, R215, 0x1, P1 ;  /* 0x000000051209c211 */ /* 0x000fe400008f0cd7 */
[----:B-----5:R0:W-:Y:S04]  /*c860*/  @!P2 ST.E.128 desc[UR60][R2.64], R28 ;  /* 0x0000001c0200a985 */ /* 0x0201e8000c101d3c */
[----:B------:R0:W-:Y:S04]  /*c870*/  @!P3 ST.E.128 desc[UR60][R6.64], R40 ;  /* 0x000000280600b985 */ /* 0x0001e8000c101d3c */
[----:B------:R0:W-:Y:S02]  /*c880*/  @!P4 ST.E.128 desc[UR60][R8.64], R56 ;  /* 0x000000380800c985 */ /* 0x0001e4000c101d3c */
.L_x_34:
[----:B------:R-:W-:Y:S05]  /*c890*/  BSYNC B0 ;  /* 0x0000000000007941 */ /* 0x000fea0003800000 */
.L_x_33:
[----:B0--3--:R-:W-:Y:S01]  /*c8a0*/  VIADD R3, R11, 0x60 ;  /* 0x000000600b037836 */ /* 0x009fe20000000000 */
[----:B------:R0:W3:Y:S01]  /*c8b0*/  SHFL.IDX PT, R5, R10, 0x3, 0x181f ;  /* 0x00781f000a057f89 */ /* 0x0000e200000e0000 */
[----:B------:R-:W-:Y:S01]  /*c8c0*/  BSSY B0, `(.L_x_35) ;  /* 0x0000011000007945 */ /* 0x000fe20003800000 */
[----:B------:R-:W-:Y:S02]  /*c8d0*/  VIADD R204, R204, 0x1 ;  /* 0x00000001cccc7836 */ /* 0x000fe40000000000 */
[----:B------:R-:W-:Y:S01]  /*c8e0*/  ISETP.GE.AND P0, PT, R3, R72, PT ;  /* 0x000000480300720c */ /* 0x000fe20003f06270 */
[----:B-1----:R0:W1:-:S12]  /*c8f0*/  SHFL.IDX PT, R4, R0, 0x3, 0x181f ;  /* 0x00781f0000047f89 */ /* 0x00205800000e0000 */
[----:B0-----:R-:W-:Y:S05]  /*c900*/  @P0 BRA `(.L_x_36) ;  /* 0x0000000000300947 */ /* 0x001fea0003800000 */
[----:B------:R-:W-:Y:S02]  /*c910*/  ULDC UR4, c[0x0][0xac8] ;  /* 0x0002b20000047ab9 */ /* 0x000fe40000000800 */
[----:B------:R-:W-:Y:S02]  /*c920*/  ISETP.GE.AND P3, PT, R19, UR4, PT ;  /* 0x0000000413007c0c */ /* 0x000fe4000bf66270 */
[----:B------:R-:W-:Y:S02]  /*c930*/  ISETP.GE.AND P4, PT, R18, UR4, PT ;  /* 0x0000000412007c0c */ /* 0x000fe4000bf86270 */
[----:B------:R-:W-:-:S09]  /*c940*/  ISETP.GE.AND P2, PT, R17, UR4, PT ;  /* 0x0000000411007c0c */ /* 0x000fd2000bf46270 */
[-C--:B-1----:R-:W-:Y:S02]  /*c950*/  @!P3 LEA R6, P0, R19, R4.reuse, 0x1 ;  /* 0x000000041306b211 */ /* 0x082fe400078008ff */
[C---:B------:R-:W-:Y:S02]  /*c960*/  @!P4 LEA R8, P1, R18.reuse, R4, 0x1 ;  /* 0x000000041208c211 */ /* 0x040fe400078208ff */
[----:B---3--:R-:W-:Y:S01]  /*c970*/  @!P2 IMAD.WIDE R2, R17, 0x2, R4 ;  /* 0x000000021102a825 */ /* 0x008fe200078e0204 */
[-C--:B------:R-:W-:Y:S02]  /*c980*/  @!P3 LEA.HI.X R7, R19, R5.reuse, R216, 0x1, P0 ;  /* 0x000000051307b211 */ /* 0x080fe400000f0cd8 */
[----:B------:R-:W-:Y:S02]  /*c990*/  @!P4 LEA.HI.X R9, R18, R5, R215, 0x1, P1 ;  /* 0x000000051209c211 */ /* 0x000fe400008f0cd7 */
[----:B-----5:R0:W-:Y:S04]  /*c9a0*/  @!P2 ST.E.128 desc[UR60][R2.64], R24 ;  /* 0x000000180200a985 */ /* 0x0201e8000c101d3c */
[----:B------:R0:W-:Y:S04]  /*c9b0*/  @!P3 ST.E.128 desc[UR60][R6.64], R32 ;  /* 0x000000200600b985 */ /* 0x0001e8000c101d3c */
[----:B------:R0:W-:Y:S02]  /*c9c0*/  @!P4 ST.E.128 desc[UR60][R8.64], R44 ;  /* 0x0000002c0800c985 */ /* 0x0001e4000c101d3c */
.L_x_36:
[----:B------:R-:W-:Y:S05]  /*c9d0*/  BSYNC B0 ;  /* 0x0000000000007941 */ /* 0x000fea0003800000 */
.L_x_35:
[----:B--2-4-:R-:W2:Y:S01]  /*c9e0*/  LDC R0, c[0x0][0xc34] ;  /* 0x00030d00ff007b82 */ /* 0x014ea20000000800 */
[----:B------:R-:W-:-:S13]  /*c9f0*/  R2UR UR4, R23 ;  /* 0x00000000170472ca */ /* 0x000fda00000e0000 */
[----:B--2---:R-:W-:-:S13]  /*ca00*/  ISETP.LE.AND P0, PT, R0, UR4, PT ;  /* 0x0000000400007c0c */ /* 0x004fda000bf03270 */
[----:B------:R-:W-:Y:S05]  /*ca10*/  @!P0 BRA `(.L_x_37) ;  /* 0xffffff4000dc8947 */ /* 0x000fea000383ffff */
[----:B------:R-:W-:Y:S05]  /*ca20*/  EXIT ;  /* 0x000000000000794d */ /* 0x000fea0003800000 */
.L_x_7:
[----:B------:R-:W-:-:S08]  /*ca30*/  NOP ;  /* 0x0000000000007918 */ /* 0x000fd00000000000 */
[----:B0-----:R-:W0:-:S00]  /*ca40*/  USETMAXREG.DEALLOC.CTAPOOL 0x18 ;  /* 0x00000018000079c8 */ /* 0x001e0000080e0500 */
[----:B------:R-:W1:Y:S01]  /*ca50*/  S2UR UR5, SR_CTAID.X ;  /* 0x00000000000579c3 */ /* 0x000e620000002500 */
[----:B0-----:R-:W-:Y:S02]  /*ca60*/  IMAD.MOV.U32 R2, RZ, RZ, 0x1 ;  /* 0x00000001ff027424 */ /* 0x001fe400078e00ff */
[----:B------:R-:W-:-:S05]  /*ca70*/  IMAD.MOV.U32 R18, RZ, RZ, RZ ;  /* 0x000000ffff127224 */ /* 0x000fca00078e00ff */
[----:B------:R-:W1:Y:S02]  /*ca80*/  LDC R3, c[0x0][0xc34] ;  /* 0x00030d00ff037b82 */ /* 0x000e640000000800 */
[----:B-1----:R-:W-:Y:S02]  /*ca90*/  ISETP.LE.AND P0, PT, R3, UR5, PT ;  /* 0x0000000503007c0c */ /* 0x002fe4000bf03270 */
[----:B------:R-:W-:-:S05]  /*caa0*/  MOV R3, 0x1 ;  /* 0x0000000100037802 */ /* 0x000fca0000000f00 */
[----:B------:R0:W-:Y:S06]  /*cab0*/  STL [R1], R3 ;  /* 0x0000000301007387 */ /* 0x0001ec0000100800 */
[----:B------:R-:W-:Y:S05]  /*cac0*/  @P0 BRA `(.L_x_38) ;  /* 0x0000004000ac0947 */ /* 0x000fea0003800000 */
[----:B------:R-:W1:Y:S01]  /*cad0*/  S2UR UR4, SR_CgaCtaId ;  /* 0x00000000000479c3 */ /* 0x000e620000008800 */
[C---:B------:R-:W-:Y:S01]  /*cae0*/  IMAD.SHL.U32 R2, R0.reuse, 0x8, RZ ;  /* 0x0000000800027824 */ /* 0x040fe200078e00ff */
[----:B------:R-:W-:Y:S01]  /*caf0*/  LOP3.LUT R5, R0, 0x7f, RZ, 0xc0, !PT ;  /* 0x0000007f00057812 */ /* 0x000fe200078ec0ff */
[----:B------:R-:W-:Y:S01]  /*cb00*/  UMOV UR36, 0x400 ;  /* 0x0000040000247882 */ /* 0x000fe20000000000 */
[----:B------:R-:W-:Y:S01]  /*cb10*/  IMAD.MOV.U32 R18, RZ, RZ, RZ ;  /* 0x000000ffff127224 */ /* 0x000fe200078e00ff */
[----:B------:R-:W-:Y:S01]  /*cb20*/  ULDC.64 UR38, c[0x0][0x198] ;  /* 0x0000660000267ab9 */ /* 0x000fe20000000a00 */
[C---:B0-----:R-:W-:Y:S01]  /*cb30*/  LOP3.LUT R3, R2.reuse, 0x1f8, RZ, 0xc0, !PT ;  /* 0x000001f802037812 */ /* 0x041fe200078ec0ff */
[----:B------:R-:W-:Y:S01]  /*cb40*/  ULDC UR37, c[0x0][0xc] ;  /* 0x0000030000257ab9 */ /* 0x000fe20000000800 */
[----:B------:R-:W-:Y:S02]  /*cb50*/  LOP3.LUT R2, R2, 0x38, RZ, 0xc0, !PT ;  /* 0x0000003802027812 */ /* 0x000fe400078ec0ff */
[----:B------:R-:W-:Y:S01]  /*cb60*/  LOP3.LUT R4, R3, 0x38, R0, 0x78, !PT ;  /* 0x0000003803047812 */ /* 0x000fe200078e7800 */
[----:B------:R-:W-:Y:S01]  /*cb70*/  IMAD.SHL.U32 R3, R5, 0x8, RZ ;  /* 0x0000000805037824 */ /* 0x000fe200078e00ff */
[----:B------:R-:W-:-:S04]  /*cb80*/  SHF.R.U32.HI R5, RZ, 0x3, R5 ;  /* 0x00000003ff057819 */ /* 0x000fc80000011605 */
[----:B------:R-:W-:Y:S01]  /*cb90*/  LOP3.LUT R4, R4, 0x200, R3, 0xf8, !PT ;  /* 0x0000020004047812 */ /* 0x000fe200078ef803 */
[----:B------:R-:W-:-:S05]  /*cba0*/  IMAD.SHL.U32 R3, R0, 0x10, RZ ;  /* 0x0000001000037824 */ /* 0x000fca00078e00ff */
[----:B------:R-:W-:Y:S01]  /*cbb0*/  LOP3.LUT R0, R5, 0x70, R3, 0xf8, !PT ;  /* 0x0000007005007812 */ /* 0x000fe200078ef803 */
[----:B------:R-:W-:Y:S01]  /*cbc0*/  IMAD.U32 R3, RZ, RZ, UR5 ;  /* 0x00000005ff037e24 */ /* 0x000fe2000f8e00ff */
[----:B-1----:R-:W-:Y:S01]  /*cbd0*/  ULEA UR36, UR4, UR36, 0x18 ;  /* 0x0000002404247291 */ /* 0x002fe2000f8ec03f */
[----:B------:R-:W-:-:S05]  /*cbe0*/  IMAD.MOV.U32 R0, RZ, RZ, 0x1 ;  /* 0x00000001ff007424 */ /* 0x000fca00078e00ff */
[----:B------:R-:W-:-:S05]  /*cbf0*/  LEA R4, R4, UR36, 0x1 ;  /* 0x0000002404047c11 */ /* 0x000fca000f8e08ff */
[----:B------:R-:W-:Y:S04]  /*cc00*/  STL [R1+0x14], R4 ;  /* 0x0000140401007387 */ /* 0x000fe80000100800 */
[----:B------:R0:W-:Y:S04]  /*cc10*/  STL [R1+0x28], R3 ;  /* 0x0000280301007387 */ /* 0x0001e80000100800 */
[----:B------:R1:W-:Y:S04]  /*cc20*/  STL [R1], R0 ;  /* 0x0000000001007387 */ /* 0x0003e80000100800 */
[----:B------:R2:W-:Y:S01]  /*cc30*/  STL [R1+0x30], RZ ;  /* 0x000030ff01007387 */ /* 0x0005e20000100800 */
[----:B0-----:R-:W-:-:S02]  /*cc40*/  LOP3.LUT R3, R2, 0x40, RZ, 0xfc, !PT ;  /* 0x0000004002037812 */ /* 0x001fc400078efcff */
[----:B-1----:R-:W-:-:S07]  /*cc50*/  LOP3.LUT R0, R2, 0x80, RZ, 0xfc, !PT ;  /* 0x0000008002007812 */ /* 0x002fce00078efcff */
.L_x_118:
[----:B---3--:R-:W3:Y:S01]  /*cc60*/  LDL R2, [R1+0x28] ;  /* 0x0000280001027983 */ /* 0x008ee20000100800 */
[----:B0-----:R-:W0:Y:S01]  /*cc70*/  LDC R0, c[0x0][0xc38] ;  /* 0x00030e00ff007b82 */ /* 0x001e220000000800 */
[----:B------:R-:W-:Y:S05]  /*cc80*/  YIELD ;  /* 0x0000000000007946 */ /* 0x000fea0003800000 */
[----:B------:R-:W-:Y:S02]  /*cc90*/  ULDC.64 UR4, c[0x0][0x418] ;  /* 0x0001060000047ab9 */ /* 0x000fe40000000a00 */
[----:B-1----:R-:W1:Y:S01]  /*cca0*/  LDC R16, c[0x0][0xc44] ;  /* 0x00031100ff107b82 */ /* 0x002e620000000800 */
[----:B------:R-:W-:-:S03]  /*ccb0*/  UISETP.NE.U32.AND UP0, UPT, UR4, URZ, UPT ;  /* 0x0000003f0400728c */ /* 0x000fc6000bf05070 */
[----:B------:R-:W-:Y:S01]  /*ccc0*/  ULDC UR4, c[0x0][0x424] ;  /* 0x0001090000047ab9 */ /* 0x000fe20000000800 */
[----:B------:R-:W-:-:S04]  /*ccd0*/  UISETP.NE.AND.EX UP0, UPT, UR5, URZ, UPT, UP0 ;  /* 0x0000003f0500728c */ /* 0x000fc8000bf05300 */
[----:B------:R-:W-:Y:S01]  /*cce0*/  USEL UR4, UR4, 0x1, UP0 ;  /* 0x0000000104047887 */ /* 0x000fe20008000000 */
[----:B0-----:R-:W-:Y:S02]  /*ccf0*/  ISETP.NE.AND P0, PT, R0, 0x1, PT ;  /* 0x000000010000780c */ /* 0x001fe40003f05270 */
[----:B-1----:R-:W-:-:S11]  /*cd00*/  ISETP.NE.AND P1, PT, R16, 0x1, PT ;  /* 0x000000011000780c */ /* 0x002fd60003f25270 */
[----:B------:R-:W3:Y:S08]  /*cd10*/  @P0 LDC R0, c[0x0][0xc3c] ;  /* 0x00030f00ff000b82 */ /* 0x000ef00000000800 */
[----:B------:R-:W0:Y:S01]  /*cd20*/  @P0 LDC R3, c[0x0][0xc40] ;  /* 0x00031000ff030b82 */ /* 0x000e220000000800 */
[----:B---3--:R-:W-:Y:S01]  /*cd30*/  @P0 IMAD.HI.U32 R0, R2, R0, RZ ;  /* 0x0000000002000227 */ /* 0x008fe200078e00ff */
[----:B------:R-:W-:-:S04]  /*cd40*/  MOV R4, R2 ;  /* 0x0000000200047202 */ /* 0x000fc80000000f00 */
[----:B0-----:R-:W-:Y:S02]  /*cd50*/  @P0 SHF.R.U32.HI R4, RZ, R3, R0 ;  /* 0x00000003ff040219 */ /* 0x001fe40000011600 */
[----:B------:R-:W0:Y:S03]  /*cd60*/  @P1 LDC.64 R2, c[0x0][0xc48] ;  /* 0x00031200ff021b82 */ /* 0x000e260000000a00 */
[----:B------:R-:W-:Y:S01]  /*cd70*/  IMAD.MOV.U32 R19, RZ, RZ, R4 ;  /* 0x000000ffff137224 */ /* 0x000fe200078e0004 */
[----:B------:R1:W-:Y:S04]  /*cd80*/  STL [R1+0x24], R4 ;  /* 0x0000240401007387 */ /* 0x0003e80000100800 */
[----:B------:R-:W3:Y:S01]  /*cd90*/  LDC R0, c[0x0][0x2f0] ;  /* 0x0000bc00ff007b82 */ /* 0x000ee20000000800 */
[----:B0-----:R-:W-:-:S05]  /*cda0*/  @P1 IMAD.HI.U32 R2, R4, R2, RZ ;  /* 0x0000000204021227 */ /* 0x001fca00078e00ff */
[----:B------:R-:W-:Y:S01]  /*cdb0*/  @P1 SHF.R.U32.HI R19, RZ, R3, R2 ;  /* 0x00000003ff131219 */ /* 0x000fe20000011602 */
[----:B------:R-:W-:Y:S02]  /*cdc0*/  IMAD.MOV.U32 R2, RZ, RZ, RZ ;  /* 0x000000ffff027224 */ /* 0x000fe400078e00ff */
[----:B---3--:R-:W-:Y:S01]  /*cdd0*/  IMAD R5, R0, UR4, RZ ;  /* 0x0000000400057c24 */ /* 0x008fe2000f8e02ff */
[----:B------:R-:W-:Y:S01]  /*cde0*/  UIADD3 UR4, UR36, 0x21400, URZ ;  /* 0x0002140024047890 */ /* 0x000fe2000fffe03f */
[----:B------:R1:W-:Y:S02]  /*cdf0*/  STL [R1+0x18], R19 ;  /* 0x0000181301007387 */ /* 0x0003e40000100800 */
[----:B------:R-:W-:Y:S01]  /*ce00*/  VIADD R3, R5, 0x6f ;  /* 0x0000006f05037836 */ /* 0x000fe20000000000 */
[----:B------:R-:W-:Y:S01]  /*ce10*/  ULOP3.LUT UP0, URZ, UR4, 0x3ff, URZ, 0xc0, !UPT ;  /* 0x000003ff043f7892 */ /* 0x000fe2000f80c03f */
[----:B------:R1:W-:Y:S02]  /*ce20*/  STL [R1+0x2c], R5 ;  /* 0x00002c0501007387 */ /* 0x0003e40000100800 */
[----:B------:R-:W-:-:S03]  /*ce30*/  IMAD.HI R2, R3, -0x6db6db6d, R2 ;  /* 0x9249249303027827 */ /* 0x000fc600078e0202 */
[----:B------:R-:W-:Y:S01]  /*ce40*/  PLOP3.LUT P0, PT, PT, PT, UP0, 0x80, 0x0 ;  /* 0x000000000000781c */ /* 0x000fe20003f0f008 */
[----:B------:R-:W-:-:S04]  /*ce50*/  IMAD.MOV R3, RZ, RZ, -R19 ;  /* 0x000000ffff037224 */ /* 0x000fc800078e0a13 */
[----:B------:R-:W-:Y:S01]  /*ce60*/  IMAD R16, R16, R3, R4 ;  /* 0x0000000310107224 */ /* 0x000fe200078e0204 */
[----:B------:R-:W-:-:S04]  /*ce70*/  SHF.R.U32.HI R3, RZ, 0x1f, R2 ;  /* 0x0000001fff037819 */ /* 0x000fc80000011602 */
[----:B------:R-:W-:-:S05]  /*ce80*/  LEA.HI.SX32 R0, R2, R3, 0x1a ;  /* 0x0000000302007211 */ /* 0x000fca00078fd2ff */
[----:B------:R1:W-:Y:S01]  /*ce90*/  STL [R1+0x20], R0 ;  /* 0x0000200001007387 */ /* 0x0003e20000100800 */
[----:B------:R-:W-:Y:S05]  /*cea0*/  @!P0 BRA `(.L_x_39) ;  /* 0x0000000000408947 */ /* 0x000fea0003800000 */
[----:B------:R-:W-:Y:S01]  /*ceb0*/  MOV R2, 0x0 ;  /* 0x0000000000027802 */ /* 0x000fe20000000f00 */
[----:B------:R-:W-:Y:S01]  /*cec0*/  ULDC.64 UR6, c[0x4][0xa8] ;  /* 0x01002a0000067ab9 */ /* 0x000fe20000000a00 */
[----:B------:R-:W-:Y:S01]  /*ced0*/  ULDC.64 UR8, c[0x4][0xb0] ;  /* 0x01002c0000087ab9 */ /* 0x000fe20000000a00 */
[----:B------:R-:W-:Y:S01]  /*cee0*/  ULDC.64 UR4, c[0x4][0x8] ;  /* 0x0100020000047ab9 */ /* 0x000fe20000000a00 */
[----:B-1----:R-:W-:Y:S01]  /*cef0*/  IMAD.U32 R4, RZ, RZ, UR6 ;  /* 0x00000006ff047e24 */ /* 0x002fe2000f8e00ff */
[----:B------:R-:W-:Y:S01]  /*cf00*/  MOV R6, UR8 ;  /* 0x0000000800067c02 */ /* 0x000fe20008000f00 */
[----:B------:R-:W0:Y:S01]  /*cf10*/  LDC.64 R2, c[0x4][R2] ;  /* 0x0100000002027b82 */ /* 0x000e220000000a00 */
[----:B------:R-:W-:Y:S02]  /*cf20*/  IMAD.U32 R5, RZ, RZ, UR7 ;  /* 0x00000007ff057e24 */ /* 0x000fe4000f8e00ff */
[----:B------:R-:W-:Y:S02]  /*cf30*/  IMAD.U32 R7, RZ, RZ, UR9 ;  /* 0x00000009ff077e24 */ /* 0x000fe4000f8e00ff */
[----:B------:R-:W-:-:S02]  /*cf40*/  IMAD.U32 R10, RZ, RZ, UR4 ;  /* 0x00000004ff0a7e24 */ /* 0x000fc4000f8e00ff */
[----:B------:R-:W-:Y:S02]  /*cf50*/  IMAD.U32 R11, RZ, RZ, UR5 ;  /* 0x00000005ff0b7e24 */ /* 0x000fe4000f8e00ff */
[----:B------:R-:W-:Y:S02]  /*cf60*/  IMAD.MOV.U32 R8, RZ, RZ, 0x70 ;  /* 0x00000070ff087424 */ /* 0x000fe400078e00ff */
[----:B------:R-:W-:Y:S02]  /*cf70*/  IMAD.MOV.U32 R12, RZ, RZ, 0x1 ;  /* 0x00000001ff0c7424 */ /* 0x000fe400078e00ff */
[----:B------:R-:W-:-:S07]  /*cf80*/  IMAD.MOV.U32 R13, RZ, RZ, RZ ;  /* 0x000000ffff0d7224 */ /* 0x000fce00078e00ff */
[----:B------:R-:W-:-:S07]  /*cf90*/  LEPC R20, `(.L_x_39) ;  /* 0x000000001014794e */ /* 0x000fce0000000000 */
[----:B0-2---:R-:W-:Y:S05]  /*cfa0*/  CALL.ABS.NOINC R2 ;  /* 0x0000000002007343 */ /* 0x005fea0003c00000 */
.L_x_39:
[----:B------:R-:W-:-:S04]  /*cfb0*/  UIADD3 UR4, UR36, 0x400, URZ ;  /* 0x0000040024047890 */ /* 0x000fc8000fffe03f */
[----:B------:R-:W-:-:S06]  /*cfc0*/  ULOP3.LUT UP0, URZ, UR4, 0x3ff, URZ, 0xc0, !UPT ;  /* 0x000003ff043f7892 */ /* 0x000fcc000f80c03f */
[----:B------:R-:W-:-:S13]  /*cfd0*/  PLOP3.LUT P0, PT, PT, PT, UP0, 0x80, 0x0 ;  /* 0x000000000000781c */ /* 0x000fda0003f0f008 */
[----:B------:R-:W-:Y:S05]  /*cfe0*/  @!P0 BRA `(.L_x_40) ;  /* 0x00000000007c8947 */ /* 0x000fea0003800000 */
[----:B------:R-:W-:Y:S01]  /*cff0*/  MOV R17, 0x0 ;  /* 0x0000000000117802 */ /* 0x000fe20000000f00 */
[----:B------:R-:W-:Y:S01]  /*d000*/  ULDC.64 UR6, c[0x4][0xa8] ;  /* 0x01002a0000067ab9 */ /* 0x000fe20000000a00 */
[----:B------:R-:W-:Y:S01]  /*d010*/  ULDC.64 UR8, c[0x4][0xb0] ;  /* 0x01002c0000087ab9 */ /* 0x000fe20000000a00 */
[----:B------:R-:W-:Y:S01]  /*d020*/  ULDC.64 UR4, c[0x4][0x10] ;  /* 0x0100040000047ab9 */ /* 0x000fe20000000a00 */
[----:B------:R0:W3:Y:S01]  /*d030*/  LDC.64 R2, c[0x4][R17] ;  /* 0x0100000011027b82 */ /* 0x0000e20000000a00 */
[----:B-1----:R-:W-:Y:S01]  /*d040*/  MOV R4, UR6 ;  /* 0x0000000600047c02 */ /* 0x002fe20008000f00 */
[----:B------:R-:W-:Y:S01]  /*d050*/  IMAD.U32 R5, RZ, RZ, UR7 ;  /* 0x00000007ff057e24 */ /* 0x000fe2000f8e00ff */
[----:B------:R-:W-:Y:S01]  /*d060*/  MOV R12, 0x1 ;  /* 0x00000001000c7802 */ /* 0x000fe20000000f00 */
[----:B------:R-:W-:Y:S02]  /*d070*/  IMAD.U32 R6, RZ, RZ, UR8 ;  /* 0x00000008ff067e24 */ /* 0x000fe4000f8e00ff */
[----:B------:R-:W-:-:S02]  /*d080*/  IMAD.U32 R7, RZ, RZ, UR9 ;  /* 0x00000009ff077e24 */ /* 0x000fc4000f8e00ff */
[----:B------:R-:W-:Y:S02]  /*d090*/  IMAD.U32 R10, RZ, RZ, UR4 ;  /* 0x00000004ff0a7e24 */ /* 0x000fe4000f8e00ff */
[----:B------:R-:W-:Y:S02]  /*d0a0*/  IMAD.U32 R11, RZ, RZ, UR5 ;  /* 0x00000005ff0b7e24 */ /* 0x000fe4000f8e00ff */
[----:B------:R-:W-:Y:S02]  /*d0b0*/  IMAD.MOV.U32 R8, RZ, RZ, 0x70 ;  /* 0x00000070ff087424 */ /* 0x000fe400078e00ff */
[----:B0-----:R-:W-:-:S07]  /*d0c0*/  IMAD.MOV.U32 R13, RZ, RZ, RZ ;  /* 0x000000ffff0d7224 */ /* 0x001fce00078e00ff */
[----:B------:R-:W-:-:S07]  /*d0d0*/  LEPC R20, `(.L_x_41) ;  /* 0x000000001014794e */ /* 0x000fce0000000000 */
[----:B--23--:R-:W-:Y:S05]  /*d0e0*/  CALL.ABS.NOINC R2 ;  /* 0x0000000002007343 */ /* 0x00cfea0003c00000 */
.L_x_41:
[----:B------:R0:W1:Y:S01]  /*d0f0*/  LDC.64 R2, c[0x4][R17] ;  /* 0x0100000011027b82 */ /* 0x0000620000000a00 */
[----:B------:R-:W-:Y:S01]  /*d100*/  ULDC.64 UR6, c[0x4][0xa8] ;  /* 0x01002a0000067ab9 */ /* 0x000fe20000000a00 */
[----:B------:R-:W-:Y:S01]  /*d110*/  ULDC.64 UR8, c[0x4][0xb0] ;  /* 0x01002c0000087ab9 */ /* 0x000fe20000000a00 */
[----:B------:R-:W-:Y:S01]  /*d120*/  ULDC.64 UR4, c[0x4][0x18] ;  /* 0x0100060000047ab9 */ /* 0x000fe20000000a00 */
[----:B------:R-:W-:Y:S01]  /*d130*/  IMAD.U32 R4, RZ, RZ, UR6 ;  /* 0x00000006ff047e24 */ /* 0x000fe2000f8e00ff */
[----:B------:R-:W-:Y:S01]  /*d140*/  MOV R11, UR5 ;  /* 0x00000005000b7c02 */ /* 0x000fe20008000f00 */
[----:B------:R-:W-:Y:S02]  /*d150*/  IMAD.U32 R5, RZ, RZ, UR7 ;  /* 0x00000007ff057e24 */ /* 0x000fe4000f8e00ff */
[----:B------:R-:W-:Y:S02]  /*d160*/  IMAD.U32 R6, RZ, RZ, UR8 ;  /* 0x00000008ff067e24 */ /* 0x000fe4000f8e00ff */
[----:B------:R-:W-:-:S02]  /*d170*/  IMAD.U32 R7, RZ, RZ, UR9 ;  /* 0x00000009ff077e24 */ /* 0x000fc4000f8e00ff */
[----:B------:R-:W-:Y:S02]  /*d180*/  IMAD.U32 R10, RZ, RZ, UR4 ;  /* 0x00000004ff0a7e24 */ /* 0x000fe4000f8e00ff */
[----:B------:R-:W-:Y:S02]  /*d190*/  IMAD.MOV.U32 R8, RZ, RZ, 0x70 ;  /* 0x00000070ff087424 */ /* 0x000fe400078e00ff */
[----:B------:R-:W-:Y:S02]  /*d1a0*/  IMAD.MOV.U32 R12, RZ, RZ, 0x1 ;  /* 0x00000001ff0c7424 */ /* 0x000fe400078e00ff */
[----:B0-----:R-:W-:-:S07]  /*d1b0*/  IMAD.MOV.U32 R13, RZ, RZ, RZ ;  /* 0x000000ffff0d7224 */ /* 0x001fce00078e00ff */
[----:B------:R-:W-:-:S07]  /*d1c0*/  LEPC R20, `(.L_x_40) ;  /* 0x000000001014794e */ /* 0x000fce0000000000 */
[----:B-1----:R-:W-:Y:S05]  /*d1d0*/  CALL.ABS.NOINC R2 ;  /* 0x0000000002007343 */ /* 0x002fea0003c00000 */
.L_x_40:
[----:B------:R-:W-:Y:S01]  /*d1e0*/  ULDC.64 UR4, c[0x0][0x9f8] ;  /* 0x00027e0000047ab9 */ /* 0x000fe20000000a00 */
[----:B------:R-:W3:Y:S01]  /*d1f0*/  LDL R17, [R1+0x20] ;  /* 0x0000200001117983 */ /* 0x000ee20000100800 */
[----:B------:R-:W-:-:S04]  /*d200*/  ISETP.NE.U32.AND P0, PT, RZ, UR4, PT ;  /* 0x00000004ff007c0c */ /* 0x000fc8000bf05070 */
[----:B------:R-:W-:-:S13]  /*d210*/  ISETP.NE.AND.EX P0, PT, RZ, UR5, PT, P0 ;  /* 0x00000005ff007c0c */ /* 0x000fda000bf05300 */
[----:B------:R-:W0:Y:S02]  /*d220*/  @P0 LDC.64 R2, c[0x0][0x9f8] ;  /* 0x00027e00ff020b82 */ /* 0x000e240000000a00 */
[----:B0-----:R-:W-:-:S05]  /*d230*/  @P0 IMAD.WIDE R2, R19, 0x4, R2 ;  /* 0x0000000413020825 */ /* 0x001fca00078e0202 */
[----:B-1----:R0:W4:Y:S01]  /*d240*/  @P0 LDG.E R19, desc[UR60][R2.64] ;  /* 0x0000003c02130981 */ /* 0x002122000c1e1900 */
[----:B------:R-:W-:Y:S01]  /*d250*/  UMOV UR4, 0xffffffff ;  /* 0xffffffff00047882 */ /* 0x000fe20000000000 */
[----:B0-----:R-:W0:Y:S02]  /*d260*/  LDC.64 R2, c[0x0][0x418] ;  /* 0x00010600ff027b82 */ /* 0x001e240000000a00 */
[----:B0-----:R-:W-:-:S04]  /*d270*/  ISETP.NE.U32.AND P0, PT, R2, RZ, PT ;  /* 0x000000ff0200720c */ /* 0x001fc80003f05070 */
[----:B------:R-:W-:-:S04]  /*d280*/  ISETP.NE.AND.EX P1, PT, R3, RZ, PT, P0 ;  /* 0x000000ff0300720c */ /* 0x000fc80003f25300 */
[----:B------:R-:W-:Y:S01]  /*d290*/  P2R R0, PR, RZ, 0x2 ;  /* 0x00000002ff007803 */ /* 0x000fe20000000000 */
[----:B---3--:R-:W-:-:S05]  /*d2a0*/  VIADD R8, R17, 0xffffffff ;  /* 0xffffffff11087836 */ /* 0x008fca0000000000 */
[----:B------:R0:W-:Y:S04]  /*d2b0*/  STL [R1+0x1c], R8 ;  /* 0x00001c0801007387 */ /* 0x0001e80000100800 */
[----:B------:R0:W-:Y:S01]  /*d2c0*/  STL [R1+0x10], R0 ;  /* 0x0000100001007387 */ /* 0x0001e20000100800 */
[----:B----4-:R-:W-:Y:S02]  /*d2d0*/  SHF.R.S32.HI R7, RZ, 0x1f, R19 ;  /* 0x0000001fff077819 */ /* 0x010fe40000011413 */
[----:B------:R-:W-:-:S03]  /*d2e0*/  SEL R17, R19, RZ, !P1 ;  /* 0x000000ff13117207 */ /* 0x000fc60004800000 */
[----:B------:R0:W-:Y:S01]  /*d2f0*/  STL [R1+0x8], R7 ;  /* 0x0000080701007387 */ /* 0x0001e20000100800 */
[----:B------:R-:W-:Y:S05]  /*d300*/  BRA.DIV UR4, `(.L_x_42) ;  /* 0x0000003e04e87947 */ /* 0x000fea000b800000 */
[----:B0-----:R-:W0:Y:S02]  /*d310*/  S2R R0, SR_TID.X ;  /* 0x0000000000007919 */ /* 0x001e240000002100 */
[----:B0-----:R-:W-:-:S04]  /*d320*/  SHF.R.U32.HI R0, RZ, 0x5, R0 ;  /* 0x00000005ff007819 */ /* 0x001fc80000011600 */
[----:B------:R-:W-:-:S05]  /*d330*/  LOP3.LUT R0, R0, 0x3, RZ, 0xc0, !PT ;  /* 0x0000000300007812 */ /* 0x000fca00078ec0ff */
[----:B------:R0:W1:Y:S02]  /*d340*/  SHFL.IDX PT, R14, R0, RZ, 0x1f ;  /* 0x00001fff000e7589 */ /* 0x00006400000e0000 */
.L_x_134:
[----:B------:R-:W-:Y:S02]  /*d350*/  PLOP3.LUT P2, PT, PT, PT, PT, 0x8, 0x0 ;  /* 0x000000000000781c */ /* 0x000fe40003f4e170 */
[----:B-1----:R-:W-:Y:S02]  /*d360*/  ISETP.NE.AND P0, PT, R14, RZ, PT ;  /* 0x000000ff0e00720c */ /* 0x002fe40003f05270 */
[----:B0-----:R-:W-:-:S05]  /*d370*/  P2R R0, PR, RZ, 0x4 ;  /* 0x00000004ff007803 */ /* 0x001fca0000000000 */
[----:B------:R0:W-:Y:S06]  /*d380*/  STL [R1+0xc], R0 ;  /* 0x00000c0001007387 */ /* 0x0001ec0000100800 */
[----:B------:R-:W-:Y:S05]  /*d390*/  @P0 BRA `(.L_x_43) ;  /* 0x0000000400240947 */ /* 0x000fea0003800000 */
[----:B------:R-:W-:-:S03]  /*d3a0*/  UMOV UR4, 0xffffffff ;  /* 0xffffffff00047882 */ /* 0x000fc60000000000 */
[----:B------:R-:W-:Y:S05]  /*d3b0*/  BRA.DIV UR4, `(.L_x_44) ;  /* 0x0000003e04f07947 */ /* 0x000fea000b800000 */
[----:B------:R-:W-:-:S13]  /*d3c0*/  ELECT P6, URZ, PT ;  /* 0x00000000003f782f */ /* 0x000fda00038c0000 */
.L_x_137:
[----:B------:R-:W-:Y:S05]  /*d3d0*/  @!P6 BRA `(.L_x_43) ;  /* 0x000000040014e947 */ /* 0x000fea0003800000 */
[----:B------:R1:W-:Y:S01]  /*d3e0*/  STL [R1+0x4], R8 ;  /* 0x0000040801007387 */ /* 0x0003e20000100800 */
[----:B------:R-:W-:Y:S01]  /*d3f0*/  IMAD.MOV.U32 R17, RZ, RZ, R19 ;  /* 0x000000ffff117224 */ /* 0x000fe200078e0013 */
[----:B------:R-:W-:Y:S06]  /*d400*/  @!P1 BRA `(.L_x_45) ;  /* 0x00000000004c9947 */ /* 0x000fec0003800000 */
[----:B------:R-:W3:Y:S01]  /*d410*/  LDC R6, c[0x0][0x43c] ;  /* 0x00010f00ff067b82 */ /* 0x000ee20000000800 */
[----:B0-----:R-:W-:Y:S01]  /*d420*/  IMAD.MOV.U32 R0, RZ, RZ, R8 ;  /* 0x000000ffff007224 */ /* 0x001fe200078e0008 */
[----:B------:R-:W-:Y:S01]  /*d430*/  ULDC.64 UR4, c[0x0][0x428] ;  /* 0x00010a0000047ab9 */ /* 0x000fe20000000a00 */
[----:B---3--:R-:W-:-:S13]  /*d440*/  ISETP.NE.AND P0, PT, R6, 0x1, PT ;  /* 0x000000010600780c */ /* 0x008fda0003f05270 */
[----:B------:R-:W0:Y:S02]  /*d450*/  @P0 LDC.64 R4, c[0x0][0x440] ;  /* 0x00011000ff040b82 */ /* 0x000e240000000a00 */
[----:B0-----:R-:W-:-:S05]  /*d460*/  @P0 IMAD.HI.U32 R4, R8, R4, RZ ;  /* 0x0000000408040227 */ /* 0x001fca00078e00ff */
[----:B------:R-:W-:-:S04]  /*d470*/  @P0 SHF.R.U32.HI R0, RZ, R5, R4 ;  /* 0x00000005ff000219 */ /* 0x000fc80000011604 */
[----:B------:R-:W-:Y:S02]  /*d480*/  IADD3 R4, -R0, RZ, RZ ;  /* 0x000000ff00047210 */ /* 0x000fe40007ffe1ff */
[----:B------:R-:W-:-:S03]  /*d490*/  SHF.R.S32.HI R5, RZ, 0x1f, R0 ;  /* 0x0000001fff057819 */ /* 0x000fc60000011400 */
[----:B------:R-:W-:Y:S02]  /*d4a0*/  IMAD R6, R6, R4, R8 ;  /* 0x0000000406067224 */ /* 0x000fe400078e0208 */
[----:B------:R-:W-:-:S03]  /*d4b0*/  IMAD.MOV.U32 R4, RZ, RZ, R0 ;  /* 0x000000ffff047224 */ /* 0x000fc600078e0000 */
[----:B------:R0:W-:Y:S01]  /*d4c0*/  STL [R1+0x4], R6 ;  /* 0x0000040601007387 */ /* 0x0001e20000100800 */
[----:B------:R-:W-:-:S03]  /*d4d0*/  IMAD.WIDE.U32 R4, R19, UR4, R4 ;  /* 0x0000000413047c25 */ /* 0x000fc6000f8e0004 */
[----:B------:R-:W-:Y:S01]  /*d4e0*/  LEA R2, P0, R4, R2, 0x2 ;  /* 0x0000000204027211 */ /* 0x000fe200078010ff */
[----:B0-----:R-:W-:-:S04]  /*d4f0*/  IMAD R6, R7, UR4, RZ ;  /* 0x0000000407067c24 */ /* 0x001fc8000f8e02ff */
[----:B------:R-:W-:-:S04]  /*d500*/  IMAD R0, R19, UR5, R6 ;  /* 0x0000000513007c24 */ /* 0x000fc8000f8e0206 */
[----:B------:R-:W-:-:S05]  /*d510*/  IMAD.IADD R0, R5, 0x1, R0 ;  /* 0x0000000105007824 */ /* 0x000fca00078e0200 */
[----:B------:R-:W-:-:S05]  /*d520*/  LEA.HI.X R3, R4, R3, R0, 0x2, P0 ;  /* 0x0000000304037211 */ /* 0x000fca00000f1400 */
[----:B------:R3:W5:Y:S02]  /*d530*/  LDG.E R17, desc[UR60][R2.64] ;  /* 0x0000003c02117981 */ /* 0x000764000c1e1900 */
.L_x_45:
[----:B---3--:R-:W3:Y:S01]  /*d540*/  LDL R2, [R1] ;  /* 0x0000000001027983 */ /* 0x008ee20000100800 */
[----:B0-----:R-:W-:Y:S02]  /*d550*/  LEA R0, R18, UR36, 0x3 ;  /* 0x0000002412007c11 */ /* 0x001fe4000f8e18ff */
[----:B---3--:R-:W-:-:S04]  /*d560*/  SHF.L.U32 R2, R2, 0x1f, RZ ;  /* 0x0000001f02027819 */ /* 0x008fc800000006ff */
[----:B------:R-:W0:Y:S02]  /*d570*/  SYNCS.PHASECHK.TRANS64.TRYWAIT P0, [R0+URZ+0x36840], R2 ;  /* 0x03684002000075a7 */ /* 0x000e24000800017f */
[----:B0-----:R-:W-:Y:S05]  /*d580*/  @!P0 BRA `(.L_x_46) ;  /* 0x0000003c009c8947 */ /* 0x001fea0003800000 */
.L_x_138:
[----:B------:R-:W3:Y:S02]  /*d590*/  S2R R3, SR_TID.X ;  /* 0x0000000000037919 */ /* 0x000ee40000002100 */
[----:B---3--:R-:W-:-:S04]  /*d5a0*/  LOP3.LUT R3, R3, 0x7f, RZ, 0xc0, !PT ;  /* 0x0000007f03037812 */ /* 0x008fc800078ec0ff */
[----:B------:R-:W-:-:S13]  /*d5b0*/  ISETP.NE.AND P0, PT, R3, RZ, PT ;  /* 0x000000ff0300720c */ /* 0x000fda0003f05270 */
[----:B------:R-:W-:Y:S05]  /*d5c0*/  @P0 BRA `(.L_x_47) ;  /* 0x00000000001c0947 */ /* 0x000fea0003800000 */
[----:B------:R-:W3:Y:S01]  /*d5d0*/  S2R R3, SR_TID.X ;  /* 0x0000000000037919 */ /* 0x000ee20000002100 */
[----:B0-----:R-:W-:-:S04]  /*d5e0*/  IMAD.MOV.U32 R2, RZ, RZ, 0xa800 ;  /* 0x0000a800ff027424 */ /* 0x001fc800078e00ff */
[----:B------:R4:W-:Y:S01]  /*d5f0*/  SYNCS.ARRIVE.TRANS64 RZ, [R0+URZ+0x36830], R2 ;  /* 0x0368300200ff79a7 */ /* 0x0009e2000800003f */
[----:B---3--:R-:W-:-:S04]  /*d600*/  LOP3.LUT R3, R3, 0x1f, RZ, 0xc0, !PT ;  /* 0x0000001f03037812 */ /* 0x008fc800078ec0ff */
[----:B------:R-:W-:-:S13]  /*d610*/  ISETP.NE.AND P0, PT, R3, RZ, PT ;  /* 0x000000ff0300720c */ /* 0x000fda0003f05270 */
[----:B----4-:R-:W-:Y:S05]  /*d620*/  @!P0 BRA `(.L_x_47) ;  /* 0x0000000000048947 */ /* 0x010fea0003800000 */
[----:B------:R-:W-:Y:S01]  /*d630*/  BPT.TRAP 0x1 ;  /* 0x000000040000795c */ /* 0x000fe20000300000 */
.L_x_47:
[----:B0-----:R-:W3:Y:S01]  /*d640*/  LDL R2, [R1+0x4] ;  /* 0x0000040001027983 */ /* 0x001ee20000100800 */
[----:B------:R-:W-:Y:S01]  /*d650*/  R2UR UR8, R18 ;  /* 0x00000000120872ca */ /* 0x000fe200000e0000 */
[----:B------:R-:W-:Y:S01]  /*d660*/  UIADD3 UR4, UP0, UR38, 0x370, URZ ;  /* 0x0000037026047890 */ /* 0x000fe2000ff1e03f */
[----:B------:R-:W-:Y:S01]  /*d670*/  R2UR UR9, R0 ;  /* 0x00000000000972ca */ /* 0x000fe200000e0000 */
[----:B------:R-:W-:Y:S01]  /*d680*/  UMOV UR10, URZ ;  /* 0x0000003f000a7c82 */ /* 0x000fe20008000000 */
[----:B------:R-:W-:Y:S01]  /*d690*/  R2UR UR12, R16 ;  /* 0x00000000100c72ca */ /* 0x000fe200000e0000 */
[----:B------:R-:W-:Y:S01]  /*d6a0*/  UIADD3.X UR5, URZ, UR39, URZ, UP0, !UPT ;  /* 0x000000273f057290 */ /* 0x000fe200087fe43f */
[----:B-----5:R-:W-:Y:S01]  /*d6b0*/  R2UR UR13, R17 ;  /* 0x00000000110d72ca */ /* 0x020fe200000e0000 */
[----:B------:R-:W-:Y:S01]  /*d6c0*/  UMOV UR6, 0x0 ;  /* 0x0000000000067882 */ /* 0x000fe20000000000 */
[----:B------:R-:W-:Y:S01]  /*d6d0*/  PLOP3.LUT P0, PT, PT, PT, PT, 0x80, 0x0 ;  /* 0x000000000000781c */ /* 0x000fe20003f0f070 */
[----:B------:R-:W-:Y:S01]  /*d6e0*/  UMOV UR7, 0x14f00000 ;  /* 0x14f0000000077882 */ /* 0x000fe20000000000 */
[----:B------:R-:W-:-:S02]  /*d6f0*/  UMOV UR16, 0x40 ;  /* 0x0000004000107882 */ /* 0x000fc40000000000 */
[----:B------:R-:W-:Y:S01]  /*d700*/  P2R R0, PR, RZ, 0x1 ;  /* 0x00000001ff007803 */ /* 0x000fe20000000000 */
[----:B------:R-:W-:Y:S02]  /*d710*/  UIMAD UR8, UR8, 0xa800, UR36 ;  /* 0x0000a800080878a4 */ /* 0x000fe4000f8e0224 */
[----:B------:R-:W-:Y:S02]  /*d720*/  UIADD3 UR9, UR9, 0x36830, URZ ;  /* 0x0003683009097890 */ /* 0x000fe4000fffe03f */
[----:B------:R-:W-:Y:S01]  /*d730*/  UIADD3 UR14, UR8, 0x21400, URZ ;  /* 0x00021400080e7890 */ /* 0x000fe2000fffe03f */
[----:B------:R4:W-:Y:S01]  /*d740*/  STL [R1+0xc], R0 ;  /* 0x00000c0001007387 */ /* 0x0009e20000100800 */
[----:B------:R-:W-:Y:S02]  /*d750*/  UIADD3 UR15, UR8, 0x24c00, URZ ;  /* 0x00024c00080f7890 */ /* 0x000fe4000fffe03f */
[----:B------:R-:W-:-:S03]  /*d760*/  UIADD3 UR17, UR8, 0x28400, URZ ;  /* 0x0002840008117890 */ /* 0x000fc6000fffe03f */
[----:B------:R-:W-:Y:S01]  /*d770*/  UMOV UR8, UR14 ;  /* 0x0000000e00087c82 */ /* 0x000fe20008000000 */
[----:B------:R-:W-:Y:S01]  /*d780*/  UMOV UR14, 0x80 ;  /* 0x00000080000e7882 */ /* 0x000fe20000000000 */
[----:B---3--:R-:W-:-:S13]  /*d790*/  R2UR UR11, R2 ;  /* 0x00000000020b72ca */ /* 0x008fda00000e0000 */
[----:B------:R-:W-:-:S09]  /*d7a0*/  UIMAD UR11, UR11, 0x70, URZ ;  /* 0x000000700b0b78a4 */ /* 0x000fd2000f8e023f */
[----:B------:R0:W-:Y:S02]  /*d7b0*/  UTMALDG.4D [UR8], [UR4], desc[UR6] ;  /* 0x00000608040075b4 */ /* 0x0001e40008019000 */
[----:B0-----:R-:W-:Y:S01]  /*d7c0*/  UMOV UR8, UR15 ;  /* 0x0000000f00087c82 */ /* 0x001fe20008000000 */
[----:B------:R-:W-:Y:S02]  /*d7d0*/  UMOV UR10, UR16 ;  /* 0x00000010000a7c82 */ /* 0x000fe40008000000 */
[----:B------:R0:W-:Y:S02]  /*d7e0*/  UTMALDG.4D [UR8], [UR4], desc[UR6] ;  /* 0x00000608040075b4 */ /* 0x0001e40008019000 */
[----:B0-----:R-:W-:Y:S01]  /*d7f0*/  UMOV UR8, UR17 ;  /* 0x0000001100087c82 */ /* 0x001fe20008000000 */
[----:B------:R-:W-:Y:S02]  /*d800*/  UMOV UR10, UR14 ;  /* 0x0000000e000a7c82 */ /* 0x000fe40008000000 */
[----:B------:R4:W-:Y:S02]  /*d810*/  UTMALDG.4D [UR8], [UR4], desc[UR6] ;  /* 0x00000608040075b4 */ /* 0x0009e40008019000 */
[----:B----4-:R-:W-:Y:S01]  /*d820*/  NOP ;  /* 0x0000000000007918 */ /* 0x010fe20000000000 */
.L_x_43:
[----:B------:R-:W-:Y:S05]  /*d830*/  WARPSYNC.ALL ;  /* 0x0000000000007948 */ /* 0x000fea0003800000 */
[----:B------:R-:W-:Y:S01]  /*d840*/  UIADD3 UR4, UR36, 0x15400, URZ ;  /* 0x0001540024047890 */ /* 0x000fe2000fffe03f */
[----:B------:R-:W-:Y:S03]  /*d850*/  BAR.SYNC.DEFER_BLOCKING 0x8, 0x180 ;  /* 0x0206000000007b1d */ /* 0x000fe60000010000 */
[----:B------:R-:W-:-:S06]  /*d860*/  ULOP3.LUT UP0, URZ, UR4, 0x3ff, URZ, 0xc0, !UPT ;  /* 0x000003ff043f7892 */ /* 0x000fcc000f80c03f */
[----:B------:R-:W-:-:S13]  /*d870*/  PLOP3.LUT P0, PT, PT, PT, UP0, 0x80, 0x0 ;  /* 0x000000000000781c */ /* 0x000fda0003f0f008 */
[----:B------:R-:W-:Y:S05]  /*d880*/  @!P0 BRA `(.L_x_48) ;  /* 0x0000000000408947 */ /* 0x000fea0003800000 */
[----:B------:R-:W-:Y:S01]  /*d890*/  MOV R2, 0x0 ;  /* 0x0000000000027802 */ /* 0x000fe20000000f00 */
[----:B------:R-:W-:Y:S01]  /*d8a0*/  ULDC.64 UR6, c[0x4][0xa8] ;  /* 0x01002a0000067ab9 */ /* 0x000fe20000000a00 */
[----:B------:R-:W-:Y:S01]  /*d8b0*/  ULDC.64 UR8, c[0x4][0xb0] ;  /* 0x01002c0000087ab9 */ /* 0x000fe20000000a00 */
[----:B------:R-:W-:Y:S01]  /*d8c0*/  ULDC.64 UR4, c[0x4][0x20] ;  /* 0x0100080000047ab9 */ /* 0x000fe20000000a00 */
[----:B------:R-:W-:Y:S01]  /*d8d0*/  IMAD.U32 R4, RZ, RZ, UR6 ;  /* 0x00000006ff047e24 */ /* 0x000fe2000f8e00ff */
[----:B------:R-:W-:Y:S01]  /*d8e0*/  MOV R7, UR9 ;  /* 0x0000000900077c02 */ /* 0x000fe20008000f00 */
[----:B------:R-:W3:Y:S01]  /*d8f0*/  LDC.64 R2, c[0x4][R2] ;  /* 0x0100000002027b82 */ /* 0x000ee20000000a00 */
[----:B------:R-:W-:Y:S02]  /*d900*/  IMAD.U32 R5, RZ, RZ, UR7 ;  /* 0x00000007ff057e24 */ /* 0x000fe4000f8e00ff */
[----:B------:R-:W-:Y:S02]  /*d910*/  IMAD.U32 R6, RZ, RZ, UR8 ;  /* 0x00000008ff067e24 */ /* 0x000fe4000f8e00ff */
[----:B------:R-:W-:-:S02]  /*d920*/  IMAD.U32 R10, RZ, RZ, UR4 ;  /* 0x00000004ff0a7e24 */ /* 0x000fc4000f8e00ff */
[----:B------:R-:W-:Y:S02]  /*d930*/  IMAD.U32 R11, RZ, RZ, UR5 ;  /* 0x00000005ff0b7e24 */ /* 0x000fe4000f8e00ff */
[----:B-1----:R-:W-:Y:S02]  /*d940*/  IMAD.MOV.U32 R8, RZ, RZ, 0x70 ;  /* 0x00000070ff087424 */ /* 0x002fe400078e00ff */
[----:B------:R-:W-:Y:S02]  /*d950*/  IMAD.MOV.U32 R12, RZ, RZ, 0x1 ;  /* 0x00000001ff0c7424 */ /* 0x000fe400078e00ff */
[----:B------:R-:W-:-:S07]  /*d960*/  IMAD.MOV.U32 R13, RZ, RZ, RZ ;  /* 0x000000ffff0d7224 */ /* 0x000fce00078e00ff */
[----:B------:R-:W-:-:S07]  /*d970*/  LEPC R20, `(.L_x_48) ;  /* 0x000000001014794e */ /* 0x000fce0000000000 */
[----:B0-23--:R-:W-:Y:S05]  /*d980*/  CALL.ABS.NOINC R2 ;  /* 0x0000000002007343 */ /* 0x00dfea0003c00000 */
.L_x_48:
[----:B------:R-:W3:Y:S01]  /*d990*/  LDL.LU R5, [R1+0x18] ;  /* 0x0000180001057983 */ /* 0x000ee20000300800 */
[----:B0-----:R-:W-:Y:S01]  /*d9a0*/  SHF.R.S32.HI R0, RZ, 0x1f, R16 ;  /* 0x0000001fff007819 */ /* 0x001fe20000011410 */
[----:B------:R-:W-:Y:S01]  /*d9b0*/  ULDC.64 UR4, c[0x0][0x2d8] ;  /* 0x0000b60000047ab9 */ /* 0x000fe20000000a00 */
[----:B-1----:R-:W0:Y:S01]  /*d9c0*/  LDC R8, c[0x0][0x448] ;  /* 0x00011200ff087b82 */ /* 0x002e220000000800 */
[----:B------:R-:W4:Y:S01]  /*d9d0*/  LDL.LU R7, [R1+0x24] ;  /* 0x0000240001077983 */ /* 0x000f220000300800 */
[----:B------:R-:W-:-:S03]  /*d9e0*/  ULDC.64 UR6, c[0x0][0x280] ;  /* 0x0000a00000067ab9 */ /* 0x000fc60000000a00 */
[----:B------:R-:W2:Y:S01]  /*d9f0*/  LDL R4, [R1+0x28] ;  /* 0x0000280001047983 */ /* 0x000ea20000100800 */
[----:B------:R-:W-:Y:S02]  /*da00*/  IMAD R0, R0, UR4, RZ ;  /* 0x0000000400007c24 */ /* 0x000fe4000f8e02ff */
[C---:B------:R-:W-:Y:S01]  /*da10*/  IMAD.WIDE.U32 R2, R16.reuse, UR4, RZ ;  /* 0x0000000410027c25 */ /* 0x040fe2000f8e00ff */
[----:B------:R-:W1:Y:S03]  /*da20*/  S2R R11, SR_TID.X ;  /* 0x00000000000b7919 */ /* 0x000e660000002100 */
[----:B------:R-:W-:Y:S01]  /*da30*/  IMAD R0, R16, UR5, R0 ;  /* 0x0000000510007c24 */ /* 0x000fe2000f8e0200 */
[----:B------:R-:W-:-:S03]  /*da40*/  ULDC.64 UR4, c[0x0][0x2e0] ;  /* 0x0000b80000047ab9 */ /* 0x000fc60000000a00 */
[----:B------:R-:W-:Y:S01]  /*da50*/  IMAD.IADD R3, R3, 0x1, R0 ;  /* 0x0000000103037824 */ /* 0x000fe200078e0200 */
[----:B0-----:R-:W-:-:S13]  /*da60*/  ISETP.NE.AND P0, PT, R8, 0x1, PT ;  /* 0x000000010800780c */ /* 0x001fda0003f05270 */
[----:B------:R-:W0:Y:S01]  /*da70*/  @P0 LDC R6, c[0x0][0x44c] ;  /* 0x00011300ff060b82 */ /* 0x000e220000000800 */
[----:B-1----:R-:W-:-:S04]  /*da80*/  SHF.L.U32 R11, R11, 0x3, RZ ;  /* 0x000000030b0b7819 */ /* 0x002fc800000006ff */
[----:B------:R-:W-:-:S04]  /*da90*/  LOP3.LUT R11, R11, 0x38, RZ, 0xc0, !PT ;  /* 0x000000380b0b7812 */ /* 0x000fc800078ec0ff */
[----:B------:R-:W-:Y:S02]  /*daa0*/  LOP3.LUT R10, R11, 0x40, RZ, 0xfc, !PT ;  /* 0x000000400b0a7812 */ /* 0x000fe400078efcff */
[----:B---3--:R-:W-:Y:S01]  /*dab0*/  SHF.R.S32.HI R0, RZ, 0x1f, R5 ;  /* 0x0000001fff007819 */ /* 0x008fe20000011405 */
[----:B------:R-:W-:-:S04]  /*dac0*/  IMAD.WIDE.U32 R2, R5, UR4, R2 ;  /* 0x0000000405027c25 */ /* 0x000fc8000f8e0002 */
[----:B------:R-:W-:Y:S01]  /*dad0*/  IMAD R0, R0, UR4, RZ ;  /* 0x0000000400007c24 */ /* 0x000fe2000f8e02ff */
[----:B------:R-:W-:-:S03]  /*dae0*/  ULDC UR4, c[0x0][0xc38] ;  /* 0x00030e0000047ab9 */ /* 0x000fc60000000800 */
[----:B------:R-:W-:Y:S02]  /*daf0*/  IMAD R0, R5, UR5, R0 ;  /* 0x0000000505007c24 */ /* 0x000fe4000f8e0200 */
[----:B------:R-:W1:Y:S03]  /*db00*/  S2R R5, SR_TID.X ;  /* 0x0000000000057919 */ /* 0x000e660000002100 */
[----:B------:R-:W-:Y:S01]  /*db10*/  IADD3 R3, R3, R0, RZ ;  /* 0x0000000003037210 */ /* 0x000fe20007ffe0ff */
[----:B----4-:R-:W-:Y:S02]  /*db20*/  IMAD.MOV R0, RZ, RZ, -R7 ;  /* 0x000000ffff007224 */ /* 0x010fe400078e0a07 */
[----:B------:R-:W3:Y:S02]  /*db30*/  @P0 LDC R7, c[0x0][0x450] ;  /* 0x00011400ff070b82 */ /* 0x000ee40000000800 */
[----:B--2---:R-:W-:Y:S01]  /*db40*/  IMAD R0, R0, UR4, R4 ;  /* 0x0000000400007c24 */ /* 0x004fe2000f8e0204 */
[----:B------:R-:W-:-:S03]  /*db50*/  ULDC.64 UR4, c[0x0][0x2d0] ;  /* 0x0000b40000047ab9 */ /* 0x000fc60000000a00 */
[----:B------:R-:W-:Y:S01]  /*db60*/  IMAD.SHL.U32 R4, R0, 0x80, RZ ;  /* 0x0000008000047824 */ /* 0x000fe200078e00ff */
[----:B-1----:R-:W-:-:S04]  /*db70*/  LOP3.LUT R5, R5, 0x7f, RZ, 0xc0, !PT ;  /* 0x0000007f05057812 */ /* 0x002fc800078ec0ff */
[----:B------:R-:W-:Y:S02]  /*db80*/  SHF.R.U32.HI R9, RZ, 0x3, R5 ;  /* 0x00000003ff097819 */ /* 0x000fe40000011605 */
[----:B------:R-:W1:Y:S02]  /*db90*/  S2R R5, SR_TID.X ;  /* 0x0000000000057919 */ /* 0x000e640000002100 */
[----:B-1----:R-:W-:-:S05]  /*dba0*/  IMAD.SHL.U32 R5, R5, 0x10, RZ ;  /* 0x0000001005057824 */ /* 0x002fca00078e00ff */
[----:B------:R-:W-:Y:S02]  /*dbb0*/  LOP3.LUT R5, R9, 0x70, R5, 0xf8, !PT ;  /* 0x0000007009057812 */ /* 0x000fe400078ef805 */
[----:B------:R-:W-:Y:S02]  /*dbc0*/  LOP3.LUT R9, R11, 0x80, RZ, 0xfc, !PT ;  /* 0x000000800b097812 */ /* 0x000fe400078efcff */
[----:B------:R-:W-:-:S05]  /*dbd0*/  LOP3.LUT R0, R5, R4, RZ, 0xfc, !PT ;  /* 0x0000000405007212 */ /* 0x000fca00078efcff */
[----:B0-----:R-:W-:-:S04]  /*dbe0*/  @P0 IMAD.HI.U32 R6, R0, R6, RZ ;  /* 0x0000000600060227 */ /* 0x001fc800078e00ff */
[----:B------:R-:W-:Y:S01]  /*dbf0*/  IMAD.MOV.U32 R5, RZ, RZ, R0 ;  /* 0x000000ffff057224 */ /* 0x000fe200078e0000 */
[----:B---3--:R-:W-:-:S05]  /*dc00*/  @P0 SHF.R.U32.HI R5, RZ, R7, R6 ;  /* 0x00000007ff050219 */ /* 0x008fca0000011606 */
[----:B------:R-:W-:Y:S02]  /*dc10*/  IMAD.MOV R6, RZ, RZ, -R5 ;  /* 0x000000ffff067224 */ /* 0x000fe400078e0a05 */
[----:B------:R-:W-:-:S04]  /*dc20*/  IMAD.WIDE.U32 R2, R5, UR4, R2 ;  /* 0x0000000405027c25 */ /* 0x000fc8000f8e0002 */
[----:B------:R-:W-:Y:S01]  /*dc30*/  IMAD R0, R8, R6, R0 ;  /* 0x0000000608007224 */ /* 0x000fe200078e0200 */
[----:B------:R-:W-:-:S05]  /*dc40*/  SHF.R.S32.HI R6, RZ, 0x1f, R5 ;  /* 0x0000001fff067819 */ /* 0x000fca0000011405 */
[----:B------:R-:W-:-:S04]  /*dc50*/  IMAD R6, R6, UR4, RZ ;  /* 0x0000000406067c24 */ /* 0x000fc8000f8e02ff */
[----:B------:R-:W-:Y:S01]  /*dc60*/  IMAD R6, R5, UR5, R6 ;  /* 0x0000000505067c24 */ /* 0x000fe2000f8e0206 */
[----:B------:R-:W-:Y:S01]  /*dc70*/  SHF.R.S32.HI R5, RZ, 0x1f, R0 ;  /* 0x0000001fff057819 */ /* 0x000fe20000011400 */
[----:B------:R-:W-:Y:S02]  /*dc80*/  ULDC.64 UR4, c[0x0][0x2c8] ;  /* 0x0000b20000047ab9 */ /* 0x000fe40000000a00 */
[----:B------:R-:W-:Y:S02]  /*dc90*/  IMAD.IADD R3, R3, 0x1, R6 ;  /* 0x0000000103037824 */ /* 0x000fe400078e0206 */
[----:B------:R-:W-:Y:S02]  /*dca0*/  IMAD R5, R5, UR4, RZ ;  /* 0x0000000405057c24 */ /* 0x000fe4000f8e02ff */
[----:B------:R-:W-:Y:S01]  /*dcb0*/  IMAD.WIDE.U32 R2, R0, UR4, R2 ;  /* 0x0000000400027c25 */ /* 0x000fe2000f8e0002 */
[----:B------:R-:W-:Y:S02]  /*dcc0*/  ULDC UR4, c[0x0][0x2b8] ;  /* 0x0000ae0000047ab9 */ /* 0x000fe40000000800 */
[----:B------:R-:W-:Y:S01]  /*dcd0*/  ISETP.GE.AND P1, PT, R10, UR4, PT ;  /* 0x000000040a007c0c */ /* 0x000fe2000bf26270 */
[----:B------:R-:W-:Y:S01]  /*dce0*/  IMAD R5, R0, UR5, R5 ;  /* 0x0000000500057c24 */ /* 0x000fe2000f8e0205 */
[----:B------:R0:W5:Y:S01]  /*dcf0*/  LDL R10, [R1+0x14] ;  /* 0x00001400010a7983 */ /* 0x0001620000100800 */
[----:B------:R-:W-:-:S02]  /*dd00*/  LEA R0, P3, R2, UR6, 0x1 ;  /* 0x0000000602007c11 */ /* 0x000fc4000f8608ff */
[----:B------:R-:W-:Y:S01]  /*dd10*/  IMAD.IADD R5, R3, 0x1, R5 ;  /* 0x0000000103057824 */ /* 0x000fe200078e0205 */
[----:B------:R-:W-:Y:S02]  /*dd20*/  ISETP.GE.AND P0, PT, R11, UR4, PT ;  /* 0x000000040b007c0c */ /* 0x000fe4000bf06270 */
[----:B------:R-:W-:Y:S01]  /*dd30*/  ISETP.GE.AND P2, PT, R9, UR4, PT ;  /* 0x0000000409007c0c */ /* 0x000fe2000bf46270 */
[----:B------:R-:W-:Y:S01]  /*dd40*/  UMOV UR4, 0xffffffff ;  /* 0xffffffff00047882 */ /* 0x000fe20000000000 */
[----:B------:R-:W-:Y:S02]  /*dd50*/  LEA.HI.X R2, R2, UR7, R5, 0x1, P3 ;  /* 0x0000000702027c11 */ /* 0x000fe400098f0c05 */
[----:B0-----:R-:W-:Y:S09]  /*dd60*/  BRA.DIV UR4, `(.L_x_49) ;  /* 0x0000003604b87947 */ /* 0x001ff2000b800000 */
[----:B------:R-:W0:Y:S01]  /*dd70*/  S2R R6, SR_TID.X ;  /* 0x0000000000067919 */ /* 0x000e220000002100 */
[----:B------:R-:W-:Y:S02]  /*dd80*/  ULDC UR4, c[0x0][0x288] ;  /* 0x0000a20000047ab9 */ /* 0x000fe40000000800 */
[----:B------:R-:W-:Y:S01]  /*dd90*/  IMAD R3, R8, UR4, RZ ;  /* 0x0000000408037c24 */ /* 0x000fe2000f8e02ff */
[----:B------:R-:W1:Y:S01]  /*dda0*/  S2R R11, SR_TID.X ;  /* 0x00000000000b7919 */ /* 0x000e620000002100 */
[----:B------:R-:W2:Y:S04]  /*ddb0*/  SHFL.IDX PT, R7, R0, RZ, 0x181f ;  /* 0x00181fff00077589 */ /* 0x000ea800000e0000 */
[----:B------:R-:W-:Y:S01]  /*ddc0*/  SHFL.IDX PT, R9, R2, 0x1, 0x181f ;  /* 0x00381f0002097f89 */ /* 0x000fe200000e0000 */
[----:B0-----:R-:W-:-:S04]  /*ddd0*/  LOP3.LUT R6, R6, 0x7f, RZ, 0xc0, !PT ;  /* 0x0000007f06067812 */ /* 0x001fc800078ec0ff */
[----:B------:R-:W-:Y:S01]  /*dde0*/  SHF.R.U32.HI R6, RZ, 0x3, R6 ;  /* 0x00000003ff067819 */ /* 0x000fe20000011606 */
[----:B-1----:R-:W-:-:S04]  /*ddf0*/  IMAD.SHL.U32 R11, R11, 0x8, RZ ;  /* 0x000000080b0b7824 */ /* 0x002fc800078e00ff */
[----:B------:R-:W-:Y:S01]  /*de00*/  IMAD.IADD R4, R6, 0x1, R4 ;  /* 0x0000000106047824 */ /* 0x000fe200078e0204 */
[----:B------:R-:W-:Y:S01]  /*de10*/  LOP3.LUT R11, R11, 0x38, RZ, 0xc0, !PT ;  /* 0x000000380b0b7812 */ /* 0x000fe200078ec0ff */
[----:B------:R-:W0:Y:S02]  /*de20*/  SHFL.IDX PT, R6, R2, RZ, 0x181f ;  /* 0x00181fff02067589 */ /* 0x000e2400000e0000 */
[C---:B------:R-:W-:Y:S01]  /*de30*/  VIADD R5, R4.reuse, 0x10 ;  /* 0x0000001004057836 */ /* 0x040fe20000000000 */
[----:B------:R-:W-:-:S04]  /*de40*/  ISETP.GE.AND P4, PT, R4, R3, PT ;  /* 0x000000030400720c */ /* 0x000fc80003f86270 */
[----:B------:R-:W-:Y:S02]  /*de50*/  ISETP.GE.AND P3, PT, R5, R3, PT ;  /* 0x000000030500720c */ /* 0x000fe40003f66270 */
[----:B------:R-:W1:Y:S07]  /*de60*/  SHFL.IDX PT, R5, R0, 0x1, 0x181f ;  /* 0x00381f0000057f89 */ /* 0x000e6e00000e0000 */
[----:B--2---:R-:W-:-:S05]  /*de70*/  @!P4 LEA R7, P5, R11, R7, 0x1 ;  /* 0x000000070b07c211 */ /* 0x004fca00078a08ff */
[----:B0-----:R-:W-:-:S05]  /*de80*/  @!P4 IMAD.X R6, RZ, RZ, R6, P5 ;  /* 0x000000ffff06c224 */ /* 0x001fca00028e0606 */
[----:B------:R-:W-:-:S04]  /*de90*/  @!P4 LOP3.LUT R7, R7, R6, RZ, 0x3c, !PT ;  /* 0x000000060707c212 */ /* 0x000fc800078e3cff */
[----:B------:R-:W-:Y:S02]  /*dea0*/  @!P4 LOP3.LUT R6, R7, R6, RZ, 0x3c, !PT ;  /* 0x000000060706c212 */ /* 0x000fe400078e3cff */
[----:B-1----:R-:W-:Y:S02]  /*deb0*/  @!P3 LEA R8, P5, R11, R5, 0x1 ;  /* 0x000000050b08b211 */ /* 0x002fe400078a08ff */
[----:B------:R-:W-:-:S03]  /*dec0*/  @!P4 LOP3.LUT R7, R7, R6, RZ, 0x3c, !PT ;  /* 0x000000060707c212 */ /* 0x000fc600078e3cff */
[----:B------:R-:W-:Y:S02]  /*ded0*/  @!P3 IMAD.X R5, RZ, RZ, R9, P5 ;  /* 0x000000ffff05b224 */ /* 0x000fe400028e0609 */
[----:B-----5:R-:W-:Y:S04]  /*dee0*/  @!P4 LDGSTS.E.BYPASS.LTC128B.128 [R10+0x15400], desc[UR60][R6.64], !P0 ;  /* 0x15400000060acfae */ /* 0x020fe8000c101d7c */
[----:B------:R-:W-:Y:S04]  /*def0*/  @!P4 LDGSTS.E.BYPASS.LTC128B.128 [R10+0x19400], desc[UR60][R6.64+0x80], !P1 ;  /* 0x19400080060acfae */ /* 0x000fe8000c901d7c */
[----:B------:R0:W-:Y:S02]  /*df00*/  @!P4 LDGSTS.E.BYPASS.LTC128B.128 [R10+0x1d400], desc[UR60][R6.64+0x100], !P2 ;  /* 0x1d400100060acfae */ /* 0x0001e4000d101d7c */
[----:B0-----:R-:W-:Y:S01]  /*df10*/  @!P3 MOV R6, R8 ;  /* 0x000000080006b202 */ /* 0x001fe20000000f00 */
[----:B------:R-:W-:Y:S01]  /*df20*/  @!P3 IMAD.MOV.U32 R7, RZ, RZ, R5 ;  /* 0x000000ffff07b224 */ /* 0x000fe200078e0005 */
[----:B------:R-:W0:Y:S01]  /*df30*/  SHFL.IDX PT, R8, R0, 0x2, 0x181f ;  /* 0x00581f0000087f89 */ /* 0x000e2200000e0000 */
[----:B------:R-:W-:-:S03]  /*df40*/  VIADD R5, R4, 0x20 ;  /* 0x0000002004057836 */ /* 0x000fc60000000000 */
[----:B------:R-:W-:Y:S04]  /*df50*/  @!P3 LDGSTS.E.BYPASS.LTC128B.128 [R10+0x15c00], desc[UR60][R6.64], !P0 ;  /* 0x15c00000060abfae */ /* 0x000fe8000c101d7c */
[----:B------:R-:W-:Y:S04]  /*df60*/  @!P3 LDGSTS.E.BYPASS.LTC128B.128 [R10+0x19c00], desc[UR60][R6.64+0x80], !P1 ;  /* 0x19c00080060abfae */ /* 0x000fe8000c901d7c */
[----:B------:R1:W-:Y:S01]  /*df70*/  @!P3 LDGSTS.E.BYPASS.LTC128B.128 [R10+0x1dc00], desc[UR60][R6.64+0x100], !P2 ;  /* 0x1dc00100060abfae */ /* 0x0003e2000d101d7c */
[----:B------:R-:W-:-:S03]  /*df80*/  ISETP.GE.AND P3, PT, R5, R3, PT ;  /* 0x000000030500720c */ /* 0x000fc60003f66270 */
[----:B------:R-:W2:Y:S10]  /*df90*/  SHFL.IDX PT, R5, R2, 0x2, 0x181f ;  /* 0x00581f0002057f89 */ /* 0x000eb400000e0000 */
[----:B0-----:R-:W-:-:S05]  /*dfa0*/  @!P3 LEA R8, P4, R11, R8, 0x1 ;  /* 0x000000080b08b211 */ /* 0x001fca00078808ff */
[----:B-1----:R-:W-:Y:S02]  /*dfb0*/  @!P3 IMAD.MOV.U32 R6, RZ, RZ, R8 ;  /* 0x000000ffff06b224 */ /* 0x002fe400078e0008 */
[----:B--2---:R-:W-:Y:S02]  /*dfc0*/  @!P3 IMAD.X R9, RZ, RZ, R5, P4 ;  /* 0x000000ffff09b224 */ /* 0x004fe400020e0605 */
[----:B------:R-:W-:Y:S02]  /*dfd0*/  VIADD R5, R4, 0x30 ;  /* 0x0000003004057836 */ /* 0x000fe40000000000 */
[----:B------:R-:W-:-:S05]  /*dfe0*/  @!P3 IMAD.MOV.U32 R7, RZ, RZ, R9 ;  /* 0x000000ffff07b224 */ /* 0x000fca00078e0009 */
[----:B------:R-:W-:Y:S04]  /*dff0*/  @!P3 LDGSTS.E.BYPASS.LTC128B.128 [R10+0x16400], desc[UR60][R6.64], !P0 ;  /* 0x16400000060abfae */ /* 0x000fe8000c101d7c */
[----:B------:R-:W-:Y:S04]  /*e000*/  @!P3 LDGSTS.E.BYPASS.LTC128B.128 [R10+0x1a400], desc[UR60][R6.64+0x80], !P1 ;  /* 0x1a400080060abfae */ /* 0x000fe8000c901d7c */
[----:B------:R0:W-:Y:S01]  /*e010*/  @!P3 LDGSTS.E.BYPASS.LTC128B.128 [R10+0x1e400], desc[UR60][R6.64+0x100], !P2 ;  /* 0x1e400100060abfae */ /* 0x0001e2000d101d7c */
[----:B------:R-:W-:-:S03]  /*e020*/  ISETP.GE.AND P3, PT, R5, R3, PT ;  /* 0x000000030500720c */ /* 0x000fc60003f66270 */
[----:B------:R-:W-:Y:S04]  /*e030*/  SHFL.IDX PT, R5, R2, 0x3, 0x181f ;  /* 0x00781f0002057f89 */ /* 0x000fe800000e0000 */
[----:B0-----:R-:W0:Y:S06]  /*e040*/  SHFL.IDX PT, R6, R0, 0x3, 0x181f ;  /* 0x00781f0000067f89 */ /* 0x001e2c00000e0000 */
[----:B0-----:R-:W-:-:S04]  /*e050*/  @!P3 LEA R6, P4, R11, R6, 0x1 ;  /* 0x000000060b06b211 */ /* 0x001fc800078808ff */
[----:B------:R-:W-:-:S05]  /*e060*/  @!P3 IADD3.X R5, RZ, R5, RZ, P4, !PT ;  /* 0x00000005ff05b210 */ /* 0x000fca00027fe4ff */
[----:B------:R-:W-:Y:S02]  /*e070*/  @!P3 IMAD.MOV.U32 R7, RZ, RZ, R5 ;  /* 0x000000ffff07b224 */ /* 0x000fe400078e0005 */
[----:B------:R-:W-:-:S03]  /*e080*/  VIADD R5, R4, 0x40 ;  /* 0x0000004004057836 */ /* 0x000fc60000000000 */
[----:B------:R-:W-:Y:S04]  /*e090*/  @!P3 LDGSTS.E.BYPASS.LTC128B.128 [R10+0x16c00], desc[UR60][R6.64], !P0 ;  /* 0x16c00000060abfae */ /* 0x000fe8000c101d7c */
[----:B------:R-:W-:Y:S04]  /*e0a0*/  @!P3 LDGSTS.E.BYPASS.LTC128B.128 [R10+0x1ac00], desc[UR60][R6.64+0x80], !P1 ;  /* 0x1ac00080060abfae */ /* 0x000fe8000c901d7c */
[----:B------:R0:W-:Y:S01]  /*e0b0*/  @!P3 LDGSTS.E.BYPASS.LTC128B.128 [R10+0x1ec00], desc[UR60][R6.64+0x100], !P2 ;  /* 0x1ec00100060abfae */ /* 0x0001e2000d101d7c */
[----:B------:R-:W-:-:S03]  /*e0c0*/  ISETP.GE.AND P3, PT, R5, R3, PT ;  /* 0x000000030500720c */ /* 0x000fc60003f66270 */
[----:B------:R-:W-:Y:S04]  /*e0d0*/  SHFL.IDX PT, R5, R2, 0x4, 0x181f ;  /* 0x00981f0002057f89 */ /* 0x000fe800000e0000 */
[----:B0-----:R-:W0:Y:S06]  /*e0e0*/  SHFL.IDX PT, R6, R0, 0x4, 0x181f ;  /* 0x00981f0000067f89 */ /* 0x001e2c00000e0000 */
[----:B0-----:R-:W-:-:S05]  /*e0f0*/  @!P3 LEA R6, P4, R11, R6, 0x1 ;  /* 0x000000060b06b211 */ /* 0x001fca00078808ff */
[----:B------:R-:W-:-:S04]  /*e100*/  @!P3 IMAD.X R5, RZ, RZ, R5, P4 ;  /* 0x000000ffff05b224 */ /* 0x000fc800020e0605 */
        /* <DEDUP_REMOVED lines=9> */
[----:B------:R-:W-:-:S05]  /*e1a0*/  @!P3 IMAD.X R5, RZ, RZ, R5, P4 ;  /* 0x000000ffff05b224 */ /* 0x000fca00020e0605 */
[----:B------:R-:W-:Y:S01]  /*e1b0*/  @!P3 MOV R7, R5 ;  /* 0x000000050007b202 */ /* 0x000fe20000000f00 */
[----:B------:R-:W-:-:S04]  /*e1c0*/  VIADD R5, R4, 0x60 ;  /* 0x0000006004057836 */ /* 0x000fc80000000000 */
[----:B------:R-:W-:Y:S01]  /*e1d0*/  @!P3 LDGSTS.E.BYPASS.LTC128B.128 [R10+0x17c00], desc[UR60][R6.64], !P0 ;  /* 0x17c00000060abfae */ /* 0x000fe2000c101d7c */
[----:B------:R-:W-:-:S03]  /*e1e0*/  ISETP.GE.AND P4, PT, R5, R3, PT ;  /* 0x000000030500720c */ /* 0x000fc60003f86270 */
[----:B------:R-:W-:Y:S04]  /*e1f0*/  @!P3 LDGSTS.E.BYPASS.LTC128B.128 [R10+0x1bc00], desc[UR60][R6.64+0x80], !P1 ;  /* 0x1bc00080060abfae */ /* 0x000fe8000c901d7c */
[----:B------:R0:W-:Y:S04]  /*e200*/  @!P3 LDGSTS.E.BYPASS.LTC128B.128 [R10+0x1fc00], desc[UR60][R6.64+0x100], !P2 ;  /* 0x1fc00100060abfae */ /* 0x0001e8000d101d7c */
[----:B------:R-:W-:Y:S04]  /*e210*/  SHFL.IDX PT, R5, R2, 0x6, 0x181f ;  /* 0x00d81f0002057f89 */ /* 0x000fe800000e0000 */
[----:B0-----:R-:W0:Y:S04]  /*e220*/  SHFL.IDX PT, R6, R0, 0x6, 0x181f ;  /* 0x00d81f0000067f89 */ /* 0x001e2800000e0000 */
[----:B------:R-:W1:Y:S01]  /*e230*/  SHFL.IDX PT, R0, R0, 0x7, 0x181f ;  /* 0x00f81f0000007f89 */ /* 0x000e6200000e0000 */
[----:B0-----:R-:W-:-:S05]  /*e240*/  @!P4 LEA R6, P3, R11, R6, 0x1 ;  /* 0x000000060b06c211 */ /* 0x001fca00078608ff */
[----:B------:R-:W-:-:S04]  /*e250*/  @!P4 IMAD.X R5, RZ, RZ, R5, P3 ;  /* 0x000000ffff05c224 */ /* 0x000fc800018e0605 */
[----:B------:R-:W-:Y:S02]  /*e260*/  @!P4 IMAD.MOV.U32 R7, RZ, RZ, R5 ;  /* 0x000000ffff07c224 */ /* 0x000fe400078e0005 */
[----:B------:R0:W2:Y:S04]  /*e270*/  SHFL.IDX PT, R5, R2, 0x7, 0x181f ;  /* 0x00f81f0002057f89 */ /* 0x0000a800000e0000 */
[----:B------:R0:W-:Y:S04]  /*e280*/  @!P4 LDGSTS.E.BYPASS.LTC128B.128 [R10+0x18400], desc[UR60][R6.64], !P0 ;  /* 0x18400000060acfae */ /* 0x0001e8000c101d7c */
[----:B------:R0:W-:Y:S04]  /*e290*/  @!P4 LDGSTS.E.BYPASS.LTC128B.128 [R10+0x1c400], desc[UR60][R6.64+0x80], !P1 ;  /* 0x1c400080060acfae */ /* 0x0001e8000c901d7c */
[----:B-1----:R0:W-:Y:S02]  /*e2a0*/  @!P4 LDGSTS.E.BYPASS.LTC128B.128 [R10+0x20400], desc[UR60][R6.64+0x100], !P2 ;  /* 0x20400100060acfae */ /* 0x0021e4000d101d7c */
.L_x_155:
[----:B------:R-:W-:Y:S01]  /*e2b0*/  VIADD R4, R4, 0x70 ;  /* 0x0000007004047836 */ /* 0x000fe20000000000 */
[----:B------:R-:W-:Y:S04]  /*e2c0*/  BSSY B0, `(.L_x_50) ;  /* 0x000000e000007945 */ /* 0x000fe80003800000 */
[----:B------:R-:W-:-:S13]  /*e2d0*/  ISETP.GE.AND P3, PT, R4, R3, PT ;  /* 0x000000030400720c */ /* 0x000fda0003f66270 */
[----:B------:R-:W-:Y:S05]  /*e2e0*/  @P3 BRA `(.L_x_51) ;  /* 0x00000000002c3947 */ /* 0x000fea0003800000 */
[----:B0-----:R-:W0:Y:S02]  /*e2f0*/  S2R R2, SR_TID.X ;  /* 0x0000000000027919 */ /* 0x001e240000002100 */
[----:B0-----:R-:W-:-:S05]  /*e300*/  IMAD.SHL.U32 R2, R2, 0x8, RZ ;  /* 0x0000000802027824 */ /* 0x001fca00078e00ff */
[----:B------:R-:W-:-:S04]  /*e310*/  LOP3.LUT R2, R2, 0x38, RZ, 0xc0, !PT ;  /* 0x0000003802027812 */ /* 0x000fc800078ec0ff */
[----:B------:R-:W-:-:S05]  /*e320*/  LEA R2, P3, R2, R0, 0x1 ;  /* 0x0000000002027211 */ /* 0x000fca00078608ff */
[----:B--2---:R-:W-:-:S05]  /*e330*/  IMAD.X R3, RZ, RZ, R5, P3 ;  /* 0x000000ffff037224 */ /* 0x004fca00018e0605 */
[----:B------:R-:W-:Y:S01]  /*e340*/  @!PT LDS RZ, [RZ] ;  /* 0x00000000fffff984 */ /* 0x000fe20000000800 */
[----:B------:R-:W-:Y:S01]  /*e350*/  @!PT LDS RZ, [RZ] ;  /* 0x00000000fffff984 */ /* 0x000fe20000000800 */
[----:B------:R-:W-:Y:S01]  /*e360*/  @!PT LDS RZ, [RZ] ;  /* 0x00000000fffff984 */ /* 0x000fe20000000800 */
[----:B------:R3:W-:Y:S04]  /*e370*/  LDGSTS.E.BYPASS.LTC128B.128 [R10+0x18c00], desc[UR60][R2.64], !P0 ;  /* 0x18c00000020a7fae */ /* 0x0007e8000c101d7c */
[----:B------:R3:W-:Y:S04]  /*e380*/  LDGSTS.E.BYPASS.LTC128B.128 [R10+0x1cc00], desc[UR60][R2.64+0x80], !P1 ;  /* 0x1cc00080020a7fae */ /* 0x0007e8000c901d7c */
[----:B------:R3:W-:Y:S02]  /*e390*/  LDGSTS.E.BYPASS.LTC128B.128 [R10+0x20c00], desc[UR60][R2.64+0x100], !P2 ;  /* 0x20c00100020a7fae */ /* 0x0007e4000d101d7c */
.L_x_51:
[----:B------:R-:W-:Y:S05]  /*e3a0*/  BSYNC B0 ;  /* 0x0000000000007941 */ /* 0x000fea0003800000 */
.L_x_50:
[----:B0--3--:R-:W3:Y:S01]  /*e3b0*/  LDL R2, [R1+0x30] ;  /* 0x0000300001027983 */ /* 0x009ee20000100800 */
[----:B------:R-:W-:Y:S01]  /*e3c0*/  NOP ;  /* 0x0000000000007918 */ /* 0x000fe20000000000 */
[----:B------:R-:W-:Y:S02]  /*e3d0*/  SYNCS.ARRIVE.TRANS64.RED.A0T1 RZ, [UR36+0x36800], RZ ;  /* 0x036800ffffff79a7 */ /* 0x000fe40008200424 */
[----:B------:R-:W-:Y:S01]  /*e3e0*/  ARRIVES.LDGSTSBAR.64.TRANSCNT [UR36+0x36800] ;  /* 0x03680000ff0079b0 */ /* 0x000fe20008000aa4 */
[----:B---3--:R-:W-:-:S04]  /*e3f0*/  LOP3.LUT R0, R2, 0x1, RZ, 0xc, !PT ;  /* 0x0000000102007812 */ /* 0x008fc800078e0cff */
[----:B------:R-:W-:Y:S01]  /*e400*/  SHF.L.U32 R0, R0, 0x1f, RZ ;  /* 0x0000001f00007819 */ /* 0x000fe200000006ff */
[----:B------:R-:W-:Y:S01]  /*e410*/  NOP ;  /* 0x0000000000007918 */ /* 0x000fe20000000000 */
[----:B------:R-:W3:Y:S01]  /*e420*/  LDL.LU R2, [R1+0x2c] ;  /* 0x00002c0001027983 */ /* 0x000ee20000300800 */
[----:B------:R-:W-:Y:S01]  /*e430*/  SYNCS.ARRIVE.TRANS64.A1T0 RZ, [UR36+0x36800], RZ ;  /* 0x036800ffffff79a7 */ /* 0x000fe20008100024 */
[----:B------:R-:W-:Y:S01]  /*e440*/  BSSY B0, `(.L_x_52) ;  /* 0x0000005000007945 */ /* 0x000fe20003800000 */
[----:B------:R-:W-:Y:S01]  /*e450*/  MOV R9, UR36 ;  /* 0x0000002400097c02 */ /* 0x000fe20008000f00 */
[----:B------:R-:W0:Y:S01]  /*e460*/  SYNCS.PHASECHK.TRANS64.TRYWAIT P0, [UR36+0x36820], R0 ;  /* 0x03682000ff0075a7 */ /* 0x000e220008000164 */
[----:B---3--:R-:W-:Y:S01]  /*e470*/  ISETP.GE.AND P1, PT, R2, 0x71, PT ;  /* 0x000000710200780c */ /* 0x008fe20003f26270 */
[----:B0-----:R-:W-:-:S12]  /*e480*/  @!P0 BRA `(.L_x_53) ;  /* 0x0000003800e48947 */ /* 0x001fd80003800000 */
.L_x_156:
[----:B------:R-:W-:Y:S05]  /*e490*/  BSYNC B0 ;  /* 0x0000000000007941 */ /* 0x000fea0003800000 */
.L_x_52:
[----:B------:R-:W-:Y:S01]  /*e4a0*/  VIADD R11, R9, 0x36800 ;  /* 0x00036800090b7836 */ /* 0x000fe20000000000 */
[----:B------:R-:W-:Y:S06]  /*e4b0*/  @!P1 BRA `(.L_x_54) ;  /* 0x0000002000bc9947 */ /* 0x000fec0003800000 */
[----:B------:R-:W3:Y:S01]  /*e4c0*/  LDL R2, [R1+0x20] ;  /* 0x0000200001027983 */ /* 0x000ee20000100800 */
[----:B0-----:R-:W-:Y:S02]  /*e4d0*/  IMAD.MOV.U32 R0, RZ, RZ, 0x1 ;  /* 0x00000001ff007424 */ /* 0x001fe400078e00ff */
[----:B---3--:R-:W-:-:S05]  /*e4e0*/  IMAD.MOV R8, RZ, RZ, -R2 ;  /* 0x000000ffff087224 */ /* 0x008fca00078e0a02 */
[----:B------:R-:W-:-:S05]  /*e4f0*/  VIADDMNMX R8, R8, R0, 0xffffffff, !PT ;  /* 0xffffffff08087446 */ /* 0x000fca0007800100 */
[----:B------:R-:W-:-:S05]  /*e500*/  IMAD.IADD R0, R2, 0x1, R8 ;  /* 0x0000000102007824 */ /* 0x000fca00078e0208 */
[----:B------:R-:W-:-:S04]  /*e510*/  LOP3.LUT R0, R0, 0x1, RZ, 0xc0, !PT ;  /* 0x0000000100007812 */ /* 0x000fc800078ec0ff */
[----:B------:R-:W-:Y:S01]  /*e520*/  ISETP.NE.U32.AND P0, PT, R0, 0x1, PT ;  /* 0x000000010000780c */ /* 0x000fe20003f05070 */
[----:B------:R-:W-:-:S12]  /*e530*/  VIADD R0, R2, 0xfffffffe ;  /* 0xfffffffe02007836 */ /* 0x000fd80000000000 */
[----:B------:R-:W-:Y:S05]  /*e540*/  @P0 BRA `(.L_x_55) ;  /* 0x0000000800e00947 */ /* 0x000fea0003800000 */
[----:B------:R-:W3:Y:S04]  /*e550*/  LDL R3, [R1+0xc] ;  /* 0x00000c0001037983 */ /* 0x000ee80000100800 */
[----:B------:R-:W4:Y:S01]  /*e560*/  LDL R2, [R1] ;  /* 0x0000000001027983 */ /* 0x000f220000100800 */
[----:B------:R-:W-:Y:S01]  /*e570*/  VIADD R4, R18, 0x1 ;  /* 0x0000000112047836 */ /* 0x000fe20000000000 */
[----:B------:R-:W-:Y:S04]  /*e580*/  BSSY B0, `(.L_x_56) ;  /* 0x00000b0000007945 */ /* 0x000fe80003800000 */
[----:B------:R-:W-:-:S04]  /*e590*/  ISETP.NE.AND P0, PT, R4, 0x2, PT ;  /* 0x000000020400780c */ /* 0x000fc80003f05270 */
[----:B-1----:R-:W-:Y:S02]  /*e5a0*/  SEL R10, RZ, 0x1, P0 ;  /* 0x00000001ff0a7807 */ /* 0x002fe40000000000 */
[----:B------:R-:W-:Y:S02]  /*e5b0*/  SEL R4, R4, RZ, P0 ;  /* 0x000000ff04047207 */ /* 0x000fe40000000000 */
[----:B---3--:R-:W-:Y:S02]  /*e5c0*/  ISETP.NE.AND P2, PT, R3, RZ, PT ;  /* 0x000000ff0300720c */ /* 0x008fe40003f45270 */
[----:B----4-:R-:W-:-:S11]  /*e5d0*/  LOP3.LUT R10, R2, R10, RZ, 0x3c, !PT ;  /* 0x0000000a020a7212 */ /* 0x010fd600078e3cff */
[----:B------:R-:W-:Y:S05]  /*e5e0*/  @!P2 BRA `(.L_x_57) ;  /* 0x0000000800a4a947 */ /* 0x000fea0003800000 */
[----:B------:R-:W3:Y:S01]  /*e5f0*/  LDL R2, [R1+0x10] ;  /* 0x0000100001027983 */ /* 0x000ee20000100800 */
[----:B------:R-:W-:Y:S02]  /*e600*/  MOV R6, R17 ;  /* 0x0000001100067202 */ /* 0x000fe40000000f00 */
[----:B---3--:R-:W-:-:S13]  /*e610*/  ISETP.NE.AND P2, PT, R2, RZ, PT ;  /* 0x000000ff0200720c */ /* 0x008fda0003f45270 */
[----:B------:R-:W-:Y:S05]  /*e620*/  @!P2 BRA `(.L_x_58) ;  /* 0x00000000004ca947 */ /* 0x000fea0003800000 */
[----:B------:R-:W3:Y:S01]  /*e630*/  LDL R7, [R1+0x8] ;  /* 0x0000080001077983 */ /* 0x000ee20000100800 */
[----:B------:R-:W0:Y:S01]  /*e640*/  LDC R6, c[0x0][0x43c] ;  /* 0x00010f00ff067b82 */ /* 0x000e220000000800 */
[----:B------:R-:W-:Y:S01]  /*e650*/  ULDC.64 UR4, c[0x0][0x428] ;  /* 0x00010a0000047ab9 */ /* 0x000fe20000000a00 */
[----:B0-----:R-:W-:-:S13]  /*e660*/  ISETP.NE.AND P0, PT, R6, 0x1, PT ;  /* 0x000000010600780c */ /* 0x001fda0003f05270 */
[----:B------:R-:W2:Y:S02]  /*e670*/  @P0 LDC.64 R2, c[0x0][0x440] ;  /* 0x00011000ff020b82 */ /* 0x000ea40000000a00 */
[----:B--2---:R-:W-:-:S04]  /*e680*/  @P0 IMAD.HI.U32 R5, R0, R2, RZ ;  /* 0x0000000200050227 */ /* 0x004fc800078e00ff */
[----:B------:R-:W-:Y:S01]  /*e690*/  IMAD.MOV.U32 R2, RZ, RZ, R0 ;  /* 0x000000ffff027224 */ /* 0x000fe200078e0000 */
[----:B------:R-:W-:-:S05]  /*e6a0*/  @P0 SHF.R.U32.HI R2, RZ, R3, R5 ;  /* 0x00000003ff020219 */ /* 0x000fca0000011605 */
[----:B------:R-:W-:-:S04]  /*e6b0*/  IMAD.MOV R3, RZ, RZ, -R2 ;  /* 0x000000ffff037224 */ /* 0x000fc800078e0a02 */
[----:B------:R-:W-:Y:S01]  /*e6c0*/  IMAD R0, R6, R3, R0 ;  /* 0x0000000306007224 */ /* 0x000fe200078e0200 */
[----:B------:R-:W-:-:S03]  /*e6d0*/  SHF.R.S32.HI R3, RZ, 0x1f, R2 ;  /* 0x0000001fff037819 */ /* 0x000fc60000011402 */
[----:B------:R-:W-:-:S04]  /*e6e0*/  IMAD.WIDE.U32 R2, R19, UR4, R2 ;  /* 0x0000000413027c25 */ /* 0x000fc8000f8e0002 */
[----:B---3--:R-:W-:-:S04]  /*e6f0*/  IMAD R5, R7, UR4, RZ ;  /* 0x0000000407057c24 */ /* 0x008fc8000f8e02ff */
[----:B------:R-:W-:Y:S01]  /*e700*/  IMAD R5, R19, UR5, R5 ;  /* 0x0000000513057c24 */ /* 0x000fe2000f8e0205 */
[----:B------:R-:W-:Y:S02]  /*e710*/  ULDC.64 UR4, c[0x0][0x418] ;  /* 0x0001060000047ab9 */ /* 0x000fe40000000a00 */
[----:B------:R-:W-:Y:S01]  /*e720*/  LEA R6, P0, R2, UR4, 0x2 ;  /* 0x0000000402067c11 */ /* 0x000fe2000f8010ff */
[----:B------:R-:W-:-:S05]  /*e730*/  IMAD.IADD R3, R5, 0x1, R3 ;  /* 0x0000000105037824 */ /* 0x000fca00078e0203 */
[----:B------:R-:W-:-:S05]  /*e740*/  LEA.HI.X R7, R2, UR5, R3, 0x2, P0 ;  /* 0x0000000502077c11 */ /* 0x000fca00080f1403 */
[----:B------:R0:W5:Y:S02]  /*e750*/  LDG.E R6, desc[UR60][R6.64] ;  /* 0x0000003c06067981 */ /* 0x000164000c1e1900 */
.L_x_58:
[----:B------:R-:W-:Y:S01]  /*e760*/  LEA R3, R4, UR36, 0x3 ;  /* 0x0000002404037c11 */ /* 0x000fe2000f8e18ff */
[----:B------:R-:W-:Y:S01]  /*e770*/  BSSY B1, `(.L_x_59) ;  /* 0x0000004000017945 */ /* 0x000fe20003800000 */
[----:B------:R-:W-:-:S04]  /*e780*/  SHF.L.U32 R2, R10, 0x1f, RZ ;  /* 0x0000001f0a027819 */ /* 0x000fc800000006ff */
[----:B------:R-:W1:Y:S02]  /*e790*/  SYNCS.PHASECHK.TRANS64.TRYWAIT P0, [R3+URZ+0x36840], R2 ;  /* 0x03684002030075a7 */ /* 0x000e64000800017f */
[----:B-1----:R-:W-:Y:S05]  /*e7a0*/  @!P0 BRA `(.L_x_60) ;  /* 0x0000003800308947 */ /* 0x002fea0003800000 */
.L_x_157:
[----:B------:R-:W-:Y:S05]  /*e7b0*/  BSYNC B1 ;  /* 0x0000000000017941 */ /* 0x000fea0003800000 */
.L_x_59:
[----:B--2---:R-:W2:Y:S01]  /*e7c0*/  S2R R5, SR_TID.X ;  /* 0x0000000000057919 */ /* 0x004ea20000002100 */
[----:B------:R-:W-:Y:S01]  /*e7d0*/  BSSY B1, `(.L_x_61) ;  /* 0x000000b000017945 */ /* 0x000fe20003800000 */
[----:B--2---:R-:W-:-:S04]  /*e7e0*/  LOP3.LUT R5, R5, 0x7f, RZ, 0xc0, !PT ;  /* 0x0000007f05057812 */ /* 0x004fc800078ec0ff */
[----:B------:R-:W-:-:S13]  /*e7f0*/  ISETP.NE.AND P1, PT, R5, RZ, PT ;  /* 0x000000ff0500720c */ /* 0x000fda0003f25270 */
[----:B------:R-:W-:Y:S05]  /*e800*/  @P1 BRA `(.L_x_62) ;  /* 0x00000000001c1947 */ /* 0x000fea0003800000 */
[----:B------:R-:W2:Y:S01]  /*e810*/  S2R R5, SR_TID.X ;  /* 0x0000000000057919 */ /* 0x000ea20000002100 */
[----:B-1----:R-:W-:-:S04]  /*e820*/  IMAD.MOV.U32 R2, RZ, RZ, 0xa800 ;  /* 0x0000a800ff027424 */ /* 0x002fc800078e00ff */
[----:B------:R3:W-:Y:S01]  /*e830*/  SYNCS.ARRIVE.TRANS64 RZ, [R3+URZ+0x36830], R2 ;  /* 0x0368300203ff79a7 */ /* 0x0007e2000800003f */
[----:B--2---:R-:W-:-:S04]  /*e840*/  LOP3.LUT R5, R5, 0x1f, RZ, 0xc0, !PT ;  /* 0x0000001f05057812 */ /* 0x004fc800078ec0ff */
[----:B------:R-:W-:-:S13]  /*e850*/  ISETP.NE.AND P0, PT, R5, RZ, PT ;  /* 0x000000ff0500720c */ /* 0x000fda0003f05270 */
[----:B---3--:R-:W-:Y:S05]  /*e860*/  @!P0 BRA `(.L_x_62) ;  /* 0x0000000000048947 */ /* 0x008fea0003800000 */
[----:B------:R-:W-:Y:S01]  /*e870*/  BPT.TRAP 0x1 ;  /* 0x000000040000795c */ /* 0x000fe20000300000 */
.L_x_62:
[----:B------:R-:W-:Y:S05]  /*e880*/  BSYNC B1 ;  /* 0x0000000000017941 */ /* 0x000fea0003800000 */
.L_x_61:
[----:B------:R-:W-:Y:S01]  /*e890*/  IMAD.MOV.U32 R14, RZ, RZ, RZ ;  /* 0x000000ffff0e7224 */ /* 0x000fe200078e00ff */
[----:B------:R-:W-:Y:S01]  /*e8a0*/  UIADD3 UR4, UP0, UR38, 0x370, URZ ;  /* 0x0000037026047890 */ /* 0x000fe2000ff1e03f */
[----:B------:R-:W-:Y:S01]  /*e8b0*/  IMAD R5, R4, 0xa800, R9 ;  /* 0x0000a80004057824 */ /* 0x000fe200078e0209 */
[----:B------:R-:W-:Y:S01]  /*e8c0*/  PLOP3.LUT P0, PT, PT, PT, PT, 0x80, 0x0 ;  /* 0x000000000000781c */ /* 0x000fe20003f0f070 */
[----:B-1----:R-:W-:Y:S01]  /*e8d0*/  IMAD R2, R0, 0x70, RZ ;  /* 0x0000007000027824 */ /* 0x002fe200078e02ff */
[----:B------:R-:W-:Y:S01]  /*e8e0*/  R2UR UR10, R14 ;  /* 0x000000000e0a72ca */ /* 0x000fe200000e0000 */
[----:B0-----:R-:W-:Y:S01]  /*e8f0*/  VIADD R7, R5, 0x21400 ;  /* 0x0002140005077836 */ /* 0x001fe20000000000 */
[----:B------:R-:W-:Y:S01]  /*e900*/  IADD3 R3, R3, 0x36830, RZ ;  /* 0x0003683003037810 */ /* 0x000fe20007ffe0ff */
[----:B------:R-:W-:Y:S01]  /*e910*/  UIADD3.X UR5, URZ, UR39, URZ, UP0, !UPT ;  /* 0x000000273f057290 */ /* 0x000fe200087fe43f */
[----:B------:R-:W-:Y:S01]  /*e920*/  UMOV UR6, 0x0 ;  /* 0x0000000000067882 */ /* 0x000fe20000000000 */
[----:B------:R-:W-:-:S10]  /*e930*/  UMOV UR7, 0x14f00000 ;  /* 0x14f0000000077882 */ /* 0x000fd40000000000 */
.L_x_63:
[----:B------:R-:W-:-:S13]  /*e940*/  @P0 ELECT P2, URZ, PT ;  /* 0x00000000003f082f */ /* 0x000fda0003840000 */
[----:B-----5:R-:W-:Y:S02]  /*e950*/  @P2 R2UR UR13, R6 ;  /* 0x00000000060d22ca */ /* 0x020fe400000e0000 */
[----:B------:R-:W-:Y:S02]  /*e960*/  @P2 R2UR UR12, R16 ;  /* 0x00000000100c22ca */ /* 0x000fe400000e0000 */
[----:B------:R-:W-:Y:S02]  /*e970*/  @P2 R2UR UR11, R2 ;  /* 0x00000000020b22ca */ /* 0x000fe400000e0000 */
[----:B------:R-:W-:Y:S02]  /*e980*/  @P2 R2UR UR9, R3 ;  /* 0x00000000030922ca */ /* 0x000fe400000e0000 */
[----:B------:R-:W-:Y:S02]  /*e990*/  @P2 R2UR UR8, R7 ;  /* 0x00000000070822ca */ /* 0x000fe400000e0000 */
[----:B------:R-:W-:-:S02]  /*e9a0*/  @P2 PLOP3.LUT P0, PT, P2, PT, PT, 0x8, 0x0 ;  /* 0x000000000000281c */ /* 0x000fc4000170e170 */
[----:B------:R-:W-:-:S09]  /*e9b0*/  PLOP3.LUT P2, PT, PT, PT, PT, 0x8, 0x0 ;  /* 0x000000000000781c */ /* 0x000fd20003f4e170 */
[----:B------:R0:W-:Y:S02]  /*e9c0*/  UTMALDG.4D [UR8], [UR4], desc[UR6] ;  /* 0x00000608040075b4 */ /* 0x0001e40008019000 */
[----:B0-----:R-:W-:Y:S05]  /*e9d0*/  @P0 BRA.U.ANY `(.L_x_63) ;  /* 0xfffffffd00d80947 */ /* 0x001fea000393ffff */
[----:B------:R-:W-:Y:S01]  /*e9e0*/  IMAD.MOV.U32 R20, RZ, RZ, 0x40 ;  /* 0x00000040ff147424 */ /* 0x000fe200078e00ff */
[----:B------:R-:W-:Y:S01]  /*e9f0*/  PLOP3.LUT P0, PT, PT, PT, PT, 0x80, 0x0 ;  /* 0x000000000000781c */ /* 0x000fe20003f0f070 */
[----:B------:R-:W-:Y:S01]  /*ea00*/  VIADD R7, R5, 0x24c00 ;  /* 0x00024c0005077836 */ /* 0x000fe20000000000 */
[----:B------:R-:W-:Y:S01]  /*ea10*/  UMOV UR6, 0x0 ;  /* 0x0000000000067882 */ /* 0x000fe20000000000 */
[----:B------:R-:W-:Y:S01]  /*ea20*/  UMOV UR7, 0x14f00000 ;  /* 0x14f0000000077882 */ /* 0x000fe20000000000 */
[----:B------:R-:W-:-:S15]  /*ea30*/  R2UR UR10, R20 ;  /* 0x00000000140a72ca */ /* 0x000fde00000e0000 */
.L_x_64:
[----:B------:R-:W-:-:S13]  /*ea40*/  @P0 ELECT P2, URZ, PT ;  /* 0x00000000003f082f */ /* 0x000fda0003840000 */
[----:B------:R-:W-:Y:S02]  /*ea50*/  @P2 R2UR UR13, R6 ;  /* 0x00000000060d22ca */ /* 0x000fe400000e0000 */
        /* <DEDUP_REMOVED lines=14> */
.L_x_65:
        /* <DEDUP_REMOVED lines=10> */
[----:B------:R-:W2:Y:S01]  /*ebe0*/  LDL.LU R7, [R1] ;  /* 0x0000000001077983 */ /* 0x000ea20000300800 */
[----:B------:R-:W-:Y:S01]  /*ebf0*/  LEA R3, R18, R11, 0x3 ;  /* 0x0000000b12037211 */ /* 0x000fe200078e18ff */
[----:B------:R-:W-:Y:S01]  /*ec00*/  BSSY B1, `(.L_x_66) ;  /* 0x0000004000017945 */ /* 0x000fe20003800000 */
[----:B--2---:R-:W-:-:S04]  /*ec10*/  SHF.L.U32 R2, R7, 0x1f, RZ ;  /* 0x0000001f07027819 */ /* 0x004fc800000006ff */
[----:B------:R-:W0:Y:S02]  /*ec20*/  SYNCS.PHASECHK.TRANS64.TRYWAIT P0, [R3+URZ+0x60], R2 ;  /* 0x00006002030075a7 */ /* 0x000e24000800017f */
[----:B0-----:R-:W-:Y:S05]  /*ec30*/  @!P0 BRA `(.L_x_67) ;  /* 0x0000003400208947 */ /* 0x001fea0003800000 */
.L_x_158:
[----:B------:R-:W-:Y:S05]  /*ec40*/  BSYNC B1 ;  /* 0x0000000000017941 */ /* 0x000fea0003800000 */
.L_x_66:
[----:B------:R-:W-:Y:S01]  /*ec50*/  BSSY B1, `(.L_x_68) ;  /* 0x000000c000017945 */ /* 0x000fe20003800000 */
[----:B------:R-:W-:Y:S02]  /*ec60*/  IMAD.MOV.U32 R12, RZ, RZ, 0x0 ;  /* 0x00000000ff0c7424 */ /* 0x000fe400078e00ff */
[----:B------:R-:W-:Y:S01]  /*ec70*/  IMAD.MOV.U32 R13, RZ, RZ, 0x14f00000 ;  /* 0x14f00000ff0d7424 */ /* 0x000fe200078e00ff */
[----:B------:R-:W-:Y:S06]  /*ec80*/  @P1 BRA `(.L_x_69) ;  /* 0x0000000000201947 */ /* 0x000fec0003800000 */
[----:B------:R-:W1:Y:S01]  /*ec90*/  S2R R5, SR_TID.X ;  /* 0x0000000000057919 */ /* 0x000e620000002100 */
[----:B0-----:R-:W-:Y:S01]  /*eca0*/  LEA R2, R18, UR36, 0x3 ;  /* 0x0000002412027c11 */ /* 0x001fe2000f8e18ff */
[----:B------:R-:W-:-:S04]  /*ecb0*/  IMAD.MOV.U32 R3, RZ, RZ, 0xa800 ;  /* 0x0000a800ff037424 */ /* 0x000fc800078e00ff */
[----:B------:R2:W-:Y:S01]  /*ecc0*/  SYNCS.ARRIVE.TRANS64 RZ, [R2+URZ+0x36850], R3 ;  /* 0x0368500302ff79a7 */ /* 0x0005e2000800003f */
[----:B-1----:R-:W-:-:S04]  /*ecd0*/  LOP3.LUT R5, R5, 0x1f, RZ, 0xc0, !PT ;  /* 0x0000001f05057812 */ /* 0x002fc800078ec0ff */
[----:B------:R-:W-:-:S13]  /*ece0*/  ISETP.NE.AND P0, PT, R5, RZ, PT ;  /* 0x000000ff0500720c */ /* 0x000fda0003f05270 */
[----:B--2---:R-:W-:Y:S05]  /*ecf0*/  @!P0 BRA `(.L_x_69) ;  /* 0x0000000000048947 */ /* 0x004fea0003800000 */
[----:B------:R-:W-:Y:S01]  /*ed00*/  BPT.TRAP 0x1 ;  /* 0x000000040000795c */ /* 0x000fe20000300000 */
.L_x_69:
[----:B------:R-:W-:Y:S05]  /*ed10*/  BSYNC B1 ;  /* 0x0000000000017941 */ /* 0x000fea0003800000 */
.L_x_68:
[----:B------:R-:W2:Y:S01]  /*ed20*/  LDL.LU R5, [R1+0x4] ;  /* 0x0000040001057983 */ /* 0x000ea20000300800 */
[----:B------:R-:W-:Y:S01]  /*ed30*/  R2UR UR10, R14 ;  /* 0x000000000e0a72ca */ /* 0x000fe200000e0000 */
[----:B0-----:R-:W-:Y:S01]  /*ed40*/  IMAD R2, R18, 0xa800, R9 ;  /* 0x0000a80012027824 */ /* 0x001fe200078e0209 */
[----:B------:R-:W-:Y:S01]  /*ed50*/  R2UR UR6, R12 ;  /* 0x000000000c0672ca */ /* 0x000fe200000e0000 */
[----:B------:R-:W-:Y:S01]  /*ed60*/  UIADD3 UR4, UP0, UR38, 0x470, URZ ;  /* 0x0000047026047890 */ /* 0x000fe2000ff1e03f */
[----:B------:R-:W-:Y:S01]  /*ed70*/  R2UR UR7, R13 ;  /* 0x000000000d0772ca */ /* 0x000fe200000e0000 */
[----:B------:R-:W-:Y:S01]  /*ed80*/  VIADD R7, R2, 0x400 ;  /* 0x0000040002077836 */ /* 0x000fe20000000000 */
[----:B------:R-:W-:Y:S01]  /*ed90*/  LEA R3, R18, UR36, 0x3 ;  /* 0x0000002412037c11 */ /* 0x000fe2000f8e18ff */
[----:B------:R-:W-:Y:S01]  /*eda0*/  UIADD3.X UR5, URZ, UR39, URZ, UP0, !UPT ;  /* 0x000000273f057290 */ /* 0x000fe200087fe43f */
[----:B------:R-:W-:-:S03]  /*edb0*/  PLOP3.LUT P0, PT, PT, PT, PT, 0x80, 0x0 ;  /* 0x000000000000781c */ /* 0x000fc60003f0f070 */
[----:B------:R-:W-:Y:S02]  /*edc0*/  VIADD R3, R3, 0x36850 ;  /* 0x0003685003037836 */ /* 0x000fe40000000000 */
[----:B--2---:R-:W-:-:S08]  /*edd0*/  IMAD R5, R5, 0x70, RZ ;  /* 0x0000007005057824 */ /* 0x004fd000078e02ff */
.L_x_70:
        /* <DEDUP_REMOVED lines=10> */
[----:B------:R-:W-:Y:S02]  /*ee80*/  R2UR UR10, R20 ;  /* 0x00000000140a72ca */ /* 0x000fe400000e0000 */
[----:B------:R-:W-:Y:S02]  /*ee90*/  R2UR UR6, R12 ;  /* 0x000000000c0672ca */ /* 0x000fe400000e0000 */
[----:B------:R-:W-:Y:S02]  /*eea0*/  R2UR UR7, R13 ;  /* 0x000000000d0772ca */ /* 0x000fe400000e0000 */
[----:B------:R-:W-:Y:S02]  /*eeb0*/  PLOP3.LUT P0, PT, PT, PT, PT, 0x80, 0x0 ;  /* 0x000000000000781c */ /* 0x000fe40003f0f070 */
[----:B------:R-:W-:-:S11]  /*eec0*/  IADD3 R7, R2, 0x3c00, RZ ;  /* 0x00003c0002077810 */ /* 0x000fd60007ffe0ff */
.L_x_71:
        /* <DEDUP_REMOVED lines=10> */
[----:B------:R-:W-:Y:S01]  /*ef70*/  R2UR UR10, R15 ;  /* 0x000000000f0a72ca */ /* 0x000fe200000e0000 */
[----:B------:R-:W-:Y:S01]  /*ef80*/  VIADD R2, R2, 0x7400 ;  /* 0x0000740002027836 */ /* 0x000fe20000000000 */
[----:B------:R-:W-:Y:S02]  /*ef90*/  R2UR UR6, R12 ;  /* 0x000000000c0672ca */ /* 0x000fe400000e0000 */
[----:B------:R-:W-:Y:S02]  /*efa0*/  R2UR UR7, R13 ;  /* 0x000000000d0772ca */ /* 0x000fe400000e0000 */
[----:B------:R-:W-:-:S13]  /*efb0*/  PLOP3.LUT P0, PT, PT, PT, PT, 0x80, 0x0 ;  /* 0x000000000000781c */ /* 0x000fda0003f0f070 */
.L_x_72:
        /* <DEDUP_REMOVED lines=10> */
[----:B------:R0:W-:Y:S01]  /*f060*/  STL [R1+0x4], R0 ;  /* 0x0000040001007387 */ /* 0x0001e20000100800 */
[----:B------:R-:W-:-:S07]  /*f070*/  IMAD.MOV.U32 R17, RZ, RZ, R6 ;  /* 0x000000ffff117224 */ /* 0x000fce00078e0006 */
.L_x_57:
[----:B------:R-:W-:Y:S05]  /*f080*/  BSYNC B0 ;  /* 0x0000000000007941 */ /* 0x000fea0003800000 */
.L_x_56:
[----:B0-----:R-:W3:Y:S01]  /*f090*/  LDL.LU R0, [R1+0x20] ;  /* 0x0000200001007983 */ /* 0x001ee20000300800 */
[----:B------:R-:W-:-:S03]  /*f0a0*/  IMAD.MOV.U32 R18, RZ, RZ, R4 ;  /* 0x000000ffff127224 */ /* 0x000fc600078e0004 */
[----:B------:R0:W-:Y:S02]  /*f0b0*/  STL [R1], R10 ;  /* 0x0000000a01007387 */ /* 0x0001e40000100800 */
[----:B0--3--:R-:W-:-:S07]  /*f0c0*/  VIADD R0, R0, 0xfffffffd ;  /* 0xfffffffd00007836 */ /* 0x009fce0000000000 */
.L_x_55:
[----:B------:R-:W3:Y:S01]  /*f0d0*/  LDL.LU R2, [R1+0x1c] ;  /* 0x00001c0001027983 */ /* 0x000ee20000300800 */
[----:B------:R-:W-:Y:S01]  /*f0e0*/  IMAD.MOV R8, RZ, RZ, -R8 ;  /* 0x000000ffff087224 */ /* 0x000fe200078e0a08 */
[----:B------:R-:W-:Y:S04]  /*f0f0*/  BSSY B0, `(.L_x_54) ;  /* 0x000016b000007945 */ /* 0x000fe80003800000 */
[----:B---3--:R-:W-:-:S13]  /*f100*/  ISETP.NE.AND P0, PT, R2, R8, PT ;  /* 0x000000080200720c */ /* 0x008fda0003f05270 */
[----:B------:R-:W-:Y:S05]  /*f110*/  @!P0 BRA `(.L_x_73) ;  /* 0x0000001400a08947 */ /* 0x000fea0003800000 */
[----:B------:R-:W-:-:S07]  /*f120*/  MOV R4, R17 ;  /* 0x0000001100047202 */ /* 0x000fce0000000f00 */
.L_x_108:
[----:B---3--:R-:W3:Y:S04]  /*f130*/  LDL R3, [R1+0xc] ;  /* 0x00000c0001037983 */ /* 0x008ee80000100800 */
[----:B------:R-:W4:Y:S01]  /*f140*/  LDL R2, [R1] ;  /* 0x0000000001027983 */ /* 0x000f220000100800 */
[----:B-1----:R-:W-:Y:S01]  /*f150*/  VIADD R6, R18, 0x1 ;  /* 0x0000000112067836 */ /* 0x002fe20000000000 */
[----:B------:R-:W-:Y:S04]  /*f160*/  BSSY B1, `(.L_x_74) ;  /* 0x00000ae000017945 */ /* 0x000fe80003800000 */
[----:B------:R-:W-:-:S04]  /*f170*/  ISETP.NE.AND P0, PT, R6, 0x2, PT ;  /* 0x000000020600780c */ /* 0x000fc80003f05270 */
[----:B------:R-:W-:Y:S02]  /*f180*/  SEL R7, RZ, 0x1, P0 ;  /* 0x00000001ff077807 */ /* 0x000fe40000000000 */
[----:B------:R-:W-:Y:S02]  /*f190*/  SEL R6, R6, RZ, P0 ;  /* 0x000000ff06067207 */ /* 0x000fe40000000000 */
[----:B---3--:R-:W-:Y:S02]  /*f1a0*/  ISETP.NE.AND P1, PT, R3, RZ, PT ;  /* 0x000000ff0300720c */ /* 0x008fe40003f25270 */
[----:B----4-:R-:W-:-:S11]  /*f1b0*/  LOP3.LUT R7, R2, R7, RZ, 0x3c, !PT ;  /* 0x0000000702077212 */ /* 0x010fd600078e3cff */
[----:B0-----:R-:W-:Y:S05]  /*f1c0*/  @!P1 BRA `(.L_x_75) ;  /* 0x00000008009c9947 */ /* 0x001fea0003800000 */
[----:B------:R-:W3:Y:S01]  /*f1d0*/  LDL R2, [R1+0x10] ;  /* 0x0000100001027983 */ /* 0x000ee20000100800 */
[----:B------:R-:W-:Y:S01]  /*f1e0*/  IMAD.MOV.U32 R8, RZ, RZ, R0 ;  /* 0x000000ffff087224 */ /* 0x000fe200078e0000 */
[----:B---3--:R-:W-:-:S13]  /*f1f0*/  ISETP.NE.AND P1, PT, R2, RZ, PT ;  /* 0x000000ff0200720c */ /* 0x008fda0003f25270 */
[----:B------:R-:W-:Y:S05]  /*f200*/  @!P1 BRA `(.L_x_76) ;  /* 0x00000000004c9947 */ /* 0x000fea0003800000 */
[----:B------:R-:W3:Y:S01]  /*f210*/  LDL R10, [R1+0x8] ;  /* 0x00000800010a7983 */ /* 0x000ee20000100800 */
[----:B--2---:R-:W0:Y:S01]  /*f220*/  LDC R5, c[0x0][0x43c] ;  /* 0x00010f00ff057b82 */ /* 0x004e220000000800 */
[----:B------:R-:W-:Y:S01]  /*f230*/  ULDC.64 UR4, c[0x0][0x428] ;  /* 0x00010a0000047ab9 */ /* 0x000fe20000000a00 */
[----:B0-----:R-:W-:-:S13]  /*f240*/  ISETP.NE.AND P0, PT, R5, 0x1, PT ;  /* 0x000000010500780c */ /* 0x001fda0003f05270 */
[----:B------:R-:W0:Y:S02]  /*f250*/  @P0 LDC.64 R2, c[0x0][0x440] ;  /* 0x00011000ff020b82 */ /* 0x000e240000000a00 */
[----:B0-----:R-:W-:-:S04]  /*f260*/  @P0 IMAD.HI.U32 R4, R0, R2, RZ ;  /* 0x0000000200040227 */ /* 0x001fc800078e00ff */
[----:B------:R-:W-:Y:S01]  /*f270*/  IMAD.MOV.U32 R2, RZ, RZ, R0 ;  /* 0x000000ffff027224 */ /* 0x000fe200078e0000 */
[----:B------:R-:W-:-:S04]  /*f280*/  @P0 SHF.R.U32.HI R2, RZ, R3, R4 ;  /* 0x00000003ff020219 */ /* 0x000fc80000011604 */
[--C-:B------:R-:W-:Y:S01]  /*f290*/  SHF.R.S32.HI R3, RZ, 0x1f, R2.reuse ;  /* 0x0000001fff037819 */ /* 0x100fe20000011402 */
[--C-:B------:R-:W-:Y:S02]  /*f2a0*/  IMAD.MOV R8, RZ, RZ, -R2.reuse ;  /* 0x000000ffff087224 */ /* 0x100fe400078e0a02 */
[----:B------:R-:W-:-:S04]  /*f2b0*/  IMAD.WIDE.U32 R2, R19, UR4, R2 ;  /* 0x0000000413027c25 */ /* 0x000fc8000f8e0002 */
[----:B------:R-:W-:Y:S02]  /*f2c0*/  IMAD R8, R5, R8, R0 ;  /* 0x0000000805087224 */ /* 0x000fe400078e0200 */
[----:B---3--:R-:W-:-:S04]  /*f2d0*/  IMAD R4, R10, UR4, RZ ;  /* 0x000000040a047c24 */ /* 0x008fc8000f8e02ff */
[----:B------:R-:W-:Y:S01]  /*f2e0*/  IMAD R4, R19, UR5, R4 ;  /* 0x0000000513047c24 */ /* 0x000fe2000f8e0204 */
[----:B------:R-:W-:-:S03]  /*f2f0*/  ULDC.64 UR4, c[0x0][0x418] ;  /* 0x0001060000047ab9 */ /* 0x000fc60000000a00 */
[----:B------:R-:W-:Y:S01]  /*f300*/  IMAD.IADD R3, R4, 0x1, R3 ;  /* 0x0000000104037824 */ /* 0x000fe200078e0203 */
[----:B------:R-:W-:-:S04]  /*f310*/  LEA R4, P0, R2, UR4, 0x2 ;  /* 0x0000000402047c11 */ /* 0x000fc8000f8010ff */
[----:B------:R-:W-:-:S05]  /*f320*/  LEA.HI.X R5, R2, UR5, R3, 0x2, P0 ;  /* 0x0000000502057c11 */ /* 0x000fca00080f1403 */
[----:B------:R0:W5:Y:S04]  /*f330*/  LDG.E R4, desc[UR60][R4.64] ;  /* 0x0000003c04047981 */ /* 0x000168000c1e1900 */
.L_x_76:
[----:B------:R-:W-:Y:S01]  /*f340*/  LEA R3, R6, UR36, 0x3 ;  /* 0x0000002406037c11 */ /* 0x000fe2000f8e18ff */
[----:B------:R-:W-:Y:S01]  /*f350*/  BSSY B2, `(.L_x_77) ;  /* 0x0000004000027945 */ /* 0x000fe20003800000 */
[----:B------:R-:W-:-:S04]  /*f360*/  SHF.L.U32 R2, R7, 0x1f, RZ ;  /* 0x0000001f07027819 */ /* 0x000fc800000006ff */
[----:B------:R-:W1:Y:S02]  /*f370*/  SYNCS.PHASECHK.TRANS64.TRYWAIT P0, [R3+URZ+0x36840], R2 ;  /* 0x03684002030075a7 */ /* 0x000e64000800017f */
[----:B-1----:R-:W-:Y:S05]  /*f380*/  @!P0 BRA `(.L_x_78) ;  /* 0x0000002c00608947 */ /* 0x002fea0003800000 */
.L_x_159:
[----:B------:R-:W-:Y:S05]  /*f390*/  BSYNC B2 ;  /* 0x0000000000027941 */ /* 0x000fea0003800000 */
.L_x_77:
[----:B0-2---:R-:W0:Y:S01]  /*f3a0*/  S2R R5, SR_TID.X ;  /* 0x0000000000057919 */ /* 0x005e220000002100 */
[----:B------:R-:W-:Y:S01]  /*f3b0*/  BSSY B2, `(.L_x_79) ;  /* 0x000000b000027945 */ /* 0x000fe20003800000 */
[----:B0-----:R-:W-:-:S04]  /*f3c0*/  LOP3.LUT R5, R5, 0x7f, RZ, 0xc0, !PT ;  /* 0x0000007f05057812 */ /* 0x001fc800078ec0ff */
[----:B------:R-:W-:-:S13]  /*f3d0*/  ISETP.NE.AND P1, PT, R5, RZ, PT ;  /* 0x000000ff0500720c */ /* 0x000fda0003f25270 */
[----:B------:R-:W-:Y:S05]  /*f3e0*/  @P1 BRA `(.L_x_80) ;  /* 0x00000000001c1947 */ /* 0x000fea0003800000 */
[----:B------:R-:W0:Y:S01]  /*f3f0*/  S2R R5, SR_TID.X ;  /* 0x0000000000057919 */ /* 0x000e220000002100 */
[----:B-1----:R-:W-:-:S04]  /*f400*/  MOV R2, 0xa800 ;  /* 0x0000a80000027802 */ /* 0x002fc80000000f00 */
[----:B------:R2:W-:Y:S01]  /*f410*/  SYNCS.ARRIVE.TRANS64 RZ, [R3+URZ+0x36830], R2 ;  /* 0x0368300203ff79a7 */ /* 0x0005e2000800003f */
[----:B0-----:R-:W-:-:S04]  /*f420*/  LOP3.LUT R5, R5, 0x1f, RZ, 0xc0, !PT ;  /* 0x0000001f05057812 */ /* 0x001fc800078ec0ff */
[----:B------:R-:W-:-:S13]  /*f430*/  ISETP.NE.AND P0, PT, R5, RZ, PT ;  /* 0x000000ff0500720c */ /* 0x000fda0003f05270 */
[----:B--2---:R-:W-:Y:S05]  /*f440*/  @!P0 BRA `(.L_x_80) ;  /* 0x0000000000048947 */ /* 0x004fea0003800000 */
[----:B------:R-:W-:Y:S01]  /*f450*/  BPT.TRAP 0x1 ;  /* 0x000000040000795c */ /* 0x000fe20000300000 */
.L_x_80:
[----:B------:R-:W-:Y:S05]  /*f460*/  BSYNC B2 ;  /* 0x0000000000027941 */ /* 0x000fea0003800000 */
.L_x_79:
[----:B------:R-:W-:Y:S01]  /*f470*/  IMAD.MOV.U32 R14, RZ, RZ, RZ ;  /* 0x000000ffff0e7224 */ /* 0x000fe200078e00ff */
[----:B------:R-:W-:Y:S01]  /*f480*/  UIADD3 UR4, UP0, UR38, 0x370, URZ ;  /* 0x0000037026047890 */ /* 0x000fe2000ff1e03f */
[----:B------:R-:W-:Y:S01]  /*f490*/  IMAD R5, R6, 0xa800, R9 ;  /* 0x0000a80006057824 */ /* 0x000fe200078e0209 */
[----:B------:R-:W-:Y:S01]  /*f4a0*/  PLOP3.LUT P0, PT, PT, PT, PT, 0x80, 0x0 ;  /* 0x000000000000781c */ /* 0x000fe20003f0f070 */
[----:B-1----:R-:W-:Y:S01]  /*f4b0*/  VIADD R3, R3, 0x36830 ;  /* 0x0003683003037836 */ /* 0x002fe20000000000 */
[----:B------:R-:W-:Y:S01]  /*f4c0*/  R2UR UR10, R14 ;  /* 0x000000000e0a72ca */ /* 0x000fe200000e0000 */
[----:B------:R-:W-:Y:S01]  /*f4d0*/  IMAD R2, R8, 0x70, RZ ;  /* 0x0000007008027824 */ /* 0x000fe200078e02ff */
[----:B------:R-:W-:Y:S01]  /*f4e0*/  UIADD3.X UR5, URZ, UR39, URZ, UP0, !UPT ;  /* 0x000000273f057290 */ /* 0x000fe200087fe43f */
[----:B------:R-:W-:Y:S01]  /*f4f0*/  VIADD R10, R5, 0x21400 ;  /* 0x00021400050a7836 */ /* 0x000fe20000000000 */
[----:B------:R-:W-:Y:S01]  /*f500*/  UMOV UR6, 0x0 ;  /* 0x0000000000067882 */ /* 0x000fe20000000000 */
[----:B------:R-:W-:-:S10]  /*f510*/  UMOV UR7, 0x14f00000 ;  /* 0x14f0000000077882 */ /* 0x000fd40000000000 */
.L_x_81:
        /* <DEDUP_REMOVED lines=16> */
.L_x_82:
        /* <DEDUP_REMOVED lines=10> */
[----:B------:R-:W-:Y:S01]  /*f6c0*/  MOV R10, 0x80 ;  /* 0x00000080000a7802 */ /* 0x000fe20000000f00 */
[----:B------:R-:W-:Y:S01]  /*f6d0*/  VIADD R5, R5, 0x28400 ;  /* 0x0002840005057836 */ /* 0x000fe20000000000 */
[----:B------:R-:W-:Y:S01]  /*f6e0*/  PLOP3.LUT P0, PT, PT, PT, PT, 0x80, 0x0 ;  /* 0x000000000000781c */ /* 0x000fe20003f0f070 */
[----:B------:R-:W-:Y:S01]  /*f6f0*/  UMOV UR6, 0x0 ;  /* 0x0000000000067882 */ /* 0x000fe20000000000 */
[----:B------:R-:W-:Y:S01]  /*f700*/  R2UR UR10, R10 ;  /* 0x000000000a0a72ca */ /* 0x000fe200000e0000 */
[----:B------:R-:W-:-:S14]  /*f710*/  UMOV UR7, 0x14f00000 ;  /* 0x14f0000000077882 */ /* 0x000fdc0000000000 */
.L_x_83:
        /* <DEDUP_REMOVED lines=11> */
[----:B------:R-:W-:Y:S01]  /*f7d0*/  IMAD R2, R18, 0x8, R11 ;  /* 0x0000000812027824 */ /* 0x000fe200078e020b */
[----:B------:R-:W-:Y:S01]  /*f7e0*/  BSSY B2, `(.L_x_84) ;  /* 0x0000004000027945 */ /* 0x000fe20003800000 */
[----:B--2---:R-:W-:-:S04]  /*f7f0*/  SHF.L.U32 R3, R12, 0x1f, RZ ;  /* 0x0000001f0c037819 */ /* 0x004fc800000006ff */
[----:B------:R-:W0:Y:S02]  /*f800*/  SYNCS.PHASECHK.TRANS64.TRYWAIT P0, [R2+URZ+0x60], R3 ;  /* 0x00006003020075a7 */ /* 0x000e24000800017f */
[----:B0-----:R-:W-:Y:S05]  /*f810*/  @!P0 BRA `(.L_x_85) ;  /* 0x0000002800508947 */ /* 0x001fea0003800000 */
.L_x_160:
[----:B------:R-:W-:Y:S05]  /*f820*/  BSYNC B2 ;  /* 0x0000000000027941 */ /* 0x000fea0003800000 */
.L_x_84:
[----:B------:R-:W-:Y:S01]  /*f830*/  BSSY B2, `(.L_x_86) ;  /* 0x000000b000027945 */ /* 0x000fe20003800000 */
[----:B------:R-:W-:Y:S02]  /*f840*/  IMAD.MOV.U32 R12, RZ, RZ, 0x0 ;  /* 0x00000000ff0c7424 */ /* 0x000fe400078e00ff */
[----:B------:R-:W-:Y:S01]  /*f850*/  IMAD.MOV.U32 R13, RZ, RZ, 0x14f00000 ;  /* 0x14f00000ff0d7424 */ /* 0x000fe200078e00ff */
[----:B------:R-:W-:Y:S06]  /*f860*/  @P1 BRA `(.L_x_87) ;  /* 0x00000000001c1947 */ /* 0x000fec0003800000 */
[----:B------:R-:W1:Y:S01]  /*f870*/  S2R R5, SR_TID.X ;  /* 0x0000000000057919 */ /* 0x000e620000002100 */
[----:B0-----:R-:W-:-:S04]  /*f880*/  IMAD.MOV.U32 R3, RZ, RZ, 0xa800 ;  /* 0x0000a800ff037424 */ /* 0x001fc800078e00ff */
[----:B------:R2:W-:Y:S01]  /*f890*/  SYNCS.ARRIVE.TRANS64 RZ, [R2+URZ+0x50], R3 ;  /* 0x0000500302ff79a7 */ /* 0x0005e2000800003f */
[----:B-1----:R-:W-:-:S04]  /*f8a0*/  LOP3.LUT R5, R5, 0x1f, RZ, 0xc0, !PT ;  /* 0x0000001f05057812 */ /* 0x002fc800078ec0ff */
[----:B------:R-:W-:-:S13]  /*f8b0*/  ISETP.NE.AND P0, PT, R5, RZ, PT ;  /* 0x000000ff0500720c */ /* 0x000fda0003f05270 */
[----:B--2---:R-:W-:Y:S05]  /*f8c0*/  @!P0 BRA `(.L_x_87) ;  /* 0x0000000000048947 */ /* 0x004fea0003800000 */
[----:B------:R-:W-:Y:S01]  /*f8d0*/  BPT.TRAP 0x1 ;  /* 0x000000040000795c */ /* 0x000fe20000300000 */
.L_x_87:
[----:B------:R-:W-:Y:S05]  /*f8e0*/  BSYNC B2 ;  /* 0x0000000000027941 */ /* 0x000fea0003800000 */
.L_x_86:
[----:B0-----:R-:W2:Y:S01]  /*f8f0*/  LDL.LU R3, [R1+0x4] ;  /* 0x0000040001037983 */ /* 0x001ea20000300800 */
[----:B------:R-:W-:Y:S01]  /*f900*/  R2UR UR10, R14 ;  /* 0x000000000e0a72ca */ /* 0x000fe200000e0000 */
[----:B------:R-:W-:Y:S01]  /*f910*/  IMAD R18, R18, 0xa800, R9 ;  /* 0x0000a80012127824 */ /* 0x000fe200078e0209 */
[----:B------:R-:W-:Y:S01]  /*f920*/  R2UR UR6, R12 ;  /* 0x000000000c0672ca */ /* 0x000fe200000e0000 */
[----:B------:R-:W-:Y:S01]  /*f930*/  UIADD3 UR4, UP0, UR38, 0x470, URZ ;  /* 0x0000047026047890 */ /* 0x000fe2000ff1e03f */
[----:B------:R-:W-:Y:S01]  /*f940*/  R2UR UR7, R13 ;  /* 0x000000000d0772ca */ /* 0x000fe200000e0000 */
[----:B------:R-:W-:Y:S01]  /*f950*/  VIADD R5, R18, 0x400 ;  /* 0x0000040012057836 */ /* 0x000fe20000000000 */
[----:B------:R-:W-:Y:S01]  /*f960*/  PLOP3.LUT P0, PT, PT, PT, PT, 0x80, 0x0 ;  /* 0x000000000000781c */ /* 0x000fe20003f0f070 */
[----:B------:R-:W-:Y:S01]  /*f970*/  UIADD3.X UR5, URZ, UR39, URZ, UP0, !UPT ;  /* 0x000000273f057290 */ /* 0x000fe200087fe43f */
[----:B------:R-:W-:Y:S01]  /*f980*/  IADD3 R2, R2, 0x50, RZ ;  /* 0x0000005002027810 */ /* 0x000fe20007ffe0ff */
[----:B--2---:R-:W-:-:S10]  /*f990*/  IMAD R3, R3, 0x70, RZ ;  /* 0x0000007003037824 */ /* 0x004fd400078e02ff */
.L_x_88:
        /* <DEDUP_REMOVED lines=15> */
.L_x_89:
        /* <DEDUP_REMOVED lines=15> */
.L_x_90:
        /* <DEDUP_REMOVED lines=12> */
.L_x_75:
[----:B------:R-:W-:Y:S05]  /*fc40*/  BSYNC B1 ;  /* 0x0000000000017941 */ /* 0x000fea0003800000 */
.L_x_74:
[----:B------:R-:W3:Y:S01]  /*fc50*/  LDL R2, [R1+0xc] ;  /* 0x00000c0001027983 */ /* 0x000ee20000100800 */
[----:B------:R-:W-:Y:S01]  /*fc60*/  VIADD R18, R6, 0x1 ;  /* 0x0000000106127836 */ /* 0x000fe20000000000 */
[----:B------:R-:W-:Y:S04]  /*fc70*/  BSSY B1, `(.L_x_91) ;  /* 0x00000af000017945 */ /* 0x000fe80003800000 */
[----:B------:R-:W-:-:S04]  /*fc80*/  ISETP.NE.AND P0, PT, R18, 0x2, PT ;  /* 0x000000021200780c */ /* 0x000fc80003f05270 */
[----:B------:R-:W-:Y:S02]  /*fc90*/  SEL R18, R18, RZ, P0 ;  /* 0x000000ff12127207 */ /* 0x000fe40000000000 */
[----:B---3--:R-:W-:Y:S02]  /*fca0*/  ISETP.NE.AND P1, PT, R2, RZ, PT ;  /* 0x000000ff0200720c */ /* 0x008fe40003f25270 */
[----:B------:R-:W-:-:S04]  /*fcb0*/  SEL R2, RZ, 0x1, P0 ;  /* 0x00000001ff027807 */ /* 0x000fc80000000000 */
[----:B------:R-:W-:-:S05]  /*fcc0*/  LOP3.LUT R10, R7, R2, RZ, 0x3c, !PT ;  /* 0x00000002070a7212 */ /* 0x000fca00078e3cff */
[----:B------:R1:W-:Y:S02]  /*fcd0*/  STL [R1], R10 ;  /* 0x0000000a01007387 */ /* 0x0003e40000100800 */
[----:B------:R-:W-:Y:S05]  /*fce0*/  @!P1 BRA `(.L_x_92) ;  /* 0x00000008009c9947 */ /* 0x000fea0003800000 */
[----:B------:R-:W3:Y:S01]  /*fcf0*/  LDL R3, [R1+0x10] ;  /* 0x0000100001037983 */ /* 0x000ee20000100800 */
[----:B0-----:R-:W-:Y:S02]  /*fd00*/  IADD3 R8, R0, -0x1, RZ ;  /* 0xffffffff00087810 */ /* 0x001fe40007ffe0ff */
        /* <DEDUP_REMOVED lines=16> */
[----:B------:R-:W-:-:S03]  /*fe10*/  ULDC.64 UR4, c[0x0][0x418] ;  /* 0x0001060000047ab9 */ /* 0x000fc60000000a00 */
[----:B------:R-:W-:Y:S01]  /*fe20*/  IMAD.IADD R3, R4, 0x1, R3 ;  /* 0x0000000104037824 */ /* 0x000fe200078e0203 */
[----:B------:R-:W-:-:S04]  /*fe30*/  LEA R4, P0, R2, UR4, 0x2 ;  /* 0x0000000402047c11 */ /* 0x000fc8000f8010ff */
[----:B------:R-:W-:-:S05]  /*fe40*/  LEA.HI.X R5, R2, UR5, R3, 0x2, P0 ;  /* 0x0000000502057c11 */ /* 0x000fca00080f1403 */
[----:B------:R0:W5:Y:S04]  /*fe50*/  LDG.E R4, desc[UR60][R4.64] ;  /* 0x0000003c04047981 */ /* 0x000168000c1e1900 */
.L_x_93:
[----:B------:R-:W-:Y:S01]  /*fe60*/  LEA R2, R18, UR36, 0x3 ;  /* 0x0000002412027c11 */ /* 0x000fe2000f8e18ff */
[----:B------:R-:W-:Y:S01]  /*fe70*/  BSSY B2, `(.L_x_94) ;  /* 0x0000004000027945 */ /* 0x000fe20003800000 */
[----:B------:R-:W-:-:S04]  /*fe80*/  SHF.L.U32 R3, R10, 0x1f, RZ ;  /* 0x0000001f0a037819 */ /* 0x000fc800000006ff */
[----:B------:R-:W3:Y:S02]  /*fe90*/  SYNCS.PHASECHK.TRANS64.TRYWAIT P0, [R2+URZ+0x36840], R3 ;  /* 0x03684003020075a7 */ /* 0x000ee4000800017f */
[----:B---3--:R-:W-:Y:S05]  /*fea0*/  @!P0 BRA `(.L_x_95) ;  /* 0x0000002000c08947 */ /* 0x008fea0003800000 */
.L_x_161:
[----:B------:R-:W-:Y:S05]  /*feb0*/  BSYNC B2 ;  /* 0x0000000000027941 */ /* 0x000fea0003800000 */
.L_x_94:
[----:B0-2---:R-:W0:Y:S01]  /*fec0*/  S2R R5, SR_TID.X ;  /* 0x0000000000057919 */ /* 0x005e220000002100 */
[----:B------:R-:W-:Y:S01]  /*fed0*/  BSSY B2, `(.L_x_96) ;  /* 0x000000b000027945 */ /* 0x000fe20003800000 */
[----:B0-----:R-:W-:-:S04]  /*fee0*/  LOP3.LUT R5, R5, 0x7f, RZ, 0xc0, !PT ;  /* 0x0000007f05057812 */ /* 0x001fc800078ec0ff */
[----:B------:R-:W-:-:S13]  /*fef0*/  ISETP.NE.AND P1, PT, R5, RZ, PT ;  /* 0x000000ff0500720c */ /* 0x000fda0003f25270 */
[----:B------:R-:W-:Y:S05]  /*ff00*/  @P1 BRA `(.L_x_97) ;  /* 0x00000000001c1947 */ /* 0x000fea0003800000 */
[----:B------:R-:W0:Y:S01]  /*ff10*/  S2R R5, SR_TID.X ;  /* 0x0000000000057919 */ /* 0x000e220000002100 */
[----:B---3--:R-:W-:-:S04]  /*ff20*/  IMAD.MOV.U32 R3, RZ, RZ, 0xa800 ;  /* 0x0000a800ff037424 */ /* 0x008fc800078e00ff */
[----:B------:R2:W-:Y:S01]  /*ff30*/  SYNCS.ARRIVE.TRANS64 RZ, [R2+URZ+0x36830], R3 ;  /* 0x0368300302ff79a7 */ /* 0x0005e2000800003f */
[----:B0-----:R-:W-:-:S04]  /*ff40*/  LOP3.LUT R5, R5, 0x1f, RZ, 0xc0, !PT ;  /* 0x0000001f05057812 */ /* 0x001fc800078ec0ff */
[----:B------:R-:W-:-:S13]  /*ff50*/  ISETP.NE.AND P0, PT, R5, RZ, PT ;  /* 0x000000ff0500720c */ /* 0x000fda0003f05270 */
[----:B--2---:R-:W-:Y:S05]  /*ff60*/  @!P0 BRA `(.L_x_97) ;  /* 0x0000000000048947 */ /* 0x004fea0003800000 */
[----:B------:R-:W-:Y:S01]  /*ff70*/  BPT.TRAP 0x1 ;  /* 0x000000040000795c */ /* 0x000fe20000300000 */
.L_x_97:
[----:B------:R-:W-:Y:S05]  /*ff80*/  BSYNC B2 ;  /* 0x0000000000027941 */ /* 0x000fea0003800000 */
.L_x_96:
[----:B------:R-:W-:Y:S01]  /*ff90*/  IMAD.MOV.U32 R14, RZ, RZ, RZ ;  /* 0x000000ffff0e7224 */ /* 0x000fe200078e00ff */
[C---:B---3--:R-:W-:Y:S01]  /*ffa0*/  LEA R3, R18.reuse, R11, 0x3 ;  /* 0x0000000b12037211 */ /* 0x048fe200078e18ff */
[----:B------:R-:W-:Y:S01]  /*ffb0*/  IMAD R5, R18, 0xa800, R9 ;  /* 0x0000a80012057824 */ /* 0x000fe200078e0209 */
[----:B------:R-:W-:Y:S01]  /*ffc0*/  UIADD3 UR4, UP0, UR38, 0x370, URZ ;  /* 0x0000037026047890 */ /* 0x000fe2000ff1e03f */
[----:B------:R-:W-:Y:S01]  /*ffd0*/  PLOP3.LUT P0, PT, PT, PT, PT, 0x80, 0x0 ;  /* 0x000000000000781c */ /* 0x000fe20003f0f070 */
[----:B------:R-:W-:Y:S01]  /*ffe0*/  IMAD R2, R8, 0x70, RZ ;  /* 0x0000007008027824 */ /* 0x000fe200078e02ff */
[----:B------:R-:W-:Y:S01]  /*fff0*/  R2UR UR10, R14 ;  /* 0x000000000e0a72ca */ /* 0x000fe200000e0000 */
[----:B------:R-:W-:Y:S01]  /*10000*/  VIADD R3, R3, 0x30 ;  /* 0x0000003003037836 */ /* 0x000fe20000000000 */
[----:B------:R-:W-:Y:S01]  /*10010*/  UIADD3.X UR5, URZ, UR39, URZ, UP0, !UPT ;  /* 0x000000273f057290 */ /* 0x000fe200087fe43f */
[----:B-1----:R-:W-:Y:S01]  /*10020*/  VIADD R10, R5, 0x21400 ;  /* 0x00021400050a7836 */ /* 0x002fe20000000000 */
[----:B------:R-:W-:Y:S01]  /*10030*/  UMOV UR6, 0x0 ;  /* 0x0000000000067882 */ /* 0x000fe20000000000 */
[----:B------:R-:W-:-:S10]  /*10040*/  UMOV UR7, 0x14f00000 ;  /* 0x14f0000000077882 */ /* 0x000fd40000000000 */
.L_x_98:
        /* <DEDUP_REMOVED lines=16> */
.L_x_99:
        /* <DEDUP_REMOVED lines=12> */
[----:B------:R-:W-:Y:S01]  /*10210*/  UMOV UR6, 0x0 ;  /* 0x0000000000067882 */ /* 0x000fe20000000000 */
[----:B------:R-:W-:Y:S01]  /*10220*/  IADD3 R5, R5, 0x28400, RZ ;  /* 0x0002840005057810 */ /* 0x000fe20007ffe0ff */
[----:B------:R-:W-:Y:S01]  /*10230*/  UMOV UR7, 0x14f00000 ;  /* 0x14f0000000077882 */ /* 0x000fe20000000000 */
[----:B------:R-:W-:-:S15]  /*10240*/  R2UR UR10, R10 ;  /* 0x000000000a0a72ca */ /* 0x000fde00000e0000 */
.L_x_100:
        /* <DEDUP_REMOVED lines=10> */
[----:B------:R-:W-:Y:S01]  /*102f0*/  SHF.L.U32 R7, R7, 0x1f, RZ ;  /* 0x0000001f07077819 */ /* 0x000fe200000006ff */
[----:B------:R-:W-:Y:S01]  /*10300*/  IMAD R2, R6, 0x8, R11 ;  /* 0x0000000806027824 */ /* 0x000fe200078e020b */
[----:B------:R-:W-:Y:S03]  /*10310*/  BSSY B2, `(.L_x_101) ;  /* 0x0000003000027945 */ /* 0x000fe60003800000 */
[----:B------:R-:W0:Y:S02]  /*10320*/  SYNCS.PHASECHK.TRANS64.TRYWAIT P0, [R2+URZ+0x60], R7 ;  /* 0x00006007020075a7 */ /* 0x000e24000800017f */
[----:B0-----:R-:W-:Y:S05]  /*10330*/  @!P0 BRA `(.L_x_102) ;  /* 0x0000001c00b08947 */ /* 0x001fea0003800000 */
.L_x_162:
[----:B------:R-:W-:Y:S05]  /*10340*/  BSYNC B2 ;  /* 0x0000000000027941 */ /* 0x000fea0003800000 */
.L_x_101:
[----:B------:R-:W-:Y:S01]  /*10350*/  BSSY B2, `(.L_x_103) ;  /* 0x000000b000027945 */ /* 0x000fe20003800000 */
[----:B------:R-:W-:Y:S02]  /*10360*/  IMAD.MOV.U32 R12, RZ, RZ, 0x0 ;  /* 0x00000000ff0c7424 */ /* 0x000fe400078e00ff */
[----:B------:R-:W-:Y:S01]  /*10370*/  IMAD.MOV.U32 R13, RZ, RZ, 0x14f00000 ;  /* 0x14f00000ff0d7424 */ /* 0x000fe200078e00ff */
[----:B------:R-:W-:Y:S06]  /*10380*/  @P1 BRA `(.L_x_104) ;  /* 0x00000000001c1947 */ /* 0x000fec0003800000 */
[----:B------:R-:W1:Y:S01]  /*10390*/  S2R R5, SR_TID.X ;  /* 0x0000000000057919 */ /* 0x000e620000002100 */
[----:B------:R-:W-:-:S04]  /*103a0*/  IMAD.MOV.U32 R3, RZ, RZ, 0xa800 ;  /* 0x0000a800ff037424 */ /* 0x000fc800078e00ff */
[----:B------:R2:W-:Y:S01]  /*103b0*/  SYNCS.ARRIVE.TRANS64 RZ, [R2+URZ+0x50], R3 ;  /* 0x0000500302ff79a7 */ /* 0x0005e2000800003f */
[----:B-1----:R-:W-:-:S04]  /*103c0*/  LOP3.LUT R5, R5, 0x1f, RZ, 0xc0, !PT ;  /* 0x0000001f05057812 */ /* 0x002fc800078ec0ff */
[----:B------:R-:W-:-:S13]  /*103d0*/  ISETP.NE.AND P0, PT, R5, RZ, PT ;  /* 0x000000ff0500720c */ /* 0x000fda0003f05270 */
[----:B--2---:R-:W-:Y:S05]  /*103e0*/  @!P0 BRA `(.L_x_104) ;  /* 0x0000000000048947 */ /* 0x004fea0003800000 */
[----:B------:R-:W-:Y:S01]  /*103f0*/  BPT.TRAP 0x1 ;  /* 0x000000040000795c */ /* 0x000fe20000300000 */
.L_x_104:
[----:B------:R-:W-:Y:S05]  /*10400*/  BSYNC B2 ;  /* 0x0000000000027941 */ /* 0x000fea0003800000 */
.L_x_103:
[----:B------:R-:W2:Y:S01]  /*10410*/  LDL.LU R3, [R1+0x4] ;  /* 0x0000040001037983 */ /* 0x000ea20000300800 */
[----:B------:R-:W-:Y:S01]  /*10420*/  R2UR UR10, R14 ;  /* 0x000000000e0a72ca */ /* 0x000fe200000e0000 */
[----:B------:R-:W-:Y:S01]  /*10430*/  IMAD R6, R6, 0xa800, R9 ;  /* 0x0000a80006067824 */ /* 0x000fe200078e0209 */
[----:B------:R-:W-:Y:S01]  /*10440*/  R2UR UR6, R12 ;  /* 0x000000000c0672ca */ /* 0x000fe200000e0000 */
[----:B------:R-:W-:Y:S01]  /*10450*/  UIADD3 UR4, UP0, UR38, 0x470, URZ ;  /* 0x0000047026047890 */ /* 0x000fe2000ff1e03f */
[----:B------:R-:W-:Y:S01]  /*10460*/  R2UR UR7, R13 ;  /* 0x000000000d0772ca */ /* 0x000fe200000e0000 */
[----:B0-----:R-:W-:Y:S01]  /*10470*/  VIADD R2, R2, 0x50 ;  /* 0x0000005002027836 */ /* 0x001fe20000000000 */
[----:B------:R-:W-:Y:S01]  /*10480*/  PLOP3.LUT P0, PT, PT, PT, PT, 0x80, 0x0 ;  /* 0x000000000000781c */ /* 0x000fe20003f0f070 */
[----:B------:R-:W-:Y:S01]  /*10490*/  UIADD3.X UR5, URZ, UR39, URZ, UP0, !UPT ;  /* 0x000000273f057290 */ /* 0x000fe200087fe43f */
[----:B------:R-:W-:Y:S01]  /*104a0*/  IADD3 R5, R6, 0x400, RZ ;  /* 0x0000040006057810 */ /* 0x000fe20007ffe0ff */
[----:B--2---:R-:W-:-:S10]  /*104b0*/  IMAD R3, R3, 0x70, RZ ;  /* 0x0000007003037824 */ /* 0x004fd400078e02ff */
.L_x_105:
        /* <DEDUP_REMOVED lines=15> */
.L_x_106:
        /* <DEDUP_REMOVED lines=15> */
.L_x_107:
        /* <DEDUP_REMOVED lines=12> */
.L_x_92:
[----:B------:R-:W-:Y:S05]  /*10760*/  BSYNC B1 ;  /* 0x0000000000017941 */ /* 0x000fea0003800000 */
.L_x_91:
[C---:B------:R-:W-:Y:S01]  /*10770*/  ISETP.GT.AND P0, PT, R0.reuse, 0x1, PT ;  /* 0x000000010000780c */ /* 0x040fe20003f04270 */
[----:B------:R-:W-:-:S12]  /*10780*/  VIADD R0, R0, 0xfffffffe ;  /* 0xfffffffe00007836 */ /* 0x000fd80000000000 */
[----:B------:R-:W-:Y:S05]  /*10790*/  @P0 BRA `(.L_x_108) ;  /* 0xffffffe800640947 */ /* 0x000fea000383ffff */
.L_x_73:
[----:B------:R-:W-:Y:S05]  /*107a0*/  BSYNC B0 ;  /* 0x0000000000007941 */ /* 0x000fea0003800000 */
.L_x_54:
[----:B0-----:R-:W4:Y:S01]  /*107b0*/  LDL.LU R0, [R1+0xc] ;  /* 0x00000c0001007983 */ /* 0x001f220000300800 */
[----:B------:R-:W-:Y:S01]  /*107c0*/  BSSY B0, `(.L_x_109) ;  /* 0x000004a000007945 */ /* 0x000fe20003800000 */
[----:B----4-:R-:W-:-:S13]  /*107d0*/  ISETP.NE.AND P0, PT, R0, RZ, PT ;  /* 0x000000ff0000720c */ /* 0x010fda0003f05270 */
[----:B------:R-:W-:Y:S05]  /*107e0*/  @!P0 BRA `(.L_x_110) ;  /* 0x00000004001c8947 */ /* 0x000fea0003800000 */
[----:B------:R-:W4:Y:S01]  /*107f0*/  LDL R3, [R1] ;  /* 0x0000000001037983 */ /* 0x000f220000100800 */
[----:B------:R-:W-:Y:S01]  /*10800*/  LEA R0, R18, UR36, 0x3 ;  /* 0x0000002412007c11 */ /* 0x000fe2000f8e18ff */
[----:B------:R-:W-:Y:S01]  /*10810*/  BSSY B1, `(.L_x_111) ;  /* 0x0000007000017945 */ /* 0x000fe20003800000 */
[----:B------:R-:W0:Y:S02]  /*10820*/  S2R R2, SR_TID.X ;  /* 0x0000000000027919 */ /* 0x000e240000002100 */
[----:B0-----:R-:W-:-:S04]  /*10830*/  LOP3.LUT R2, R2, 0x7f, RZ, 0xc0, !PT ;  /* 0x0000007f02027812 */ /* 0x001fc800078ec0ff */
[----:B------:R-:W-:Y:S02]  /*10840*/  ISETP.NE.AND P1, PT, R2, RZ, PT ;  /* 0x000000ff0200720c */ /* 0x000fe40003f25270 */
[----:B----4-:R-:W-:-:S04]  /*10850*/  SHF.L.U32 R3, R3, 0x1f, RZ ;  /* 0x0000001f03037819 */ /* 0x010fc800000006ff */
[----:B------:R-:W0:Y:S02]  /*10860*/  SYNCS.PHASECHK.TRANS64.TRYWAIT P0, [R0+URZ+0x36860], R3 ;  /* 0x03686003000075a7 */ /* 0x000e24000800017f */
[----:B0-----:R-:W-:Y:S05]  /*10870*/  @!P0 BRA `(.L_x_112) ;  /* 0x0000001800748947 */ /* 0x001fea0003800000 */
.L_x_163:
[----:B------:R-:W-:Y:S05]  /*10880*/  BSYNC B1 ;  /* 0x0000000000017941 */ /* 0x000fea0003800000 */
.L_x_111:
[----:B------:R-:W-:Y:S04]  /*10890*/  BSSY B1, `(.L_x_113) ;  /* 0x0000009000017945 */ /* 0x000fe80003800000 */
[----:B------:R-:W-:Y:S05]  /*108a0*/  @P1 BRA `(.L_x_114) ;  /* 0x00000000001c1947 */ /* 0x000fea0003800000 */
[----:B------:R-:W4:Y:S01]  /*108b0*/  S2R R2, SR_TID.X ;  /* 0x0000000000027919 */ /* 0x000f220000002100 */
[----:B0-----:R-:W-:-:S04]  /*108c0*/  IMAD.MOV.U32 R3, RZ, RZ, 0xa800 ;  /* 0x0000a800ff037424 */ /* 0x001fc800078e00ff */
[----:B------:R0:W-:Y:S01]  /*108d0*/  SYNCS.ARRIVE.TRANS64 RZ, [R0+URZ+0x36850], R3 ;  /* 0x0368500300ff79a7 */ /* 0x0001e2000800003f */
[----:B----4-:R-:W-:-:S04]  /*108e0*/  LOP3.LUT R2, R2, 0x1f, RZ, 0xc0, !PT ;  /* 0x0000001f02027812 */ /* 0x010fc800078ec0ff */
[----:B------:R-:W-:-:S13]  /*108f0*/  ISETP.NE.AND P0, PT, R2, RZ, PT ;  /* 0x000000ff0200720c */ /* 0x000fda0003f05270 */
[----:B0-----:R-:W-:Y:S05]  /*10900*/  @!P0 BRA `(.L_x_114) ;  /* 0x0000000000048947 */ /* 0x001fea0003800000 */
[----:B------:R-:W-:Y:S01]  /*10910*/  BPT.TRAP 0x1 ;  /* 0x000000040000795c */ /* 0x000fe20000300000 */
.L_x_114:
[----:B------:R-:W-:Y:S05]  /*10920*/  BSYNC B1 ;  /* 0x0000000000017941 */ /* 0x000fea0003800000 */
.L_x_113:
[----:B------:R-:W4:Y:S01]  /*10930*/  LDL R2, [R1+0x4] ;  /* 0x0000040001027983 */ /* 0x000f220000100800 */
[----:B------:R-:W-:Y:S01]  /*10940*/  IMAD R9, R18, 0xa800, R9 ;  /* 0x0000a80012097824 */ /* 0x000fe200078e0209 */
[----:B------:R-:W-:Y:S01]  /*10950*/  UIADD3 UR4, UP0, UR38, 0x470, URZ ;  /* 0x0000047026047890 */ /* 0x000fe2000ff1e03f */
[----:B------:R-:W-:Y:S01]  /*10960*/  PLOP3.LUT P0, PT, PT, PT, PT, 0x80, 0x0 ;  /* 0x000000000000781c */ /* 0x000fe20003f0f070 */
[----:B------:R-:W-:Y:S01]  /*10970*/  UMOV UR6, 0x0 ;  /* 0x0000000000067882 */ /* 0x000fe20000000000 */
[----:B0-----:R-:W-:Y:S01]  /*10980*/  IADD3 R0, R0, 0x36850, RZ ;  /* 0x0003685000007810 */ /* 0x001fe20007ffe0ff */
[----:B------:R-:W-:Y:S01]  /*10990*/  VIADD R3, R9, 0x400 ;  /* 0x0000040009037836 */ /* 0x000fe20000000000 */
[----:B------:R-:W-:Y:S01]  /*109a0*/  UIADD3.X UR5, URZ, UR39, URZ, UP0, !UPT ;  /* 0x000000273f057290 */ /* 0x000fe200087fe43f */
[----:B------:R-:W-:Y:S01]  /*109b0*/  UMOV UR7, 0x14f00000 ;  /* 0x14f0000000077882 */ /* 0x000fe20000000000 */
[----:B------:R-:W-:Y:S01]  /*109c0*/  UMOV UR10, URZ ;  /* 0x0000003f000a7c82 */ /* 0x000fe20008000000 */
[----:B----4-:R-:W-:-:S09]  /*109d0*/  IMAD R2, R2, 0x70, RZ ;  /* 0x0000007002027824 */ /* 0x010fd200078e02ff */
.L_x_115:
        /* <DEDUP_REMOVED lines=10> */
[----:B------:R-:W-:Y:S01]  /*10a80*/  PLOP3.LUT P0, PT, PT, PT, PT, 0x80, 0x0 ;  /* 0x000000000000781c */ /* 0x000fe20003f0f070 */
[----:B------:R-:W-:Y:S01]  /*10a90*/  VIADD R3, R9, 0x3c00 ;  /* 0x00003c0009037836 */ /* 0x000fe20000000000 */
[----:B------:R-:W-:Y:S01]  /*10aa0*/  UMOV UR6, 0x0 ;  /* 0x0000000000067882 */ /* 0x000fe20000000000 */
[----:B------:R-:W-:Y:S01]  /*10ab0*/  UMOV UR7, 0x14f00000 ;  /* 0x14f0000000077882 */ /* 0x000fe20000000000 */
[----:B------:R-:W-:-:S09]  /*10ac0*/  UMOV UR10, 0x40 ;  /* 0x00000040000a7882 */ /* 0x000fd20000000000 */
.L_x_116:
        /* <DEDUP_REMOVED lines=15> */
.L_x_117:
        /* <DEDUP_REMOVED lines=10> */
.L_x_110:
[----:B------:R-:W-:Y:S05]  /*10c60*/  BSYNC B0 ;  /* 0x0000000000007941 */ /* 0x000fea0003800000 */
.L_x_109:
[----:B--2---:R-:W2:Y:S01]  /*10c70*/  LDL.LU R5, [R1+0x28] ;  /* 0x0000280001057983 */ /* 0x004ea20000300800 */
[----:B------:R-:W-:Y:S01]  /*10c80*/  VIADD R18, R18, 0x1 ;  /* 0x0000000112127836 */ /* 0x000fe20000000000 */
[----:B------:R-:W-:Y:S02]  /*10c90*/  ULDC UR4, c[0x0][0xc34] ;  /* 0x00030d0000047ab9 */ /* 0x000fe40000000800 */
[----:B------:R-:W4:Y:S04]  /*10ca0*/  LDL.LU R4, [R1] ;  /* 0x0000000001047983 */ /* 0x000f280000300800 */
[----:B------:R-:W5:Y:S01]  /*10cb0*/  LDL.LU R3, [R1+0x30] ;  /* 0x0000300001037983 */ /* 0x000f620000300800 */
[----:B------:R-:W-:-:S04]  /*10cc0*/  ISETP.NE.AND P0, PT, R18, 0x2, PT ;  /* 0x000000021200780c */ /* 0x000fc80003f05270 */
[----:B------:R-:W-:Y:S02]  /*10cd0*/  SEL R0, RZ, 0x1, P0 ;  /* 0x00000001ff007807 */ /* 0x000fe40000000000 */
[----:B------:R-:W-:Y:S01]  /*10ce0*/  SEL R18, R18, RZ, P0 ;  /* 0x000000ff12127207 */ /* 0x000fe20000000000 */
[----:B--2---:R-:W-:Y:S01]  /*10cf0*/  VIADD R5, R5, UR37 ;  /* 0x0000002505057c36 */ /* 0x004fe20008000000 */
[----:B----4-:R-:W-:-:S04]  /*10d00*/  LOP3.LUT R4, R4, R0, RZ, 0x3c, !PT ;  /* 0x0000000004047212 */ /* 0x010fc800078e3cff */
[----:B------:R0:W-:Y:S01]  /*10d10*/  STL [R1+0x28], R5 ;  /* 0x0000280501007387 */ /* 0x0001e20000100800 */
[----:B------:R-:W-:Y:S02]  /*10d20*/  ISETP.GE.AND P1, PT, R5, UR4, PT ;  /* 0x0000000405007c0c */ /* 0x000fe4000bf26270 */
[----:B-----5:R-:W-:-:S05]  /*10d30*/  IADD3 R3, R3, 0x1, RZ ;  /* 0x0000000103037810 */ /* 0x020fca0007ffe0ff */
[----:B------:R0:W-:Y:S04]  /*10d40*/  STL [R1+0x30], R3 ;  /* 0x0000300301007387 */ /* 0x0001e80000100800 */
[----:B------:R0:W-:Y:S02]  /*10d50*/  STL [R1], R4 ;  /* 0x0000000401007387 */ /* 0x0001e40000100800 */
[----:B------:R-:W-:Y:S05]  /*10d60*/  @!P1 BRA `(.L_x_118) ;  /* 0xffffffbc00bc9947 */ /* 0x000fea000383ffff */
[----:B------:R-:W-:-:S07]  /*10d70*/  LOP3.LUT R2, R3, 0x1, RZ, 0xc, !PT ;  /* 0x0000000103027812 */ /* 0x000fce00078e0cff */
.L_x_38:
[----:B0-----:R-:W0:Y:S01]  /*10d80*/  S2R R3, SR_CgaCtaId ;  /* 0x0000000000037919 */ /* 0x001e220000008800 */
[----:B------:R-:W-:Y:S01]  /*10d90*/  MOV R0, 0x400 ;  /* 0x0000040000007802 */ /* 0x000fe20000000f00 */
[----:B------:R-:W-:Y:S03]  /*10da0*/  BSSY B0, `(.L_x_119) ;  /* 0x0000005000007945 */ /* 0x000fe60003800000 */
[----:B0-----:R-:W-:Y:S02]  /*10db0*/  LEA R0, R3, R0, 0x18 ;  /* 0x0000000003007211 */ /* 0x001fe400078ec0ff */
[----:B------:R-:W-:-:S04]  /*10dc0*/  SHF.L.U32 R3, R2, 0x1f, RZ ;  /* 0x0000001f02037819 */ /* 0x000fc800000006ff */
[----:B------:R-:W0:Y:S02]  /*10dd0*/  SYNCS.PHASECHK.TRANS64.TRYWAIT P0, [R0+URZ+0x36820], R3 ;  /* 0x03682003000075a7 */ /* 0x000e24000800017f */
[----:B0-----:R-:W-:Y:S05]  /*10de0*/  @!P0 BRA `(.L_x_120) ;  /* 0x00000014002c8947 */ /* 0x001fea0003800000 */
.L_x_164:
[----:B------:R-:W-:Y:S05]  /*10df0*/  BSYNC B0 ;  /* 0x0000000000007941 */ /* 0x000fea0003800000 */
.L_x_119:
[----:B------:R-:W-:-:S03]  /*10e00*/  UMOV UR4, 0xffffffff ;  /* 0xffffffff00047882 */ /* 0x000fc60000000000 */
[----:B------:R-:W-:Y:S05]  /*10e10*/  BRA.DIV UR4, `(.L_x_121) ;  /* 0x0000001604347947 */ /* 0x000fea000b800000 */
[----:B------:R-:W2:Y:S02]  /*10e20*/  S2R R2, SR_TID.X ;  /* 0x0000000000027919 */ /* 0x000ea40000002100 */
[----:B--2---:R-:W-:-:S04]  /*10e30*/  SHF.R.U32.HI R2, RZ, 0x5, R2 ;  /* 0x00000005ff027819 */ /* 0x004fc80000011602 */
[----:B------:R-:W-:-:S05]  /*10e40*/  LOP3.LUT R2, R2, 0x3, RZ, 0xc0, !PT ;  /* 0x0000000302027812 */ /* 0x000fca00078ec0ff */
[----:B------:R2:W4:Y:S02]  /*10e50*/  SHFL.IDX PT, R14, R2, RZ, 0x1f ;  /* 0x00001fff020e7589 */ /* 0x00052400000e0000 */
.L_x_167:
[----:B----4-:R-:W-:Y:S01]  /*10e60*/  ISETP.NE.AND P0, PT, R14, RZ, PT ;  /* 0x000000ff0e00720c */ /* 0x010fe20003f05270 */
[----:B------:R-:W-:-:S12]  /*10e70*/  BSSY B0, `(.L_x_122) ;  /* 0x0000025000007945 */ /* 0x000fd80003800000 */
[----:B------:R-:W-:Y:S05]  /*10e80*/  @P0 BRA `(.L_x_123) ;  /* 0x00000000008c0947 */ /* 0x000fea0003800000 */
[----:B------:R-:W-:-:S03]  /*10e90*/  UMOV UR4, 0xffffffff ;  /* 0xffffffff00047882 */ /* 0x000fc60000000000 */
[----:B------:R-:W-:Y:S05]  /*10ea0*/  BRA.DIV UR4, `(.L_x_124) ;  /* 0x0000001604447947 */ /* 0x000fea000b800000 */
[----:B------:R-:W-:-:S13]  /*10eb0*/  ELECT P6, URZ, PT ;  /* 0x00000000003f782f */ /* 0x000fda00038c0000 */
.L_x_170:
[----:B------:R-:W-:Y:S05]  /*10ec0*/  @!P6 BRA `(.L_x_123) ;  /* 0x00000000007ce947 */ /* 0x000fea0003800000 */
[----:B--2---:R-:W2:Y:S02]  /*10ed0*/  LDL.LU R2, [R1+0x34] ;  /* 0x0000340001027983 */ /* 0x004ea40000300800 */
[----:B--2---:R-:W-:-:S04]  /*10ee0*/  LOP3.LUT R2, R2, 0x2, RZ, 0xfc, !PT ;  /* 0x0000000202027812 */ /* 0x004fc800078efcff */
[----:B------:R-:W-:-:S13]  /*10ef0*/  ISETP.NE.AND P2, PT, R2, 0x3, PT ;  /* 0x000000030200780c */ /* 0x000fda0003f45270 */
[----:B------:R-:W-:Y:S05]  /*10f00*/  @!P2 BRA `(.L_x_125) ;  /* 0x000000000004a947 */ /* 0x000fea0003800000 */
[----:B------:R-:W-:Y:S01]  /*10f10*/  BPT.TRAP 0x1 ;  /* 0x000000040000795c */ /* 0x000fe20000300000 */
.L_x_125:
[----:B-1----:R-:W2:Y:S01]  /*10f20*/  LDL.LU R7, [R1] ;  /* 0x0000000001077983 */ /* 0x002ea20000300800 */
[----:B0-----:R-:W-:Y:S02]  /*10f30*/  VIADD R3, R0, 0x36840 ;  /* 0x0003684000037836 */ /* 0x001fe40000000000 */
[C---:B------:R-:W-:Y:S02]  /*10f40*/  VIADD R2, R18.reuse, 0x1 ;  /* 0x0000000112027836 */ /* 0x040fe40000000000 */
[----:B------:R-:W-:-:S03]  /*10f50*/  IMAD R6, R18, 0x8, R3 ;  /* 0x0000000812067824 */ /* 0x000fc600078e0203 */
[----:B------:R-:W-:-:S04]  /*10f60*/  ISETP.NE.AND P1, PT, R2, 0x2, PT ;  /* 0x000000020200780c */ /* 0x000fc80003f25270 */
[----:B------:R-:W-:Y:S02]  /*10f70*/  SEL R4, RZ, 0x1, P1 ;  /* 0x00000001ff047807 */ /* 0x000fe40000800000 */
[C---:B--2---:R-:W-:Y:S02]  /*10f80*/  SHF.L.U32 R5, R7.reuse, 0x1f, RZ ;  /* 0x0000001f07057819 */ /* 0x044fe400000006ff */
[----:B------:R-:W-:Y:S02]  /*10f90*/  LOP3.LUT R7, R7, R4, RZ, 0x3c, !PT ;  /* 0x0000000407077212 */ /* 0x000fe400078e3cff */
[----:B------:R-:W0:Y:S01]  /*10fa0*/  SYNCS.PHASECHK.TRANS64.TRYWAIT P0, [R6+URZ], R5 ;  /* 0x00000005060075a7 */ /* 0x000e22000800017f */
[----:B------:R-:W-:Y:S02]  /*10fb0*/  SEL R4, R2, RZ, P1 ;  /* 0x000000ff02047207 */ /* 0x000fe40000800000 */
[----:B------:R-:W-:-:S03]  /*10fc0*/  SHF.L.U32 R2, R7, 0x1f, RZ ;  /* 0x0000001f07027819 */ /* 0x000fc600000006ff */
[----:B------:R-:W-:Y:S01]  /*10fd0*/  IMAD R3, R4, 0x8, R3 ;  /* 0x0000000804037824 */ /* 0x000fe200078e0203 */
[----:B0-----:R-:W-:Y:S06]  /*10fe0*/  @!P0 BRA `(.L_x_126) ;  /* 0x0000001400148947 */ /* 0x001fec0003800000 */
.L_x_171:
[----:B------:R-:W1:Y:S02]  /*10ff0*/  SYNCS.PHASECHK.TRANS64.TRYWAIT P0, [R3+URZ], R2 ;  /* 0x00000002030075a7 */ /* 0x000e64000800017f */
[----:B-1----:R-:W-:Y:S05]  /*11000*/  @!P0 BRA `(.L_x_127) ;  /* 0x0000001400208947 */ /* 0x002fea0003800000 */
.L_x_172:
[----:B------:R-:W-:Y:S05]  /*11010*/  @!P2 BRA `(.L_x_128) ;  /* 0x000000000004a947 */ /* 0x000fea0003800000 */
[----:B------:R-:W-:Y:S01]  /*11020*/  BPT.TRAP 0x1 ;  /* 0x000000040000795c */ /* 0x000fe20000300000 */
.L_x_128:
[----:B-1----:R-:W-:-:S05]  /*11030*/  VIADD R3, R0, 0x36860 ;  /* 0x0003686000037836 */ /* 0x002fca0000000000 */
[----:B------:R-:W-:-:S04]  /*11040*/  LEA R18, R18, R3, 0x3 ;  /* 0x0000000312127211 */ /* 0x000fc800078e18ff */
[----:B------:R-:W1:Y:S02]  /*11050*/  SYNCS.PHASECHK.TRANS64.TRYWAIT P0, [R18+URZ], R5 ;  /* 0x00000005120075a7 */ /* 0x000e64000800017f */
[----:B-1----:R-:W-:Y:S05]  /*11060*/  @!P0 BRA `(.L_x_129) ;  /* 0x00000014001c8947 */ /* 0x002fea0003800000 */
.L_x_173:
[----:B------:R-:W-:-:S07]  /*11070*/  IMAD R3, R4, 0x8, R3 ;  /* 0x0000000804037824 */ /* 0x000fce00078e0203 */
.L_x_130:
[----:B--2---:R2:W4:Y:S02]  /*11080*/  SYNCS.PHASECHK.TRANS64.TRYWAIT P0, [R3+URZ], R2 ;  /* 0x00000002030075a7 */ /* 0x004524000800017f */
[----:B----4-:R-:W-:Y:S05]  /*11090*/  @!P0 NANOSLEEP.SYNCS 0x989680 ;  /* 0x009896800000895d */ /* 0x010fea0003900000 */
[----:B------:R-:W4:Y:S02]  /*110a0*/  @!P0 SYNCS.PHASECHK.TRANS64 P0, [R3+URZ], R2 ;  /* 0x00000002030085a7 */ /* 0x000f24000800007f */
[----:B----4-:R-:W-:Y:S05]  /*110b0*/  @!P0 BRA `(.L_x_130) ;  /* 0xfffffffc00f08947 */ /* 0x010fea000383ffff */
.L_x_123:
[----:B------:R-:W-:Y:S05]  /*110c0*/  BSYNC B0 ;  /* 0x0000000000007941 */ /* 0x000fea0003800000 */
.L_x_122:
[----:B------:R-:W-:Y:S05]  /*110d0*/  EXIT ;  /* 0x000000000000794d */ /* 0x000fea0003800000 */
.L_x_10:
[----:B0-----:R-:W-:-:S04]  /*110e0*/  IMAD.U32 R3, RZ, RZ, UR37 ;  /* 0x00000025ff037e24 */ /* 0x001fc8000f8e00ff */
[----:B------:R0:W1:Y:S03]  /*110f0*/  SYNCS.PHASECHK.TRANS64.TRYWAIT P1, [R3+URZ+0x36800], R0 ;  /* 0x03680000030075a7 */ /* 0x000066000802017f */
[----:B-1----:R-:W-:Y:S05]  /*11100*/  @!P1 NANOSLEEP.SYNCS 0x989680 ;  /* 0x009896800000995d */ /* 0x002fea0003900000 */
[----:B------:R-:W1:Y:S02]  /*11110*/  @!P1 SYNCS.PHASECHK.TRANS64 P1, [R3+URZ+0x36800], R0 ;  /* 0x03680000030095a7 */ /* 0x000e64000802007f */
[----:B-1----:R-:W-:Y:S05]  /*11120*/  @!P1 BRA `(.L_x_10) ;  /* 0xfffffffc00ec9947 */ /* 0x002fea000383ffff */
[----:B------:R-:W-:Y:S05]  /*11130*/  BRA `(.L_x_131) ;  /* 0xffffff00001c7947 */ /* 0x000fea000383ffff */
.L_x_14:
[----:B-1----:R1:W2:Y:S02]  /*11140*/  SYNCS.PHASECHK.TRANS64.TRYWAIT P2, [R0+URZ+0x36830], R3 ;  /* 0x03683003000075a7 */ /* 0x0022a4000804017f */
[----:B--2---:R-:W-:Y:S05]  /*11150*/  @!P2 NANOSLEEP.SYNCS 0x989680 ;  /* 0x009896800000a95d */ /* 0x004fea0003900000 */
[----:B------:R-:W2:Y:S02]  /*11160*/  @!P2 SYNCS.PHASECHK.TRANS64 P2, [R0+URZ+0x36830], R3 ;  /* 0x036830030000a5a7 */ /* 0x000ea4000804007f */
[----:B--2---:R-:W-:Y:S05]  /*11170*/  @!P2 BRA `(.L_x_14) ;  /* 0xfffffffc00f0a947 */ /* 0x004fea000383ffff */
[----:B------:R-:W-:Y:S05]  /*11180*/  BRA `(.L_x_13) ;  /* 0xffffff0000487947 */ /* 0x000fea000383ffff */
.L_x_19:
[----:B-1----:R-:W-:-:S04]  /*11190*/  IMAD.U32 R8, RZ, RZ, UR7 ;  /* 0x00000007ff087e24 */ /* 0x002fc8000f8e00ff */
[----:B------:R1:W2:Y:S03]  /*111a0*/  SYNCS.PHASECHK.TRANS64.TRYWAIT P2, [R8+URZ+0x36830], R5 ;  /* 0x03683005080075a7 */ /* 0x0002a6000804017f */
[----:B--2---:R-:W-:Y:S05]  /*111b0*/  @!P2 NANOSLEEP.SYNCS 0x989680 ;  /* 0x009896800000a95d */ /* 0x004fea0003900000 */
[----:B------:R-:W2:Y:S02]  /*111c0*/  @!P2 SYNCS.PHASECHK.TRANS64 P2, [R8+URZ+0x36830], R5 ;  /* 0x036830050800a5a7 */ /* 0x000ea4000804007f */
[----:B--2---:R-:W-:Y:S05]  /*111d0*/  @!P2 BRA `(.L_x_19) ;  /* 0xfffffffc00eca947 */ /* 0x004fea000383ffff */
[----:B------:R-:W-:Y:S05]  /*111e0*/  BRA `(.L_x_18) ;  /* 0xffffff4c00307947 */ /* 0x000fea000383ffff */
.L_x_23:
[----:B01----:R-:W-:-:S04]  /*111f0*/  IMAD.U32 R5, RZ, RZ, UR10 ;  /* 0x0000000aff057e24 */ /* 0x003fc8000f8e00ff */
[----:B------:R0:W1:Y:S03]  /*11200*/  SYNCS.PHASECHK.TRANS64.TRYWAIT P2, [R5+URZ+0x36850], R0 ;  /* 0x03685000050075a7 */ /* 0x000066000804017f */
[----:B-1----:R-:W-:Y:S05]  /*11210*/  @!P2 NANOSLEEP.SYNCS 0x989680 ;  /* 0x009896800000a95d */ /* 0x002fea0003900000 */
[----:B------:R-:W1:Y:S02]  /*11220*/  @!P2 SYNCS.PHASECHK.TRANS64 P2, [R5+URZ+0x36850], R0 ;  /* 0x036850000500a5a7 */ /* 0x000e64000804007f */
[----:B-1----:R-:W-:Y:S05]  /*11230*/  @!P2 BRA `(.L_x_23) ;  /* 0xfffffffc00eca947 */ /* 0x002fea000383ffff */
[----:B------:R-:W-:Y:S05]  /*11240*/  BRA `(.L_x_22) ;  /* 0xffffff70007c7947 */ /* 0x000fea000383ffff */
.L_x_28:
[----:B-1----:R-:W-:-:S04]  /*11250*/  IMAD.U32 R9, RZ, RZ, UR12 ;  /* 0x0000000cff097e24 */ /* 0x002fc8000f8e00ff */
[----:B------:R1:W2:Y:S03]  /*11260*/  SYNCS.PHASECHK.TRANS64.TRYWAIT P0, [R9+URZ+0x36850], R0 ;  /* 0x03685000090075a7 */ /* 0x0002a6000800017f */
[----:B--2---:R-:W-:Y:S05]  /*11270*/  @!P0 NANOSLEEP.SYNCS 0x989680 ;  /* 0x009896800000895d */ /* 0x004fea0003900000 */
[----:B------:R-:W2:Y:S02]  /*11280*/  @!P0 SYNCS.PHASECHK.TRANS64 P0, [R9+URZ+0x36850], R0 ;  /* 0x03685000090085a7 */ /* 0x000ea4000800007f */
[----:B--2---:R-:W-:Y:S05]  /*11290*/  @!P0 BRA `(.L_x_28) ;  /* 0xfffffffc00ec8947 */ /* 0x004fea000383ffff */
[----:B------:R-:W-:Y:S05]  /*112a0*/  BRA `(.L_x_27) ;  /* 0xffffff9400087947 */ /* 0x000fea000383ffff */
.L_x_42:
[----:B0-----:R-:W0:Y:S01]  /*112b0*/  S2R R0, SR_TID.X ;  /* 0x0000000000007919 */ /* 0x001e220000002100 */
[----:B------:R-:W-:Y:S01]  /*112c0*/  BSSY B0, `(.L_x_132) ;  /* 0x000000a000007945 */ /* 0x000fe20003800000 */
[----:B------:R-:W-:Y:S02]  /*112d0*/  IMAD.MOV.U32 R12, RZ, RZ, RZ ;  /* 0x000000ffff0c7224 */ /* 0x000fe400078e00ff */
[----:B------:R-:W-:Y:S02]  /*112e0*/  IMAD.MOV.U32 R11, RZ, RZ, 0x1f ;  /* 0x0000001fff0b7424 */ /* 0x000fe400078e00ff */
[----:B------:R-:W-:Y:S01]  /*112f0*/  IMAD.MOV.U32 R15, RZ, RZ, -0x1 ;  /* 0xffffffffff0f7424 */ /* 0x000fe200078e00ff */
[----:B0-----:R-:W-:-:S04]  /*11300*/  SHF.R.U32.HI R0, RZ, 0x5, R0 ;  /* 0x00000005ff007819 */ /* 0x001fc80000011600 */
[----:B------:R-:W-:-:S04]  /*11310*/  LOP3.LUT R0, R0, 0x3, RZ, 0xc0, !PT ;  /* 0x0000000300007812 */ /* 0x000fc800078ec0ff */
[----:B------:R-:W-:-:S07]  /*11320*/  MOV R13, R0 ;  /* 0x00000000000d7202 */ /* 0x000fce0000000f00 */
[----:B--2---:R-:W-:Y:S05]  /*11330*/  WARPSYNC.COLLECTIVE R15, `(.L_x_133) ;  /* 0x000000000f087348 */ /* 0x004fea0003c00000 */
[----:B------:R0:W1:Y:S02]  /*11340*/  SHFL.IDX P6, R14, R13, R12, R11 ;  /* 0x0000000c0d0e7389 */ /* 0x00006400000c000b */
[----:B012---:R-:W-:Y:S01]  /*11350*/  ENDCOLLECTIVE ;  /* 0x000000000000791b */ /* 0x007fe20003800000 */
.L_x_133:
[----:B------:R-:W-:Y:S05]  /*11360*/  BSYNC B0 ;  /* 0x0000000000007941 */ /* 0x000fea0003800000 */
.L_x_132:
[----:B------:R-:W-:Y:S05]  /*11370*/  BRA `(.L_x_134) ;  /* 0xffffffbc00f47947 */ /* 0x000fea000383ffff */
.L_x_44:
[----:B------:R-:W-:Y:S01]  /*11380*/  BSSY B0, `(.L_x_135) ;  /* 0x0000006000007945 */ /* 0x000fe20003800000 */
[----:B------:R-:W-:-:S07]  /*11390*/  IMAD.MOV.U32 R15, RZ, RZ, -0x1 ;  /* 0xffffffffff0f7424 */ /* 0x000fce00078e00ff */
[----:B0-2---:R-:W-:Y:S05]  /*113a0*/  WARPSYNC.COLLECTIVE R15, `(.L_x_136) ;  /* 0x000000000f0c7348 */ /* 0x005fea0003c00000 */
[----:B------:R-:W-:Y:S02]  /*113b0*/  ELECT P6, UR62, PT ;  /* 0x00000000003e782f */ /* 0x000fe400038c0000 */
[----:B------:R-:W-:Y:S01]  /*113c0*/  MOV R14, UR62 ;  /* 0x0000003e000e7c02 */ /* 0x000fe20008000f00 */
[----:B0-2---:R-:W-:Y:S10]  /*113d0*/  ENDCOLLECTIVE ;  /* 0x000000000000791b */ /* 0x005ff40003800000 */
.L_x_136:
[----:B------:R-:W-:Y:S05]  /*113e0*/  BSYNC B0 ;  /* 0x0000000000007941 */ /* 0x000fea0003800000 */
.L_x_135:
[----:B------:R-:W-:Y:S05]  /*113f0*/  BRA `(.L_x_137) ;  /* 0xffffffbc00f47947 */ /* 0x000fea000383ffff */
.L_x_46:
[----:B0-----:R0:W3:Y:S02]  /*11400*/  SYNCS.PHASECHK.TRANS64.TRYWAIT P0, [R0+URZ+0x36840], R2 ;  /* 0x03684002000075a7 */ /* 0x0010e4000800017f */
[----:B---3--:R-:W-:Y:S05]  /*11410*/  @!P0 NANOSLEEP.SYNCS 0x989680 ;  /* 0x009896800000895d */ /* 0x008fea0003900000 */
[----:B------:R-:W3:Y:S02]  /*11420*/  @!P0 SYNCS.PHASECHK.TRANS64 P0, [R0+URZ+0x36840], R2 ;  /* 0x03684002000085a7 */ /* 0x000ee4000800007f */
[----:B---3--:R-:W-:Y:S05]  /*11430*/  @!P0 BRA `(.L_x_46) ;  /* 0xfffffffc00f08947 */ /* 0x008fea000383ffff */
[----:B------:R-:W-:Y:S05]  /*11440*/  BRA `(.L_x_138) ;  /* 0xffffffc000507947 */ /* 0x000fea000383ffff */
.L_x_49:
[----:B------:R-:W-:Y:S01]  /*11450*/  IMAD.MOV.U32 R13, RZ, RZ, R2 ;  /* 0x000000ffff0d7224 */ /* 0x000fe200078e0002 */
[----:B------:R-:W-:Y:S01]  /*11460*/  MOV R12, RZ ;  /* 0x000000ff000c7202 */ /* 0x000fe20000000f00 */
[----:B------:R-:W-:Y:S01]  /*11470*/  IMAD.MOV.U32 R11, RZ, RZ, 0x181f ;  /* 0x0000181fff0b7424 */ /* 0x000fe200078e00ff */
[----:B------:R-:W0:Y:S01]  /*11480*/  S2R R9, SR_TID.X ;  /* 0x0000000000097919 */ /* 0x000e220000002100 */
[----:B------:R-:W-:-:S07]  /*11490*/  IMAD.MOV.U32 R15, RZ, RZ, -0x1 ;  /* 0xffffffffff0f7424 */ /* 0x000fce00078e00ff */
[----:B0----5:R-:W-:Y:S05]  /*114a0*/  WARPSYNC.COLLECTIVE R15, `(.L_x_139) ;  /* 0x000000000f087348 */ /* 0x021fea0003c00000 */
[----:B------:R1:W2:Y:S02]  /*114b0*/  SHFL.IDX P6, R14, R13, R12, R11 ;  /* 0x0000000c0d0e7389 */ /* 0x0002a400000c000b */
[----:B012--5:R-:W-:Y:S01]  /*114c0*/  ENDCOLLECTIVE ;  /* 0x000000000000791b */ /* 0x027fe20003800000 */
.L_x_139:
[----:B------:R-:W-:Y:S02]  /*114d0*/  IMAD.MOV.U32 R13, RZ, RZ, R0 ;  /* 0x000000ffff0d7224 */ /* 0x000fe400078e0000 */
[----:B------:R-:W-:-:S07]  /*114e0*/  IMAD.MOV.U32 R6, RZ, RZ, R14 ;  /* 0x000000ffff067224 */ /* 0x000fce00078e000e */
[----:B------:R-:W-:Y:S05]  /*114f0*/  WARPSYNC.COLLECTIVE R15, `(.L_x_140) ;  /* 0x000000000f087348 */ /* 0x000fea0003c00000 */
[----:B------:R0:W1:Y:S02]  /*11500*/  SHFL.IDX P6, R14, R13, R12, R11 ;  /* 0x0000000c0d0e7389 */ /* 0x00006400000c000b */
[----:B01----:R-:W-:Y:S01]  /*11510*/  ENDCOLLECTIVE ;  /* 0x000000000000791b */ /* 0x003fe20003800000 */
.L_x_140:
[----:B------:R-:W-:Y:S01]  /*11520*/  ULDC UR4, c[0x0][0x288] ;  /* 0x0000a20000047ab9 */ /* 0x000fe20000000800 */
[----:B------:R-:W-:Y:S01]  /*11530*/  LOP3.LUT R9, R9, 0x7f, RZ, 0xc0, !PT ;  /* 0x0000007f09097812 */ /* 0x000fe200078ec0ff */
[----:B------:R-:W-:Y:S02]  /*11540*/  IMAD R3, R8, UR4, RZ ;  /* 0x0000000408037c24 */ /* 0x000fe4000f8e02ff */
[----:B------:R-:W0:Y:S01]  /*11550*/  S2R R8, SR_TID.X ;  /* 0x0000000000087919 */ /* 0x000e220000002100 */
[----:B------:R-:W-:-:S05]  /*11560*/  SHF.R.U32.HI R9, RZ, 0x3, R9 ;  /* 0x00000003ff097819 */ /* 0x000fca0000011609 */
[----:B------:R-:W-:Y:S02]  /*11570*/  IMAD.IADD R4, R9, 0x1, R4 ;  /* 0x0000000109047824 */ /* 0x000fe400078e0204 */
[----:B------:R-:W-:Y:S02]  /*11580*/  IMAD.MOV.U32 R13, RZ, RZ, R2 ;  /* 0x000000ffff0d7224 */ /* 0x000fe400078e0002 */
[----:B------:R-:W-:Y:S01]  /*11590*/  IMAD.MOV.U32 R12, RZ, RZ, 0x1 ;  /* 0x00000001ff0c7424 */ /* 0x000fe200078e00ff */
[C---:B------:R-:W-:Y:S01]  /*115a0*/  ISETP.GE.AND P3, PT, R4.reuse, R3, PT ;  /* 0x000000030400720c */ /* 0x040fe20003f66270 */
[----:B------:R-:W-:Y:S02]  /*115b0*/  VIADD R5, R4, 0x10 ;  /* 0x0000001004057836 */ /* 0x000fe40000000000 */
[----:B------:R-:W-:-:S10]  /*115c0*/  IMAD.MOV.U32 R7, RZ, RZ, R14 ;  /* 0x000000ffff077224 */ /* 0x000fd400078e000e */
[----:B0-----:R-:W-:Y:S05]  /*115d0*/  WARPSYNC.COLLECTIVE R15, `(.L_x_141) ;  /* 0x000000000f087348 */ /* 0x001fea0003c00000 */
[----:B------:R1:W2:Y:S02]  /*115e0*/  SHFL.IDX P6, R14, R13, R12, R11 ;  /* 0x0000000c0d0e7389 */ /* 0x0002a400000c000b */
[----:B012---:R-:W-:Y:S01]  /*115f0*/  ENDCOLLECTIVE ;  /* 0x000000000000791b */ /* 0x007fe20003800000 */
.L_x_141:
[----:B------:R-:W-:Y:S01]  /*11600*/  SHF.L.U32 R8, R8, 0x3, RZ ;  /* 0x0000000308087819 */ /* 0x000fe200000006ff */
[----:B------:R-:W-:-:S03]  /*11610*/  IMAD.MOV.U32 R13, RZ, RZ, R0 ;  /* 0x000000ffff0d7224 */ /* 0x000fc600078e0000 */
[----:B------:R-:W-:-:S04]  /*11620*/  LOP3.LUT R8, R8, 0x38, RZ, 0xc0, !PT ;  /* 0x0000003808087812 */ /* 0x000fc800078ec0ff */
[----:B------:R-:W-:-:S05]  /*11630*/  @!P3 LEA R7, P5, R8, R7, 0x1 ;  /* 0x000000070807b211 */ /* 0x000fca00078a08ff */
[----:B------:R-:W-:Y:S01]  /*11640*/  @!P3 IMAD.X R6, RZ, RZ, R6, P5 ;  /* 0x000000ffff06b224 */ /* 0x000fe200028e0606 */
[----:B------:R-:W-:-:S07]  /*11650*/  MOV R9, R14 ;  /* 0x0000000e00097202 */ /* 0x000fce0000000f00 */
[----:B------:R-:W-:Y:S05]  /*11660*/  WARPSYNC.COLLECTIVE R15, `(.L_x_142) ;  /* 0x000000000f087348 */ /* 0x000fea0003c00000 */
[----:B------:R0:W1:Y:S02]  /*11670*/  SHFL.IDX P6, R14, R13, R12, R11 ;  /* 0x0000000c0d0e7389 */ /* 0x00006400000c000b */
[----:B01----:R-:W-:Y:S01]  /*11680*/  ENDCOLLECTIVE ;  /* 0x000000000000791b */ /* 0x003fe20003800000 */
.L_x_142:
[----:B------:R-:W-:-:S04]  /*11690*/  @!P3 LOP3.LUT R7, R7, R6, RZ, 0x3c, !PT ;  /* 0x000000060707b212 */ /* 0x000fc800078e3cff */
[----:B------:R-:W-:-:S04]  /*116a0*/  @!P3 LOP3.LUT R6, R7, R6, RZ, 0x3c, !PT ;  /* 0x000000060706b212 */ /* 0x000fc800078e3cff */
[----:B------:R-:W-:Y:S01]  /*116b0*/  @!P3 LOP3.LUT R7, R7, R6, RZ, 0x3c, !PT ;  /* 0x000000060707b212 */ /* 0x000fe200078e3cff */
[----:B------:R-:W-:-:S04]  /*116c0*/  IMAD.MOV.U32 R13, RZ, RZ, R2 ;  /* 0x000000ffff0d7224 */ /* 0x000fc800078e0002 */
[----:B------:R-:W-:Y:S01]  /*116d0*/  @!PT LDS RZ, [RZ] ;  /* 0x00000000fffff984 */ /* 0x000fe20000000800 */
[----:B------:R-:W-:Y:S01]  /*116e0*/  @!PT LDS RZ, [RZ] ;  /* 0x00000000fffff984 */ /* 0x000fe20000000800 */
[----:B------:R-:W-:Y:S01]  /*116f0*/  @!PT LDS RZ, [RZ] ;  /* 0x00000000fffff984 */ /* 0x000fe20000000800 */
[----:B------:R0:W-:Y:S01]  /*11700*/  @!P3 LDGSTS.E.BYPASS.LTC128B.128 [R10+0x15400], desc[UR60][R6.64], !P0 ;  /* 0x15400000060abfae */ /* 0x0001e2000c101d7c */
[----:B------:R-:W-:-:S03]  /*11710*/  IMAD.MOV.U32 R12, RZ, RZ, 0x2 ;  /* 0x00000002ff0c7424 */ /* 0x000fc600078e00ff */
[----:B------:R0:W-:Y:S04]  /*11720*/  @!P3 LDGSTS.E.BYPASS.LTC128B.128 [R10+0x19400], desc[UR60][R6.64+0x80], !P1 ;  /* 0x19400080060abfae */ /* 0x0001e8000c901d7c */
[----:B------:R0:W-:Y:S01]  /*11730*/  @!P3 LDGSTS.E.BYPASS.LTC128B.128 [R10+0x1d400], desc[UR60][R6.64+0x100], !P2 ;  /* 0x1d400100060abfae */ /* 0x0001e2000d101d7c */
[----:B------:R-:W-:Y:S01]  /*11740*/  ISETP.GE.AND P3, PT, R5, R3, PT ;  /* 0x000000030500720c */ /* 0x000fe20003f66270 */
[----:B------:R-:W-:-:S12]  /*11750*/  IMAD.MOV.U32 R5, RZ, RZ, R14 ;  /* 0x000000ffff057224 */ /* 0x000fd800078e000e */
[----:B0-----:R-:W-:Y:S05]  /*11760*/  WARPSYNC.COLLECTIVE R15, `(.L_x_143) ;  /* 0x000000000f087348 */ /* 0x001fea0003c00000 */
[----:B------:R1:W2:Y:S02]  /*11770*/  SHFL.IDX P6, R14, R13, R12, R11 ;  /* 0x0000000c0d0e7389 */ /* 0x0002a400000c000b */
[----:B012---:R-:W-:Y:S01]  /*11780*/  ENDCOLLECTIVE ;  /* 0x000000000000791b */ /* 0x007fe20003800000 */
.L_x_143:
[----:B------:R-:W-:Y:S01]  /*11790*/  @!P3 LEA R8, P5, R8, R5, 0x1 ;  /* 0x000000050808b211 */ /* 0x000fe200078a08ff */
[----:B------:R-:W-:-:S04]  /*117a0*/  IMAD.MOV.U32 R13, RZ, RZ, R0 ;  /* 0x000000ffff0d7224 */ /* 0x000fc800078e0000 */
[----:B------:R-:W-:Y:S02]  /*117b0*/  @!P3 IMAD.X R5, RZ, RZ, R9, P5 ;  /* 0x000000ffff05b224 */ /* 0x000fe400028e0609 */
[----:B------:R-:W0:Y:S01]  /*117c0*/  S2R R9, SR_TID.X ;  /* 0x0000000000097919 */ /* 0x000e220000002100 */
[----:B------:R-:W-:Y:S02]  /*117d0*/  @!P3 IMAD.MOV.U32 R6, RZ, RZ, R8 ;  /* 0x000000ffff06b224 */ /* 0x000fe400078e0008 */
[----:B------:R-:W-:Y:S01]  /*117e0*/  @!P3 IMAD.MOV.U32 R7, RZ, RZ, R5 ;  /* 0x000000ffff07b224 */ /* 0x000fe200078e0005 */
[----:B------:R-:W-:-:S04]  /*117f0*/  IADD3 R5, R4, 0x20, RZ ;  /* 0x0000002004057810 */ /* 0x000fc80007ffe0ff */
[----:B------:R-:W-:Y:S01]  /*11800*/  @!PT LDS RZ, [RZ] ;  /* 0x00000000fffff984 */ /* 0x000fe20000000800 */
[----:B------:R-:W-:Y:S01]  /*11810*/  @!PT LDS RZ, [RZ] ;  /* 0x00000000fffff984 */ /* 0x000fe20000000800 */
[----:B------:R-:W-:Y:S01]  /*11820*/  @!PT LDS RZ, [RZ] ;  /* 0x00000000fffff984 */ /* 0x000fe20000000800 */
[----:B------:R1:W-:Y:S04]  /*11830*/  @!P3 LDGSTS.E.BYPASS.LTC128B.128 [R10+0x15c00], desc[UR60][R6.64], !P0 ;  /* 0x15c00000060abfae */ /* 0x0003e8000c101d7c */
[----:B------:R1:W-:Y:S04]  /*11840*/  @!P3 LDGSTS.E.BYPASS.LTC128B.128 [R10+0x19c00], desc[UR60][R6.64+0x80], !P1 ;  /* 0x19c00080060abfae */ /* 0x0003e8000c901d7c */
[----:B------:R1:W-:Y:S01]  /*11850*/  @!P3 LDGSTS.E.BYPASS.LTC128B.128 [R10+0x1dc00], desc[UR60][R6.64+0x100], !P2 ;  /* 0x1dc00100060abfae */ /* 0x0003e2000d101d7c */
[----:B------:R-:W-:Y:S01]  /*11860*/  ISETP.GE.AND P3, PT, R5, R3, PT ;  /* 0x000000030500720c */ /* 0x000fe20003f66270 */
[----:B------:R-:W-:-:S12]  /*11870*/  IMAD.MOV.U32 R5, RZ, RZ, R14 ;  /* 0x000000ffff057224 */ /* 0x000fd800078e000e */
[----:B01----:R-:W-:Y:S05]  /*11880*/  WARPSYNC.COLLECTIVE R15, `(.L_x_144) ;  /* 0x000000000f087348 */ /* 0x003fea0003c00000 */
[----:B------:R2:W3:Y:S02]  /*11890*/  SHFL.IDX P6, R14, R13, R12, R11 ;  /* 0x0000000c0d0e7389 */ /* 0x0004e400000c000b */
[----:B0123--:R-:W-:Y:S01]  /*118a0*/  ENDCOLLECTIVE ;  /* 0x000000000000791b */ /* 0x00ffe20003800000 */
.L_x_144:
[----:B------:R-:W-:Y:S02]  /*118b0*/  IMAD.SHL.U32 R9, R9, 0x8, RZ ;  /* 0x0000000809097824 */ /* 0x000fe400078e00ff */
[----:B------:R-:W-:Y:S01]  /*118c0*/  IMAD.MOV.U32 R13, RZ, RZ, R2 ;  /* 0x000000ffff0d7224 */ /* 0x000fe200078e0002 */
[----:B------:R-:W-:Y:S02]  /*118d0*/  MOV R12, 0x3 ;  /* 0x00000003000c7802 */ /* 0x000fe40000000f00 */
[----:B------:R-:W-:Y:S02]  /*118e0*/  LOP3.LUT R9, R9, 0x38, RZ, 0xc0, !PT ;  /* 0x0000003809097812 */ /* 0x000fe400078ec0ff */
[----:B------:R-:W-:-:S07]  /*118f0*/  MOV R8, R14 ;  /* 0x0000000e00087202 */ /* 0x000fce0000000f00 */
[----:B------:R-:W-:Y:S05]  /*11900*/  WARPSYNC.COLLECTIVE R15, `(.L_x_145) ;  /* 0x000000000f087348 */ /* 0x000fea0003c00000 */
[----:B------:R0:W1:Y:S02]  /*11910*/  SHFL.IDX P6, R14, R13, R12, R11 ;  /* 0x0000000c0d0e7389 */ /* 0x00006400000c000b */
[----:B01----:R-:W-:Y:S01]  /*11920*/  ENDCOLLECTIVE ;  /* 0x000000000000791b */ /* 0x003fe20003800000 */
.L_x_145:
[----:B------:R-:W-:-:S05]  /*11930*/  @!P3 LEA R8, P4, R9, R8, 0x1 ;  /* 0x000000080908b211 */ /* 0x000fca00078808ff */
[----:B------:R-:W-:Y:S02]  /*11940*/  @!P3 IMAD.X R9, RZ, RZ, R5, P4 ;  /* 0x000000ffff09b224 */ /* 0x000fe400020e0605 */
[----:B------:R-:W-:Y:S02]  /*11950*/  @!P3 IMAD.MOV.U32 R6, RZ, RZ, R8 ;  /* 0x000000ffff06b224 */ /* 0x000fe400078e0008 */
[----:B------:R-:W-:Y:S02]  /*11960*/  @!P3 IMAD.MOV.U32 R7, RZ, RZ, R9 ;  /* 0x000000ffff07b224 */ /* 0x000fe400078e0009 */
[----:B------:R-:W0:Y:S01]  /*11970*/  S2R R9, SR_TID.X ;  /* 0x0000000000097919 */ /* 0x000e220000002100 */
[C---:B------:R-:W-:Y:S02]  /*11980*/  VIADD R5, R4.reuse, 0x30 ;  /* 0x0000003004057836 */ /* 0x040fe40000000000 */
[----:B------:R-:W-:Y:S01]  /*11990*/  IMAD.MOV.U32 R13, RZ, RZ, R0 ;  /* 0x000000ffff0d7224 */ /* 0x000fe200078e0000 */
[----:B------:R-:W-:Y:S01]  /*119a0*/  @!PT LDS RZ, [RZ] ;  /* 0x00000000fffff984 */ /* 0x000fe20000000800 */
[----:B------:R-:W-:Y:S01]  /*119b0*/  @!PT LDS RZ, [RZ] ;  /* 0x00000000fffff984 */ /* 0x000fe20000000800 */
[----:B------:R-:W-:Y:S01]  /*119c0*/  @!PT LDS RZ, [RZ] ;  /* 0x00000000fffff984 */ /* 0x000fe20000000800 */
[----:B------:R1:W-:Y:S01]  /*119d0*/  @!P3 LDGSTS.E.BYPASS.LTC128B.128 [R10+0x16400], desc[UR60][R6.64], !P0 ;  /* 0x16400000060abfae */ /* 0x0003e2000c101d7c */
[----:B------:R-:W-:-:S03]  /*119e0*/  VIADD R8, R4, 0x60 ;  /* 0x0000006004087836 */ /* 0x000fc60000000000 */
[----:B------:R1:W-:Y:S04]  /*119f0*/  @!P3 LDGSTS.E.BYPASS.LTC128B.128 [R10+0x1a400], desc[UR60][R6.64+0x80], !P1 ;  /* 0x1a400080060abfae */ /* 0x0003e8000c901d7c */
[----:B------:R1:W-:Y:S01]  /*11a00*/  @!P3 LDGSTS.E.BYPASS.LTC128B.128 [R10+0x1e400], desc[UR60][R6.64+0x100], !P2 ;  /* 0x1e400100060abfae */ /* 0x0003e2000d101d7c */
[----:B------:R-:W-:Y:S01]  /*11a10*/  ISETP.GE.AND P3, PT, R5, R3, PT ;  /* 0x000000030500720c */ /* 0x000fe20003f66270 */
[----:B------:R-:W-:-:S12]  /*11a20*/  IMAD.MOV.U32 R5, RZ, RZ, R14 ;  /* 0x000000ffff057224 */ /* 0x000fd800078e000e */
[----:B01----:R-:W-:Y:S05]  /*11a30*/  WARPSYNC.COLLECTIVE R15, `(.L_x_146) ;  /* 0x000000000f087348 */ /* 0x003fea0003c00000 */
[----:B------:R2:W3:Y:S02]  /*11a40*/  SHFL.IDX P6, R14, R13, R12, R11 ;  /* 0x0000000c0d0e7389 */ /* 0x0004e400000c000b */
[----:B0123--:R-:W-:Y:S01]  /*11a50*/  ENDCOLLECTIVE ;  /* 0x000000000000791b */ /* 0x00ffe20003800000 */
.L_x_146:
[----:B------:R-:W-:Y:S02]  /*11a60*/  IMAD.MOV.U32 R13, RZ, RZ, R2 ;  /* 0x000000ffff0d7224 */ /* 0x000fe400078e0002 */
[----:B------:R-:W-:Y:S02]  /*11a70*/  IMAD.MOV.U32 R12, RZ, RZ, 0x4 ;  /* 0x00000004ff0c7424 */ /* 0x000fe400078e00ff */
[----:B------:R-:W-:-:S05]  /*11a80*/  IMAD.SHL.U32 R9, R9, 0x8, RZ ;  /* 0x0000000809097824 */ /* 0x000fca00078e00ff */
[----:B------:R-:W-:Y:S01]  /*11a90*/  LOP3.LUT R9, R9, 0x38, RZ, 0xc0, !PT ;  /* 0x0000003809097812 */ /* 0x000fe200078ec0ff */
[----:B------:R-:W-:-:S07]  /*11aa0*/  IMAD.MOV.U32 R6, RZ, RZ, R14 ;  /* 0x000000ffff067224 */ /* 0x000fce00078e000e */
[----:B------:R-:W-:Y:S05]  /*11ab0*/  WARPSYNC.COLLECTIVE R15, `(.L_x_147) ;  /* 0x000000000f087348 */ /* 0x000fea0003c00000 */
[----:B------:R0:W1:Y:S02]  /*11ac0*/  SHFL.IDX P6, R14, R13, R12, R11 ;  /* 0x0000000c0d0e7389 */ /* 0x00006400000c000b */
[----:B01----:R-:W-:Y:S01]  /*11ad0*/  ENDCOLLECTIVE ;  /* 0x000000000000791b */ /* 0x003fe20003800000 */
.L_x_147:
[----:B------:R-:W-:-:S05]  /*11ae0*/  @!P3 LEA R6, P4, R9, R6, 0x1 ;  /* 0x000000060906b211 */ /* 0x000fca00078808ff */
[----:B------:R-:W-:-:S05]  /*11af0*/  @!P3 IMAD.X R5, RZ, RZ, R5, P4 ;  /* 0x000000ffff05b224 */ /* 0x000fca00020e0605 */
[----:B------:R-:W-:Y:S01]  /*11b00*/  @!P3 MOV R7, R5 ;  /* 0x000000050007b202 */ /* 0x000fe20000000f00 */
[----:B------:R-:W-:Y:S02]  /*11b10*/  VIADD R5, R4, 0x40 ;  /* 0x0000004004057836 */ /* 0x000fe40000000000 */
[----:B------:R-:W-:Y:S02]  /*11b20*/  IMAD.MOV.U32 R13, RZ, RZ, R0 ;  /* 0x000000ffff0d7224 */ /* 0x000fe400078e0000 */
        /* <DEDUP_REMOVED lines=8> */
[----:B0-----:R-:W-:Y:S05]  /*11bb0*/  WARPSYNC.COLLECTIVE R15, `(.L_x_148) ;  /* 0x000000000f087348 */ /* 0x001fea0003c00000 */
[----:B------:R1:W2:Y:S02]  /*11bc0*/  SHFL.IDX P6, R14, R13, R12, R11 ;  /* 0x0000000c0d0e7389 */ /* 0x0002a400000c000b */
[----:B012---:R-:W-:Y:S01]  /*11bd0*/  ENDCOLLECTIVE ;  /* 0x000000000000791b */ /* 0x007fe20003800000 */
.L_x_148:
[----:B------:R-:W-:Y:S02]  /*11be0*/  IMAD.MOV.U32 R13, RZ, RZ, R2 ;  /* 0x000000ffff0d7224 */ /* 0x000fe400078e0002 */
[----:B------:R-:W-:Y:S01]  /*11bf0*/  IMAD.MOV.U32 R12, RZ, RZ, 0x5 ;  /* 0x00000005ff0c7424 */ /* 0x000fe200078e00ff */
[----:B------:R-:W-:-:S07]  /*11c00*/  MOV R6, R14 ;  /* 0x0000000e00067202 */ /* 0x000fce0000000f00 */
[----:B------:R-:W-:Y:S05]  /*11c10*/  WARPSYNC.COLLECTIVE R15, `(.L_x_149) ;  /* 0x000000000f087348 */ /* 0x000fea0003c00000 */
[----:B------:R0:W1:Y:S02]  /*11c20*/  SHFL.IDX P6, R14, R13, R12, R11 ;  /* 0x0000000c0d0e7389 */ /* 0x00006400000c000b */
[----:B01----:R-:W-:Y:S01]  /*11c30*/  ENDCOLLECTIVE ;  /* 0x000000000000791b */ /* 0x003fe20003800000 */
.L_x_149:
[----:B------:R-:W-:-:S05]  /*11c40*/  @!P3 LEA R6, P4, R9, R6, 0x1 ;  /* 0x000000060906b211 */ /* 0x000fca00078808ff */
[----:B------:R-:W-:-:S04]  /*11c50*/  @!P3 IMAD.X R5, RZ, RZ, R5, P4 ;  /* 0x000000ffff05b224 */ /* 0x000fc800020e0605 */
[----:B------:R-:W-:Y:S02]  /*11c60*/  @!P3 IMAD.MOV.U32 R7, RZ, RZ, R5 ;  /* 0x000000ffff07b224 */ /* 0x000fe400078e0005 */
[----:B------:R-:W-:Y:S02]  /*11c70*/  VIADD R5, R4, 0x50 ;  /* 0x0000005004057836 */ /* 0x000fe40000000000 */
[----:B------:R-:W-:Y:S01]  /*11c80*/  IMAD.MOV.U32 R13, RZ, RZ, R0 ;  /* 0x000000ffff0d7224 */ /* 0x000fe200078e0000 */
[----:B------:R-:W-:Y:S01]  /*11c90*/  @!PT LDS RZ, [RZ] ;  /* 0x00000000fffff984 */ /* 0x000fe20000000800 */
[----:B------:R-:W-:Y:S01]  /*11ca0*/  @!PT LDS RZ, [RZ] ;  /* 0x00000000fffff984 */ /* 0x000fe20000000800 */
[----:B------:R-:W-:Y:S01]  /*11cb0*/  @!PT LDS RZ, [RZ] ;  /* 0x00000000fffff984 */ /* 0x000fe20000000800 */
[----:B------:R0:W-:Y:S04]  /*11cc0*/  @!P3 LDGSTS.E.BYPASS.LTC128B.128 [R10+0x17400], desc[UR60][R6.64], !P0 ;  /* 0x17400000060abfae */ /* 0x0001e8000c101d7c */
[----:B------:R0:W-:Y:S04]  /*11cd0*/  @!P3 LDGSTS.E.BYPASS.LTC128B.128 [R10+0x1b400], desc[UR60][R6.64+0x80], !P1 ;  /* 0x1b400080060abfae */ /* 0x0001e8000c901d7c */
[----:B------:R0:W-:Y:S01]  /*11ce0*/  @!P3 LDGSTS.E.BYPASS.LTC128B.128 [R10+0x1f400], desc[UR60][R6.64+0x100], !P2 ;  /* 0x1f400100060abfae */ /* 0x0001e2000d101d7c */
[----:B------:R-:W-:-:S02]  /*11cf0*/  ISETP.GE.AND P3, PT, R5, R3, PT ;  /* 0x000000030500720c */ /* 0x000fc40003f66270 */
[----:B------:R-:W-:-:S11]  /*11d00*/  MOV R5, R14 ;  /* 0x0000000e00057202 */ /* 0x000fd60000000f00 */
[----:B0-----:R-:W-:Y:S05]  /*11d10*/  WARPSYNC.COLLECTIVE R15, `(.L_x_150) ;  /* 0x000000000f087348 */ /* 0x001fea0003c00000 */
[----:B------:R1:W2:Y:S02]  /*11d20*/  SHFL.IDX P6, R14, R13, R12, R11 ;  /* 0x0000000c0d0e7389 */ /* 0x0002a400000c000b */
[----:B012---:R-:W-:Y:S01]  /*11d30*/  ENDCOLLECTIVE ;  /* 0x000000000000791b */ /* 0x007fe20003800000 */
.L_x_150:
[----:B------:R-:W-:Y:S01]  /*11d40*/  IMAD.MOV.U32 R13, RZ, RZ, R2 ;  /* 0x000000ffff0d7224 */ /* 0x000fe200078e0002 */
[----:B------:R-:W-:Y:S01]  /*11d50*/  MOV R12, 0x6 ;  /* 0x00000006000c7802 */ /* 0x000fe20000000f00 */
[----:B------:R-:W-:-:S07]  /*11d60*/  IMAD.MOV.U32 R6, RZ, RZ, R14 ;  /* 0x000000ffff067224 */ /* 0x000fce00078e000e */
[----:B------:R-:W-:Y:S05]  /*11d70*/  WARPSYNC.COLLECTIVE R15, `(.L_x_151) ;  /* 0x000000000f087348 */ /* 0x000fea0003c00000 */
[----:B------:R0:W1:Y:S02]  /*11d80*/  SHFL.IDX P6, R14, R13, R12, R11 ;  /* 0x0000000c0d0e7389 */ /* 0x00006400000c000b */
[----:B01----:R-:W-:Y:S01]  /*11d90*/  ENDCOLLECTIVE ;  /* 0x000000000000791b */ /* 0x003fe20003800000 */
.L_x_151:
[----:B------:R-:W-:-:S05]  /*11da0*/  @!P3 LEA R6, P4, R9, R6, 0x1 ;  /* 0x000000060906b211 */ /* 0x000fca00078808ff */
[----:B------:R-:W-:Y:S01]  /*11db0*/  @!P3 IMAD.X R5, RZ, RZ, R5, P4 ;  /* 0x000000ffff05b224 */ /* 0x000fe200020e0605 */
[----:B------:R-:W-:-:S03]  /*11dc0*/  ISETP.GE.AND P4, PT, R8, R3, PT ;  /* 0x000000030800720c */ /* 0x000fc60003f86270 */
[----:B------:R-:W-:Y:S02]  /*11dd0*/  @!P3 IMAD.MOV.U32 R7, RZ, RZ, R5 ;  /* 0x000000ffff07b224 */ /* 0x000fe400078e0005 */
[----:B------:R-:W-:-:S03]  /*11de0*/  IMAD.MOV.U32 R13, RZ, RZ, R0 ;  /* 0x000000ffff0d7224 */ /* 0x000fc600078e0000 */
[----:B------:R-:W-:Y:S01]  /*11df0*/  @!PT LDS RZ, [RZ] ;  /* 0x00000000fffff984 */ /* 0x000fe20000000800 */
[----:B------:R-:W-:Y:S01]  /*11e00*/  @!PT LDS RZ, [RZ] ;  /* 0x00000000fffff984 */ /* 0x000fe20000000800 */
[----:B------:R-:W-:Y:S01]  /*11e10*/  @!PT LDS RZ, [RZ] ;  /* 0x00000000fffff984 */ /* 0x000fe20000000800 */
[----:B------:R0:W-:Y:S04]  /*11e20*/  @!P3 LDGSTS.E.BYPASS.LTC128B.128 [R10+0x17c00], desc[UR60][R6.64], !P0 ;  /* 0x17c00000060abfae */ /* 0x0001e8000c101d7c */
[----:B------:R0:W-:Y:S01]  /*11e30*/  @!P3 LDGSTS.E.BYPASS.LTC128B.128 [R10+0x1bc00], desc[UR60][R6.64+0x80], !P1 ;  /* 0x1bc00080060abfae */ /* 0x0001e2000c901d7c */
[----:B------:R-:W-:-:S03]  /*11e40*/  IMAD.MOV.U32 R5, RZ, RZ, R14 ;  /* 0x000000ffff057224 */ /* 0x000fc600078e000e */
[----:B------:R0:W-:Y:S04]  /*11e50*/  @!P3 LDGSTS.E.BYPASS.LTC128B.128 [R10+0x1fc00], desc[UR60][R6.64+0x100], !P2 ;  /* 0x1fc00100060abfae */ /* 0x0001e8000d101d7c */
[----:B0-----:R-:W-:Y:S05]  /*11e60*/  WARPSYNC.COLLECTIVE R15, `(.L_x_152) ;  /* 0x000000000f087348 */ /* 0x001fea0003c00000 */
[----:B------:R1:W2:Y:S02]  /*11e70*/  SHFL.IDX P6, R14, R13, R12, R11 ;  /* 0x0000000c0d0e7389 */ /* 0x0002a400000c000b */
[----:B012---:R-:W-:Y:S01]  /*11e80*/  ENDCOLLECTIVE ;  /* 0x000000000000791b */ /* 0x007fe20003800000 */
.L_x_152:
[----:B------:R-:W-:Y:S02]  /*11e90*/  IMAD.MOV.U32 R13, RZ, RZ, R2 ;  /* 0x000000ffff0d7224 */ /* 0x000fe400078e0002 */
[----:B------:R-:W-:Y:S02]  /*11ea0*/  IMAD.MOV.U32 R12, RZ, RZ, 0x7 ;  /* 0x00000007ff0c7424 */ /* 0x000fe400078e00ff */
[----:B------:R-:W-:-:S07]  /*11eb0*/  IMAD.MOV.U32 R6, RZ, RZ, R14 ;  /* 0x000000ffff067224 */ /* 0x000fce00078e000e */
[----:B------:R-:W-:Y:S05]  /*11ec0*/  WARPSYNC.COLLECTIVE R15, `(.L_x_153) ;  /* 0x000000000f087348 */ /* 0x000fea0003c00000 */
[----:B------:R0:W1:Y:S02]  /*11ed0*/  SHFL.IDX P6, R14, R13, R12, R11 ;  /* 0x0000000c0d0e7389 */ /* 0x00006400000c000b */
[----:B01----:R-:W-:Y:S01]  /*11ee0*/  ENDCOLLECTIVE ;  /* 0x000000000000791b */ /* 0x003fe20003800000 */
.L_x_153:
[----:B------:R-:W-:-:S05]  /*11ef0*/  @!P4 LEA R6, P3, R9, R6, 0x1 ;  /* 0x000000060906c211 */ /* 0x000fca00078608ff */
[----:B------:R-:W-:-:S05]  /*11f00*/  @!P4 IMAD.X R5, RZ, RZ, R5, P3 ;  /* 0x000000ffff05c224 */ /* 0x000fca00018e0605 */
[----:B------:R-:W-:Y:S01]  /*11f10*/  @!P4 MOV R7, R5 ;  /* 0x000000050007c202 */ /* 0x000fe20000000f00 */
[----:B------:R-:W-:-:S04]  /*11f20*/  IMAD.MOV.U32 R13, RZ, RZ, R0 ;  /* 0x000000ffff0d7224 */ /* 0x000fc800078e0000 */
[----:B------:R-:W-:Y:S01]  /*11f30*/  @!PT LDS RZ, [RZ] ;  /* 0x00000000fffff984 */ /* 0x000fe20000000800 */
[----:B------:R-:W-:Y:S01]  /*11f40*/  @!PT LDS RZ, [RZ] ;  /* 0x00000000fffff984 */ /* 0x000fe20000000800 */
[----:B------:R-:W-:Y:S01]  /*11f50*/  @!PT LDS RZ, [RZ] ;  /* 0x00000000fffff984 */ /* 0x000fe20000000800 */
[----:B------:R0:W-:Y:S04]  /*11f60*/  @!P4 LDGSTS.E.BYPASS.LTC128B.128 [R10+0x18400], desc[UR60][R6.64], !P0 ;  /* 0x18400000060acfae */ /* 0x0001e8000c101d7c */
[----:B------:R0:W-:Y:S01]  /*11f70*/  @!P4 LDGSTS.E.BYPASS.LTC128B.128 [R10+0x1c400], desc[UR60][R6.64+0x80], !P1 ;  /* 0x1c400080060acfae */ /* 0x0001e2000c901d7c */
[----:B------:R-:W-:-:S07]  /*11f80*/  IMAD.MOV.U32 R5, RZ, RZ, R14 ;  /* 0x000000ffff057224 */ /* 0x000fce00078e000e */
[----:B0-----:R-:W-:Y:S05]  /*11f90*/  WARPSYNC.COLLECTIVE R15, `(.L_x_154) ;  /* 0x000000000f087348 */ /* 0x001fea0003c00000 */
[----:B------:R1:W2:Y:S02]  /*11fa0*/  SHFL.IDX P6, R14, R13, R12, R11 ;  /* 0x0000000c0d0e7389 */ /* 0x0002a400000c000b */
[----:B012---:R-:W-:Y:S01]  /*11fb0*/  ENDCOLLECTIVE ;  /* 0x000000000000791b */ /* 0x007fe20003800000 */
.L_x_154:
[----:B------:R-:W-:Y:S01]  /*11fc0*/  @!PT LDS RZ, [RZ] ;  /* 0x00000000fffff984 */ /* 0x000fe20000000800 */
[----:B------:R-:W-:Y:S01]  /*11fd0*/  @!PT LDS RZ, [RZ] ;  /* 0x00000000fffff984 */ /* 0x000fe20000000800 */
[----:B------:R-:W-:Y:S01]  /*11fe0*/  @!PT LDS RZ, [RZ] ;  /* 0x00000000fffff984 */ /* 0x000fe20000000800 */
[----:B------:R1:W-:Y:S01]  /*11ff0*/  @!P4 LDGSTS.E.BYPASS.LTC128B.128 [R10+0x20400], desc[UR60][R6.64+0x100], !P2 ;  /* 0x20400100060acfae */ /* 0x0003e2000d101d7c */
[----:B------:R-:W-:Y:S01]  /*12000*/  IMAD.MOV.U32 R0, RZ, RZ, R14 ;  /* 0x000000ffff007224 */ /* 0x000fe200078e000e */
[----:B------:R-:W-:Y:S06]  /*12010*/  BRA `(.L_x_155) ;  /* 0xffffffc000a47947 */ /* 0x000fec000383ffff */
.L_x_53:
[----:B0-----:R0:W3:Y:S02]  /*12020*/  SYNCS.PHASECHK.TRANS64.TRYWAIT P0, [R9+URZ+0x36820], R0 ;  /* 0x03682000090075a7 */ /* 0x0010e4000800017f */
[----:B---3--:R-:W-:Y:S05]  /*12030*/  @!P0 NANOSLEEP.SYNCS 0x989680 ;  /* 0x009896800000895d */ /* 0x008fea0003900000 */
[----:B------:R-:W3:Y:S02]  /*12040*/  @!P0 SYNCS.PHASECHK.TRANS64 P0, [R9+URZ+0x36820], R0 ;  /* 0x03682000090085a7 */ /* 0x000ee4000800007f */
[----:B---3--:R-:W-:Y:S05]  /*12050*/  @!P0 BRA `(.L_x_53) ;  /* 0xfffffffc00f08947 */ /* 0x008fea000383ffff */
[----:B------:R-:W-:Y:S05]  /*12060*/  BRA `(.L_x_156) ;  /* 0xffffffc400087947 */ /* 0x000fea000383ffff */
.L_x_60:
[----:B-1----:R1:W3:Y:S02]  /*12070*/  SYNCS.PHASECHK.TRANS64.TRYWAIT P0, [R3+URZ+0x36840], R2 ;  /* 0x03684002030075a7 */ /* 0x0022e4000800017f */
[----:B---3--:R-:W-:Y:S05]  /*12080*/  @!P0 NANOSLEEP.SYNCS 0x989680 ;  /* 0x009896800000895d */ /* 0x008fea0003900000 */
[----:B------:R-:W3:Y:S02]  /*12090*/  @!P0 SYNCS.PHASECHK.TRANS64 P0, [R3+URZ+0x36840], R2 ;  /* 0x03684002030085a7 */ /* 0x000ee4000800007f */
[----:B---3--:R-:W-:Y:S05]  /*120a0*/  @!P0 BRA `(.L_x_60) ;  /* 0xfffffffc00f08947 */ /* 0x008fea000383ffff */
[----:B------:R-:W-:Y:S05]  /*120b0*/  BRA `(.L_x_157) ;  /* 0xffffffc400bc7947 */ /* 0x000fea000383ffff */
.L_x_67:
[----:B0-----:R0:W1:Y:S02]  /*120c0*/  SYNCS.PHASECHK.TRANS64.TRYWAIT P0, [R3+URZ+0x60], R2 ;  /* 0x00006002030075a7 */ /* 0x001064000800017f */
[----:B-1----:R-:W-:Y:S05]  /*120d0*/  @!P0 NANOSLEEP.SYNCS 0x989680 ;  /* 0x009896800000895d */ /* 0x002fea0003900000 */
[----:B------:R-:W1:Y:S02]  /*120e0*/  @!P0 SYNCS.PHASECHK.TRANS64 P0, [R3+URZ+0x60], R2 ;  /* 0x00006002030085a7 */ /* 0x000e64000800007f */
[----:B-1----:R-:W-:Y:S05]  /*120f0*/  @!P0 BRA `(.L_x_67) ;  /* 0xfffffffc00f08947 */ /* 0x002fea000383ffff */
[----:B------:R-:W-:Y:S05]  /*12100*/  BRA `(.L_x_158) ;  /* 0xffffffc800cc7947 */ /* 0x000fea000383ffff */
.L_x_78:
[----:B-1----:R1:W3:Y:S02]  /*12110*/  SYNCS.PHASECHK.TRANS64.TRYWAIT P0, [R3+URZ+0x36840], R2 ;  /* 0x03684002030075a7 */ /* 0x0022e4000800017f */
[----:B---3--:R-:W-:Y:S05]  /*12120*/  @!P0 NANOSLEEP.SYNCS 0x989680 ;  /* 0x009896800000895d */ /* 0x008fea0003900000 */
[----:B------:R-:W3:Y:S02]  /*12130*/  @!P0 SYNCS.PHASECHK.TRANS64 P0, [R3+URZ+0x36840], R2 ;  /* 0x03684002030085a7 */ /* 0x000ee4000800007f */
[----:B---3--:R-:W-:Y:S05]  /*12140*/  @!P0 BRA `(.L_x_78) ;  /* 0xfffffffc00f08947 */ /* 0x008fea000383ffff */
[----:B------:R-:W-:Y:S05]  /*12150*/  BRA `(.L_x_159) ;  /* 0xffffffd0008c7947 */ /* 0x000fea000383ffff */
.L_x_85:
[----:B0-----:R0:W1:Y:S02]  /*12160*/  SYNCS.PHASECHK.TRANS64.TRYWAIT P0, [R2+URZ+0x60], R3 ;  /* 0x00006003020075a7 */ /* 0x001064000800017f */
[----:B-1----:R-:W-:Y:S05]  /*12170*/  @!P0 NANOSLEEP.SYNCS 0x989680 ;  /* 0x009896800000895d */ /* 0x002fea0003900000 */
[----:B------:R-:W1:Y:S02]  /*12180*/  @!P0 SYNCS.PHASECHK.TRANS64 P0, [R2+URZ+0x60], R3 ;  /* 0x00006003020085a7 */ /* 0x000e64000800007f */
[----:B-1----:R-:W-:Y:S05]  /*12190*/  @!P0 BRA `(.L_x_85) ;  /* 0xfffffffc00f08947 */ /* 0x002fea000383ffff */
[----:B------:R-:W-:Y:S05]  /*121a0*/  BRA `(.L_x_160) ;  /* 0xffffffd4009c7947 */ /* 0x000fea000383ffff */
.L_x_95:
[----:B---3--:R3:W4:Y:S02]  /*121b0*/  SYNCS.PHASECHK.TRANS64.TRYWAIT P0, [R2+URZ+0x36840], R3 ;  /* 0x03684003020075a7 */ /* 0x008724000800017f */
[----:B----4-:R-:W-:Y:S05]  /*121c0*/  @!P0 NANOSLEEP.SYNCS 0x989680 ;  /* 0x009896800000895d */ /* 0x010fea0003900000 */
[----:B------:R-:W4:Y:S02]  /*121d0*/  @!P0 SYNCS.PHASECHK.TRANS64 P0, [R2+URZ+0x36840], R3 ;  /* 0x03684003020085a7 */ /* 0x000f24000800007f */
[----:B----4-:R-:W-:Y:S05]  /*121e0*/  @!P0 BRA `(.L_x_95) ;  /* 0xfffffffc00f08947 */ /* 0x010fea000383ffff */
[----:B------:R-:W-:Y:S05]  /*121f0*/  BRA `(.L_x_161) ;  /* 0xffffffdc002c7947 */ /* 0x000fea000383ffff */
.L_x_102:
[----:B0-----:R0:W1:Y:S02]  /*12200*/  SYNCS.PHASECHK.TRANS64.TRYWAIT P0, [R2+URZ+0x60], R7 ;  /* 0x00006007020075a7 */ /* 0x001064000800017f */
[----:B-1----:R-:W-:Y:S05]  /*12210*/  @!P0 NANOSLEEP.SYNCS 0x989680 ;  /* 0x009896800000895d */ /* 0x002fea0003900000 */
[----:B------:R-:W1:Y:S02]  /*12220*/  @!P0 SYNCS.PHASECHK.TRANS64 P0, [R2+URZ+0x60], R7 ;  /* 0x00006007020085a7 */ /* 0x000e64000800007f */
[----:B-1----:R-:W-:Y:S05]  /*12230*/  @!P0 BRA `(.L_x_102) ;  /* 0xfffffffc00f08947 */ /* 0x002fea000383ffff */
[----:B------:R-:W-:Y:S05]  /*12240*/  BRA `(.L_x_162) ;  /* 0xffffffe0003c7947 */ /* 0x000fea000383ffff */
.L_x_112:
[----:B0-----:R0:W4:Y:S02]  /*12250*/  SYNCS.PHASECHK.TRANS64.TRYWAIT P0, [R0+URZ+0x36860], R3 ;  /* 0x03686003000075a7 */ /* 0x001124000800017f */
[----:B----4-:R-:W-:Y:S05]  /*12260*/  @!P0 NANOSLEEP.SYNCS 0x989680 ;  /* 0x009896800000895d */ /* 0x010fea0003900000 */
[----:B------:R-:W4:Y:S02]  /*12270*/  @!P0 SYNCS.PHASECHK.TRANS64 P0, [R0+URZ+0x36860], R3 ;  /* 0x03686003000085a7 */ /* 0x000f24000800007f */
[----:B----4-:R-:W-:Y:S05]  /*12280*/  @!P0 BRA `(.L_x_112) ;  /* 0xfffffffc00f08947 */ /* 0x010fea000383ffff */
[----:B------:R-:W-:Y:S05]  /*12290*/  BRA `(.L_x_163) ;  /* 0xffffffe400787947 */ /* 0x000fea000383ffff */
.L_x_120:
[----:B0-----:R0:W2:Y:S02]  /*122a0*/  SYNCS.PHASECHK.TRANS64.TRYWAIT P0, [R0+URZ+0x36820], R3 ;  /* 0x03682003000075a7 */ /* 0x0010a4000800017f */
[----:B--2---:R-:W-:Y:S05]  /*122b0*/  @!P0 NANOSLEEP.SYNCS 0x989680 ;  /* 0x009896800000895d */ /* 0x004fea0003900000 */
[----:B------:R-:W2:Y:S02]  /*122c0*/  @!P0 SYNCS.PHASECHK.TRANS64 P0, [R0+URZ+0x36820], R3 ;  /* 0x03682003000085a7 */ /* 0x000ea4000800007f */
[----:B--2---:R-:W-:Y:S05]  /*122d0*/  @!P0 BRA `(.L_x_120) ;  /* 0xfffffffc00f08947 */ /* 0x004fea000383ffff */
[----:B------:R-:W-:Y:S05]  /*122e0*/  BRA `(.L_x_164) ;  /* 0xffffffe800c07947 */ /* 0x000fea000383ffff */
.L_x_121:
[----:B------:R-:W2:Y:S01]  /*122f0*/  S2R R2, SR_TID.X ;  /* 0x0000000000027919 */ /* 0x000ea20000002100 */
[----:B------:R-:W-:Y:S01]  /*12300*/  BSSY B0, `(.L_x_165) ;  /* 0x000000a000007945 */ /* 0x000fe20003800000 */
[----:B------:R-:W-:Y:S02]  /*12310*/  IMAD.MOV.U32 R12, RZ, RZ, RZ ;  /* 0x000000ffff0c7224 */ /* 0x000fe400078e00ff */
[----:B------:R-:W-:Y:S02]  /*12320*/  IMAD.MOV.U32 R11, RZ, RZ, 0x1f ;  /* 0x0000001fff0b7424 */ /* 0x000fe400078e00ff */
[----:B------:R-:W-:Y:S01]  /*12330*/  IMAD.MOV.U32 R15, RZ, RZ, -0x1 ;  /* 0xffffffffff0f7424 */ /* 0x000fe200078e00ff */
[----:B--2---:R-:W-:-:S04]  /*12340*/  SHF.R.U32.HI R2, RZ, 0x5, R2 ;  /* 0x00000005ff027819 */ /* 0x004fc80000011602 */
[----:B------:R-:W-:-:S04]  /*12350*/  LOP3.LUT R2, R2, 0x3, RZ, 0xc0, !PT ;  /* 0x0000000302027812 */ /* 0x000fc800078ec0ff */
[----:B------:R-:W-:-:S07]  /*12360*/  MOV R13, R2 ;  /* 0x00000002000d7202 */ /* 0x000fce0000000f00 */
[----:B01-3--:R-:W-:Y:S05]  /*12370*/  WARPSYNC.COLLECTIVE R15, `(.L_x_166) ;  /* 0x000000000f087348 */ /* 0x00bfea0003c00000 */
[----:B------:R2:W4:Y:S02]  /*12380*/  SHFL.IDX P6, R14, R13, R12, R11 ;  /* 0x0000000c0d0e7389 */ /* 0x00052400000c000b */
[----:B01234-:R-:W-:Y:S01]  /*12390*/  ENDCOLLECTIVE ;  /* 0x000000000000791b */ /* 0x01ffe20003800000 */
.L_x_166:
[----:B------:R-:W-:Y:S05]  /*123a0*/  BSYNC B0 ;  /* 0x0000000000007941 */ /* 0x000fea0003800000 */
.L_x_165:
[----:B------:R-:W-:Y:S05]  /*123b0*/  BRA `(.L_x_167) ;  /* 0xffffffe800a87947 */ /* 0x000fea000383ffff */
.L_x_124:
[----:B------:R-:W-:Y:S01]  /*123c0*/  BSSY B1, `(.L_x_168) ;  /* 0x0000006000017945 */ /* 0x000fe20003800000 */
[----:B------:R-:W-:-:S07]  /*123d0*/  IMAD.MOV.U32 R15, RZ, RZ, -0x1 ;  /* 0xffffffffff0f7424 */ /* 0x000fce00078e00ff */
[----:B0123--:R-:W-:Y:S05]  /*123e0*/  WARPSYNC.COLLECTIVE R15, `(.L_x_169) ;  /* 0x000000000f0c7348 */ /* 0x00ffea0003c00000 */
[----:B------:R-:W-:Y:S02]  /*123f0*/  ELECT P6, UR62, PT ;  /* 0x00000000003e782f */ /* 0x000fe400038c0000 */
[----:B------:R-:W-:Y:S01]  /*12400*/  MOV R14, UR62 ;  /* 0x0000003e000e7c02 */ /* 0x000fe20008000f00 */
[----:B0123--:R-:W-:Y:S10]  /*12410*/  ENDCOLLECTIVE ;  /* 0x000000000000791b */ /* 0x00fff40003800000 */
.L_x_169:
[----:B------:R-:W-:Y:S05]  /*12420*/  BSYNC B1 ;  /* 0x0000000000017941 */ /* 0x000fea0003800000 */
.L_x_168:
[----:B------:R-:W-:Y:S05]  /*12430*/  BRA `(.L_x_170) ;  /* 0xffffffe800a07947 */ /* 0x000fea000383ffff */
.L_x_126:
[----:B0-----:R0:W1:Y:S02]  /*12440*/  SYNCS.PHASECHK.TRANS64.TRYWAIT P0, [R6+URZ], R5 ;  /* 0x00000005060075a7 */ /* 0x001064000800017f */
[----:B-1----:R-:W-:Y:S05]  /*12450*/  @!P0 NANOSLEEP.SYNCS 0x989680 ;  /* 0x009896800000895d */ /* 0x002fea0003900000 */
[----:B------:R-:W1:Y:S02]  /*12460*/  @!P0 SYNCS.PHASECHK.TRANS64 P0, [R6+URZ], R5 ;  /* 0x00000005060085a7 */ /* 0x000e64000800007f */
[----:B-1----:R-:W-:Y:S05]  /*12470*/  @!P0 BRA `(.L_x_126) ;  /* 0xfffffffc00f08947 */ /* 0x002fea000383ffff */
[----:B------:R-:W-:Y:S05]  /*12480*/  BRA `(.L_x_171) ;  /* 0xffffffe800d87947 */ /* 0x000fea000383ffff */
.L_x_127:
[----:B-1----:R1:W2:Y:S02]  /*12490*/  SYNCS.PHASECHK.TRANS64.TRYWAIT P0, [R3+URZ], R2 ;  /* 0x00000002030075a7 */ /* 0x0022a4000800017f */
[----:B--2---:R-:W-:Y:S05]  /*124a0*/  @!P0 NANOSLEEP.SYNCS 0x989680 ;  /* 0x009896800000895d */ /* 0x004fea0003900000 */
[----:B------:R-:W2:Y:S02]  /*124b0*/  @!P0 SYNCS.PHASECHK.TRANS64 P0, [R3+URZ], R2 ;  /* 0x00000002030085a7 */ /* 0x000ea4000800007f */
[----:B--2---:R-:W-:Y:S05]  /*124c0*/  @!P0 BRA `(.L_x_127) ;  /* 0xfffffffc00f08947 */ /* 0x004fea000383ffff */
[----:B------:R-:W-:Y:S05]  /*124d0*/  BRA `(.L_x_172) ;  /* 0xffffffe800cc7947 */ /* 0x000fea000383ffff */
.L_x_129:
[----:B-1----:R1:W2:Y:S02]  /*124e0*/  SYNCS.PHASECHK.TRANS64.TRYWAIT P0, [R18+URZ], R5 ;  /* 0x00000005120075a7 */ /* 0x0022a4000800017f */
[----:B--2---:R-:W-:Y:S05]  /*124f0*/  @!P0 NANOSLEEP.SYNCS 0x989680 ;  /* 0x009896800000895d */ /* 0x004fea0003900000 */
[----:B------:R-:W2:Y:S02]  /*12500*/  @!P0 SYNCS.PHASECHK.TRANS64 P0, [R18+URZ], R5 ;  /* 0x00000005120085a7 */ /* 0x000ea4000800007f */
[----:B--2---:R-:W-:Y:S05]  /*12510*/  @!P0 BRA `(.L_x_129) ;  /* 0xfffffffc00f08947 */ /* 0x004fea000383ffff */
[----:B------:R-:W-:Y:S05]  /*12520*/  BRA `(.L_x_173) ;  /* 0xffffffe800d07947 */ /* 0x000fea000383ffff */
.L_x_174:
[----:B------:R-:W-:-:S00]  /*12530*/  BRA `(.L_x_174) ;  /* 0xfffffffc00fc7947 */ /* 0x000fc0000383ffff */
[----:B------:R-:W-:-:S00]  /*12540*/  NOP ;  /* 0x0000000000007918 */ /* 0x000fc00000000000 */
        /* <DEDUP_REMOVED lines=11> */
.L_x_3240:


//--------------------- .text._ZN7cutlass13device_kernelIN5flash11enable_sm90INS1_16FlashAttnFwdSm90INS1_25CollectiveMainloopFwdSm90ILi2EN4cute5tupleIJNS5_1CILi2EEENS7_ILi1EEES9_EEENS6_IJNS7_ILi128EEENS7_ILi112EEENS7_ILi192EEEEEELi192ENS_6half_tEfNS_4arch4Sm90ELb0ELb0ELb1ELb0ELb0ELb0ELb0ELb1ELb1ELb1ELb0ELb0EEENS1_21CollectiveEpilogueFwdINS6_IJSB_SD_SC_EEESA_SF_SH_Li256ELb0ELb1ELb0ELb0EEENS1_29StaticPersistentTileSchedulerILb0EEEEEEEEEvNT_6ParamsE --------------------------
	.section	.text._ZN7cutlass13device_kernelIN5flash11enable_sm90INS1_16FlashAttnFwdSm90INS1_25CollectiveMainloopFwdSm90ILi2EN4cute5tupleIJNS5_1CILi2EEENS7_ILi1EEES9_EEENS6_IJNS7_ILi128EEENS7_ILi112EEENS7_ILi192EEEEEELi192ENS_6half_tEfNS_4arch4Sm90ELb0ELb0ELb1ELb0ELb0ELb0ELb0ELb1ELb1ELb1ELb0ELb0EEENS1_21CollectiveEpilogueFwdINS6_IJSB_SD_SC_EEESA_SF_SH_Li256ELb0ELb1ELb0ELb0EEENS1_29StaticPersistentTileSchedulerILb0EEEEEEEEEvNT_6ParamsE,"ax",@progbits
	.align	128
.text._ZN7cutlass13device_kernelIN5flash11enable_sm90INS1_16FlashAttnFwdSm90INS1_25CollectiveMainloopFwdSm90ILi2EN4cute5tupleIJNS5_1CILi2EEENS7_ILi1EEES9_EEENS6_IJNS7_ILi128EEENS7_ILi112EEENS7_ILi192EEEEEELi192ENS_6half_tEfNS_4arch4Sm90ELb0ELb0ELb1ELb0ELb0ELb0ELb0ELb1ELb1ELb1ELb0ELb0EEENS1_21CollectiveEpilogueFwdINS6_IJSB_SD_SC_EEESA_SF_SH_Li256ELb0ELb1ELb0ELb0EEENS1_29StaticPersistentTileSchedulerILb0EEEEEEEEEvNT_6ParamsE:
        .type           _ZN7cutlass13device_kernelIN5flash11enable_sm90INS1_16FlashAttnFwdSm90INS1_25CollectiveMainloopFwdSm90ILi2EN4cute5tupleIJNS5_1CILi2EEENS7_ILi1EEES9_EEENS6_IJNS7_ILi128EEENS7_ILi112EEENS7_ILi192EEEEEELi192ENS_6half_tEfNS_4arch4Sm90ELb0ELb0ELb1ELb0ELb0ELb0ELb0ELb1ELb1ELb1ELb0ELb0EEENS1_21CollectiveEpilogueFwdINS6_IJSB_SD_SC_EEESA_SF_SH_Li256ELb0ELb1ELb0ELb0EEENS1_29StaticPersistentTileSchedulerILb0EEEEEEEEEvNT_6ParamsE,@function
        .size           _ZN7cutlass13device_kernelIN5flash11enable_sm90INS1_16FlashAttnFwdSm90INS1_25CollectiveMainloopFwdSm90ILi2EN4cute5tupleIJNS5_1CILi2EEENS7_ILi1EEES9_EEENS6_IJNS7_ILi128EEENS7_ILi112EEENS7_ILi192EEEEEELi192ENS_6half_tEfNS_4arch4Sm90ELb0ELb0ELb1ELb0ELb0ELb0ELb0ELb1ELb1ELb1ELb0ELb0EEENS1_21CollectiveEpilogueFwdINS6_IJSB_SD_SC_EEESA_SF_SH_Li256ELb0ELb1ELb0ELb0EEENS1_29StaticPersistentTileSchedulerILb0EEEEEEEEEvNT_6ParamsE,(.L_x_3241 - _ZN7cutlass13device_kernelIN5flash11enable_sm90INS1_16FlashAttnFwdSm90INS1_25CollectiveMainloopFwdSm90ILi2EN4cute5tupleIJNS5_1CILi2EEENS7_ILi1EEES9_EEENS6_IJNS7_ILi128EEENS7_ILi112EEENS7_ILi192EEEEEELi192ENS_6half_tEfNS_4arch4Sm90ELb0ELb0ELb1ELb0ELb0ELb0ELb0ELb1ELb1ELb1ELb0ELb0EEENS1_21CollectiveEpilogueFwdINS6_IJSB_SD_SC_EEESA_SF_SH_Li256ELb0ELb1ELb0ELb0EEENS1_29StaticPersistentTileSchedulerILb0EEEEEEEEEvNT_6ParamsE)
        .other          _ZN7cutlass13device_kernelIN5flash11enable_sm90INS1_16FlashAttnFwdSm90INS1_25CollectiveMainloopFwdSm90ILi2EN4cute5tupleIJNS5_1CILi2EEENS7_ILi1EEES9_EEENS6_IJNS7_ILi128EEENS7_ILi112EEENS7_ILi192EEEEEELi192ENS_6half_tEfNS_4arch4Sm90ELb0ELb0ELb1ELb0ELb0ELb0ELb0ELb1ELb1ELb1ELb0ELb0EEENS1_21CollectiveEpilogueFwdINS6_IJSB_SD_SC_EEESA_SF_SH_Li256ELb0ELb1ELb0ELb0EEENS1_29StaticPersistentTileSchedulerILb0EEEEEEEEEvNT_6ParamsE,@"STO_CUDA_ENTRY STV_DEFAULT"
_ZN7cutlass13device_kernelIN5flash11enable_sm90INS1_16FlashAttnFwdSm90INS1_25CollectiveMainloopFwdSm90ILi2EN4cute5tupleIJNS5_1CILi2EEENS7_ILi1EEES9_EEENS6_IJNS7_ILi128EEENS7_ILi112EEENS7_ILi192EEEEEELi192ENS_6half_tEfNS_4arch4Sm90ELb0ELb0ELb1ELb0ELb0ELb0ELb0ELb1ELb1ELb1ELb0ELb0EEENS1_21CollectiveEpilogueFwdINS6_IJSB_SD_SC_EEESA_SF_SH_Li256ELb0ELb1ELb0ELb0EEENS1_29StaticPersistentTileSchedulerILb0EEEEEEEEEvNT_6ParamsE:
        /* <DEDUP_REMOVED lines=17> */
.L_x_176:
[----:B------:R-:W-:Y:S05]  /*0110*/  BSYNC B0 ;  /* 0x0000000000007941 */ /* 0x000fea0003800000 */
.L_x_175:
[----:B------:R-:W-:Y:S01]  /*0120*/  VOTEU.ANY UP0, P0 ;  /* 0x00000000003f7886 */ /* 0x000fe20000000100 */
[----:B------:R-:W0:Y:S01]  /*0130*/  SHFL.IDX PT, R4, R2, RZ, 0x1f ;  /* 0x00001fff02047589 */ /* 0x000e2200000e0000 */
[----:B------:R-:W-:Y:S01]  /*0140*/  UMOV UR4, 0x80 ;  /* 0x0000008000047882 */ /* 0x000fe20000000000 */
[----:B------:R-:W-:Y:S01]  /*0150*/  UMOV UR7, 0x200 ;  /* 0x0000020000077882 */ /* 0x000fe20000000000 */
[----:B------:R-:W-:Y:S01]  /*0160*/  SHF.R.U32.HI R3, RZ, 0x7, R0 ;  /* 0x00000007ff037819 */ /* 0x000fe20000011600 */
[----:B------:R-:W1:Y:S01]  /*0170*/  @UP0 S2UR UR8, SR_CgaCtaId ;  /* 0x00000000000809c3 */ /* 0x000e620000008800 */
[----:B------:R-:W-:Y:S01]  /*0180*/  @UP0 UMOV UR6, 0x400 ;  /* 0x0000040000060882 */ /* 0x000fe20000000000 */
[----:B------:R-:W-:-:S04]  /*0190*/  @UP0 UIADD3 UR4, -UR4, 0x100000, URZ ;  /* 0x0010000004040890 */ /* 0x000fc8000fffe13f */
[----:B------:R-:W-:Y:S02]  /*01a0*/  @UP0 USHF.L.U32 UR5, UR4, 0xb, URZ ;  /* 0x0000000b04050899 */ /* 0x000fe4000800063f */
[----:B------:R-:W-:Y:S01]  /*01b0*/  @UP0 USHF.L.U32 UR4, UR4, 0x1, URZ ;  /* 0x0000000104040899 */ /* 0x000fe2000800063f */
[----:B------:R-:W-:Y:S01]  /*01c0*/  VOTEU.ANY UP1, P0 ;  /* 0x00000000003f7886 */ /* 0x000fe20000020100 */
[----:B------:R-:W2:Y:S01]  /*01d0*/  SHFL.IDX PT, R3, R3, RZ, 0x1f ;  /* 0x00001fff03037589 */ /* 0x000ea200000e0000 */
[----:B0-----:R-:W-:Y:S01]  /*01e0*/  ISETP.NE.AND P1, PT, R4, RZ, PT ;  /* 0x000000ff0400720c */ /* 0x001fe20003f25270 */
[----:B-1----:R-:W-:Y:S02]  /*01f0*/  @UP0 ULEA UR8, UR8, UR6, 0x18 ;  /* 0x0000000608080291 */ /* 0x002fe4000f8ec03f */
[----:B------:R-:W-:-:S04]  /*0200*/  @UP0 UIADD3 UR6, -UR7, 0x100000, URZ ;  /* 0x0010000007060890 */ /* 0x000fc8000fffe13f */
[----:B------:R-:W-:Y:S02]  /*0210*/  @UP0 USHF.L.U32 UR7, UR6, 0xb, URZ ;  /* 0x0000000b06070899 */ /* 0x000fe4000800063f */
[----:B------:R-:W-:Y:S01]  /*0220*/  @UP0 USHF.L.U32 UR6, UR6, 0x1, URZ ;  /* 0x0000000106060899 */ /* 0x000fe2000800063f */
[----:B------:R-:W-:Y:S01]  /*0230*/  VOTEU.ANY UP0, P0 ;  /* 0x00000000003f7886 */ /* 0x000fe20000000100 */
[----:B------:R-:W0:Y:S04]  /*0240*/  FENCE.VIEW.ASYNC.S ;  /* 0x00000000000073c6 */ /* 0x000e280000000000 */
[----:B0-----:R0:W1:Y:S06]  /*0250*/  @UP0 SYNCS.EXCH.64 URZ, [UR8+0x36800], UR4 ;  /* 0x03680004083f05b2 */ /* 0x00106c0008000100 */
[----:B------:R0:W3:Y:S01]  /*0260*/  @UP1 SYNCS.EXCH.64 URZ, [UR8+0x36820], UR6 ;  /* 0x03682006083f15b2 */ /* 0x0000e20008000100 */
[----:B--2---:R-:W-:Y:S05]  /*0270*/  @P1 BRA `(.L_x_177) ;  /* 0x0000000000481947 */ /* 0x004fea0003800000 */
[----:B0-----:R-:W0:Y:S01]  /*0280*/  S2UR UR5, SR_CgaCtaId ;  /* 0x00000000000579c3 */ /* 0x001e220000008800 */
[----:B------:R-:W-:Y:S01]  /*0290*/  UMOV UR4, 0x400 ;  /* 0x0000040000047882 */ /* 0x000fe20000000000 */
[----:B------:R-:W-:Y:S01]  /*02a0*/  UMOV UR6, 0x1 ;  /* 0x0000000100067882 */ /* 0x000fe20000000000 */
[----:B------:R-:W-:Y:S01]  /*02b0*/  UMOV UR7, 0x4 ;  /* 0x0000000400077882 */ /* 0x000fe20000000000 */
[----:B------:R-:W-:Y:S01]  /*02c0*/  ELECT P0, URZ, PT ;  /* 0x00000000003f782f */ /* 0x000fe20003800000 */
[----:B0-----:R-:W-:Y:S02]  /*02d0*/  ULEA UR8, UR5, UR4, 0x18 ;  /* 0x0000000405087291 */ /* 0x001fe4000f8ec03f */
[----:B------:R-:W-:-:S04]  /*02e0*/  UIADD3 UR4, -UR6, 0x100000, URZ ;  /* 0x0010000006047890 */ /* 0x000fc8000fffe13f */
[----:B------:R-:W-:Y:S02]  /*02f0*/  USHF.L.U32 UR5, UR4, 0xb, URZ ;  /* 0x0000000b04057899 */ /* 0x000fe4000800063f */
[----:B------:R-:W-:Y:S02]  /*0300*/  USHF.L.U32 UR4, UR4, 0x1, URZ ;  /* 0x0000000104047899 */ /* 0x000fe4000800063f */
[----:B------:R-:W-:-:S04]  /*0310*/  UIADD3 UR6, -UR7, 0x100000, URZ ;  /* 0x0010000007067890 */ /* 0x000fc8000fffe13f */
[----:B------:R-:W-:Y:S02]  /*0320*/  USHF.L.U32 UR7, UR6, 0xb, URZ ;  /* 0x0000000b06077899 */ /* 0x000fe4000800063f */
[----:B------:R-:W-:Y:S01]  /*0330*/  USHF.L.U32 UR6, UR6, 0x1, URZ ;  /* 0x0000000106067899 */ /* 0x000fe2000800063f */
[----:B------:R-:W0:Y:S03]  /*0340*/  FENCE.VIEW.ASYNC.S ;  /* 0x00000000000073c6 */ /* 0x000e260000000000 */
[----:B0-----:R2:W4:Y:S08]  /*0350*/  SYNCS.EXCH.64 URZ, [UR8+0x36830], UR4 ;  /* 0x03683004083f75b2 */ /* 0x0015300008000100 */
[----:B------:R2:W0:Y:S01]  /*0360*/  SYNCS.EXCH.64 URZ, [UR8+0x36840], UR6 ;  /* 0x03684006083f75b2 */ /* 0x0004220008000100 */
[----:B------:R2:W0:Y:S01]  /*0370*/  SYNCS.EXCH.64 URZ, [UR8+0x36838], UR4 ;  /* 0x03683804083f75b2 */ /* 0x0004220008000100 */
[----:B------:R2:W0:Y:S02]  /*0380*/  SYNCS.EXCH.64 URZ, [UR8+0x36848], UR6 ;  /* 0x03684806083f75b2 */ /* 0x0004240008000100 */
[----:B--2---:R-:W-:Y:S01]  /*0390*/  NOP ;  /* 0x0000000000007918 */ /* 0x004fe20000000000 */
.L_x_177:
[----:B0-----:R-:W0:Y:S01]  /*03a0*/  S2UR UR4, SR_CTAID.Y ;  /* 0x00000000000479c3 */ /* 0x001e220000002600 */
[----:B------:R-:W2:Y:S01]  /*03b0*/  SHFL.IDX PT, R8, R2, RZ, 0x1f ;  /* 0x00001fff02087589 */ /* 0x000ea200000e0000 */
[----:B------:R-:W-:Y:S01]  /*03c0*/  ULDC UR5, c[0x0][0x154] ;  /* 0x0000550000057ab9 */ /* 0x000fe20000000800 */
[----:B------:R-:W-:-:S05]  /*03d0*/  NOP ;  /* 0x0000000000007918 */ /* 0x000fca0000000000 */
[----:B------:R-:W5:Y:S08]  /*03e0*/  S2UR UR6, SR_CTAID.X ;  /* 0x00000000000679c3 */ /* 0x000f700000002500 */
[----:B------:R-:W1:Y:S01]  /*03f0*/  LDC R9, c[0x0][0x148] ;  /* 0x00005200ff097b82 */ /* 0x000e620000000800 */
[----:B0-----:R-:W-:Y:S02]  /*0400*/  I2FP.F32.U32 R5, UR4 ;  /* 0x0000000400057c45 */ /* 0x001fe40008201000 */
[----:B--2---:R-:W-:-:S03]  /*0410*/  ISETP.NE.AND P0, PT, R8, RZ, PT ;  /* 0x000000ff0800720c */ /* 0x004fc60003f05270 */
[----:B------:R-:W-:Y:S01]  /*0420*/  FMUL R7, R5, UR5 ;  /* 0x0000000505077c20 */ /* 0x000fe20008400000 */
[----:B------:R-:W-:Y:S02]  /*0430*/  SHF.R.S32.HI R5, RZ, 0x1f, R0 ;  /* 0x0000001fff057819 */ /* 0x000fe40000011400 */
[----:B-----5:R-:W-:Y:S02]  /*0440*/  I2FP.F32.U32 R6, UR6 ;  /* 0x0000000600067c45 */ /* 0x020fe40008201000 */
[----:B------:R-:W-:Y:S01]  /*0450*/  LEA.HI R5, R5, R0, RZ, 0x7 ;  /* 0x0000000005057211 */ /* 0x000fe200078f38ff */
[----:B------:R-:W0:Y:S02]  /*0460*/  F2I.U32.TRUNC.NTZ R7, R7 ;  /* 0x0000000700077305 */ /* 0x000e24000020f000 */
[----:B0-----:R-:W-:-:S04]  /*0470*/  IMAD.MOV R10, RZ, RZ, -R7 ;  /* 0x000000ffff0a7224 */ /* 0x001fc800078e0a07 */
[----:B-1----:R-:W-:Y:S01]  /*0480*/  IMAD R13, R9, R10, UR4 ;  /* 0x00000004090d7e24 */ /* 0x002fe2000f8e020a */
[----:B------:R-:W-:Y:S02]  /*0490*/  ULDC UR4, c[0x0][0x150] ;  /* 0x0000540000047ab9 */ /* 0x000fe40000000800 */
[----:B------:R-:W-:Y:S01]  /*04a0*/  FMUL R10, R6, UR4 ;  /* 0x00000004060a7c20 */ /* 0x000fe20008400000 */
[----:B------:R-:W-:Y:S06]  /*04b0*/  @P0 BRA `(.L_x_178) ;  /* 0x0000000000480947 */ /* 0x000fec0003800000 */
[----:B------:R-:W0:Y:S01]  /*04c0*/  S2UR UR5, SR_CgaCtaId ;  /* 0x00000000000579c3 */ /* 0x000e220000008800 */
        /* <DEDUP_REMOVED lines=12> */
[----:B0-----:R0:W1:Y:S08]  /*0590*/  SYNCS.EXCH.64 URZ, [UR8+0x36850], UR4 ;  /* 0x03685004083f75b2 */ /* 0x0010700008000100 */
[----:B------:R0:W2:Y:S01]  /*05a0*/  SYNCS.EXCH.64 URZ, [UR8+0x36860], UR6 ;  /* 0x03686006083f75b2 */ /* 0x0000a20008000100 */
[----:B------:R0:W0:Y:S01]  /*05b0*/  SYNCS.EXCH.64 URZ, [UR8+0x36858], UR4 ;  /* 0x03685804083f75b2 */ /* 0x0000220008000100 */
[----:B------:R0:W0:Y:S01]  /*05c0*/  SYNCS.EXCH.64 URZ, [UR8+0x36868], UR6 ;  /* 0x03686806083f75b2 */ /* 0x0000220008000100 */
[----:B------:R-:W-:Y:S01]  /*05d0*/  NOP ;  /* 0x0000000000007918 */ /* 0x000fe20000000000 */
.L_x_178:
[----:B------:R-:W5:Y:S01]  /*05e0*/  SHFL.IDX PT, R9, R2, RZ, 0x1f ;  /* 0x00001fff02097589 */ /* 0x000f6200000e0000 */
[----:B------:R-:W-:Y:S01]  /*05f0*/  LOP3.LUT R5, R5, 0xffffff80, RZ, 0xc0, !PT ;  /* 0xffffff8005057812 */ /* 0x000fe200078ec0ff */
[----:B------:R-:W0:Y:S01]  /*0600*/  LDC R12, c[0x0][0x144] ;  /* 0x00005100ff0c7b82 */ /* 0x000e220000000800 */
[----:B------:R-:W0:Y:S01]  /*0610*/  F2I.U32.TRUNC.NTZ R10, R10 ;  /* 0x0000000a000a7305 */ /* 0x000e22000020f000 */
[----:B------:R-:W-:Y:S01]  /*0620*/  SHF.R.S32.HI R11, RZ, 0x1f, R8 ;  /* 0x0000001fff0b7819 */ /* 0x000fe20000011408 */
[----:B------:R-:W-:Y:S01]  /*0630*/  NOP ;  /* 0x0000000000007918 */ /* 0x000fe20000000000 */
[----:B------:R-:W-:-:S05]  /*0640*/  IMAD.IADD R5, R0, 0x1, -R5 ;  /* 0x0000000100057824 */ /* 0x000fca00078e0a05 */
[----:B------:R-:W-:-:S04]  /*0650*/  SHF.R.S32.HI R6, RZ, 0x1f, R5 ;  /* 0x0000001fff067819 */ /* 0x000fc80000011405 */
[----:B------:R-:W-:-:S04]  /*0660*/  LEA.HI R6, R6, R5, RZ, 0x3 ;  /* 0x0000000506067211 */ /* 0x000fc800078f18ff */
[--C-:B------:R-:W-:Y:S02]  /*0670*/  SHF.R.S32.HI R7, RZ, 0x3, R6.reuse ;  /* 0x00000003ff077819 */ /* 0x100fe40000011406 */
[----:B------:R-:W-:Y:S02]  /*0680*/  SHF.R.S32.HI R6, RZ, 0x1f, R6 ;  /* 0x0000001fff067819 */ /* 0x000fe40000011406 */
[----:B-----5:R-:W-:Y:S02]  /*0690*/  ISETP.NE.AND P0, PT, R9, RZ, PT ;  /* 0x000000ff0900720c */ /* 0x020fe40003f05270 */
[----:B------:R-:W-:Y:S02]  /*06a0*/  LEA.HI R6, R6, R7, RZ, 0x2 ;  /* 0x0000000706067211 */ /* 0x000fe400078f10ff */
[----:B------:R-:W-:Y:S02]  /*06b0*/  SHF.R.S32.HI R9, RZ, 0x1f, R4 ;  /* 0x0000001fff097819 */ /* 0x000fe40000011404 */
[----:B------:R-:W-:-:S02]  /*06c0*/  LOP3.LUT R6, R6, 0xfffffffc, RZ, 0xc0, !PT ;  /* 0xfffffffc06067812 */ /* 0x000fc400078ec0ff */
[----:B------:R-:W-:-:S05]  /*06d0*/  LEA.HI R9, R9, R4, RZ, 0x2 ;  /* 0x0000000409097211 */ /* 0x000fca00078f10ff */
[----:B------:R-:W-:Y:S05]  /*06e0*/  @P0 BRA `(.L_x_179) ;  /* 0x0000000000480947 */ /* 0x000fea0003800000 */
[----:B0-----:R-:W0:Y:S01]  /*06f0*/  S2UR UR5, SR_CgaCtaId ;  /* 0x00000000000579c3 */ /* 0x001e220000008800 */
[----:B------:R-:W-:Y:S01]  /*0700*/  UMOV UR4, 0x400 ;  /* 0x0000040000047882 */ /* 0x000fe20000000000 */
[----:B------:R-:W-:Y:S01]  /*0710*/  UMOV UR6, 0x1 ;  /* 0x0000000100067882 */ /* 0x000fe20000000000 */
[----:B------:R-:W-:Y:S01]  /*0720*/  UMOV UR9, 0x2 ;  /* 0x0000000200097882 */ /* 0x000fe20000000000 */
[----:B------:R-:W-:-:S04]  /*0730*/  UIADD3 UR6, -UR6, 0x100000, URZ ;  /* 0x0010000006067890 */ /* 0x000fc8000fffe13f */
[----:B------:R-:W-:Y:S02]  /*0740*/  USHF.L.U32 UR7, UR6, 0xb, URZ ;  /* 0x0000000b06077899 */ /* 0x000fe4000800063f */
[----:B------:R-:W-:Y:S01]  /*0750*/  USHF.L.U32 UR6, UR6, 0x1, URZ ;  /* 0x0000000106067899 */ /* 0x000fe2000800063f */
[----:B------:R-:W-:Y:S01]  /*0760*/  ELECT P0, URZ, PT ;  /* 0x00000000003f782f */ /* 0x000fe20003800000 */
[----:B0-----:R-:W-:Y:S02]  /*0770*/  ULEA UR8, UR5, UR4, 0x18 ;  /* 0x0000000405087291 */ /* 0x001fe4000f8ec03f */
[----:B------:R-:W-:-:S04]  /*0780*/  UIADD3 UR4, -UR9, 0x100000, URZ ;  /* 0x0010000009047890 */ /* 0x000fc8000fffe13f */
[----:B------:R-:W-:Y:S02]  /*0790*/  USHF.L.U32 UR5, UR4, 0xb, URZ ;  /* 0x0000000b04057899 */ /* 0x000fe4000800063f */
[----:B------:R-:W-:Y:S01]  /*07a0*/  USHF.L.U32 UR4, UR4, 0x1, URZ ;  /* 0x0000000104047899 */ /* 0x000fe2000800063f */
[----:B------:R-:W0:Y:S03]  /*07b0*/  FENCE.VIEW.ASYNC.S ;  /* 0x00000000000073c6 */ /* 0x000e260000000000 */
[----:B0-----:R0:W0:Y:S08]  /*07c0*/  SYNCS.EXCH.64 URZ, [UR8+0x36870], UR6 ;  /* 0x03687006083f75b2 */ /* 0x0010300008000100 */
[----:B------:R0:W0:Y:S01]  /*07d0*/  SYNCS.EXCH.64 URZ, [UR8+0x36880], UR4 ;  /* 0x03688004083f75b2 */ /* 0x0000220008000100 */
[----:B------:R0:W0:Y:S01]  /*07e0*/  SYNCS.EXCH.64 URZ, [UR8+0x36878], UR6 ;  /* 0x03687806083f75b2 */ /* 0x0000220008000100 */
[----:B------:R0:W0:Y:S01]  /*07f0*/  SYNCS.EXCH.64 URZ, [UR8+0x36888], UR4 ;  /* 0x03688804083f75b2 */ /* 0x0000220008000100 */
[----:B------:R-:W-:Y:S01]  /*0800*/  NOP ;  /* 0x0000000000007918 */ /* 0x000fe20000000000 */
.L_x_179:
[----:B------:R-:W5:Y:S01]  /*0810*/  SHFL.IDX PT, R14, R2, RZ, 0x1f ;  /* 0x00001fff020e7589 */ /* 0x000f6200000e0000 */
[----:B------:R-:W-:Y:S01]  /*0820*/  LEA.HI R11, R11, R8, RZ, 0x2 ;  /* 0x000000080b0b7211 */ /* 0x000fe200078f10ff */
[----:B0-----:R-:W0:Y:S01]  /*0830*/  S2UR UR4, SR_CTAID.X ;  /* 0x00000000000479c3 */ /* 0x001e220000002500 */
[----:B------:R-:W-:Y:S01]  /*0840*/  LOP3.LUT R9, R9, 0x3ffffffc, RZ, 0xc0, !PT ;  /* 0x3ffffffc09097812 */ /* 0x000fe200078ec0ff */
[----:B------:R-:W-:Y:S01]  /*0850*/  IMAD.IADD R6, R7, 0x1, -R6 ;  /* 0x0000000107067824 */ /* 0x000fe200078e0a06 */
[----:B------:R-:W-:Y:S01]  /*0860*/  LOP3.LUT R11, R11, 0x3ffffffc, RZ, 0xc0, !PT ;  /* 0x3ffffffc0b0b7812 */ /* 0x000fe200078ec0ff */
[----:B------:R-:W-:Y:S01]  /*0870*/  IMAD.MOV R7, RZ, RZ, -R10 ;  /* 0x000000ffff077224 */ /* 0x000fe200078e0a0a */
[----:B------:R-:W-:Y:S01]  /*0880*/  NOP ;  /* 0x0000000000007918 */ /* 0x000fe20000000000 */
[----:B------:R-:W-:Y:S02]  /*0890*/  IMAD.IADD R9, R4, 0x1, -R9 ;  /* 0x0000000104097824 */ /* 0x000fe400078e0a09 */
[----:B------:R-:W-:-:S02]  /*08a0*/  IMAD.IADD R11, R8, 0x1, -R11 ;  /* 0x00000001080b7824 */ /* 0x000fc400078e0a0b */
[----:B------:R-:W1:Y:S01]  /*08b0*/  LDC R8, c[0x0][0x140] ;  /* 0x00005000ff087b82 */ /* 0x000e620000000800 */
[--C-:B------:R-:W-:Y:S02]  /*08c0*/  IMAD R9, R9, 0x4, R6.reuse ;  /* 0x0000000409097824 */ /* 0x100fe400078e0206 */
[----:B------:R-:W-:-:S03]  /*08d0*/  IMAD R11, R11, 0x4, R6 ;  /* 0x000000040b0b7824 */ /* 0x000fc600078e0206 */
[----:B------:R-:W-:Y:S02]  /*08e0*/  LEA.HI R4, R9, R9, RZ, 0x1 ;  /* 0x0000000909047211 */ /* 0x000fe400078f08ff */
[----:B------:R-:W-:Y:S02]  /*08f0*/  LEA.HI R6, R11, R11, RZ, 0x1 ;  /* 0x0000000b0b067211 */ /* 0x000fe400078f08ff */
[----:B------:R-:W-:Y:S02]  /*0900*/  LOP3.LUT R4, R4, 0xfffffffe, RZ, 0xc0, !PT ;  /* 0xfffffffe04047812 */ /* 0x000fe400078ec0ff */
[----:B-----5:R-:W-:Y:S01]  /*0910*/  ISETP.NE.AND P0, PT, R14, RZ, PT ;  /* 0x000000ff0e00720c */ /* 0x020fe20003f05270 */
[----:B0-----:R-:W-:Y:S01]  /*0920*/  IMAD R7, R12, R7, UR4 ;  /* 0x000000040c077e24 */ /* 0x001fe2000f8e0207 */
[----:B------:R-:W-:Y:S01]  /*0930*/  LOP3.LUT R6, R6, 0xfffffffe, RZ, 0xc0, !PT ;  /* 0xfffffffe06067812 */ /* 0x000fe200078ec0ff */
[----:B------:R-:W-:-:S04]  /*0940*/  IMAD.IADD R4, R9, 0x1, -R4 ;  /* 0x0000000109047824 */ /* 0x000fc800078e0a04 */
[----:B------:R-:W-:Y:S01]  /*0950*/  IMAD.IADD R6, R11, 0x1, -R6 ;  /* 0x000000010b067824 */ /* 0x000fe200078e0a06 */
[----:B------:R-:W-:-:S05]  /*0960*/  ISETP.NE.AND P4, PT, R4, R7, PT ;  /* 0x000000070400720c */ /* 0x000fca0003f85270 */
[----:B------:R-:W-:Y:S08]  /*0970*/  @P0 BRA `(.L_x_180) ;  /* 0x0000000000480947 */ /* 0x000ff00003800000 */
        /* <DEDUP_REMOVED lines=18> */
.L_x_180:
[----:B------:R-:W5:Y:S01]  /*0aa0*/  SHFL.IDX PT, R10, R2, RZ, 0x1f ;  /* 0x00001fff020a7589 */ /* 0x000f6200000e0000 */
[----:B------:R-:W-:Y:S01]  /*0ab0*/  IMAD.SHL.U32 R22, R9, 0x4, RZ ;  /* 0x0000000409167824 */ /* 0x000fe200078e00ff */
[----:B------:R-:W-:Y:S01]  /*0ac0*/  ISETP.NE.AND P3, PT, R6, R7, PT ;  /* 0x000000070600720c */ /* 0x000fe20003f65270 */
[----:B------:R-:W-:Y:S01]  /*0ad0*/  IMAD.SHL.U32 R6, R11, 0x4, RZ ;  /* 0x000000040b067824 */ /* 0x000fe200078e00ff */
[----:B------:R-:W-:Y:S01]  /*0ae0*/  LOP3.LUT P0, RZ, R5, 0x7, RZ, 0xc0, !PT ;  /* 0x0000000705ff7812 */ /* 0x000fe2000780c0ff */
[----:B------:R-:W-:Y:S01]  /*0af0*/  IMAD.MOV.U32 R18, RZ, RZ, 0x1 ;  /* 0x00000001ff127424 */ /* 0x000fe200078e00ff */
[----:B------:R-:W-:Y:S01]  /*0b00*/  LOP3.LUT R22, R9, 0xc, R22, 0x78, !PT ;  /* 0x0000000c09167812 */ /* 0x000fe200078e7816 */
[----:B------:R-:W-:Y:S01]  /*0b10*/  IMAD.MOV.U32 R17, RZ, RZ, 0x1 ;  /* 0x00000001ff117424 */ /* 0x000fe200078e00ff */
[----:B------:R-:W-:Y:S01]  /*0b20*/  LOP3.LUT R19, R11, 0xc, R6, 0x78, !PT ;  /* 0x0000000c0b137812 */ /* 0x000fe200078e7806 */
[----:B------:R-:W-:Y:S01]  /*0b30*/  NOP ;  /* 0x0000000000007918 */ /* 0x000fe20000000000 */
[----:B------:R-:W-:-:S02]  /*0b40*/  @P4 LEA.HI R4, R22, R22, RZ, 0x1 ;  /* 0x0000001616044211 */ /* 0x000fc400078f08ff */
[----:B------:R-:W-:Y:S02]  /*0b50*/  ISETP.LT.U32.AND P6, PT, R22, 0x2, !P0 ;  /* 0x000000021600780c */ /* 0x000fe400047c1070 */
[----:B------:R-:W-:Y:S02]  /*0b60*/  @P4 SHF.R.S32.HI R4, RZ, 0x1, R4 ;  /* 0x00000001ff044819 */ /* 0x000fe40000011404 */
[----:B------:R-:W-:Y:S02]  /*0b70*/  @P3 LEA.HI R6, R19, R19, RZ, 0x1 ;  /* 0x0000001313063211 */ /* 0x000fe400078f08ff */
[----:B------:R-:W-:Y:S02]  /*0b80*/  @P4 ISETP.NE.AND P5, PT, R4, R13, PT ;  /* 0x0000000d0400420c */ /* 0x000fe40003fa5270 */
[----:B------:R-:W-:Y:S02]  /*0b90*/  @P3 SHF.R.S32.HI R6, RZ, 0x1, R6 ;  /* 0x00000001ff063819 */ /* 0x000fe40000011406 */
[----:B------:R-:W-:-:S02]  /*0ba0*/  @P4 SEL R18, RZ, 0x1, P5 ;  /* 0x00000001ff124807 */ /* 0x000fc40002800000 */
[----:B-----5:R-:W-:Y:S02]  /*0bb0*/  ISETP.NE.AND P5, PT, R10, RZ, PT ;  /* 0x000000ff0a00720c */ /* 0x020fe40003fa5270 */
[----:B------:R-:W-:Y:S02]  /*0bc0*/  ISETP.NE.AND P2, PT, R3, RZ, PT ;  /* 0x000000ff0300720c */ /* 0x000fe40003f45270 */
[----:B------:R-:W-:Y:S02]  /*0bd0*/  @P3 ISETP.NE.AND P4, PT, R6, R13, PT ;  /* 0x0000000d0600320c */ /* 0x000fe40003f85270 */
[----:B------:R-:W-:Y:S02]  /*0be0*/  SEL R3, RZ, 0x1, !P6 ;  /* 0x00000001ff037807 */ /* 0x000fe40007000000 */
[----:B------:R-:W-:Y:S02]  /*0bf0*/  ISETP.LT.U32.AND P0, PT, R19, 0x2, !P0 ;  /* 0x000000021300780c */ /* 0x000fe40004701070 */
[----:B-1----:R-:W-:-:S02]  /*0c00*/  ISETP.EQ.U32.AND P1, PT, R8, 0x1, PT ;  /* 0x000000010800780c */ /* 0x002fc40003f22070 */
[----:B------:R-:W-:Y:S02]  /*0c10*/  LOP3.LUT R18, R18, R3, RZ, 0xc0, !PT ;  /* 0x0000000312127212 */ /* 0x000fe400078ec0ff */
[----:B------:R-:W-:Y:S02]  /*0c20*/  SEL R4, RZ, 0x1, !P0 ;  /* 0x00000001ff047807 */ /* 0x000fe40004000000 */
[----:B------:R-:W-:Y:S01]  /*0c30*/  @P3 SEL R17, RZ, 0x1, P4 ;  /* 0x00000001ff113807 */ /* 0x000fe20002000000 */
[----:B------:R-:W-:Y:S06]  /*0c40*/  @P5 BRA `(.L_x_181) ;  /* 0x0000000000485947 */ /* 0x000fec0003800000 */
        /* <DEDUP_REMOVED lines=16> */
[----:B------:R1:W0:Y:S02]  /*0d50*/  SYNCS.EXCH.64 URZ, [UR8+0x368c8], UR6 ;  /* 0x0368c806083f75b2 */ /* 0x0002240008000100 */
[----:B-1----:R-:W-:Y:S01]  /*0d60*/  NOP ;  /* 0x0000000000007918 */ /* 0x002fe20000000000 */
.L_x_181:
[----:B------:R-:W-:Y:S01]  /*0d70*/  LOP3.LUT R17, R17, R4, RZ, 0xc0, !PT ;  /* 0x0000000411117212 */ /* 0x000fe200078ec0ff */
[----:B------:R-:W-:Y:S01]  /*0d80*/  NOP ;  /* 0x0000000000007918 */ /* 0x000fe20000000000 */
[----:B------:R-:W-:Y:S05]  /*0d90*/  @!P1 BRA `(.L_x_182) ;  /* 0x0000000000089947 */ /* 0x000fea0003800000 */
[----:B0-234-:R-:W-:Y:S01]  /*0da0*/  UCGABAR_ARV ;  /* 0x00000000000079c7 */ /* 0x01dfe20008000000 */
[----:B------:R-:W-:Y:S05]  /*0db0*/  BRA `(.L_x_183) ;  /* 0x0000000000047947 */ /* 0x000fea0003800000 */
.L_x_182:
[----:B0-234-:R-:W-:Y:S01]  /*0dc0*/  NOP ;  /* 0x0000000000007918 */ /* 0x01dfe20000000000 */
.L_x_183:
[----:B------:R-:W-:Y:S05]  /*0dd0*/  @!P1 BRA `(.L_x_184) ;  /* 0x00000000000c9947 */ /* 0x000fea0003800000 */
[----:B------:R-:W-:Y:S01]  /*0de0*/  UCGABAR_WAIT ;  /* 0x0000000000007dc7 */ /* 0x000fe20008000000 */
[----:B------:R-:W-:Y:S01]  /*0df0*/  CCTL.IVALL ;  /* 0x00000000ff00798f */ /* 0x000fe20002000000 */
[----:B------:R-:W-:Y:S05]  /*0e00*/  BRA `(.L_x_185) ;  /* 0x0000000000047947 */ /* 0x000fea0003800000 */
.L_x_184:
[----:B------:R-:W-:Y:S06]  /*0e10*/  BAR.SYNC.DEFER_BLOCKING 0x0 ;  /* 0x0000000000007b1d */ /* 0x000fec0000010000 */
.L_x_185:
[----:B------:R-:W-:Y:S01]  /*0e20*/  IMAD.MOV.U32 R3, RZ, RZ, 0x1 ;  /* 0x00000001ff037424 */ /* 0x000fe200078e00ff */
[----:B------:R-:W-:-:S04]  /*0e30*/  ULDC.64 UR60, c[0x0][0x208] ;  /* 0x00008200003c7ab9 */ /* 0x000fc80000000a00 */
[----:B------:R-:W-:-:S05]  /*0e40*/  SEL R3, R3, 0x2, !P2 ;  /* 0x0000000203037807 */ /* 0x000fca0005000000 */
[----:B------:R0:W-:Y:S01]  /*0e50*/  STL [R1+0x2c], R3 ;  /* 0x00002c0301007387 */ /* 0x0001e20000100800 */
[----:B------:R-:W-:Y:S05]  /*0e60*/  @!P2 BRA `(.L_x_186) ;  /* 0x000000b800d4a947 */ /* 0x000fea0003800000 */
.L_x_187:
        /* <DEDUP_REMOVED lines=26> */
[----:B------:R-:W-:Y:S01]  /*1010*/  SHF.R.S32.HI R7, RZ, 0x1f, R210 ;  /* 0x0000001fff077819 */ /* 0x000fe200000114d2 */
[----:B------:R-:W-:Y:S01]  /*1020*/  IMAD.IADD R13, R0, 0x1, -R13 ;  /* 0x00000001000d7824 */ /* 0x000fe200078e0a0d */
        /* <DEDUP_REMOVED lines=9> */
[----:B------:R-:W-:Y:S01]  /*10c0*/  IMAD.IADD R206, R0, 0x1, -R15 ;  /* 0x0000000100ce7824 */ /* 0x000fe200078e0a0f */
[----:B------:R-:W-:Y:S02]  /*10d0*/  LOP3.LUT R11, R11, 0xfffffff8, RZ, 0xc0, !PT ;  /* 0xfffffff80b0b7812 */ /* 0x000fe400078ec0ff */
[----:B------:R-:W-:Y:S01]  /*10e0*/  LEA.HI R5, R5, R214, RZ, 0x1 ;  /* 0x000000d605057211 */ /* 0x000fe200078f08ff */
[----:B------:R-:W-:Y:S01]  /*10f0*/  IMAD.SHL.U32 R23, R206, 0x8, RZ ;  /* 0x00000008ce177824 */ /* 0x000fe200078e00ff */
[----:B------:R-:W-:Y:S01]  /*1100*/  LEA.HI R7, R7, R210, RZ, 0x5 ;  /* 0x000000d207077211 */ /* 0x000fe200078f28ff */
[----:B------:R-:W-:Y:S01]  /*1110*/  IMAD.IADD R8, R8, 0x1, -R11 ;  /* 0x0000000108087824 */ /* 0x000fe200078e0a0b */
[----:B------:R-:W-:Y:S01]  /*1120*/  LOP3.LUT R6, R6, 0xfffffc00, RZ, 0xc0, !PT ;  /* 0xfffffc0006067812 */ /* 0x000fe200078ec0ff */
[C---:B------:R-:W-:Y:S01]  /*1130*/  VIADD R205, R23.reuse, 0x40 ;  /* 0x0000004017cd7836 */ /* 0x040fe20000000000 */
[----:B------:R-:W-:Y:S01]  /*1140*/  LEA.HI R4, R4, R9, RZ, 0x1 ;  /* 0x0000000904047211 */ /* 0x000fe200078f08ff */
[----:B------:R-:W-:Y:S01]  /*1150*/  VIADD R204, R23, 0x80 ;  /* 0x0000008017cc7836 */ /* 0x000fe20000000000 */
[----:B------:R-:W-:Y:S01]  /*1160*/  LEA.HI R0, R13, R13, RZ, 0x1 ;  /* 0x0000000d0d007211 */ /* 0x000fe200078f08ff */
[----:B------:R-:W-:Y:S01]  /*1170*/  IMAD R217, R3, 0x40, R6 ;  /* 0x0000004003d97824 */ /* 0x000fe200078e0206 */
[----:B------:R-:W-:-:S02]  /*1180*/  LOP3.LUT R5, R5, 0x3fffffe, RZ, 0xc0, !PT ;  /* 0x03fffffe05057812 */ /* 0x000fc400078ec0ff */
[----:B------:R-:W-:Y:S02]  /*1190*/  SHF.R.S32.HI R7, RZ, 0x5, R7 ;  /* 0x00000005ff077819 */ /* 0x000fe40000011407 */
[----:B------:R-:W-:Y:S01]  /*11a0*/  LOP3.LUT R4, R4, 0x1ffffffe, RZ, 0xc0, !PT ;  /* 0x1ffffffe04047812 */ /* 0x000fe200078ec0ff */
[----:B------:R-:W-:Y:S01]  /*11b0*/  IMAD.IADD R5, R214, 0x1, -R5 ;  /* 0x00000001d6057824 */ /* 0x000fe200078e0a05 */
[----:B------:R-:W-:Y:S01]  /*11c0*/  LOP3.LUT R3, R2, 0x7ffffffc, RZ, 0xc0, !PT ;  /* 0x7ffffffc02037812 */ /* 0x000fe200078ec0ff */
[----:B------:R-:W-:Y:S01]  /*11d0*/  IMAD R8, R7, 0x10, R8 ;  /* 0x0000001007087824 */ /* 0x000fe200078e0208 */
[----:B------:R-:W-:Y:S01]  /*11e0*/  LOP3.LUT R0, R0, 0x1ffffffe, RZ, 0xc0, !PT ;  /* 0x1ffffffe00007812 */ /* 0x000fe200078ec0ff */
[----:B------:R-:W-:Y:S01]  /*11f0*/  IMAD.IADD R4, R9, 0x1, -R4 ;  /* 0x0000000109047824 */ /* 0x000fe200078e0a04 */
[----:B------:R-:W-:Y:S01]  /*1200*/  SHF.R.S32.HI R209, RZ, 0x3, R209 ;  /* 0x00000003ffd17819 */ /* 0x000fe200000114d1 */
[----:B------:R-:W-:Y:S01]  /*1210*/  IMAD.IADD R3, R210, 0x1, -R3 ;  /* 0x00000001d2037824 */ /* 0x000fe200078e0a03 */
[----:B------:R-:W-:Y:S01]  /*1220*/  SHF.R.S32.HI R220, RZ, 0x1f, R205 ;  /* 0x0000001fffdc7819 */ /* 0x000fe200000114cd */
[----:B------:R-:W-:Y:S01]  /*1230*/  IMAD.IADD R0, R13, 0x1, -R0 ;  /* 0x000000010d007824 */ /* 0x000fe200078e0a00 */
[----:B------:R-:W-:Y:S01]  /*1240*/  SHF.R.S32.HI R219, RZ, 0x1f, R204 ;  /* 0x0000001fffdb7819 */ /* 0x000fe200000114cc */
[----:B------:R-:W-:-:S02]  /*1250*/  IMAD R215, R5, 0x40, R8 ;  /* 0x0000004005d77824 */ /* 0x000fc400078e0208 */
[----:B------:R-:W-:Y:S02]  /*1260*/  IMAD R217, R4, 0x8, R217 ;  /* 0x0000000804d97824 */ /* 0x000fe400078e02d9 */
[----:B------:R-:W-:Y:S02]  /*1270*/  IMAD R218, R3, R218, 0x70 ;  /* 0x0000007003da7424 */ /* 0x000fe400078e02da */
[----:B------:R-:W-:Y:S01]  /*1280*/  IMAD R216, R0, 0x8, R215 ;  /* 0x0000000800d87824 */ /* 0x000fe200078e02d7 */
[----:B--2---:R-:W-:-:S07]  /*1290*/  LOP3.LUT R16, R10, 0x1, RZ, 0xfc, !PT ;  /* 0x000000010a107812 */ /* 0x004fce00078efcff */
.L_x_220:
[----:B------:R-:W0:Y:S01]  /*12a0*/  SHFL.IDX PT, R0, R214, RZ, 0x1f ;  /* 0x00001fffd6007589 */ /* 0x000e2200000e0000 */
[----:B------:R-:W1:Y:S01]  /*12b0*/  S2UR UR4, SR_CgaCtaId ;  /* 0x00000000000479c3 */ /* 0x000e620000008800 */
        /* <DEDUP_REMOVED lines=37> */
[----:B------:R-:W-:Y:S01]  /*1510*/  IMAD.U32 R212, RZ, RZ, UR6 ;  /* 0x00000006ffd47e24 */ /* 0x000fe2000f8e00ff */
[----:B------:R-:W-:Y:S01]  /*1520*/  LEA.HI.SX32 R120, R2, R3, 0x1a ;  /* 0x0000000302787211 */ /* 0x000fe200078fd2ff */
[----:B------:R-:W-:Y:S01]  /*1530*/  IMAD.U32 R211, RZ, RZ, UR4 ;  /* 0x00000004ffd37e24 */ /* 0x000fe2000f8e00ff */
[----:B------:R-:W-:-:S04]  /*1540*/  USHF.R.U32.HI UR8, URZ, 0x4, UR8 ;  /* 0x000000043f087899 */ /* 0x000fc80008011608 */
[----:B------:R-:W-:Y:S01]  /*1550*/  ULOP3.LUT UR38, UR8, 0x3fff, URZ, 0xc0, !UPT ;  /* 0x00003fff08267892 */ /* 0x000fe2000f8ec03f */
[----:B---3--:R-:W-:Y:S11]  /*1560*/  @!P0 BRA `(.L_x_188) ;  /* 0x0000000000408947 */ /* 0x008ff60003800000 */
[----:B------:R-:W-:Y:S01]  /*1570*/  MOV R0, 0x0 ;  /* 0x0000000000007802 */ /* 0x000fe20000000f00 */
[----:B------:R-:W-:Y:S01]  /*1580*/  ULDC.64 UR4, c[0x4][0xa8] ;  /* 0x01002a0000047ab9 */ /* 0x000fe20000000a00 */
[----:B------:R-:W-:Y:S01]  /*1590*/  ULDC.64 UR6, c[0x4][0x28] ;  /* 0x01000a0000067ab9 */ /* 0x000fe20000000a00 */
[----:B------:R-:W-:Y:S01]  /*15a0*/  IMAD.U32 R4, RZ, RZ, UR4 ;  /* 0x00000004ff047e24 */ /* 0x000fe2000f8e00ff */
[----:B------:R0:W1:Y:S01]  /*15b0*/  LDC.64 R2, c[0x4][R0] ;  /* 0x0100000000027b82 */ /* 0x0000620000000a00 */
[----:B------:R-:W-:Y:S01]  /*15c0*/  IMAD.U32 R5, RZ, RZ, UR5 ;  /* 0x00000005ff057e24 */ /* 0x000fe2000f8e00ff */
[----:B------:R-:W-:Y:S01]  /*15d0*/  ULDC.64 UR4, c[0x4][0xb0] ;  /* 0x01002c0000047ab9 */ /* 0x000fe20000000a00 */
        /* <DEDUP_REMOVED lines=9> */
.L_x_188:
[----:B------:R-:W-:Y:S02]  /*1670*/  LOP3.LUT R0, R208, 0x1, RZ, 0xc0, !PT ;  /* 0x00000001d0007812 */ /* 0x000fe400078ec0ff */
[----:B------:R-:W-:Y:S02]  /*1680*/  ISETP.NE.AND P0, PT, R16, 0x3, PT ;  /* 0x000000031000780c */ /* 0x000fe40003f05270 */
[----:B------:R-:W-:-:S04]  /*1690*/  SHF.L.U32 R0, R0, 0x1f, RZ ;  /* 0x0000001f00007819 */ /* 0x000fc800000006ff */
[----:B------:R-:W0:Y:S02]  /*16a0*/  SYNCS.PHASECHK.TRANS64.TRYWAIT P1, [UR37+0x36800], R0 ;  /* 0x03680000ff0075a7 */ /* 0x000e240008020165 */
[----:B0-----:R-:W-:Y:S05]  /*16b0*/  @!P1 BRA `(.L_x_189) ;  /* 0x000000fc00e89947 */ /* 0x001fea0003800000 */
.L_x_322:
[----:B------:R-:W-:Y:S05]  /*16c0*/  @!P0 BRA `(.L_x_190) ;  /* 0x0000000000048947 */ /* 0x000fea0003800000 */
[----:B------:R-:W-:Y:S01]  /*16d0*/  BPT.TRAP 0x1 ;  /* 0x000000040000795c */ /* 0x000fe20000300000 */
.L_x_190:
[----:B0-----:R-:W-:Y:S02]  /*16e0*/  IMAD.U32 R0, RZ, RZ, UR36 ;  /* 0x00000024ff007e24 */ /* 0x001fe4000f8e00ff */
[----:B------:R-:W-:-:S03]  /*16f0*/  IMAD.U32 R3, RZ, RZ, UR39 ;  /* 0x00000027ff037e24 */ /* 0x000fc6000f8e00ff */
[----:B------:R-:W-:Y:S02]  /*1700*/  LEA R0, R0, UR37, 0x3 ;  /* 0x0000002500007c11 */ /* 0x000fe4000f8e18ff */
[----:B------:R-:W-:-:S04]  /*1710*/  SHF.L.U32 R3, R3, 0x1f, RZ ;  /* 0x0000001f03037819 */ /* 0x000fc800000006ff */
[----:B------:R0:W1:Y:S01]  /*1720*/  SYNCS.PHASECHK.TRANS64.TRYWAIT P1, [R0+URZ+0x36830], R3 ;  /* 0x03683003000075a7 */ /* 0x000062000802017f */
[----:B------:R-:W-:Y:S05]  /*1730*/  @!P0 BRA `(.L_x_191) ;  /* 0x0000000000048947 */ /* 0x000fea0003800000 */
[----:B------:R-:W-:Y:S01]  /*1740*/  BPT.TRAP 0x1 ;  /* 0x000000040000795c */ /* 0x000fe20000300000 */
.L_x_191:
[----:B-1----:R-:W-:Y:S05]  /*1750*/  @P1 BRA `(.L_x_192) ;  /* 0x0000000000081947 */ /* 0x002fea0003800000 */
[----:B------:R-:W1:Y:S02]  /*1760*/  SYNCS.PHASECHK.TRANS64.TRYWAIT P1, [R0+URZ+0x36830], R3 ;  /* 0x03683003000075a7 */ /* 0x000e64000802017f */
[----:B-1----:R-:W-:Y:S05]  /*1770*/  @!P1 BRA `(.L_x_193) ;  /* 0x000000fc00d09947 */ /* 0x002fea0003800000 */
.L_x_192:
        /* <DEDUP_REMOVED lines=14> */
[----:B01----:R-:W-:Y:S01]  /*1860*/  MOV R3, UR56 ;  /* 0x0000003800037c02 */ /* 0x003fe20008000f00 */
[----:B------:R-:W-:Y:S01]  /*1870*/  UMOV UR8, UR56 ;  /* 0x0000003800087c82 */ /* 0x000fe20008000000 */
[----:B------:R-:W-:Y:S01]  /*1880*/  UMOV UR11, 0x40000040 ;  /* 0x40000040000b7882 */ /* 0x000fe20000000000 */
[----:B------:R-:W-:Y:S01]  /*1890*/  UIMAD UR6, UR36, 0xa80, UR5 ;  /* 0x00000a80240678a4 */ /* 0x000fe2000f8e0205 */
[----:B------:R-:W-:Y:S01]  /*18a0*/  UMOV UR12, UR56 ;  /* 0x00000038000c7c82 */ /* 0x000fe20008000000 */
[----:B------:R-:W-:-:S02]  /*18b0*/  UMOV UR13, UR57 ;  /* 0x00000039000d7c82 */ /* 0x000fc40008000000 */
[----:B------:R-:W-:Y:S01]  /*18c0*/  UIADD3 UR10, UR6, 0x80, URZ ;  /* 0x00000080060a7890 */ /* 0x000fe2000fffe03f */
[----:B------:R-:W-:Y:S01]  /*18d0*/  IMAD.U32 R4, RZ, RZ, UR5 ;  /* 0x00000005ff047e24 */ /* 0x000fe2000f8e00ff */
[----:B------:R-:W-:Y:S02]  /*18e0*/  UIADD3 UR14, UR6, 0x100, URZ ;  /* 0x00000100060e7890 */ /* 0x000fe4000fffe03f */
[----:B------:R-:W-:Y:S01]  /*18f0*/  UMOV UR58, UR6 ;  /* 0x00000006003a7c82 */ /* 0x000fe20008000000 */
[----:B------:R-:W-:Y:S01]  /*1900*/  UMOV UR15, 0x40000040 ;  /* 0x40000040000f7882 */ /* 0x000fe20000000000 */
[----:B------:R-:W-:Y:S01]  /*1910*/  HGMMA.64x16x16.F32 R72, gdesc[UR56], RZ, !UPT, gsb0 ;  /* 0x00200000384879f0 */ /* 0x000fe2000c0008ff */
[----:B------:R-:W-:Y:S01]  /*1920*/  UIADD3 UR18, UR6, 0x180, URZ ;  /* 0x0000018006127890 */ /* 0x000fe2000fffe03f */
[----:B------:R-:W-:Y:S01]  /*1930*/  UMOV UR16, UR56 ;  /* 0x0000003800107c82 */ /* 0x000fe20008000000 */
[----:B------:R-:W-:Y:S01]  /*1940*/  UMOV UR17, UR57 ;  /* 0x0000003900117c82 */ /* 0x000fe20008000000 */
[----:B------:R-:W-:Y:S01]  /*1950*/  UMOV UR19, 0x40000040 ;  /* 0x4000004000137882 */ /* 0x000fe20000000000 */
[----:B------:R-:W-:Y:S01]  /*1960*/  UIADD3 UR22, UR6, 0x200, URZ ;  /* 0x0000020006167890 */ /* 0x000fe2000fffe03f */
[----:B------:R-:W-:Y:S01]  /*1970*/  UMOV UR20, UR56 ;  /* 0x0000003800147c82 */ /* 0x000fe20008000000 */
[----:B------:R-:W-:Y:S01]  /*1980*/  UMOV UR21, UR57 ;  /* 0x0000003900157c82 */ /* 0x000fe20008000000 */
[----:B------:R-:W-:Y:S01]  /*1990*/  UMOV UR23, 0x40000040 ;  /* 0x4000004000177882 */ /* 0x000fe20000000000 */
[----:B------:R-:W-:Y:S01]  /*19a0*/  UIADD3 UR58, UR6, 0x280, URZ ;  /* 0x00000280063a7890 */ /* 0x000fe2000fffe03f */
[----:B------:R-:W-:Y:S01]  /*19b0*/  UMOV UR59, 0x40000040 ;  /* 0x40000040003b7882 */ /* 0x000fe20000000000 */
[----:B------:R-:W-:-:S02]  /*19c0*/  UIADD3 UR5, UR6, 0x300, URZ ;  /* 0x0000030006057890 */ /* 0x000fc4000fffe03f */
[----:B------:R-:W-:Y:S01]  /*19d0*/  UIADD3 UR26, UR6, 0x204, URZ ;  /* 0x00000204061a7890 */ /* 0x000fe2000fffe03f */
[----:B------:R-:W-:Y:S01]  /*19e0*/  UMOV UR27, 0x40000040 ;  /* 0x40000040001b7882 */ /* 0x000fe20000000000 */
        /* <DEDUP_REMOVED lines=12> */
[----:B------:R-:W-:Y:S01]  /*1ab0*/  UMOV UR39, 0x40000040 ;  /* 0x4000004000277882 */ /* 0x000fe20000000000 */
[----:B------:R-:W-:Y:S01]  /*1ac0*/  UIADD3 UR7, UR6, 0x802, URZ ;  /* 0x0000080206077890 */ /* 0x000fe2000fffe03f */
[----:B------:R-:W-:-:S02]  /*1ad0*/  WARPGROUP.DEPBAR.LE gsb0, 0x0 ;  /* 0x00008000000079c5 */ /* 0x000fc40000010000 */
[----:B------:R-:W-:-:S06]  /*1ae0*/  WARPGROUP.ARRIVE ;  /* 0x00000000000079c5 */ /* 0x000fcc0000000000 */
[----:B------:R-:W-:Y:S01]  /*1af0*/  HGMMA.64x16x16.F32 R64, gdesc[UR8], RZ, !UPT, gsb0 ;  /* 0x00200000084079f0 */ /* 0x000fe2000c0008ff */
[----:B------:R-:W-:Y:S02]  /*1b00*/  UIADD3 UR8, UR4, 0x2, URZ ;  /* 0x0000000204087890 */ /* 0x000fe4000fffe03f */
[----:B------:R-:W-:Y:S01]  /*1b10*/  UIADD3 UR10, UR6, 0x2, URZ ;  /* 0x00000002060a7890 */ /* 0x000fe2000fffe03f */
[----:B------:R-:W-:Y:S01]  /*1b20*/  UMOV UR9, 0x40000040 ;  /* 0x4000004000097882 */ /* 0x000fe20000000000 */
        /* <DEDUP_REMOVED lines=31> */
[----:B------:R-:W-:Y:S02]  /*1d20*/  UMOV UR59, 0x40000040 ;  /* 0x40000040003b7882 */ /* 0x000fe40000000000 */
        /* <DEDUP_REMOVED lines=14> */
[----:B------:R-:W-:Y:S02]  /*1e10*/  UIADD3 UR12, UR4, 0x4, URZ ;  /* 0x00000004040c7890 */ /* 0x000fe4000fffe03f */
[----:B------:R-:W-:Y:S01]  /*1e20*/  UIADD3 UR14, UR6, 0x4, URZ ;  /* 0x00000004060e7890 */ /* 0x000fe2000fffe03f */
[----:B------:R-:W-:Y:S01]  /*1e30*/  UMOV UR13, 0x40000040 ;  /* 0x40000040000d7882 */ /* 0x000fe20000000000 */
[----:B------:R-:W-:Y:S01]  /*1e40*/  UMOV UR15, 0x40000040 ;  /* 0x40000040000f7882 */ /* 0x000fe20000000000 */
[----:B------:R-:W-:Y:S02]  /*1e50*/  UMOV UR25, UR13 ;  /* 0x0000000d00197c82 */ /* 0x000fe40008000000 */
[----:B------:R-:W-:Y:S01]  /*1e60*/  UMOV UR24, UR12 ;  /* 0x0000000c00187c82 */ /* 0x000fe20008000000 */
        /* <DEDUP_REMOVED lines=355> */
[----:B------:R-:W-:Y:S01]  /*34a0*/  UMOV UR36, UR48 ;  /* 0x0000003000247c82 */ /* 0x000fe20008000000 */
[----:B------:R-:W-:Y:S01]  /*34b0*/  UMOV UR37, UR49 ;  /* 0x0000003100257c82 */ /* 0x000fe20008000000 */
        /* <DEDUP_REMOVED lines=49> */
[----:B------:R-:W-:Y:S01]  /*37d0*/  UMOV UR4, UR52 ;  /* 0x0000003400047c82 */ /* 0x000fe20008000000 */
[----:B------:R-:W-:Y:S01]  /*37e0*/  UMOV UR5, UR53 ;  /* 0x0000003500057c82 */ /* 0x000fe20008000000 */
[----:B------:R-:W-:-:S02]  /*37f0*/  WARPGROUP.DEPBAR.LE gsb0, 0x0 ;  /* 0x00008000000079c5 */ /* 0x000fc40000010000 */
[----:B------:R-:W-:-:S06]  /*3800*/  WARPGROUP.ARRIVE ;  /* 0x00000000000079c5 */ /* 0x000fcc0000000000 */
[----:B------:R-:W-:Y:S01]  /*3810*/  HGMMA.64x16x16.F32 R32, gdesc[UR48], R32, gsb0 ;  /* 0x00200000302079f0 */ /* 0x000fe20008000820 */
[----:B------:R-:W-:Y:S01]  /*3820*/  UMOV UR50, UR7 ;  /* 0x0000000700327c82 */ /* 0x000fe20008000000 */
[----:B------:R-:W-:Y:S01]  /*3830*/  UMOV UR51, 0x40000040 ;  /* 0x4000004000337882 */ /* 0x000fe20000000000 */
[----:B------:R-:W-:-:S07]  /*3840*/  UIADD3 UR7, UR6, 0x786, URZ ;  /* 0x0000078606077890 */ /* 0x000fce000fffe03f */
        /* <DEDUP_REMOVED lines=9> */
[----:B------:R-:W-:Y:S02]  /*38e0*/  UMOV UR55, 0x40000040 ;  /* 0x4000004000377882 */ /* 0x000fe40000000000 */
[----:B------:R-:W-:Y:S01]  /*38f0*/  UMOV UR6, UR11 ;  /* 0x0000000b00067c82 */ /* 0x000fe20008000000 */
        /* <DEDUP_REMOVED lines=12> */
[----:B------:R-:W-:Y:S03]  /*39c0*/  HGMMA.64x16x16.F32 R48, gdesc[UR52], R48, gsb0 ;  /* 0x00200000343079f0 */ /* 0x000fe60008000830 */
[----:B------:R-:W-:Y:S02]  /*39d0*/  WARPGROUP.DEPBAR.LE gsb0, 0x0 ;  /* 0x00008000000079c5 */ /* 0x000fe40000010000 */
[----:B------:R-:W-:-:S06]  /*39e0*/  WARPGROUP.ARRIVE ;  /* 0x00000000000079c5 */ /* 0x000fcc0000000000 */
[----:B------:R-:W-:Y:S01]  /*39f0*/  HGMMA.64x16x16.F32 R40, gdesc[UR4], R40, gsb0 ;  /* 0x00200000042879f0 */ /* 0x000fe20008000828 */
[----:B------:R-:W-:Y:S01]  /*3a00*/  UMOV UR4, UR52 ;  /* 0x0000003400047c82 */ /* 0x000fe20008000000 */
[----:B------:R-:W-:Y:S01]  /*3a10*/  UMOV UR5, UR53 ;  /* 0x0000003500057c82 */ /* 0x000fe20008000000 */
[----:B------:R-:W-:Y:S01]  /*3a20*/  UMOV UR6, UR10 ;  /* 0x0000000a00067c82 */ /* 0x000fe20008000000 */
[----:B------:R-:W-:Y:S01]  /*3a30*/  UMOV UR7, 0x40000040 ;  /* 0x4000004000077882 */ /* 0x000fe20000000000 */
        /* <DEDUP_REMOVED lines=13> */
.L_x_194:
[----:B------:R-:W-:Y:S01]  /*3b10*/  ULDC UR4, c[0x0][0x9d8] ;  /* 0x0002760000047ab9 */ /* 0x000fe20000000800 */
[----:B------:R-:W-:Y:S01]  /*3b20*/  IADD3 R21, R218, R81, RZ ;  /* 0x00000051da157210 */ /* 0x000fe20007ffe0ff */
[----:B------:R-:W-:Y:S01]  /*3b30*/  FMUL.FTZ R72, R72, UR4 ;  /* 0x0000000448487c20 */ /* 0x000fe20008410000 */
[----:B------:R-:W-:Y:S01]  /*3b40*/  FMUL.FTZ R73, R73, UR4 ;  /* 0x0000000449497c20 */ /* 0x000fe20008410000 */
[----:B------:R-:W-:Y:S01]  /*3b50*/  FMUL.FTZ R76, R76, UR4 ;  /* 0x000000044c4c7c20 */ /* 0x000fe20008410000 */
[----:B------:R-:W-:Y:S01]  /*3b60*/  FMUL.FTZ R77, R77, UR4 ;  /* 0x000000044d4d7c20 */ /* 0x000fe20008410000 */
        /* <DEDUP_REMOVED lines=11> */
[----:B------:R-:W-:Y:S01]  /*3c20*/  FMUL.FTZ R56, R56, UR4 ;  /* 0x0000000438387c20 */ /* 0x000fe20008410000 */
[----:B------:R-:W-:Y:S01]  /*3c30*/  FMUL.FTZ R79, R79, UR4 ;  /* 0x000000044f4f7c20 */ /* 0x000fe20008410000 */
[----:B------:R-:W-:Y:S01]  /*3c40*/  FMUL.FTZ R57, R57, UR4 ;  /* 0x0000000439397c20 */ /* 0x000fe20008410000 */
[----:B------:R-:W-:Y:S01]  /*3c50*/  FMUL.FTZ R60, R60, UR4 ;  /* 0x000000043c3c7c20 */ /* 0x000fe20008410000 */
[----:B------:R-:W-:Y:S01]  /*3c60*/  FMUL.FTZ R70, R70, UR4 ;  /* 0x0000000446467c20 */ /* 0x000fe20008410000 */
[----:B------:R-:W-:Y:S01]  /*3c70*/  FMUL.FTZ R61, R61, UR4 ;  /* 0x000000043d3d7c20 */ /* 0x000fe20008410000 */
[----:B------:R-:W-:Y:S01]  /*3c80*/  FMUL.FTZ R71, R71, UR4 ;  /* 0x0000000447477c20 */ /* 0x000fe20008410000 */
[----:B------:R-:W2:Y:S01]  /*3c90*/  MUFU.TANH R76, R76 ;  /* 0x0000004c004c7308 */ /* 0x000ea20000002400 */
[----:B------:R-:W-:Y:S01]  /*3ca0*/  FMUL.FTZ R48, R48, UR4 ;  /* 0x0000000430307c20 */ /* 0x000fe20008410000 */
[----:B------:R-:W-:Y:S01]  /*3cb0*/  FMUL.FTZ R58, R58, UR4 ;  /* 0x000000043a3a7c20 */ /* 0x000fe20008410000 */
[----:B------:R-:W-:Y:S01]  /*3cc0*/  FMUL.FTZ R49, R49, UR4 ;  /* 0x0000000431317c20 */ /* 0x000fe20008410000 */
[----:B------:R-:W-:Y:S01]  /*3cd0*/  FMUL.FTZ R59, R59, UR4 ;  /* 0x000000043b3b7c20 */ /* 0x000fe20008410000 */
[----:B------:R-:W-:Y:S01]  /*3ce0*/  FMUL.FTZ R52, R52, UR4 ;  /* 0x0000000434347c20 */ /* 0x000fe20008410000 */
[----:B------:R-:W-:Y:S01]  /*3cf0*/  FMUL.FTZ R62, R62, UR4 ;  /* 0x000000043e3e7c20 */ /* 0x000fe20008410000 */
[----:B------:R-:W-:Y:S01]  /*3d00*/  FMUL.FTZ R53, R53, UR4 ;  /* 0x0000000435357c20 */ /* 0x000fe20008410000 */
[----:B------:R3:W-:Y:S01]  /*3d10*/  MUFU.TANH R14, R66 ;  /* 0x00000042000e7308 */ /* 0x0007e20000002400 */
[----:B------:R-:W-:Y:S01]  /*3d20*/  FMUL.FTZ R24, R24, UR4 ;  /* 0x0000000418187c20 */ /* 0x000fe20008410000 */
[----:B------:R-:W-:Y:S01]  /*3d30*/  FMUL.FTZ R63, R63, UR4 ;  /* 0x000000043f3f7c20 */ /* 0x000fe20008410000 */
[----:B------:R-:W-:Y:S01]  /*3d40*/  FMUL.FTZ R28, R28, UR4 ;  /* 0x000000041c1c7c20 */ /* 0x000fe20008410000 */
[----:B------:R-:W-:Y:S01]  /*3d50*/  FMUL.FTZ R40, R40, UR4 ;  /* 0x0000000428287c20 */ /* 0x000fe20008410000 */
[----:B------:R-:W-:Y:S01]  /*3d60*/  FMUL.FTZ R50, R50, UR4 ;  /* 0x0000000432327c20 */ /* 0x000fe20008410000 */
[----:B------:R-:W-:Y:S01]  /*3d70*/  FMUL.FTZ R41, R41, UR4 ;  /* 0x0000000429297c20 */ /* 0x000fe20008410000 */
[----:B------:R-:W-:Y:S01]  /*3d80*/  FMUL.FTZ R32, R32, UR4 ;  /* 0x0000000420207c20 */ /* 0x000fe20008410000 */
[----:B------:R-:W4:Y:S01]  /*3d90*/  MUFU.TANH R77, R77 ;  /* 0x0000004d004d7308 */ /* 0x000f220000002400 */
[----:B---3--:R-:W-:-:S02]  /*3da0*/  IMAD R66, R120, -0x70, R21 ;  /* 0xffffff9078427824 */ /* 0x008fc400078e0215 */
[----:B------:R-:W-:Y:S01]  /*3db0*/  FMUL.FTZ R51, R51, UR4 ;  /* 0x0000000433337c20 */ /* 0x000fe20008410000 */
[----:B------:R-:W-:Y:S01]  /*3dc0*/  FMUL.FTZ R34, R34, UR4 ;  /* 0x0000000422227c20 */ /* 0x000fe20008410000 */
[----:B------:R-:W-:Y:S01]  /*3dd0*/  FMUL.FTZ R44, R44, UR4 ;  /* 0x000000042c2c7c20 */ /* 0x000fe20008410000 */
[----:B------:R-:W-:Y:S01]  /*3de0*/  FMUL.FTZ R54, R54, UR4 ;  /* 0x0000000436367c20 */ /* 0x000fe20008410000 */
[C---:B------:R-:W-:Y:S01]  /*3df0*/  ISETP.GT.AND P4, PT, R66.reuse, RZ, PT ;  /* 0x000000ff4200720c */ /* 0x040fe20003f84270 */
[----:B------:R-:W-:Y:S01]  /*3e00*/  FMUL.FTZ R45, R45, UR4 ;  /* 0x000000042d2d7c20 */ /* 0x000fe20008410000 */
[----:B------:R-:W3:Y:S01]  /*3e10*/  MUFU.TANH R64, R64 ;  /* 0x0000004000407308 */ /* 0x000ee20000002400 */
[----:B------:R-:W-:Y:S01]  /*3e20*/  ISETP.GT.AND P3, PT, R66, 0x1, PT ;  /* 0x000000014200780c */ /* 0x000fe20003f64270 */
[----:B------:R-:W-:Y:S01]  /*3e30*/  FMUL.FTZ R36, R36, UR4 ;  /* 0x0000000424247c20 */ /* 0x000fe20008410000 */
[----:B------:R-:W-:Y:S01]  /*3e40*/  ISETP.GT.AND P2, PT, R66, 0x8, PT ;  /* 0x000000084200780c */ /* 0x000fe20003f44270 */
[----:B------:R-:W-:Y:S01]  /*3e50*/  FMUL.FTZ R55, R55, UR4 ;  /* 0x0000000437377c20 */ /* 0x000fe20008410000 */
[----:B0-----:R-:W-:Y:S01]  /*3e60*/  FSEL R72, R72, -INF , P4 ;  /* 0xff80000048487808 */ /* 0x001fe20002000000 */
[----:B------:R-:W-:Y:S01]  /*3e70*/  FMUL.FTZ R33, R33, UR4 ;  /* 0x0000000421217c20 */ /* 0x000fe20008410000 */
[----:B-1----:R-:W-:Y:S01]  /*3e80*/  FSEL R73, R73, -INF , P3 ;  /* 0xff80000049497808 */ /* 0x002fe20001800000 */
[----:B------:R4:W0:Y:S01]  /*3e90*/  MUFU.TANH R2, R74 ;  /* 0x0000004a00027308 */ /* 0x0008220000002400 */
[----:B------:R-:W-:Y:S01]  /*3ea0*/  ISETP.GT.AND P1, PT, R66, 0x9, PT ;  /* 0x000000094200780c */ /* 0x000fe20003f24270 */
[----:B------:R-:W-:Y:S01]  /*3eb0*/  FMUL.FTZ R42, R42, UR4 ;  /* 0x000000042a2a7c20 */ /* 0x000fe20008410000 */
[----:B--2---:R-:W-:Y:S01]  /*3ec0*/  FSEL R76, R76, -INF , P2 ;  /* 0xff8000004c4c7808 */ /* 0x004fe20001000000 */
[----:B------:R-:W-:Y:S01]  /*3ed0*/  FMUL.FTZ R43, R43, UR4 ;  /* 0x000000042b2b7c20 */ /* 0x000fe20008410000 */
[C---:B------:R-:W-:Y:S01]  /*3ee0*/  ISETP.GT.AND P6, PT, R66.reuse, 0x10, PT ;  /* 0x000000104200780c */ /* 0x040fe20003fc4270 */
[----:B------:R-:W-:Y:S01]  /*3ef0*/  FMUL.FTZ R37, R37, UR4 ;  /* 0x0000000425257c20 */ /* 0x000fe20008410000 */
[----:B------:R-:W-:Y:S01]  /*3f00*/  ISETP.GT.AND P5, PT, R66, 0x11, PT ;  /* 0x000000114200780c */ /* 0x000fe20003fa4270 */
[----:B------:R-:W-:Y:S01]  /*3f10*/  MUFU.TANH R65, R65 ;  /* 0x0000004100417308 */ /* 0x000fe20000002400 */
[----:B----4-:R-:W-:Y:S01]  /*3f20*/  FSEL R74, R77, -INF , P1 ;  /* 0xff8000004d4a7808 */ /* 0x010fe20000800000 */
[----:B------:R-:W-:Y:S01]  /*3f30*/  FMUL.FTZ R46, R46, UR4 ;  /* 0x000000042e2e7c20 */ /* 0x000fe20008410000 */
[----:B---3--:R-:W-:Y:S01]  /*3f40*/  FSEL R64, R64, -INF , P6 ;  /* 0xff80000040407808 */ /* 0x008fe20003000000 */
[----:B------:R-:W-:Y:S01]  /*3f50*/  FMUL.FTZ R47, R47, UR4 ;  /* 0x000000042f2f7c20 */ /* 0x000fe20008410000 */
[----:B------:R-:W-:Y:S01]  /*3f60*/  FSEL R14, R14, -INF , P6 ;  /* 0xff8000000e0e7808 */ /* 0x000fe20003000000 */
[----:B------:R-:W-:Y:S01]  /*3f70*/  FMUL.FTZ R25, R25, UR4 ;  /* 0x0000000419197c20 */ /* 0x000fe20008410000 */
[----:B------:R-:W-:Y:S01]  /*3f80*/  ISETP.GT.AND P6, PT, R66, 0x28, PT ;  /* 0x000000284200780c */ /* 0x000fe20003fc4270 */
[----:B------:R-:W1:Y:S01]  /*3f90*/  MUFU.TANH R3, R75 ;  /* 0x0000004b00037308 */ /* 0x000e620000002400 */
[----:B0-----:R-:W-:Y:S01]  /*3fa0*/  FSEL R2, R2, -INF , P4 ;  /* 0xff80000002027808 */ /* 0x001fe20002000000 */
[----:B------:R-:W-:Y:S01]  /*3fb0*/  FMUL.FTZ R35, R35, UR4 ;  /* 0x0000000423237c20 */ /* 0x000fe20008410000 */
[----:B------:R-:W-:Y:S01]  /*3fc0*/  ISETP.GT.AND P4, PT, R66, 0x18, PT ;  /* 0x000000184200780c */ /* 0x000fe20003f84270 */
[----:B------:R-:W-:Y:S01]  /*3fd0*/  FMUL.FTZ R29, R29, UR4 ;  /* 0x000000041d1d7c20 */ /* 0x000fe20008410000 */
[----:B------:R-:W-:Y:S01]  /*3fe0*/  ULDC UR5, c[0x0][0x988] ;  /* 0x0002620000057ab9 */ /* 0x000fe20000000800 */
[----:B------:R-:W-:Y:S01]  /*3ff0*/  P2R R83, PR, RZ, 0x1 ;  /* 0x00000001ff537803 */ /* 0x000fe20000000000 */
[----:B------:R-:W-:Y:S01]  /*4000*/  FMUL.FTZ R38, R38, UR4 ;  /* 0x0000000426267c20 */ /* 0x000fe20008410000 */
[----:B------:R0:W2:Y:S01]  /*4010*/  MUFU.TANH R20, R67 ;  /* 0x0000004300147308 */ /* 0x0000a20000002400 */
[----:B------:R-:W-:Y:S01]  /*4020*/  FMUL.FTZ R39, R39, UR4 ;  /* 0x0000000427277c20 */ /* 0x000fe20008410000 */
[----:B------:R-:W-:Y:S01]  /*4030*/  FMUL.FTZ R26, R26, UR4 ;  /* 0x000000041a1a7c20 */ /* 0x000fe20008410000 */
[----:B------:R-:W-:Y:S01]  /*4040*/  FMUL.FTZ R27, R27, UR4 ;  /* 0x000000041b1b7c20 */ /* 0x000fe20008410000 */
[----:B------:R-:W-:Y:S01]  /*4050*/  FMUL.FTZ R30, R30, UR4 ;  /* 0x000000041e1e7c20 */ /* 0x000fe20008410000 */
[----:B------:R-:W-:Y:S01]  /*4060*/  FMUL.FTZ R31, R31, UR4 ;  /* 0x000000041f1f7c20 */ /* 0x000fe20008410000 */
[----:B------:R-:W-:-:S02]  /*4070*/  CS2R R118, SRZ ;  /* 0x0000000000767805 */ /* 0x000fc4000001ff00 */
[----:B------:R-:W-:Y:S01]  /*4080*/  CS2R R116, SRZ ;  /* 0x0000000000747805 */ /* 0x000fe2000001ff00 */
[----:B------:R-:W3:Y:S01]  /*4090*/  MUFU.TANH R68, R68 ;  /* 0x0000004400447308 */ /* 0x000ee20000002400 */
[----:B0-----:R-:W-:Y:S02]  /*40a0*/  FMNMX.FTZ R67, R72, R73, !PT ;  /* 0x0000004948437209 */ /* 0x001fe40007810000 */
[----:B-1----:R-:W-:Y:S02]  /*40b0*/  FSEL R3, R3, -INF , P3 ;  /* 0xff80000003037808 */ /* 0x002fe40001800000 */
[----:B------:R-:W-:Y:S02]  /*40c0*/  FMNMX.FTZ R67, R76, R67, !PT ;  /* 0x000000434c437209 */ /* 0x000fe40007810000 */
[----:B------:R-:W-:Y:S01]  /*40d0*/  ISETP.GT.AND P3, PT, R66, 0x19, PT ;  /* 0x000000194200780c */ /* 0x000fe20003f64270 */
[----:B------:R0:W1:Y:S01]  /*40e0*/  MUFU.TANH R10, R78 ;  /* 0x0000004e000a7308 */ /* 0x0000620000002400 */
[----:B------:R-:W-:-:S02]  /*40f0*/  FMNMX.FTZ R67, R74, R67, !PT ;  /* 0x000000434a437209 */ /* 0x000fc40007810000 */
[----:B--2---:R-:W-:Y:S02]  /*4100*/  FSEL R20, R20, -INF , P5 ;  /* 0xff80000014147808 */ /* 0x004fe40002800000 */
[----:B------:R-:W-:-:S03]  /*4110*/  FMNMX.FTZ R67, R64, R67, !PT ;  /* 0x0000004340437209 */ /* 0x000fc60007810000 */
[----:B------:R-:W2:Y:S01]  /*4120*/  MUFU.TANH R69, R69 ;  /* 0x0000004500457308 */ /* 0x000ea20000002400 */
[----:B0-----:R-:W-:Y:S02]  /*4130*/  FSEL R78, R65, -INF , P5 ;  /* 0xff800000414e7808 */ /* 0x001fe40002800000 */
[----:B---3--:R-:W-:Y:S02]  /*4140*/  FSEL R68, R68, -INF , P4 ;  /* 0xff80000044447808 */ /* 0x008fe40002000000 */
[----:B------:R-:W-:Y:S02]  /*4150*/  FMNMX.FTZ R67, R78, R67, !PT ;  /* 0x000000434e437209 */ /* 0x000fe40007810000 */
[----:B------:R-:W-:Y:S01]  /*4160*/  ISETP.GT.AND P5, PT, R66, 0x29, PT ;  /* 0x000000294200780c */ /* 0x000fe20003fa4270 */
[----:B------:R-:W0:Y:S01]  /*4170*/  MUFU.TANH R12, R79 ;  /* 0x0000004f000c7308 */ /* 0x000e220000002400 */
[----:B-1----:R-:W-:Y:S02]  /*4180*/  FSEL R10, R10, -INF , P2 ;  /* 0xff8000000a0a7808 */ /* 0x002fe40001000000 */
[----:B------:R-:W-:-:S02]  /*4190*/  ISETP.GT.AND P2, PT, R66, 0x20, PT ;  /* 0x000000204200780c */ /* 0x000fc40003f44270 */
[----:B------:R-:W-:-:S03]  /*41a0*/  FMNMX.FTZ R67, R68, R67, !PT ;  /* 0x0000004344437209 */ /* 0x000fc60007810000 */
[----:B------:R-:W1:Y:S01]  /*41b0*/  MUFU.TANH R56, R56 ;  /* 0x0000003800387308 */ /* 0x000e620000002400 */
[----:B--2---:R-:W-:-:S04]  /*41c0*/  FSEL R80, R69, -INF , P3 ;  /* 0xff80000045507808 */ /* 0x004fc80001800000 */
[----:B------:R-:W-:-:S03]  /*41d0*/  FMNMX.FTZ R67, R80, R67, !PT ;  /* 0x0000004350437209 */ /* 0x000fc60007810000 */
[----:B------:R-:W2:Y:S01]  /*41e0*/  MUFU.TANH R57, R57 ;  /* 0x0000003900397308 */ /* 0x000ea20000002400 */
[----:B0-----:R-:W-:Y:S02]  /*41f0*/  FSEL R12, R12, -INF , P1 ;  /* 0xff8000000c0c7808 */ /* 0x001fe40000800000 */
[----:B------:R-:W-:-:S05]  /*4200*/  ISETP.GT.AND P1, PT, R66, 0x21, PT ;  /* 0x000000214200780c */ /* 0x000fca0003f24270 */
[----:B------:R-:W0:Y:S01]  /*4210*/  MUFU.TANH R60, R60 ;  /* 0x0000003c003c7308 */ /* 0x000e220000002400 */
[----:B-1----:R-:W-:-:S04]  /*4220*/  FSEL R82, R56, -INF , P2 ;  /* 0xff80000038527808 */ /* 0x002fc80001000000 */
[----:B------:R-:W-:-:S03]  /*4230*/  FMNMX.FTZ R67, R82, R67, !PT ;  /* 0x0000004352437209 */ /* 0x000fc60007810000 */
[----:B------:R-:W1:Y:S01]  /*4240*/  MUFU.TANH R70, R70 ;  /* 0x0000004600467308 */ /* 0x000e620000002400 */
[----:B--2---:R-:W-:-:S04]  /*4250*/  FSEL R84, R57, -INF , P1 ;  /* 0xff80000039547808 */ /* 0x004fc80000800000 */
[----:B------:R-:W-:-:S03]  /*4260*/  FMNMX.FTZ R67, R84, R67, !PT ;  /* 0x0000004354437209 */ /* 0x000fc60007810000 */
[----:B------:R-:W2:Y:S01]  /*4270*/  MUFU.TANH R61, R61 ;  /* 0x0000003d003d7308 */ /* 0x000ea20000002400 */
[----:B0-----:R-:W-:-:S04]  /*4280*/  FSEL R86, R60, -INF , P6 ;  /* 0xff8000003c567808 */ /* 0x001fc80003000000 */
[----:B------:R-:W-:-:S03]  /*4290*/  FMNMX.FTZ R67, R86, R67, !PT ;  /* 0x0000004356437209 */ /* 0x000fc60007810000 */
[----:B------:R-:W-:Y:S08]  /*42a0*/  MUFU.TANH R71, R71 ;  /* 0x0000004700477308 */ /* 0x000ff00000002400 */
[----:B------:R-:W0:Y:S08]  /*42b0*/  MUFU.TANH R48, R48 ;  /* 0x0000003000307308 */ /* 0x000e300000002400 */
[----:B------:R-:W-:Y:S08]  /*42c0*/  MUFU.TANH R58, R58 ;  /* 0x0000003a003a7308 */ /* 0x000ff00000002400 */
[----:B------:R-:W3:Y:S08]  /*42d0*/  MUFU.TANH R49, R49 ;  /* 0x0000003100317308 */ /* 0x000ef00000002400 */
[----:B------:R-:W-:Y:S08]  /*42e0*/  MUFU.TANH R59, R59 ;  /* 0x0000003b003b7308 */ /* 0x000ff00000002400 */
[----:B------:R-:W-:Y:S08]  /*42f0*/  MUFU.TANH R52, R52 ;  /* 0x0000003400347308 */ /* 0x000ff00000002400 */
[----:B------:R-:W-:Y:S08]  /*4300*/  MUFU.TANH R62, R62 ;  /* 0x0000003e003e7308 */ /* 0x000ff00000002400 */
[----:B------:R1:W-:Y:S08]  /*4310*/  MUFU.TANH R15, R24 ;  /* 0x00000018000f7308 */ /* 0x0003f00000002400 */
[----:B------:R-:W-:Y:S01]  /*4320*/  MUFU.TANH R53, R53 ;  /* 0x0000003500357308 */ /* 0x000fe20000002400 */
[----:B-1----:R-:W-:-:S02]  /*4330*/  FSEL R24, R70, -INF , P4 ;  /* 0xff80000046187808 */ /* 0x002fc40002000000 */
[----:B------:R-:W-:Y:S02]  /*4340*/  ISETP.GT.AND P4, PT, R66, 0x30, PT ;  /* 0x000000304200780c */ /* 0x000fe40003f84270 */
[----:B--2---:R-:W-:Y:S02]  /*4350*/  FSEL R70, R61, -INF , P5 ;  /* 0xff8000003d467808 */ /* 0x004fe40002800000 */
[----:B0-----:R-:W-:Y:S01]  /*4360*/  FSEL R88, R48, -INF , P4 ;  /* 0xff80000030587808 */ /* 0x001fe20002000000 */
[----:B------:R-:W0:Y:S01]  /*4370*/  MUFU.TANH R63, R63 ;  /* 0x0000003f003f7308 */ /* 0x000e220000002400 */
[----:B------:R-:W-:-:S04]  /*4380*/  FMNMX.FTZ R67, R70, R67, !PT ;  /* 0x0000004346437209 */ /* 0x000fc80007810000 */
[----:B------:R-:W-:-:S03]  /*4390*/  FMNMX.FTZ R67, R88, R67, !PT ;  /* 0x0000004358437209 */ /* 0x000fc60007810000 */
[----:B------:R1:W-:Y:S08]  /*43a0*/  MUFU.TANH R21, R28 ;  /* 0x0000001c00157308 */ /* 0x0003f00000002400 */
[----:B------:R0:W-:Y:S01]  /*43b0*/  MUFU.TANH R5, R40 ;  /* 0x0000002800057308 */ /* 0x0001e20000002400 */
[----:B-1----:R-:W-:Y:S02]  /*43c0*/  FSEL R28, R71, -INF , P3 ;  /* 0xff800000471c7808 */ /* 0x002fe40001800000 */
[----:B------:R-:W-:-:S04]  /*43d0*/  ISETP.GT.AND P3, PT, R66, 0x31, PT ;  /* 0x000000314200780c */ /* 0x000fc80003f64270 */
[----:B---3--:R-:W-:Y:S01]  /*43e0*/  FSEL R90, R49, -INF , P3 ;  /* 0xff800000315a7808 */ /* 0x008fe20001800000 */
[----:B------:R-:W-:Y:S01]  /*43f0*/  MUFU.TANH R50, R50 ;  /* 0x0000003200327308 */ /* 0x000fe20000002400 */
[----:B0-----:R-:W-:Y:S02]  /*4400*/  FSEL R40, R63, -INF , P5 ;  /* 0xff8000003f287808 */ /* 0x001fe40002800000 */
[----:B------:R-:W-:Y:S02]  /*4410*/  FMNMX.FTZ R67, R90, R67, !PT ;  /* 0x000000435a437209 */ /* 0x000fe40007810000 */
[----:B------:R-:W-:-:S03]  /*4420*/  ISETP.GT.AND P5, PT, R66, 0x41, PT ;  /* 0x000000414200780c */ /* 0x000fc60003fa4270 */
[----:B------:R0:W-:Y:S08]  /*4430*/  MUFU.TANH R9, R32 ;  /* 0x0000002000097308 */ /* 0x0001f00000002400 */
[----:B------:R-:W1:Y:S01]  /*4440*/  MUFU.TANH R41, R41 ;  /* 0x0000002900297308 */ /* 0x000e620000002400 */
[----:B0-----:R-:W-:Y:S02]  /*4450*/  FSEL R32, R58, -INF , P2 ;  /* 0xff8000003a207808 */ /* 0x001fe40001000000 */
[----:B------:R-:W-:-:S04]  /*4460*/  ISETP.GT.AND P2, PT, R66, 0x38, PT ;  /* 0x000000384200780c */ /* 0x000fc80003f44270 */
[----:B------:R-:W-:Y:S01]  /*4470*/  FSEL R92, R52, -INF , P2 ;  /* 0xff800000345c7808 */ /* 0x000fe20001000000 */
[----:B------:R-:W0:Y:S03]  /*4480*/  MUFU.TANH R51, R51 ;  /* 0x0000003300337308 */ /* 0x000e260000002400 */
[----:B------:R-:W-:-:S05]  /*4490*/  FMNMX.FTZ R67, R92, R67, !PT ;  /* 0x000000435c437209 */ /* 0x000fca0007810000 */
[----:B------:R2:W-:Y:S01]  /*44a0*/  MUFU.TANH R11, R34 ;  /* 0x00000022000b7308 */ /* 0x0005e20000002400 */
[----:B-1----:R-:W-:-:S07]  /*44b0*/  FSEL R96, R41, -INF , P5 ;  /* 0xff80000029607808 */ /* 0x002fce0002800000 */
[----:B------:R0:W-:Y:S01]  /*44c0*/  MUFU.TANH R7, R44 ;  /* 0x0000002c00077308 */ /* 0x0001e20000002400 */
[----:B--2---:R-:W-:Y:S02]  /*44d0*/  FSEL R34, R59, -INF , P1 ;  /* 0xff8000003b227808 */ /* 0x004fe40000800000 */
[----:B------:R-:W-:-:S05]  /*44e0*/  ISETP.GT.AND P1, PT, R66, 0x39, PT ;  /* 0x000000394200780c */ /* 0x000fca0003f24270 */
[----:B------:R-:W-:Y:S01]  /*44f0*/  MUFU.TANH R54, R54 ;  /* 0x0000003600367308 */ /* 0x000fe20000002400 */
[----:B0-----:R-:W-:Y:S02]  /*4500*/  FSEL R44, R51, -INF , P3 ;  /* 0xff800000332c7808 */ /* 0x001fe40001800000 */
[----:B------:R-:W-:-:S05]  /*4510*/  ISETP.GT.AND P3, PT, R66, 0x49, PT ;  /* 0x000000494200780c */ /* 0x000fca0003f64270 */
[----:B------:R0:W-:Y:S08]  /*4520*/  MUFU.TANH R13, R36 ;  /* 0x00000024000d7308 */ /* 0x0001f00000002400 */
[----:B------:R-:W1:Y:S01]  /*4530*/  MUFU.TANH R45, R45 ;  /* 0x0000002d002d7308 */ /* 0x000e620000002400 */
[----:B0-----:R-:W-:Y:S02]  /*4540*/  FSEL R36, R62, -INF , P6 ;  /* 0xff8000003e247808 */ /* 0x001fe40003000000 */
[----:B------:R-:W-:-:S02]  /*4550*/  ISETP.GT.AND P6, PT, R66, 0x40, PT ;  /* 0x000000404200780c */ /* 0x000fc40003fc4270 */
[----:B------:R-:W-:Y:S02]  /*4560*/  FSEL R62, R53, -INF , P1 ;  /* 0xff800000353e7808 */ /* 0x000fe40000800000 */
[----:B------:R-:W-:Y:S01]  /*4570*/  FSEL R94, R5, -INF , P6 ;  /* 0xff800000055e7808 */ /* 0x000fe20003000000 */
[----:B------:R-:W0:Y:S01]  /*4580*/  MUFU.TANH R55, R55 ;  /* 0x0000003700377308 */ /* 0x000e220000002400 */
[----:B------:R-:W-:-:S04]  /*4590*/  FMNMX.FTZ R67, R62, R67, !PT ;  /* 0x000000433e437209 */ /* 0x000fc80007810000 */
[----:B------:R-:W-:-:S03]  /*45a0*/  FMNMX.FTZ R67, R94, R67, !PT ;  /* 0x000000435e437209 */ /* 0x000fc60007810000 */
[----:B------:R2:W3:Y:S01]  /*45b0*/  MUFU.TANH R6, R42 ;  /* 0x0000002a00067308 */ /* 0x0004e20000002400 */
[----:B------:R-:W-:Y:S02]  /*45c0*/  FMNMX.FTZ R67, R96, R67, !PT ;  /* 0x0000004360437209 */ /* 0x000fe40007810000 */
[----:B-1----:R-:W-:-:S05]  /*45d0*/  FSEL R100, R45, -INF , P3 ;  /* 0xff8000002d647808 */ /* 0x002fca0001800000 */
[----:B------:R-:W1:Y:S01]  /*45e0*/  MUFU.TANH R33, R33 ;  /* 0x0000002100217308 */ /* 0x000e620000002400 */
[----:B--2---:R-:W-:Y:S02]  /*45f0*/  FSEL R42, R50, -INF , P4 ;  /* 0xff800000322a7808 */ /* 0x004fe40002000000 */
[C---:B------:R-:W-:Y:S02]  /*4600*/  ISETP.GT.AND P4, PT, R66.reuse, 0x48, PT ;  /* 0x000000484200780c */ /* 0x040fe40003f84270 */
[----:B0-----:R-:W-:Y:S02]  /*4610*/  FSEL R48, R55, -INF , P1 ;  /* 0xff80000037307808 */ /* 0x001fe40000800000 */
[----:B------:R-:W-:Y:S01]  /*4620*/  FSEL R98, R7, -INF , P4 ;  /* 0xff80000007627808 */ /* 0x000fe20002000000 */
[----:B------:R-:W0:Y:S01]  /*4630*/  MUFU.TANH R43, R43 ;  /* 0x0000002b002b7308 */ /* 0x000e220000002400 */
[----:B------:R-:W-:Y:S01]  /*4640*/  ISETP.GT.AND P1, PT, R66, 0x51, PT ;  /* 0x000000514200780c */ /* 0x000fe20003f24270 */
[----:B------:R-:W-:Y:S01]  /*4650*/  IMAD.U32 R7, RZ, RZ, UR5 ;  /* 0x00000005ff077e24 */ /* 0x000fe2000f8e00ff */
[----:B------:R-:W-:-:S02]  /*4660*/  FMNMX.FTZ R67, R98, R67, !PT ;  /* 0x0000004362437209 */ /* 0x000fc40007810000 */
[----:B---3--:R-:W-:Y:S02]  /*4670*/  FSEL R50, R6, -INF , P6 ;  /* 0xff80000006327808 */ /* 0x008fe40003000000 */
[----:B------:R-:W-:Y:S01]  /*4680*/  FMNMX.FTZ R67, R100, R67, !PT ;  /* 0x0000004364437209 */ /* 0x000fe20007810000 */
[----:B------:R2:W3:Y:S01]  /*4690*/  MUFU.TANH R8, R46 ;  /* 0x0000002e00087308 */ /* 0x0004e20000002400 */
[----:B------:R-:W-:Y:S02]  /*46a0*/  ISETP.GT.AND P6, PT, R66, 0x58, PT ;  /* 0x000000584200780c */ /* 0x000fe40003fc4270 */
[----:B-1----:R-:W-:Y:S02]  /*46b0*/  FSEL R104, R33, -INF , P1 ;  /* 0xff80000021687808 */ /* 0x002fe40000800000 */
[----:B------:R-:W-:-:S03]  /*46c0*/  FSEL R106, R13, -INF , P6 ;  /* 0xff8000000d6a7808 */ /* 0x000fc60003000000 */
[----:B------:R-:W1:Y:S01]  /*46d0*/  MUFU.TANH R37, R37 ;  /* 0x0000002500257308 */ /* 0x000e620000002400 */
[----:B--2---:R-:W-:Y:S02]  /*46e0*/  FSEL R46, R54, -INF , P2 ;  /* 0xff800000362e7808 */ /* 0x004fe40001000000 */
[C---:B------:R-:W-:Y:S02]  /*46f0*/  ISETP.GT.AND P2, PT, R66.reuse, 0x50, PT ;  /* 0x000000504200780c */ /* 0x040fe40003f44270 */
[----:B0-----:R-:W-:Y:S02]  /*4700*/  FSEL R52, R43, -INF , P5 ;  /* 0xff8000002b347808 */ /* 0x001fe40002800000 */
[----:B------:R-:W-:Y:S01]  /*4710*/  FSEL R102, R9, -INF , P2 ;  /* 0xff80000009667808 */ /* 0x000fe20001000000 */
[----:B------:R-:W0:Y:S01]  /*4720*/  MUFU.TANH R47, R47 ;  /* 0x0000002f002f7308 */ /* 0x000e220000002400 */
[----:B------:R-:W-:Y:S02]  /*4730*/  ISETP.GT.AND P5, PT, R66, 0x59, PT ;  /* 0x000000594200780c */ /* 0x000fe40003fa4270 */
[----:B------:R-:W-:-:S02]  /*4740*/  FMNMX.FTZ R67, R102, R67, !PT ;  /* 0x0000004366437209 */ /* 0x000fc40007810000 */
[----:B---3--:R-:W-:Y:S02]  /*4750*/  FSEL R54, R8, -INF , P4 ;  /* 0xff80000008367808 */ /* 0x008fe40002000000 */
[----:B------:R-:W-:Y:S01]  /*4760*/  FMNMX.FTZ R67, R104, R67, !PT ;  /* 0x0000004368437209 */ /* 0x000fe20007810000 */
[----:B------:R-:W2:Y:S01]  /*4770*/  MUFU.TANH R25, R25 ;  /* 0x0000001900197308 */ /* 0x000ea20000002400 */
[----:B------:R-:W-:Y:S02]  /*4780*/  ISETP.GT.AND P4, PT, R66, 0x60, PT ;  /* 0x000000604200780c */ /* 0x000fe40003f84270 */
[----:B-1----:R-:W-:Y:S02]  /*4790*/  FSEL R8, R37, -INF , P5 ;  /* 0xff80000025087808 */ /* 0x002fe40002800000 */
[----:B------:R-:W-:Y:S02]  /*47a0*/  FMNMX.FTZ R67, R106, R67, !PT ;  /* 0x000000436a437209 */ /* 0x000fe40007810000 */
[----:B------:R-:W-:Y:S01]  /*47b0*/  FSEL R108, R15, -INF , P4 ;  /* 0xff8000000f6c7808 */ /* 0x000fe20002000000 */
[----:B------:R-:W1:Y:S01]  /*47c0*/  MUFU.TANH R35, R35 ;  /* 0x0000002300237308 */ /* 0x000e620000002400 */
[----:B0-----:R-:W-:-:S02]  /*47d0*/  FSEL R56, R47, -INF , P3 ;  /* 0xff8000002f387808 */ /* 0x001fc40001800000 */
[----:B------:R-:W-:Y:S02]  /*47e0*/  ISETP.GT.AND P3, PT, R66, 0x61, PT ;  /* 0x000000614200780c */ /* 0x000fe40003f64270 */
[----:B------:R-:W-:Y:S02]  /*47f0*/  FMNMX.FTZ R67, R8, R67, !PT ;  /* 0x0000004308437209 */ /* 0x000fe40007810000 */
[----:B------:R-:W-:Y:S01]  /*4800*/  FSEL R58, R11, -INF , P2 ;  /* 0xff8000000b3a7808 */ /* 0x000fe20001000000 */
[----:B------:R-:W0:Y:S01]  /*4810*/  MUFU.TANH R29, R29 ;  /* 0x0000001d001d7308 */ /* 0x000e220000002400 */
[----:B------:R-:W-:Y:S02]  /*4820*/  ISETP.GT.AND P2, PT, R66, 0x68, PT ;  /* 0x000000684200780c */ /* 0x000fe40003f44270 */
[----:B--2---:R-:W-:Y:S02]  /*4830*/  FSEL R110, R25, -INF , P3 ;  /* 0xff800000196e7808 */ /* 0x004fe40001800000 */
[----:B------:R-:W-:-:S02]  /*4840*/  FMNMX.FTZ R67, R108, R67, !PT ;  /* 0x000000436c437209 */ /* 0x000fc40007810000 */
[----:B------:R-:W-:Y:S01]  /*4850*/  FSEL R112, R21, -INF , P2 ;  /* 0xff80000015707808 */ /* 0x000fe20001000000 */
[----:B------:R-:W2:Y:S01]  /*4860*/  MUFU.TANH R38, R38 ;  /* 0x0000002600267308 */ /* 0x000ea20000002400 */
[----:B-1----:R-:W-:Y:S02]  /*4870*/  FSEL R60, R35, -INF , P1 ;  /* 0xff800000233c7808 */ /* 0x002fe40000800000 */
[----:B------:R-:W-:Y:S02]  /*4880*/  ISETP.GT.AND P1, PT, R66, 0x69, PT ;  /* 0x000000694200780c */ /* 0x000fe40003f24270 */
[----:B------:R-:W-:-:S03]  /*4890*/  FMNMX.FTZ R67, R110, R67, !PT ;  /* 0x000000436e437209 */ /* 0x000fc60007810000 */
[----:B------:R-:W-:Y:S01]  /*48a0*/  MUFU.TANH R39, R39 ;  /* 0x0000002700277308 */ /* 0x000fe20000002400 */
[----:B0-----:R-:W-:Y:S02]  /*48b0*/  FSEL R114, R29, -INF , P1 ;  /* 0xff8000001d727808 */ /* 0x001fe40000800000 */
[----:B------:R-:W-:-:S04]  /*48c0*/  FMNMX.FTZ R67, R112, R67, !PT ;  /* 0x0000004370437209 */ /* 0x000fc80007810000 */
[----:B------:R-:W-:Y:S01]  /*48d0*/  FMNMX.FTZ R67, R114, R67, !PT ;  /* 0x0000004372437209 */ /* 0x000fe20007810000 */
[----:B------:R-:W0:Y:S01]  /*48e0*/  MUFU.TANH R26, R26 ;  /* 0x0000001a001a7308 */ /* 0x000e220000002400 */
[----:B--2---:R-:W-:-:S03]  /*48f0*/  FSEL R38, R38, -INF , P6 ;  /* 0xff80000026267808 */ /* 0x004fc60003000000 */
[----:B------:R-:W1:Y:S04]  /*4900*/  SHFL.BFLY PT, R6, R67, 0x2, 0x1f ;  /* 0x0c401f0043067f89 */ /* 0x000e6800000e0000 */
[----:B------:R-:W2:Y:S08]  /*4910*/  MUFU.TANH R27, R27 ;  /* 0x0000001b001b7308 */ /* 0x000eb00000002400 */
[----:B------:R-:W3:Y:S01]  /*4920*/  MUFU.TANH R30, R30 ;  /* 0x0000001e001e7308 */ /* 0x000ee20000002400 */
[----:B0-----:R-:W-:-:S07]  /*4930*/  FSEL R26, R26, -INF , P4 ;  /* 0xff8000001a1a7808 */ /* 0x001fce0002000000 */
[----:B------:R-:W0:Y:S01]  /*4940*/  MUFU.TANH R31, R31 ;  /* 0x0000001f001f7308 */ /* 0x000e220000002400 */
[----:B--2---:R-:W-:Y:S02]  /*4950*/  FSEL R66, R27, -INF , P3 ;  /* 0xff8000001b427808 */ /* 0x004fe40001800000 */
[----:B-1----:R-:W-:-:S05]  /*4960*/  FMNMX.FTZ R5, R67, R6, !PT ;  /* 0x0000000643057209 */ /* 0x002fca0007810000 */
[----:B------:R-:W1:Y:S01]  /*4970*/  SHFL.BFLY PT, R6, R5, 0x1, 0x1f ;  /* 0x0c201f0005067f89 */ /* 0x000e6200000e0000 */
[----:B---3--:R-:W-:Y:S02]  /*4980*/  FSEL R30, R30, -INF , P2 ;  /* 0xff8000001e1e7808 */ /* 0x008fe40001000000 */
[----:B------:R-:W-:Y:S02]  /*4990*/  ISETP.GE.AND P2, PT, R81, 0x71, PT ;  /* 0x000000715100780c */ /* 0x000fe40003f46270 */
[----:B-1----:R-:W-:-:S04]  /*49a0*/  FMNMX.FTZ R6, R5, R6, !PT ;  /* 0x0000000605067209 */ /* 0x002fc80007810000 */
[C---:B------:R-:W-:Y:S01]  /*49b0*/  FSETP.NEU.FTZ.AND P0, PT, R6.reuse, -INF , PT ;  /* 0xff8000000600780b */ /* 0x040fe20003f1d000 */
[----:B------:R-:W-:-:S05]  /*49c0*/  FMUL.FTZ R9, R6, R7 ;  /* 0x0000000706097220 */ /* 0x000fca0000410000 */
[----:B------:R-:W-:Y:S02]  /*49d0*/  FSEL R25, R9, RZ, P0 ;  /* 0x000000ff09197208 */ /* 0x000fe40000000000 */
[----:B------:R-:W-:Y:S02]  /*49e0*/  FMNMX.FTZ R9, R2, R3, !PT ;  /* 0x0000000302097209 */ /* 0x000fe40007810000 */
[----:B------:R-:W-:Y:S01]  /*49f0*/  ISETP.NE.AND P0, PT, R83, RZ, PT ;  /* 0x000000ff5300720c */ /* 0x000fe20003f05270 */
[--C-:B------:R-:W-:Y:S01]  /*4a00*/  FFMA.FTZ R196, R64, R7, -R25.reuse ;  /* 0x0000000740c47223 */ /* 0x100fe20000010819 */
[----:B------:R-:W-:Y:S01]  /*4a10*/  FMNMX.FTZ R9, R10, R9, !PT ;  /* 0x000000090a097209 */ /* 0x000fe20007810000 */
[-CC-:B------:R-:W-:Y:S01]  /*4a20*/  FFMA.FTZ R198, R68, R7.reuse, -R25.reuse ;  /* 0x0000000744c67223 */ /* 0x180fe20000010819 */
[----:B------:R-:W-:Y:S01]  /*4a30*/  FSEL R64, R39, -INF , P5 ;  /* 0xff80000027407808 */ /* 0x000fe20002800000 */
[--C-:B------:R-:W-:Y:S01]  /*4a40*/  FFMA.FTZ R39, R8, R7, -R25.reuse ;  /* 0x0000000708277223 */ /* 0x100fe20000010819 */
[----:B------:R-:W-:Y:S01]  /*4a50*/  FMNMX.FTZ R9, R12, R9, !PT ;  /* 0x000000090c097209 */ /* 0x000fe20007810000 */
[-CC-:B------:R-:W-:Y:S01]  /*4a60*/  FFMA.FTZ R200, R72, R7.reuse, -R25.reuse ;  /* 0x0000000748c87223 */ /* 0x180fe20000010819 */
[----:B0-----:R-:W-:Y:S01]  /*4a70*/  FSEL R68, R31, -INF , P1 ;  /* 0xff8000001f447808 */ /* 0x001fe20000800000 */
        /* <DEDUP_REMOVED lines=28> */
[----:B------:R0:W-:Y:S01]  /*4c40*/  MUFU.EX2 R9, R74 ;  /* 0x0000004a00097308 */ /* 0x0001e20000000800 */
        /* <DEDUP_REMOVED lines=9> */
[----:B------:R-:W-:Y:S01]  /*4ce0*/  FFMA.FTZ R25, R114, R7, -R25 ;  /* 0x0000000772197223 */ /* 0x000fe20000010819 */
[----:B------:R-:W-:-:S02]  /*4cf0*/  CS2R R114, SRZ ;  /* 0x0000000000727805 */ /* 0x000fc4000001ff00 */
[----:B------:R-:W-:Y:S02]  /*4d00*/  CS2R R86, SRZ ;  /* 0x0000000000567805 */ /* 0x000fe4000001ff00 */
[----:B------:R-:W-:Y:S02]  /*4d10*/  FMNMX.FTZ R15, R46, R15, !PT ;  /* 0x0000000f2e0f7209 */ /* 0x000fe40007810000 */
[----:B------:R-:W-:Y:S02]  /*4d20*/  CS2R R82, SRZ ;  /* 0x0000000000527805 */ /* 0x000fe4000001ff00 */
[----:B------:R-:W-:Y:S01]  /*4d30*/  CS2R R76, SRZ ;  /* 0x00000000004c7805 */ /* 0x000fe2000001ff00 */
[----:B------:R1:W-:Y:S01]  /*4d40*/  MUFU.EX2 R11, R78 ;  /* 0x0000004e000b7308 */ /* 0x0003e20000000800 */
[----:B------:R-:W-:Y:S02]  /*4d50*/  FMNMX.FTZ R15, R48, R15, !PT ;  /* 0x0000000f300f7209 */ /* 0x000fe40007810000 */
[----:B0-----:R-:W-:-:S02]  /*4d60*/  CS2R R74, SRZ ;  /* 0x00000000004a7805 */ /* 0x001fc4000001ff00 */
[----:B------:R-:W-:Y:S02]  /*4d70*/  CS2R R72, SRZ ;  /* 0x0000000000487805 */ /* 0x000fe4000001ff00 */
[----:B------:R-:W-:Y:S01]  /*4d80*/  FMNMX.FTZ R15, R50, R15, !PT ;  /* 0x0000000f320f7209 */ /* 0x000fe20007810000 */
[----:B------:R-:W-:Y:S03]  /*4d90*/  MUFU.EX2 R198, R198 ;  /* 0x000000c600c67308 */ /* 0x000fe60000000800 */
[----:B------:R-:W-:Y:S02]  /*4da0*/  FMNMX.FTZ R21, R52, R15, !PT ;  /* 0x0000000f34157209 */ /* 0x000fe40007810000 */
[----:B-1----:R-:W-:Y:S02]  /*4db0*/  CS2R R78, SRZ ;  /* 0x00000000004e7805 */ /* 0x002fe4000001ff00 */
[----:B------:R-:W-:Y:S01]  /*4dc0*/  FMNMX.FTZ R21, R54, R21, !PT ;  /* 0x0000001536157209 */ /* 0x000fe20007810000 */
[----:B------:R0:W-:Y:S03]  /*4dd0*/  MUFU.EX2 R13, R80 ;  /* 0x00000050000d7308 */ /* 0x0001e60000000800 */
[----:B------:R-:W-:-:S04]  /*4de0*/  FMNMX.FTZ R21, R56, R21, !PT ;  /* 0x0000001538157209 */ /* 0x000fc80007810000 */
[----:B------:R-:W-:Y:S01]  /*4df0*/  FMNMX.FTZ R21, R58, R21, !PT ;  /* 0x000000153a157209 */ /* 0x000fe20007810000 */
[----:B------:R-:W-:Y:S03]  /*4e00*/  MUFU.EX2 R192, R192 ;  /* 0x000000c000c07308 */ /* 0x000fe60000000800 */
[----:B------:R-:W-:Y:S02]  /*4e10*/  FMNMX.FTZ R21, R60, R21, !PT ;  /* 0x000000153c157209 */ /* 0x000fe40007810000 */
[----:B0-----:R-:W-:Y:S02]  /*4e20*/  CS2R R80, SRZ ;  /* 0x0000000000507805 */ /* 0x001fe4000001ff00 */
        /* <DEDUP_REMOVED lines=9> */
[----:B------:R-:W-:-:S05]  /*4ec0*/  FMNMX.FTZ R21, R68, R21, !PT ;  /* 0x0000001544157209 */ /* 0x000fca0007810000 */
[----:B------:R-:W1:Y:S01]  /*4ed0*/  SHFL.BFLY PT, R62, R21, 0x2, 0x1f ;  /* 0x0c401f00153e7f89 */ /* 0x000e6200000e0000 */
[----:B------:R-:W-:Y:S01]  /*4ee0*/  MUFU.EX2 R88, R88 ;  /* 0x0000005800587308 */ /* 0x000fe20000000800 */
[----:B0-----:R-:W-:-:S07]  /*4ef0*/  CS2R R70, SRZ ;  /* 0x0000000000467805 */ /* 0x001fce000001ff00 */
[----:B------:R0:W2:Y:S08]  /*4f00*/  MUFU.EX2 R27, R90 ;  /* 0x0000005a001b7308 */ /* 0x0000b00000000800 */
[----:B------:R-:W-:Y:S01]  /*4f10*/  MUFU.EX2 R92, R92 ;  /* 0x0000005c005c7308 */ /* 0x000fe20000000800 */
[----:B0-----:R-:W-:Y:S02]  /*4f20*/  CS2R R90, SRZ ;  /* 0x00000000005a7805 */ /* 0x001fe4000001ff00 */
[----:B-1----:R-:W-:-:S05]  /*4f30*/  FMNMX.FTZ R62, R21, R62, !PT ;  /* 0x0000003e153e7209 */ /* 0x002fca0007810000 */
[----:B------:R-:W0:Y:S01]  /*4f40*/  MUFU.EX2 R31, R31 ;  /* 0x0000001f001f7308 */ /* 0x000e220000000800 */
[----:B--2---:R-:W-:Y:S01]  /*4f50*/  F2FP.F16.F32.PACK_AB R188, R27, R88 ;  /* 0x000000581bbc723e */ /* 0x004fe200000000ff */
[----:B------:R-:W1:Y:S06]  /*4f60*/  SHFL.BFLY PT, R21, R62, 0x1, 0x1f ;  /* 0x0c201f003e157f89 */ /* 0x000e6c00000e0000 */
[----:B------:R-:W-:Y:S08]  /*4f70*/  MUFU.EX2 R94, R94 ;  /* 0x0000005e005e7308 */ /* 0x000ff00000000800 */
[----:B------:R2:W3:Y:S01]  /*4f80*/  MUFU.EX2 R33, R96 ;  /* 0x0000006000217308 */ /* 0x0004e20000000800 */
[----:B0-----:R-:W-:-:S07]  /*4f90*/  F2FP.F16.F32.PACK_AB R190, R31, R92 ;  /* 0x0000005c1fbe723e */ /* 0x001fce00000000ff */
[----:B------:R-:W-:Y:S01]  /*4fa0*/  MUFU.EX2 R98, R98 ;  /* 0x0000006200627308 */ /* 0x000fe20000000800 */
[----:B--2---:R-:W-:Y:S02]  /*4fb0*/  CS2R R96, SRZ ;  /* 0x0000000000607805 */ /* 0x004fe4000001ff00 */
[----:B-1----:R-:W-:Y:S02]  /*4fc0*/  FMNMX.FTZ R8, R62, R21, !PT ;  /* 0x000000153e087209 */ /* 0x002fe40007810000 */
[----:B------:R-:W-:Y:S02]  /*4fd0*/  CS2R R62, SRZ ;  /* 0x00000000003e7805 */ /* 0x000fe4000001ff00 */
[C---:B------:R-:W-:Y:S01]  /*4fe0*/  FSETP.NEU.FTZ.AND P1, PT, R8.reuse, -INF , PT ;  /* 0xff8000000800780b */ /* 0x040fe20003f3d000 */
[----:B------:R-:W-:Y:S01]  /*4ff0*/  FMUL.FTZ R41, R8, R7 ;  /* 0x0000000708297220 */ /* 0x000fe20000410000 */
[----:B------:R-:W0:Y:S01]  /*5000*/  MUFU.EX2 R35, R100 ;  /* 0x0000006400237308 */ /* 0x000e220000000800 */
[----:B---3--:R-:W-:-:S03]  /*5010*/  F2FP.F16.F32.PACK_AB R184, R33, R94 ;  /* 0x0000005e21b8723e */ /* 0x008fc600000000ff */
[----:B------:R-:W-:Y:S02]  /*5020*/  FSEL R41, R41, RZ, P1 ;  /* 0x000000ff29297208 */ /* 0x000fe40000800000 */
[----:B------:R-:W-:Y:S02]  /*5030*/  ISETP.NE.AND P1, PT, R18, RZ, PT ;  /* 0x000000ff1200720c */ /* 0x000fe40003f25270 */
        /* <DEDUP_REMOVED lines=16> */
[----:B------:R1:W2:Y:S01]  /*5140*/  MUFU.EX2 R201, R3 ;  /* 0x0000000300c97308 */ /* 0x0002a20000000800 */
[-CC-:B------:R-:W-:Y:S01]  /*5150*/  FFMA.FTZ R46, R46, R7.reuse, -R41.reuse ;  /* 0x000000072e2e7223 */ /* 0x180fe20000010829 */
[-CC-:B------:R-:W-:Y:S01]  /*5160*/  FFMA.FTZ R48, R48, R7.reuse, -R41.reuse ;  /* 0x0000000730307223 */ /* 0x180fe20000010829 */
[-CC-:B------:R-:W-:Y:S01]  /*5170*/  FFMA.FTZ R50, R50, R7.reuse, -R41.reuse ;  /* 0x0000000732327223 */ /* 0x180fe20000010829 */
[-CC-:B------:R-:W-:Y:S01]  /*5180*/  FFMA.FTZ R52, R52, R7.reuse, -R41.reuse ;  /* 0x0000000734347223 */ /* 0x180fe20000010829 */
[-CC-:B------:R-:W-:Y:S01]  /*5190*/  FFMA.FTZ R54, R54, R7.reuse, -R41.reuse ;  /* 0x0000000736367223 */ /* 0x180fe20000010829 */
[-CC-:B------:R-:W-:Y:S01]  /*51a0*/  FFMA.FTZ R56, R56, R7.reuse, -R41.reuse ;  /* 0x0000000738387223 */ /* 0x180fe20000010829 */
[-C--:B------:R-:W-:Y:S01]  /*51b0*/  FFMA.FTZ R58, R58, R7.reuse, -R41 ;  /* 0x000000073a3a7223 */ /* 0x080fe20000010829 */
[----:B------:R-:W3:Y:S01]  /*51c0*/  MUFU.EX2 R10, R10 ;  /* 0x0000000a000a7308 */ /* 0x000ee20000000800 */
[----:B-1----:R-:W-:Y:S01]  /*51d0*/  FADD.FTZ R3, R200, R5 ;  /* 0x00000005c8037221 */ /* 0x002fe20000010000 */
[----:B------:R-:W-:Y:S01]  /*51e0*/  F2FP.F16.F32.PACK_AB R200, R5, R200 ;  /* 0x000000c805c8723e */ /* 0x000fe200000000ff */
[-CC-:B------:R-:W-:Y:S01]  /*51f0*/  FFMA.FTZ R60, R60, R7.reuse, -R41.reuse ;  /* 0x000000073c3c7223 */ /* 0x180fe20000010829 */
[-CC-:B------:R-:W-:Y:S01]  /*5200*/  FFMA.FTZ R38, R38, R7.reuse, -R41.reuse ;  /* 0x0000000726267223 */ /* 0x180fe20000010829 */
[-CC-:B------:R-:W-:Y:S01]  /*5210*/  FFMA.FTZ R64, R64, R7.reuse, -R41.reuse ;  /* 0x0000000740407223 */ /* 0x180fe20000010829 */
[-CC-:B------:R-:W-:Y:S01]  /*5220*/  FFMA.FTZ R26, R26, R7.reuse, -R41.reuse ;  /* 0x000000071a1a7223 */ /* 0x180fe20000010829 */
[-CC-:B------:R-:W-:Y:S01]  /*5230*/  FFMA.FTZ R66, R66, R7.reuse, -R41.reuse ;  /* 0x0000000742427223 */ /* 0x180fe20000010829 */
[----:B------:R1:W4:Y:S01]  /*5240*/  MUFU.EX2 R203, R12 ;  /* 0x0000000c00cb7308 */ /* 0x0003220000000800 */
[-CC-:B------:R-:W-:Y:S01]  /*5250*/  FFMA.FTZ R30, R30, R7.reuse, -R41.reuse ;  /* 0x000000071e1e7223 */ /* 0x180fe20000010829 */
[----:B------:R-:W-:Y:S01]  /*5260*/  FFMA.FTZ R41, R68, R7, -R41 ;  /* 0x0000000744297223 */ /* 0x000fe20000010829 */
[----:B0-----:R-:W-:-:S02]  /*5270*/  F2FP.F16.F32.PACK_AB R186, R35, R98 ;  /* 0x0000006223ba723e */ /* 0x001fc400000000ff */
[----:B------:R-:W-:Y:S02]  /*5280*/  CS2R R100, SRZ ;  /* 0x0000000000647805 */ /* 0x000fe4000001ff00 */
[----:B------:R-:W-:Y:S01]  /*5290*/  CS2R R68, SRZ ;  /* 0x0000000000447805 */ /* 0x000fe2000001ff00 */
[----:B------:R-:W0:Y:S01]  /*52a0*/  MUFU.EX2 R14, R14 ;  /* 0x0000000e000e7308 */ /* 0x000e220000000800 */
[----:B-1----:R-:W-:Y:S01]  /*52b0*/  FADD.FTZ R12, R202, R3 ;  /* 0x00000003ca0c7221 */ /* 0x002fe20000010000 */
[----:B------:R-:W-:-:S03]  /*52c0*/  F2FP.F16.F32.PACK_AB R202, R9, R202 ;  /* 0x000000ca09ca723e */ /* 0x000fc600000000ff */
[----:B------:R-:W-:-:S03]  /*52d0*/  FADD.FTZ R3, R9, R12 ;  /* 0x0000000c09037221 */ /* 0x000fc60000010000 */
[----:B------:R1:W5:Y:S01]  /*52e0*/  MUFU.EX2 R197, R20 ;  /* 0x0000001400c57308 */ /* 0x0003620000000800 */
[----:B------:R-:W-:Y:S01]  /*52f0*/  FADD.FTZ R12, R196, R3 ;  /* 0x00000003c40c7221 */ /* 0x000fe20000010000 */
[----:B--2---:R-:W-:Y:S01]  /*5300*/  FADD.FTZ R3, R2, R201 ;  /* 0x000000c902037221 */ /* 0x004fe20000010000 */
[----:B------:R-:W-:Y:S02]  /*5310*/  F2FP.F16.F32.PACK_AB R201, R201, R2 ;  /* 0x00000002c9c9723e */ /* 0x000fe400000000ff */
[C---:B------:R-:W-:Y:S01]  /*5320*/  FADD.FTZ R43, R11.reuse, R12 ;  /* 0x0000000c0b2b7221 */ /* 0x040fe20000010000 */
[----:B---3--:R-:W-:Y:S01]  /*5330*/  FADD.FTZ R12, R10, R3 ;  /* 0x000000030a0c7221 */ /* 0x008fe20000010000 */
[----:B------:R-:W-:Y:S01]  /*5340*/  F2FP.F16.F32.PACK_AB R196, R11, R196 ;  /* 0x000000c40bc4723e */ /* 0x000fe200000000ff */
[----:B------:R-:W2:Y:S01]  /*5350*/  MUFU.EX2 R24, R24 ;  /* 0x0000001800187308 */ /* 0x000ea20000000800 */
[----:B-1----:R-:W-:Y:S01]  /*5360*/  FADD.FTZ R20, R198, R43 ;  /* 0x0000002bc6147221 */ /* 0x002fe20000010000 */
[----:B----4-:R-:W-:Y:S01]  /*5370*/  FADD.FTZ R3, R203, R12 ;  /* 0x0000000ccb037221 */ /* 0x010fe20000010000 */
[----:B------:R-:W-:-:S02]  /*5380*/  F2FP.F16.F32.PACK_AB R198, R13, R198 ;  /* 0x000000c60dc6723e */ /* 0x000fc400000000ff */
[----:B------:R-:W-:Y:S01]  /*5390*/  FADD.FTZ R43, R13, R20 ;  /* 0x000000140d2b7221 */ /* 0x000fe20000010000 */
[----:B0-----:R-:W-:Y:S01]  /*53a0*/  FADD.FTZ R12, R14, R3 ;  /* 0x000000030e0c7221 */ /* 0x001fe20000010000 */
[----:B------:R-:W-:Y:S01]  /*53b0*/  F2FP.F16.F32.PACK_AB R203, R203, R10 ;  /* 0x0000000acbcb723e */ /* 0x000fe200000000ff */
[----:B------:R-:W0:Y:S01]  /*53c0*/  MUFU.EX2 R199, R28 ;  /* 0x0000001c00c77308 */ /* 0x000e220000000800 */
[----:B------:R-:W-:Y:S01]  /*53d0*/  FADD.FTZ R20, R192, R43 ;  /* 0x0000002bc0147221 */ /* 0x000fe20000010000 */
[----:B-----5:R-:W-:Y:S01]  /*53e0*/  FADD.FTZ R3, R197, R12 ;  /* 0x0000000cc5037221 */ /* 0x020fe20000010000 */
[C---:B------:R-:W-:Y:S02]  /*53f0*/  F2FP.F16.F32.PACK_AB R192, R15.reuse, R192 ;  /* 0x000000c00fc0723e */ /* 0x040fe400000000ff */
[----:B------:R-:W-:Y:S01]  /*5400*/  FADD.FTZ R43, R15, R20 ;  /* 0x000000140f2b7221 */ /* 0x000fe20000010000 */
[----:B------:R-:W-:Y:S02]  /*5410*/  F2FP.F16.F32.PACK_AB R197, R197, R14 ;  /* 0x0000000ec5c5723e */ /* 0x000fe400000000ff */
[----:B------:R-:W1:Y:S01]  /*5420*/  MUFU.EX2 R32, R32 ;  /* 0x0000002000207308 */ /* 0x000e620000000800 */
[----:B--2---:R-:W-:Y:S01]  /*5430*/  FADD.FTZ R12, R24, R3 ;  /* 0x00000003180c7221 */ /* 0x004fe20000010000 */
[----:B------:R-:W-:-:S02]  /*5440*/  @P1 VIADD R3, R0, 0x36840 ;  /* 0x0003684000031836 */ /* 0x000fc40000000000 */
[----:B------:R-:W-:Y:S01]  /*5450*/  FADD.FTZ R20, R194, R43 ;  /* 0x0000002bc2147221 */ /* 0x000fe20000010000 */
[----:B------:R-:W-:-:S03]  /*5460*/  F2FP.F16.F32.PACK_AB R194, R29, R194 ;  /* 0x000000c21dc2723e */ /* 0x000fc600000000ff */
[----:B------:R-:W-:Y:S01]  /*5470*/  FADD.FTZ R45, R29, R20 ;  /* 0x000000141d2d7221 */ /* 0x000fe20000010000 */
[----:B------:R-:W2:Y:S01]  /*5480*/  MUFU.EX2 R193, R34 ;  /* 0x0000002200c17308 */ /* 0x000ea20000000800 */
[C---:B0-----:R-:W-:Y:S01]  /*5490*/  FADD.FTZ R43, R199.reuse, R12 ;  /* 0x0000000cc72b7221 */ /* 0x041fe20000010000 */
[----:B------:R-:W-:Y:S01]  /*54a0*/  @P1 PRMT R3, R22, 0x654, R3 ;  /* 0x0000065416031816 */ /* 0x000fe20000000003 */
[----:B------:R-:W-:Y:S01]  /*54b0*/  FADD.FTZ R12, R88, R45 ;  /* 0x0000002d580c7221 */ /* 0x000fe20000010000 */
[----:B------:R-:W-:Y:S02]  /*54c0*/  F2FP.F16.F32.PACK_AB R199, R199, R24 ;  /* 0x00000018c7c7723e */ /* 0x000fe400000000ff */
[----:B------:R-:W-:Y:S01]  /*54d0*/  CS2R R88, SRZ ;  /* 0x0000000000587805 */ /* 0x000fe2000001ff00 */
[----:B------:R2:W-:Y:S01]  /*54e0*/  @P1 SYNCS.ARRIVE.TRANS64.RED.A1T0 RZ, [R3+URZ], RZ ;  /* 0x000000ff03ff19a7 */ /* 0x0005e2000810043f */
[----:B------:R-:W-:Y:S01]  /*54f0*/  CS2R R28, SRZ ;  /* 0x00000000001c7805 */ /* 0x000fe2000001ff00 */
[----:B------:R-:W0:Y:S01]  /*5500*/  MUFU.EX2 R36, R36 ;  /* 0x0000002400247308 */ /* 0x000e220000000800 */
[----:B-1----:R-:W-:Y:S01]  /*5510*/  FADD.FTZ R0, R32, R43 ;  /* 0x0000002b20007221 */ /* 0x002fe20000010000 */
[----:B------:R-:W-:-:S04]  /*5520*/  FADD.FTZ R43, R27, R12 ;  /* 0x0000000c1b2b7221 */ /* 0x000fc80000010000 */
[----:B------:R-:W-:Y:S01]  /*5530*/  FADD.FTZ R12, R92, R43 ;  /* 0x0000002b5c0c7221 */ /* 0x000fe20000010000 */
[----:B------:R-:W-:Y:S01]  /*5540*/  CS2R R92, SRZ ;  /* 0x00000000005c7805 */ /* 0x000fe2000001ff00 */
[----:B------:R-:W1:Y:S01]  /*5550*/  MUFU.EX2 R195, R40 ;  /* 0x0000002800c37308 */ /* 0x000e620000000800 */
[----:B--2---:R-:W-:Y:S01]  /*5560*/  FADD.FTZ R3, R193, R0 ;  /* 0x00000000c1037221 */ /* 0x004fe20000010000 */
[----:B------:R-:W-:Y:S01]  /*5570*/  FADD.FTZ R43, R31, R12 ;  /* 0x0000000c1f2b7221 */ /* 0x000fe20000010000 */
[----:B------:R-:W-:-:S03]  /*5580*/  F2FP.F16.F32.PACK_AB R193, R193, R32 ;  /* 0x00000020c1c1723e */ /* 0x000fc600000000ff */
[----:B------:R-:W-:Y:S01]  /*5590*/  FADD.FTZ R12, R94, R43 ;  /* 0x0000002b5e0c7221 */ /* 0x000fe20000010000 */
[----:B------:R-:W-:Y:S01]  /*55a0*/  CS2R R94, SRZ ;  /* 0x00000000005e7805 */ /* 0x000fe2000001ff00 */
[----:B------:R-:W2:Y:S01]  /*55b0*/  MUFU.EX2 R42, R42 ;  /* 0x0000002a002a7308 */ /* 0x000ea20000000800 */
[----:B0-----:R-:W-:Y:S01]  /*55c0*/  FADD.FTZ R0, R36, R3 ;  /* 0x0000000324007221 */ /* 0x001fe20000010000 */
[----:B------:R-:W-:Y:S01]  /*55d0*/  FADD.FTZ R43, R33, R12 ;  /* 0x0000000c212b7221 */ /* 0x000fe20000010000 */
[----:B------:R-:W-:-:S03]  /*55e0*/  CS2R R32, SRZ ;  /* 0x0000000000207805 */ /* 0x000fc6000001ff00 */
[----:B------:R-:W-:Y:S01]  /*55f0*/  FADD.FTZ R12, R98, R43 ;  /* 0x0000002b620c7221 */ /* 0x000fe20000010000 */
[----:B------:R-:W-:Y:S01]  /*5600*/  CS2R R98, SRZ ;  /* 0x0000000000627805 */ /* 0x000fe2000001ff00 */
[----:B------:R0:W3:Y:S01]  /*5610*/  MUFU.EX2 R189, R44 ;  /* 0x0000002c00bd7308 */ /* 0x0000e20000000800 */
[----:B-1----:R-:W-:Y:S01]  /*5620*/  FADD.FTZ R3, R195, R0 ;  /* 0x00000000c3037221 */ /* 0x002fe20000010000 */
[----:B------:R-:W-:Y:S01]  /*5630*/  FADD.FTZ R5, R35, R12 ;  /* 0x0000000c23057221 */ /* 0x000fe20000010000 */
[----:B------:R-:W-:Y:S02]  /*5640*/  F2FP.F16.F32.PACK_AB R195, R195, R36 ;  /* 0x00000024c3c3723e */ /* 0x000fe400000000ff */
[----:B------:R-:W-:Y:S01]  /*5650*/  CS2R R34, SRZ ;  /* 0x0000000000227805 */ /* 0x000fe2000001ff00 */
[----:B------:R-:W-:Y:S02]  /*5660*/  FADD.FTZ R12, R102, R5 ;  /* 0x00000005660c7221 */ /* 0x000fe40000010000 */
[----:B------:R-:W1:Y:S01]  /*5670*/  MUFU.EX2 R46, R46 ;  /* 0x0000002e002e7308 */ /* 0x000e620000000800 */
[----:B--2---:R-:W-:Y:S01]  /*5680*/  FADD.FTZ R0, R42, R3 ;  /* 0x000000032a007221 */ /* 0x004fe20000010000 */
[----:B0-----:R-:W-:-:S06]  /*5690*/  CS2R R44, SRZ ;  /* 0x00000000002c7805 */ /* 0x001fcc000001ff00 */
[----:B------:R0:W2:Y:S01]  /*56a0*/  MUFU.EX2 R191, R48 ;  /* 0x0000003000bf7308 */ /* 0x0000a20000000800 */
[C---:B---3--:R-:W-:Y:S01]  /*56b0*/  FADD.FTZ R3, R189.reuse, R0 ;  /* 0x00000000bd037221 */ /* 0x048fe20000010000 */
[----:B------:R-:W-:Y:S02]  /*56c0*/  F2FP.F16.F32.PACK_AB R189, R189, R42 ;  /* 0x0000002abdbd723e */ /* 0x000fe400000000ff */
[----:B------:R-:W-:-:S04]  /*56d0*/  CS2R R42, SRZ ;  /* 0x00000000002a7805 */ /* 0x000fc8000001ff00 */
[----:B------:R-:W3:Y:S01]  /*56e0*/  MUFU.EX2 R50, R50 ;  /* 0x0000003200327308 */ /* 0x000ee20000000800 */
[----:B-1----:R-:W-:Y:S01]  /*56f0*/  FADD.FTZ R0, R46, R3 ;  /* 0x000000032e007221 */ /* 0x002fe20000010000 */
[----:B0-----:R-:W-:-:S06]  /*5700*/  CS2R R48, SRZ ;  /* 0x0000000000307805 */ /* 0x001fcc000001ff00 */
[----:B------:R0:W1:Y:S01]  /*5710*/  MUFU.EX2 R185, R52 ;  /* 0x0000003400b97308 */ /* 0x0000620000000800 */
[C---:B--2---:R-:W-:Y:S01]  /*5720*/  FADD.FTZ R3, R191.reuse, R0 ;  /* 0x00000000bf037221 */ /* 0x044fe20000010000 */
[----:B------:R-:W-:Y:S02]  /*5730*/  F2FP.F16.F32.PACK_AB R191, R191, R46 ;  /* 0x0000002ebfbf723e */ /* 0x000fe400000000ff */
[----:B------:R-:W-:-:S04]  /*5740*/  CS2R R46, SRZ ;  /* 0x00000000002e7805 */ /* 0x000fc8000001ff00 */
[----:B------:R2:W4:Y:S01]  /*5750*/  MUFU.EX2 R37, R104 ;  /* 0x0000006800257308 */ /* 0x0005220000000800 */
[----:B---3--:R-:W-:Y:S01]  /*5760*/  FADD.FTZ R0, R50, R3 ;  /* 0x0000000332007221 */ /* 0x008fe20000010000 */
[----:B0-----:R-:W-:-:S06]  /*5770*/  CS2R R52, SRZ ;  /* 0x0000000000347805 */ /* 0x001fcc000001ff00 */
[----:B------:R-:W0:Y:S01]  /*5780*/  MUFU.EX2 R54, R54 ;  /* 0x0000003600367308 */ /* 0x000e220000000800 */
[C---:B-1----:R-:W-:Y:S01]  /*5790*/  FADD.FTZ R3, R185.reuse, R0 ;  /* 0x00000000b9037221 */ /* 0x042fe20000010000 */
[----:B------:R-:W-:Y:S02]  /*57a0*/  F2FP.F16.F32.PACK_AB R185, R185, R50 ;  /* 0x00000032b9b9723e */ /* 0x000fe400000000ff */
[----:B--2---:R-:W-:Y:S02]  /*57b0*/  CS2R R104, SRZ ;  /* 0x0000000000687805 */ /* 0x004fe4000001ff00 */
[----:B------:R-:W-:Y:S02]  /*57c0*/  CS2R R50, SRZ ;  /* 0x0000000000327805 */ /* 0x000fe4000001ff00 */
[----:B------:R-:W1:Y:S01]  /*57d0*/  MUFU.EX2 R106, R106 ;  /* 0x0000006a006a7308 */ /* 0x000e620000000800 */
[C---:B----4-:R-:W-:Y:S01]  /*57e0*/  FADD.FTZ R5, R37.reuse, R12 ;  /* 0x0000000c25057221 */ /* 0x050fe20000010000 */
[----:B------:R-:W-:-:S02]  /*57f0*/  F2FP.F16.F32.PACK_AB R180, R37, R102 ;  /* 0x0000006625b4723e */ /* 0x000fc400000000ff */
[----:B------:R-:W-:Y:S02]  /*5800*/  CS2R R102, SRZ ;  /* 0x0000000000667805 */ /* 0x000fe4000001ff00 */
[----:B------:R-:W-:Y:S02]  /*5810*/  CS2R R36, SRZ ;  /* 0x0000000000247805 */ /* 0x000fe4000001ff00 */
[----:B------:R2:W3:Y:S01]  /*5820*/  MUFU.EX2 R187, R56 ;  /* 0x0000003800bb7308 */ /* 0x0004e20000000800 */
[----:B0-----:R-:W-:-:S07]  /*5830*/  FADD.FTZ R0, R54, R3 ;  /* 0x0000000336007221 */ /* 0x001fce0000010000 */
[----:B------:R-:W0:Y:S01]  /*5840*/  MUFU.EX2 R39, R39 ;  /* 0x0000002700277308 */ /* 0x000e220000000800 */
[----:B-1----:R-:W-:Y:S01]  /*5850*/  FADD.FTZ R12, R106, R5 ;  /* 0x000000056a0c7221 */ /* 0x002fe20000010000 */
[----:B--2---:R-:W-:-:S06]  /*5860*/  CS2R R56, SRZ ;  /* 0x0000000000387805 */ /* 0x004fcc000001ff00 */
[----:B------:R-:W1:Y:S01]  /*5870*/  MUFU.EX2 R58, R58 ;  /* 0x0000003a003a7308 */ /* 0x000e620000000800 */
[C---:B---3--:R-:W-:Y:S01]  /*5880*/  FADD.FTZ R3, R187.reuse, R0 ;  /* 0x00000000bb037221 */ /* 0x048fe20000010000 */
[----:B------:R-:W-:Y:S02]  /*5890*/  F2FP.F16.F32.PACK_AB R187, R187, R54 ;  /* 0x00000036bbbb723e */ /* 0x000fe400000000ff */
[----:B------:R-:W-:-:S04]  /*58a0*/  CS2R R54, SRZ ;  /* 0x0000000000367805 */ /* 0x000fc8000001ff00 */
[----:B------:R-:W2:Y:S01]  /*58b0*/  MUFU.EX2 R108, R108 ;  /* 0x0000006c006c7308 */ /* 0x000ea20000000800 */
[C---:B0-----:R-:W-:Y:S01]  /*58c0*/  FADD.FTZ R5, R39.reuse, R12 ;  /* 0x0000000c27057221 */ /* 0x041fe20000010000 */
[----:B------:R-:W-:Y:S02]  /*58d0*/  F2FP.F16.F32.PACK_AB R182, R39, R106 ;  /* 0x0000006a27b6723e */ /* 0x000fe400000000ff */
[----:B------:R-:W-:-:S04]  /*58e0*/  CS2R R106, SRZ ;  /* 0x00000000006a7805 */ /* 0x000fc8000001ff00 */
[----:B------:R0:W3:Y:S01]  /*58f0*/  MUFU.EX2 R181, R60 ;  /* 0x0000003c00b57308 */ /* 0x0000e20000000800 */
[----:B-1----:R-:W-:-:S07]  /*5900*/  FADD.FTZ R0, R58, R3 ;  /* 0x000000033a007221 */ /* 0x002fce0000010000 */
[----:B------:R1:W4:Y:S01]  /*5910*/  MUFU.EX2 R21, R110 ;  /* 0x0000006e00157308 */ /* 0x0003220000000800 */
[----:B--2---:R-:W-:Y:S01]  /*5920*/  FADD.FTZ R12, R108, R5 ;  /* 0x000000056c0c7221 */ /* 0x004fe20000010000 */
[----:B0-----:R-:W-:-:S06]  /*5930*/  CS2R R60, SRZ ;  /* 0x00000000003c7805 */ /* 0x001fcc000001ff00 */
[----:B------:R-:W0:Y:S01]  /*5940*/  MUFU.EX2 R38, R38 ;  /* 0x0000002600267308 */ /* 0x000e220000000800 */
[C---:B---3--:R-:W-:Y:S01]  /*5950*/  FADD.FTZ R3, R181.reuse, R0 ;  /* 0x00000000b5037221 */ /* 0x048fe20000010000 */
[----:B------:R-:W-:Y:S02]  /*5960*/  F2FP.F16.F32.PACK_AB R181, R181, R58 ;  /* 0x0000003ab5b5723e */ /* 0x000fe400000000ff */
[----:B-1----:R-:W-:Y:S02]  /*5970*/  CS2R R110, SRZ ;  /* 0x00000000006e7805 */ /* 0x002fe4000001ff00 */
[----:B------:R-:W-:Y:S02]  /*5980*/  CS2R R58, SRZ ;  /* 0x00000000003a7805 */ /* 0x000fe4000001ff00 */
[----:B------:R-:W1:Y:S01]  /*5990*/  MUFU.EX2 R112, R112 ;  /* 0x0000007000707308 */ /* 0x000e620000000800 */
[C---:B----4-:R-:W-:Y:S01]  /*59a0*/  FADD.FTZ R5, R21.reuse, R12 ;  /* 0x0000000c15057221 */ /* 0x050fe20000010000 */
[----:B------:R-:W-:-:S02]  /*59b0*/  F2FP.F16.F32.PACK_AB R176, R21, R108 ;  /* 0x0000006c15b0723e */ /* 0x000fc400000000ff */
[----:B------:R-:W-:-:S04]  /*59c0*/  CS2R R108, SRZ ;  /* 0x00000000006c7805 */ /* 0x000fc8000001ff00 */
[----:B------:R2:W3:Y:S01]  /*59d0*/  MUFU.EX2 R183, R64 ;  /* 0x0000004000b77308 */ /* 0x0004e20000000800 */
[----:B0-----:R-:W-:-:S07]  /*59e0*/  FADD.FTZ R0, R38, R3 ;  /* 0x0000000326007221 */ /* 0x001fce0000010000 */
[----:B------:R-:W0:Y:S01]  /*59f0*/  MUFU.EX2 R26, R26 ;  /* 0x0000001a001a7308 */ /* 0x000e220000000800 */
[----:B-1----:R-:W-:Y:S01]  /*5a00*/  FADD.FTZ R12, R112, R5 ;  /* 0x00000005700c7221 */ /* 0x002fe20000010000 */
[----:B--2---:R-:W-:-:S06]  /*5a10*/  CS2R R64, SRZ ;  /* 0x0000000000407805 */ /* 0x004fcc000001ff00 */
[----:B------:R1:W2:Y:S01]  /*5a20*/  MUFU.EX2 R177, R66 ;  /* 0x0000004200b17308 */ /* 0x0002a20000000800 */
[C---:B---3--:R-:W-:Y:S01]  /*5a30*/  FADD.FTZ R5, R183.reuse, R0 ;  /* 0x00000000b7057221 */ /* 0x048fe20000010000 */
[----:B------:R-:W-:Y:S02]  /*5a40*/  F2FP.F16.F32.PACK_AB R183, R183, R38 ;  /* 0x00000026b7b7723e */ /* 0x000fe400000000ff */
[----:B------:R-:W-:-:S04]  /*5a50*/  CS2R R38, SRZ ;  /* 0x0000000000267805 */ /* 0x000fc8000001ff00 */
[----:B------:R-:W3:Y:S01]  /*5a60*/  MUFU.EX2 R30, R30 ;  /* 0x0000001e001e7308 */ /* 0x000ee20000000800 */
[----:B0-----:R-:W-:Y:S01]  /*5a70*/  FADD.FTZ R0, R26, R5 ;  /* 0x000000051a007221 */ /* 0x001fe20000010000 */
[----:B-1----:R-:W-:-:S06]  /*5a80*/  CS2R R66, SRZ ;  /* 0x0000000000427805 */ /* 0x002fcc000001ff00 */
[----:B------:R-:W0:Y:S01]  /*5a90*/  MUFU.EX2 R25, R25 ;  /* 0x0000001900197308 */ /* 0x000e220000000800 */
[C---:B--2---:R-:W-:Y:S01]  /*5aa0*/  FADD.FTZ R5, R177.reuse, R0 ;  /* 0x00000000b1057221 */ /* 0x044fe20000010000 */
[----:B------:R-:W-:Y:S01]  /*5ab0*/  F2FP.F16.F32.PACK_AB R177, R177, R26 ;  /* 0x0000001ab1b1723e */ /* 0x000fe200000000ff */
[----:B------:R-:W-:Y:S01]  /*5ac0*/  IMAD.MOV.U32 R0, RZ, RZ, 0x3f800000 ;  /* 0x3f800000ff007424 */ /* 0x000fe200078e00ff */
[----:B------:R-:W-:-:S04]  /*5ad0*/  CS2R R26, SRZ ;  /* 0x00000000001a7805 */ /* 0x000fc8000001ff00 */
[----:B------:R-:W1:Y:S01]  /*5ae0*/  MUFU.EX2 R41, R41 ;  /* 0x0000002900297308 */ /* 0x000e620000000800 */
[----:B---3--:R-:W-:Y:S01]  /*5af0*/  FADD.FTZ R2, R30, R5 ;  /* 0x000000051e027221 */ /* 0x008fe20000010000 */
[----:B------:R-:W-:Y:S02]  /*5b00*/  IMAD.MOV.U32 R5, RZ, RZ, 0x3f800000 ;  /* 0x3f800000ff057424 */ /* 0x000fe400078e00ff */
[C---:B0-----:R-:W-:Y:S01]  /*5b10*/  FADD.FTZ R3, R25.reuse, R12 ;  /* 0x0000000c19037221 */ /* 0x041fe20000010000 */
[----:B------:R-:W-:Y:S02]  /*5b20*/  F2FP.F16.F32.PACK_AB R178, R25, R112 ;  /* 0x0000007019b2723e */ /* 0x000fe400000000ff */
[----:B------:R-:W-:Y:S02]  /*5b30*/  CS2R R112, SRZ ;  /* 0x0000000000707805 */ /* 0x000fe4000001ff00 */
[----:B------:R-:W-:Y:S01]  /*5b40*/  CS2R R24, SRZ ;  /* 0x0000000000187805 */ /* 0x000fe2000001ff00 */
[C---:B-1----:R-:W-:Y:S01]  /*5b50*/  FADD.FTZ R2, R41.reuse, R2 ;  /* 0x0000000229027221 */ /* 0x042fe20000010000 */
[----:B------:R-:W-:-:S02]  /*5b60*/  F2FP.F16.F32.PACK_AB R179, R41, R30 ;  /* 0x0000001e29b3723e */ /* 0x000fc400000000ff */
[----:B------:R-:W-:Y:S02]  /*5b70*/  CS2R R40, SRZ ;  /* 0x0000000000287805 */ /* 0x000fe4000001ff00 */
[----:B------:R-:W-:Y:S01]  /*5b80*/  CS2R R30, SRZ ;  /* 0x00000000001e7805 */ /* 0x000fe2000001ff00 */
[----:B------:R-:W-:Y:S06]  /*5b90*/  @!P2 BRA `(.L_x_195) ;  /* 0x0000004000d0a947 */ /* 0x000fec0003800000 */
[----:B------:R-:W-:Y:S01]  /*5ba0*/  VIADD R10, R120, 0xfffffffe ;  /* 0xfffffffe780a7836 */ /* 0x000fe20000000000 */
[----:B------:R-:W-:Y:S01]  /*5bb0*/  UMOV UR38, UR39 ;  /* 0x0000002700267c82 */ /* 0x000fe20008000000 */
[----:B------:R-:W-:Y:S01]  /*5bc0*/  IMAD.MOV.U32 R11, RZ, RZ, R8 ;  /* 0x000000ffff0b7224 */ /* 0x000fe200078e0008 */
[----:B------:R-:W-:Y:S01]  /*5bd0*/  UMOV UR6, UR36 ;  /* 0x0000002400067c82 */ /* 0x000fe20008000000 */
[----:B------:R-:W-:Y:S01]  /*5be0*/  IMAD.MOV.U32 R9, RZ, RZ, R6 ;  /* 0x000000ffff097224 */ /* 0x000fe200078e0006 */
[----:B------:R-:W-:Y:S01]  /*5bf0*/  ULDC UR5, c[0x0][0x9d8] ;  /* 0x0002760000057ab9 */ /* 0x000fe20000000800 */
[----:B------:R-:W-:Y:S02]  /*5c00*/  IMAD.MOV.U32 R0, RZ, RZ, 0x3f800000 ;  /* 0x3f800000ff007424 */ /* 0x000fe400078e00ff */
[----:B------:R-:W-:-:S07]  /*5c10*/  IMAD.MOV.U32 R119, RZ, RZ, RZ ;  /* 0x000000ffff777224 */ /* 0x000fce00078e00ff */
.L_x_206:
[----:B------:R-:W-:-:S04]  /*5c20*/  UIADD3 UR4, UR6, 0x1, URZ ;  /* 0x0000000106047890 */ /* 0x000fc8000fffe03f */
[----:B------:R-:W-:-:S04]  /*5c30*/  UISETP.NE.AND UP0, UPT, UR4, 0x2, UPT ;  /* 0x000000020400788c */ /* 0x000fc8000bf05270 */
[----:B------:R-:W-:Y:S02]  /*5c40*/  USEL UR39, URZ, 0x1, UP0 ;  /* 0x000000013f277887 */ /* 0x000fe40008000000 */
[----:B------:R-:W-:Y:S02]  /*5c50*/  USEL UR36, UR4, URZ, UP0 ;  /* 0x0000003f04247287 */ /* 0x000fe40008000000 */
[----:B------:R-:W-:Y:S01]  /*5c60*/  ULOP3.LUT UR39, UR38, UR39, URZ, 0x3c, !UPT ;  /* 0x0000002726277292 */ /* 0x000fe2000f8e3c3f */
[----:B------:R-:W-:Y:S11]  /*5c70*/  @!P0 BRA `(.L_x_196) ;  /* 0x0000000000048947 */ /* 0x000ff60003800000 */
[----:B------:R-:W-:Y:S01]  /*5c80*/  BPT.TRAP 0x1 ;  /* 0x000000040000795c */ /* 0x000fe20000300000 */
.L_x_196:
        /* <DEDUP_REMOVED lines=9> */
.L_x_197:
[----:B-1----:R-:W-:Y:S05]  /*5d20*/  @P1 BRA `(.L_x_198) ;  /* 0x0000000000081947 */ /* 0x002fea0003800000 */
[----:B------:R-:W1:Y:S02]  /*5d30*/  SYNCS.PHASECHK.TRANS64.TRYWAIT P1, [UR7+0x36830], R6 ;  /* 0x03683006ff0075a7 */ /* 0x000e640008020147 */
[----:B-1----:R-:W-:Y:S05]  /*5d40*/  @!P1 BRA `(.L_x_199) ;  /* 0x000000b800709947 */ /* 0x002fea0003800000 */
.L_x_198:
        /* <DEDUP_REMOVED lines=592> */
.L_x_200:
[----:B------:R-:W-:Y:S01]  /*8250*/  ULEA UR10, UR6, UR37, 0x3 ;  /* 0x00000025060a7291 */ /* 0x000fe2000f8e183f */
[----:B------:R-:W-:-:S05]  /*8260*/  IMAD.U32 R0, RZ, RZ, UR38 ;  /* 0x00000026ff007e24 */ /* 0x000fca000f8e00ff */
[----:B------:R-:W-:-:S04]  /*8270*/  SHF.L.U32 R0, R0, 0x1f, RZ ;  /* 0x0000001f00007819 */ /* 0x000fc800000006ff */
[----:B------:R2:W3:Y:S01]  /*8280*/  SYNCS.PHASECHK.TRANS64.TRYWAIT P1, [UR10+0x36850], R0 ;  /* 0x03685000ff0075a7 */ /* 0x0004e2000802014a */
[----:B------:R-:W-:Y:S05]  /*8290*/  @!P0 BRA `(.L_x_201) ;  /* 0x0000000000048947 */ /* 0x000fea0003800000 */
[----:B------:R-:W-:Y:S01]  /*82a0*/  BPT.TRAP 0x1 ;  /* 0x000000040000795c */ /* 0x000fe20000300000 */
.L_x_201:
[----:B---3--:R-:W-:Y:S05]  /*82b0*/  @P1 BRA `(.L_x_202) ;  /* 0x0000000000081947 */ /* 0x008fea0003800000 */
[----:B------:R-:W3:Y:S02]  /*82c0*/  SYNCS.PHASECHK.TRANS64.TRYWAIT P1, [UR10+0x36850], R0 ;  /* 0x03685000ff0075a7 */ /* 0x000ee4000802014a */
[----:B---3--:R-:W-:Y:S05]  /*82d0*/  @!P1 BRA `(.L_x_203) ;  /* 0x0000009400249947 */ /* 0x008fea0003800000 */
.L_x_202:
[----:B------:R-:W-:Y:S01]  /*82e0*/  UIADD3 UR37, UR37, 0x400, URZ ;  /* 0x0000040025257890 */ /* 0x000fe2000fffe03f */
[----:B------:R-:W-:Y:S01]  /*82f0*/  WARPGROUP.ARRIVE ;  /* 0x00000000000079c5 */ /* 0x000fe20000000000 */
[----:B------:R-:W-:Y:S02]  /*8300*/  UMOV UR15, 0x40000040 ;  /* 0x40000040000f7882 */ /* 0x000fe40000000000 */
[----:B------:R-:W-:-:S04]  /*8310*/  USHF.R.U32.HI UR37, URZ, 0x4, UR37 ;  /* 0x000000043f257899 */ /* 0x000fc80008011625 */
[----:B------:R-:W-:-:S04]  /*8320*/  ULOP3.LUT UR37, UR37, 0x3fff, URZ, 0xc0, !UPT ;  /* 0x00003fff25257892 */ /* 0x000fc8000f8ec03f */
[----:B------:R-:W-:-:S04]  /*8330*/  ULOP3.LUT UR4, UR37, 0x3800000, URZ, 0xfc, !UPT ;  /* 0x0380000025047892 */ /* 0x000fc8000f8efc3f */
[----:B------:R-:W-:-:S04]  /*8340*/  UIMAD UR4, UR6, 0xa80, UR4 ;  /* 0x00000a80060478a4 */ /* 0x000fc8000f8e0204 */
[----:B------:R-:W-:-:S03]  /*8350*/  UIADD3 UR6, UR4, 0x80, URZ ;  /* 0x0000008004067890 */ /* 0x000fc6000fffe03f */
[----:B------:R-:W-:Y:S02]  /*8360*/  UMOV UR14, UR4 ;  /* 0x00000004000e7c82 */ /* 0x000fe40008000000 */
[----:B------:R-:W-:Y:S01]  /*8370*/  HGMMA.64x192x16.F32 R24, R200, gdesc[UR12].tnspB, R24, gsb0 ;  /* 0x42e0000cc8187df0 */ /* 0x000fe20008000818 */
[----:B------:R-:W-:Y:S01]  /*8380*/  UMOV UR15, 0x40000040 ;  /* 0x40000040000f7882 */ /* 0x000fe20000000000 */
[----:B------:R-:W-:Y:S01]  /*8390*/  UMOV UR14, UR6 ;  /* 0x00000006000e7c82 */ /* 0x000fe20008000000 */
[----:B------:R-:W-:Y:S01]  /*83a0*/  UIADD3 UR6, UR4, 0x100, URZ ;  /* 0x0000010004067890 */ /* 0x000fe2000fffe03f */
[----:B------:R-:W-:Y:S02]  /*83b0*/  WARPGROUP.DEPBAR.LE gsb0, 0x0 ;  /* 0x00008000000079c5 */ /* 0x000fe40000010000 */
[----:B------:R-:W-:-:S14]  /*83c0*/  WARPGROUP.ARRIVE ;  /* 0x00000000000079c5 */ /* 0x000fdc0000000000 */
[----:B------:R-:W-:Y:S01]  /*83d0*/  HGMMA.64x192x16.F32 R24, R196, gdesc[UR12].tnspB, R24, gsb0 ;  /* 0x42e0000cc4187df0 */ /* 0x000fe20008000818 */
[----:B------:R-:W-:Y:S01]  /*83e0*/  UMOV UR14, UR6 ;  /* 0x00000006000e7c82 */ /* 0x000fe20008000000 */
[----:B------:R-:W-:Y:S01]  /*83f0*/  UMOV UR15, 0x40000040 ;  /* 0x40000040000f7882 */ /* 0x000fe20000000000 */
        /* <DEDUP_REMOVED lines=12> */
[----:B------:R-:W-:Y:S02]  /*84c0*/  UIADD3 UR6, UR4, 0x280, URZ ;  /* 0x0000028004067890 */ /* 0x000fe4000fffe03f */
[----:B------:R-:W-:Y:S01]  /*84d0*/  UIADD3 UR4, UR4, 0x300, URZ ;  /* 0x0000030004047890 */ /* 0x000fe2000fffe03f */
[----:B------:R-:W-:Y:S02]  /*84e0*/  WARPGROUP.DEPBAR.LE gsb0, 0x0 ;  /* 0x00008000000079c5 */ /* 0x000fe40000010000 */
[----:B------:R-:W-:-:S12]  /*84f0*/  WARPGROUP.ARRIVE ;  /* 0x00000000000079c5 */ /* 0x000fd80000000000 */
[----:B------:R-:W-:Y:S01]  /*8500*/  HGMMA.64x192x16.F32 R24, R184, gdesc[UR12].tnspB, R24, gsb0 ;  /* 0x42e0000cb8187df0 */ /* 0x000fe20008000818 */
[----:B------:R-:W-:Y:S01]  /*8510*/  UMOV UR14, UR6 ;  /* 0x00000006000e7c82 */ /* 0x000fe20008000000 */
[----:B------:R-:W-:Y:S01]  /*8520*/  UMOV UR15, 0x40000040 ;  /* 0x40000040000f7882 */ /* 0x000fe20000000000 */
[----:B------:R-:W-:Y:S02]  /*8530*/  WARPGROUP.DEPBAR.LE gsb0, 0x0 ;  /* 0x00008000000079c5 */ /* 0x000fe40000010000 */
[----:B------:R-:W-:-:S15]  /*8540*/  WARPGROUP.ARRIVE ;  /* 0x00000000000079c5 */ /* 0x000fde0000000000 */
[----:B------:R-:W-:Y:S01]  /*8550*/  HGMMA.64x192x16.F32 R24, R180, gdesc[UR12].tnspB, R24, gsb0 ;  /* 0x42e0000cb4187df0 */ /* 0x000fe20008000818 */
[----:B------:R-:W-:Y:S01]  /*8560*/  UMOV UR14, UR4 ;  /* 0x00000004000e7c82 */ /* 0x000fe20008000000 */
[----:B------:R-:W-:Y:S01]  /*8570*/  UMOV UR15, 0x40000040 ;  /* 0x40000040000f7882 */ /* 0x000fe20000000000 */
[----:B------:R-:W-:Y:S02]  /*8580*/  WARPGROUP.DEPBAR.LE gsb0, 0x0 ;  /* 0x00008000000079c5 */ /* 0x000fe40000010000 */
[----:B------:R-:W-:-:S15]  /*8590*/  WARPGROUP.ARRIVE ;  /* 0x00000000000079c5 */ /* 0x000fde0000000000 */
[----:B------:R-:W-:Y:S03]  /*85a0*/  HGMMA.64x192x16.F32 R24, R176, gdesc[UR12].tnspB, R24, gsb0 ;  /* 0x42e0000cb0187df0 */ /* 0x000fe60008000818 */
[----:B------:R-:W-:Y:S02]  /*85b0*/  WARPGROUP.DEPBAR.LE gsb0, 0x0 ;  /* 0x00008000000079c5 */ /* 0x000fe40000010000 */
[----:B------:R-:W-:Y:S05]  /*85c0*/  @!P0 BRA `(.L_x_204) ;  /* 0x0000000000048947 */ /* 0x000fea0003800000 */
[----:B------:R-:W-:Y:S01]  /*85d0*/  BPT.TRAP 0x1 ;  /* 0x000000040000795c */ /* 0x000fe20000300000 */
.L_x_204:
[----:B------:R-:W-:Y:S01]  /*85e0*/  FMUL.FTZ R176, R168, UR5 ;  /* 0x00000005a8b07c20 */ /* 0x000fe20008410000 */
[----:B------:R-:W-:Y:S01]  /*85f0*/  FMUL.FTZ R12, R170, UR5 ;  /* 0x00000005aa0c7c20 */ /* 0x000fe20008410000 */
[----:B------:R-:W-:Y:S01]  /*8600*/  FMUL.FTZ R178, R169, UR5 ;  /* 0x00000005a9b27c20 */ /* 0x000fe20008410000 */
[----:B------:R-:W-:Y:S01]  /*8610*/  FMUL.FTZ R14, R171, UR5 ;  /* 0x00000005ab0e7c20 */ /* 0x000fe20008410000 */
[----:B------:R-:W-:Y:S01]  /*8620*/  FMUL.FTZ R170, R172, UR5 ;  /* 0x00000005acaa7c20 */ /* 0x000fe20008410000 */
[----:B------:R-:W-:Y:S01]  /*8630*/  FMUL.FTZ R20, R174, UR5 ;  /* 0x00000005ae147c20 */ /* 0x000fe20008410000 */
[----:B------:R-:W3:Y:S01]  /*8640*/  MUFU.TANH R176, R176 ;  /* 0x000000b000b07308 */ /* 0x000ee20000002400 */
        /* <DEDUP_REMOVED lines=16> */
[----:B---3--:R-:W-:Y:S01]  /*8750*/  FMNMX.FTZ R5, R176, R9, !PT ;  /* 0x00000009b0057209 */ /* 0x008fe20007810000 */
[----:B------:R-:W-:Y:S01]  /*8760*/  FMUL.FTZ R190, R156, UR5 ;  /* 0x000000059cbe7c20 */ /* 0x000fe20008410000 */
[----:B------:R-:W-:Y:S01]  /*8770*/  FMUL.FTZ R156, R158, UR5 ;  /* 0x000000059e9c7c20 */ /* 0x000fe20008410000 */
[----:B------:R-:W-:Y:S01]  /*8780*/  FMUL.FTZ R222, R157, UR5 ;  /* 0x000000059dde7c20 */ /* 0x000fe20008410000 */
[----:B------:R-:W-:Y:S01]  /*8790*/  FMUL.FTZ R158, R159, UR5 ;  /* 0x000000059f9e7c20 */ /* 0x000fe20008410000 */
[----:B------:R-:W-:Y:S01]  /*87a0*/  FMUL.FTZ R224, R144, UR5 ;  /* 0x0000000590e07c20 */ /* 0x000fe20008410000 */
[----:B------:R-:W-:Y:S01]  /*87b0*/  FMUL.FTZ R144, R146, UR5 ;  /* 0x0000000592907c20 */ /* 0x000fe20008410000 */
[----:B------:R-:W3:Y:S01]  /*87c0*/  MUFU.TANH R14, R14 ;  /* 0x0000000e000e7308 */ /* 0x000ee20000002400 */
[----:B-1----:R-:W-:Y:S01]  /*87d0*/  FMNMX.FTZ R7, R12, R11, !PT ;  /* 0x0000000b0c077209 */ /* 0x002fe20007810000 */
[----:B------:R-:W-:Y:S01]  /*87e0*/  FMUL.FTZ R226, R145, UR5 ;  /* 0x0000000591e27c20 */ /* 0x000fe20008410000 */
[----:B------:R-:W-:Y:S01]  /*87f0*/  FMUL.FTZ R146, R147, UR5 ;  /* 0x0000000593927c20 */ /* 0x000fe20008410000 */
[----:B------:R-:W-:Y:S01]  /*8800*/  FMUL.FTZ R228, R148, UR5 ;  /* 0x0000000594e47c20 */ /* 0x000fe20008410000 */
[----:B------:R-:W-:Y:S01]  /*8810*/  FMUL.FTZ R148, R150, UR5 ;  /* 0x0000000596947c20 */ /* 0x000fe20008410000 */
[----:B------:R-:W-:Y:S01]  /*8820*/  FMUL.FTZ R230, R149, UR5 ;  /* 0x0000000595e67c20 */ /* 0x000fe20008410000 */
[----:B------:R-:W-:Y:S01]  /*8830*/  FMUL.FTZ R150, R151, UR5 ;  /* 0x0000000597967c20 */ /* 0x000fe20008410000 */
[----:B------:R-:W1:Y:S01]  /*8840*/  MUFU.TANH R170, R170 ;  /* 0x000000aa00aa7308 */ /* 0x000e620000002400 */
[----:B----4-:R-:W-:Y:S01]  /*8850*/  FMNMX.FTZ R5, R178, R5, !PT ;  /* 0x00000005b2057209 */ /* 0x010fe20007810000 */
        /* <DEDUP_REMOVED lines=31> */
[----:B---3--:R-:W-:-:S02]  /*8a50*/  FMNMX.FTZ R5, R172, R5, !PT ;  /* 0x00000005ac057209 */ /* 0x008fc40007810000 */
[----:B------:R-:W-:-:S05]  /*8a60*/  ISETP.NE.AND P1, PT, R18, RZ, PT ;  /* 0x000000ff1200720c */ /* 0x000fca0003f25270 */
[----:B------:R-:W3:Y:S01]  /*8a70*/  MUFU.TANH R160, R160 ;  /* 0x000000a000a07308 */ /* 0x000ee20000002400 */
[----:B-1----:R-:W-:-:S07]  /*8a80*/  FMNMX.FTZ R7, R168, R7, !PT ;  /* 0x00000007a8077209 */ /* 0x002fce0007810000 */
[----:B------:R-:W1:Y:S01]  /*8a90*/  MUFU.TANH R180, R180 ;  /* 0x000000b400b47308 */ /* 0x000e620000002400 */
[----:B----4-:R-:W-:-:S07]  /*8aa0*/  FMNMX.FTZ R5, R174, R5, !PT ;  /* 0x00000005ae057209 */ /* 0x010fce0007810000 */
[----:B------:R-:W4:Y:S01]  /*8ab0*/  MUFU.TANH R162, R162 ;  /* 0x000000a200a27308 */ /* 0x000f220000002400 */
[----:B---3--:R-:W-:-:S07]  /*8ac0*/  FMNMX.FTZ R7, R160, R7, !PT ;  /* 0x00000007a0077209 */ /* 0x008fce0007810000 */
        /* <DEDUP_REMOVED lines=48> */
[----:B------:R-:W2:Y:S01]  /*8dd0*/  MUFU.TANH R236, R236 ;  /* 0x000000ec00ec7308 */ /* 0x000ea20000002400 */
[----:B-1----:R-:W-:-:S07]  /*8de0*/  FMNMX.FTZ R5, R234, R5, !PT ;  /* 0x00000005ea057209 */ /* 0x002fce0007810000 */
[----:B------:R-:W1:Y:S01]  /*8df0*/  MUFU.TANH R140, R140 ;  /* 0x0000008c008c7308 */ /* 0x000e620000002400 */
[----:B----4-:R-:W-:-:S07]  /*8e00*/  FMNMX.FTZ R7, R138, R7, !PT ;  /* 0x000000078a077209 */ /* 0x010fce0007810000 */
[----:B------:R-:W3:Y:S01]  /*8e10*/  MUFU.TANH R13, R13 ;  /* 0x0000000d000d7308 */ /* 0x000ee20000002400 */
[----:B--2---:R-:W-:-:S07]  /*8e20*/  FMNMX.FTZ R0, R236, R5, !PT ;  /* 0x00000005ec007209 */ /* 0x004fce0007810000 */
[----:B------:R-:W2:Y:S01]  /*8e30*/  MUFU.TANH R142, R142 ;  /* 0x0000008e008e7308 */ /* 0x000ea20000002400 */
[----:B-1----:R-:W-:-:S07]  /*8e40*/  FMNMX.FTZ R7, R140, R7, !PT ;  /* 0x000000078c077209 */ /* 0x002fce0007810000 */
[----:B------:R-:W1:Y:S01]  /*8e50*/  MUFU.TANH R137, R137 ;  /* 0x0000008900897308 */ /* 0x000e620000002400 */
[----:B---3--:R-:W-:-:S07]  /*8e60*/  FMNMX.FTZ R0, R13, R0, !PT ;  /* 0x000000000d007209 */ /* 0x008fce0007810000 */
        /* <DEDUP_REMOVED lines=29> */
[----:B---3--:R-:W-:Y:S02]  /*9040*/  FMNMX.FTZ R7, R124, R7, !PT ;  /* 0x000000077c077209 */ /* 0x008fe40007810000 */
[----:B--2---:R-:W-:Y:S02]  /*9050*/  FMNMX.FTZ R0, R151, R0, !PT ;  /* 0x0000000097007209 */ /* 0x004fe40007810000 */
[----:B-1----:R-:W-:-:S03]  /*9060*/  FMNMX.FTZ R5, R126, R7, !PT ;  /* 0x000000077e057209 */ /* 0x002fc60007810000 */
[----:B------:R-:W1:Y:S04]  /*9070*/  SHFL.BFLY PT, R7, R0, 0x2, 0x1f ;  /* 0x0c401f0000077f89 */ /* 0x000e6800000e0000 */
[----:B0-----:R-:W0:Y:S01]  /*9080*/  SHFL.BFLY PT, R6, R5, 0x2, 0x1f ;  /* 0x0c401f0005067f89 */ /* 0x001e2200000e0000 */
[----:B-1----:R-:W-:Y:S02]  /*9090*/  FMNMX.FTZ R15, R0, R7, !PT ;  /* 0x00000007000f7209 */ /* 0x002fe40007810000 */
[----:B------:R-:W1:Y:S01]  /*90a0*/  LDC R7, c[0x0][0x988] ;  /* 0x00026200ff077b82 */ /* 0x000e620000000800 */
[----:B0-----:R-:W-:Y:S02]  /*90b0*/  FMNMX.FTZ R21, R5, R6, !PT ;  /* 0x0000000605157209 */ /* 0x001fe40007810000 */
[----:B------:R-:W0:Y:S04]  /*90c0*/  SHFL.BFLY PT, R6, R15, 0x1, 0x1f ;  /* 0x0c201f000f067f89 */ /* 0x000e2800000e0000 */
[----:B------:R-:W2:Y:S01]  /*90d0*/  SHFL.BFLY PT, R8, R21, 0x1, 0x1f ;  /* 0x0c201f0015087f89 */ /* 0x000ea200000e0000 */
[----:B0-----:R-:W-:-:S02]  /*90e0*/  FMNMX.FTZ R6, R15, R6, !PT ;  /* 0x000000060f067209 */ /* 0x001fc40007810000 */
[----:B--2---:R-:W-:-:S03]  /*90f0*/  FMNMX.FTZ R8, R21, R8, !PT ;  /* 0x0000000815087209 */ /* 0x004fc60007810000 */
[C---:B-1----:R-:W-:Y:S01]  /*9100*/  FMUL.FTZ R153, R6.reuse, R7 ;  /* 0x0000000706997220 */ /* 0x042fe20000410000 */
[----:B------:R-:W-:-:S03]  /*9110*/  FADD.FTZ R192, -R6, R9 ;  /* 0x0000000906c07221 */ /* 0x000fc60000010100 */
[-CC-:B------:R-:W-:Y:S01]  /*9120*/  FFMA.FTZ R15, R13, R7.reuse, -R153.reuse ;  /* 0x000000070d0f7223 */ /* 0x180fe20000010899 */
[-C--:B------:R-:W-:Y:S01]  /*9130*/  FFMA.FTZ R13, R139, R7.reuse, -R153 ;  /* 0x000000078b0d7223 */ /* 0x080fe20000010899 */
[C---:B------:R-:W-:Y:S01]  /*9140*/  FADD.FTZ R0, -R8.reuse, R11 ;  /* 0x0000000b08007221 */ /* 0x040fe20000010100 */
[-C--:B------:R-:W-:Y:S01]  /*9150*/  FMUL.FTZ R139, R8, R7.reuse ;  /* 0x00000007088b7220 */ /* 0x080fe20000410000 */
[-C--:B------:R-:W-:Y:S01]  /*9160*/  FFMA.FTZ R200, R176, R7.reuse, -R153 ;  /* 0x00000007b0c87223 */ /* 0x080fe20000010899 */
[-C--:B------:R-:W-:Y:S01]  /*9170*/  FMUL.FTZ R192, R192, R7.reuse ;  /* 0x00000007c0c07220 */ /* 0x080fe20000410000 */
[-C--:B------:R-:W-:Y:S01]  /*9180*/  FMUL.FTZ R0, R0, R7.reuse ;  /* 0x0000000700007220 */ /* 0x080fe20000410000 */
[-C--:B------:R-:W-:Y:S01]  /*9190*/  FFMA.FTZ R201, R12, R7.reuse, -R139 ;  /* 0x000000070cc97223 */ /* 0x080fe2000001088b */
[-C--:B------:R-:W-:Y:S01]  /*91a0*/  FFMA.FTZ R135, R178, R7.reuse, -R153 ;  /* 0x00000007b2877223 */ /* 0x080fe20000010899 */
[-C--:B------:R-:W-:Y:S01]  /*91b0*/  FFMA.FTZ R12, R14, R7.reuse, -R139 ;  /* 0x000000070e0c7223 */ /* 0x080fe2000001088b */
[----:B------:R0:W-:Y:S01]  /*91c0*/  MUFU.EX2 R5, R192 ;  /* 0x000000c000057308 */ /* 0x0001e20000000800 */
[-C--:B------:R-:W-:Y:S01]  /*91d0*/  FFMA.FTZ R202, R170, R7.reuse, -R153 ;  /* 0x00000007aaca7223 */ /* 0x080fe20000010899 */
[-C--:B------:R-:W-:Y:S01]  /*91e0*/  FFMA.FTZ R203, R20, R7.reuse, -R139 ;  /* 0x0000000714cb7223 */ /* 0x080fe2000001088b */
[-C--:B------:R-:W-:Y:S01]  /*91f0*/  FFMA.FTZ R133, R172, R7.reuse, -R153 ;  /* 0x00000007ac857223 */ /* 0x080fe20000010899 */
[-C--:B------:R-:W-:Y:S01]  /*9200*/  FFMA.FTZ R14, R168, R7.reuse, -R139 ;  /* 0x00000007a80e7223 */ /* 0x080fe2000001088b */
[-C--:B------:R-:W-:Y:S01]  /*9210*/  FFMA.FTZ R196, R174, R7.reuse, -R153 ;  /* 0x00000007aec47223 */ /* 0x080fe20000010899 */
[-C--:B------:R-:W-:Y:S01]  /*9220*/  FFMA.FTZ R197, R160, R7.reuse, -R139 ;  /* 0x00000007a0c57223 */ /* 0x080fe2000001088b */
[-C--:B------:R-:W-:Y:S01]  /*9230*/  FFMA.FTZ R131, R180, R7.reuse, -R153 ;  /* 0x00000007b4837223 */ /* 0x080fe20000010899 */
[----:B------:R-:W1:Y:S01]  /*9240*/  MUFU.EX2 R200, R200 ;  /* 0x000000c800c87308 */ /* 0x000e620000000800 */
[-CC-:B------:R-:W-:Y:S01]  /*9250*/  FFMA.FTZ R20, R162, R7.reuse, -R139.reuse ;  /* 0x00000007a2147223 */ /* 0x180fe2000001088b */
[-C--:B------:R-:W-:Y:S01]  /*9260*/  FFMA.FTZ R185, R136, R7.reuse, -R139 ;  /* 0x0000000788b97223 */ /* 0x080fe2000001088b */
[-C--:B------:R-:W-:Y:S01]  /*9270*/  FFMA.FTZ R198, R182, R7.reuse, -R153 ;  /* 0x00000007b6c67223 */ /* 0x080fe20000010899 */
[-C--:B------:R-:W-:Y:S01]  /*9280*/  FFMA.FTZ R199, R164, R7.reuse, -R139 ;  /* 0x00000007a4c77223 */ /* 0x080fe2000001088b */
[-CC-:B------:R-:W-:Y:S01]  /*9290*/  FFMA.FTZ R182, R141, R7.reuse, -R153.reuse ;  /* 0x000000078db67223 */ /* 0x180fe20000010899 */
[-C--:B------:R-:W-:Y:S01]  /*92a0*/  FFMA.FTZ R129, R184, R7.reuse, -R153 ;  /* 0x00000007b8817223 */ /* 0x080fe20000010899 */
[-C--:B------:R-:W-:Y:S01]  /*92b0*/  FFMA.FTZ R160, R166, R7.reuse, -R139 ;  /* 0x00000007a6a07223 */ /* 0x080fe2000001088b */
[----:B------:R-:W-:Y:S01]  /*92c0*/  MUFU.EX2 R0, R0 ;  /* 0x0000000000007308 */ /* 0x000fe20000000800 */
[-C--:B0-----:R-:W-:Y:S01]  /*92d0*/  FFMA.FTZ R192, R186, R7.reuse, -R153 ;  /* 0x00000007bac07223 */ /* 0x081fe20000010899 */
[-C--:B------:R-:W-:Y:S01]  /*92e0*/  FFMA.FTZ R193, R152, R7.reuse, -R139 ;  /* 0x0000000798c17223 */ /* 0x080fe2000001088b */
[-C--:B------:R-:W-:Y:S01]  /*92f0*/  FFMA.FTZ R127, R188, R7.reuse, -R153 ;  /* 0x00000007bc7f7223 */ /* 0x080fe20000010899 */
[-C--:B------:R-:W-:Y:S01]  /*9300*/  FFMA.FTZ R152, R154, R7.reuse, -R139 ;  /* 0x000000079a987223 */ /* 0x080fe2000001088b */
[-C--:B------:R-:W-:Y:S01]  /*9310*/  FFMA.FTZ R194, R190, R7.reuse, -R153 ;  /* 0x00000007bec27223 */ /* 0x080fe20000010899 */
[-C--:B------:R-:W-:Y:S01]  /*9320*/  FFMA.FTZ R195, R156, R7.reuse, -R139 ;  /* 0x000000079cc37223 */ /* 0x080fe2000001088b */
[----:B------:R-:W-:Y:S01]  /*9330*/  FFMA.FTZ R125, R222, R7, -R153 ;  /* 0x00000007de7d7223 */ /* 0x000fe20000010899 */
[----:B------:R-:W0:Y:S01]  /*9340*/  MUFU.EX2 R201, R201 ;  /* 0x000000c900c97308 */ /* 0x000e220000000800 */
[----:B-1----:R-:W-:Y:S01]  /*9350*/  FFMA.FTZ R136, R5, R3, R200 ;  /* 0x0000000305887223 */ /* 0x002fe200000100c8 */
[-CC-:B------:R-:W-:Y:S01]  /*9360*/  FFMA.FTZ R154, R158, R7.reuse, -R139.reuse ;  /* 0x000000079e9a7223 */ /* 0x180fe2000001088b */
[-C--:B------:R-:W-:Y:S01]  /*9370*/  FFMA.FTZ R187, R140, R7.reuse, -R139 ;  /* 0x000000078cbb7223 */ /* 0x080fe2000001088b */
[-C--:B------:R-:W-:Y:S01]  /*9380*/  FFMA.FTZ R188, R224, R7.reuse, -R153 ;  /* 0x00000007e0bc7223 */ /* 0x080fe20000010899 */
[-C--:B------:R-:W-:Y:S01]  /*9390*/  FFMA.FTZ R189, R144, R7.reuse, -R139 ;  /* 0x0000000790bd7223 */ /* 0x080fe2000001088b */
[-C--:B------:R-:W-:Y:S01]  /*93a0*/  FFMA.FTZ R123, R226, R7.reuse, -R153 ;  /* 0x00000007e27b7223 */ /* 0x080fe20000010899 */
[-CC-:B------:R-:W-:Y:S01]  /*93b0*/  FFMA.FTZ R144, R146, R7.reuse, -R139.reuse ;  /* 0x0000000792907223 */ /* 0x180fe2000001088b */
[----:B------:R-:W1:Y:S01]  /*93c0*/  MUFU.EX2 R135, R135 ;  /* 0x0000008700877308 */ /* 0x000e620000000800 */
[-C--:B------:R-:W-:Y:S01]  /*93d0*/  FFMA.FTZ R181, R128, R7.reuse, -R139 ;  /* 0x0000000780b57223 */ /* 0x080fe2000001088b */
[-C--:B------:R-:W-:Y:S01]  /*93e0*/  FFMA.FTZ R190, R228, R7.reuse, -R153 ;  /* 0x00000007e4be7223 */ /* 0x080fe20000010899 */
[-C--:B------:R-:W-:Y:S01]  /*93f0*/  FFMA.FTZ R191, R148, R7.reuse, -R139 ;  /* 0x0000000794bf7223 */ /* 0x080fe2000001088b */
[-C--:B------:R-:W-:Y:S01]  /*9400*/  FFMA.FTZ R121, R230, R7.reuse, -R153 ;  /* 0x00000007e6797223 */ /* 0x080fe20000010899 */
[-C--:B------:R-:W-:Y:S01]  /*9410*/  FFMA.FTZ R146, R150, R7.reuse, -R139 ;  /* 0x0000000796927223 */ /* 0x080fe2000001088b */
[-CC-:B------:R-:W-:Y:S01]  /*9420*/  FFMA.FTZ R184, R232, R7.reuse, -R153.reuse ;  /* 0x00000007e8b87223 */ /* 0x180fe20000010899 */
[-C--:B------:R-:W-:Y:S01]  /*9430*/  FFMA.FTZ R21, R234, R7.reuse, -R153 ;  /* 0x00000007ea157223 */ /* 0x080fe20000010899 */
[----:B------:R-:W2:Y:S01]  /*9440*/  MUFU.EX2 R12, R12 ;  /* 0x0000000c000c7308 */ /* 0x000ea20000000800 */
[----:B0-----:R-:W-:Y:S01]  /*9450*/  FFMA.FTZ R3, R0, R2, R201 ;  /* 0x0000000200037223 */ /* 0x001fe200000100c9 */
[-C--:B------:R-:W-:Y:S01]  /*9460*/  FFMA.FTZ R186, R236, R7.reuse, -R153 ;  /* 0x00000007ecba7223 */ /* 0x080fe20000010899 */
[-C--:B------:R-:W-:Y:S01]  /*9470*/  FFMA.FTZ R183, R132, R7.reuse, -R139 ;  /* 0x0000000784b77223 */ /* 0x080fe2000001088b */
[-C--:B------:R-:W-:Y:S01]  /*9480*/  FFMA.FTZ R180, R137, R7.reuse, -R153 ;  /* 0x0000000789b47223 */ /* 0x080fe20000010899 */
[-C--:B------:R-:W-:Y:S01]  /*9490*/  FFMA.FTZ R177, R120, R7.reuse, -R139 ;  /* 0x0000000778b17223 */ /* 0x080fe2000001088b */
[-CC-:B------:R-:W-:Y:S01]  /*94a0*/  FFMA.FTZ R11, R143, R7.reuse, -R153.reuse ;  /* 0x000000078f0b7223 */ /* 0x180fe20000010899 */
[-C--:B------:R-:W-:Y:S01]  /*94b0*/  FFMA.FTZ R176, R145, R7.reuse, -R153 ;  /* 0x0000000791b07223 */ /* 0x080fe20000010899 */
[----:B------:R-:W0:Y:S01]  /*94c0*/  MUFU.EX2 R202, R202 ;  /* 0x000000ca00ca7308 */ /* 0x000e220000000800 */
[----:B-1----:R-:W-:Y:S01]  /*94d0*/  FADD.FTZ R141, R135, R136 ;  /* 0x00000088878d7221 */ /* 0x002fe20000010000 */
[-C--:B------:R-:W-:Y:S01]  /*94e0*/  FFMA.FTZ R136, R138, R7.reuse, -R139 ;  /* 0x000000078a887223 */ /* 0x080fe2000001088b */
[-CC-:B------:R-:W-:Y:S01]  /*94f0*/  FFMA.FTZ R9, R147, R7.reuse, -R153.reuse ;  /* 0x0000000793097223 */ /* 0x180fe20000010899 */
[-C--:B------:R-:W-:Y:S01]  /*9500*/  FFMA.FTZ R178, R149, R7.reuse, -R153 ;  /* 0x0000000795b27223 */ /* 0x080fe20000010899 */
[-C--:B------:R-:W-:Y:S01]  /*9510*/  FFMA.FTZ R124, R124, R7.reuse, -R139 ;  /* 0x000000077c7c7223 */ /* 0x080fe2000001088b */
[-C--:B------:R-:W-:Y:S01]  /*9520*/  FFMA.FTZ R137, R151, R7.reuse, -R153 ;  /* 0x0000000797897223 */ /* 0x080fe20000010899 */
[----:B------:R-:W-:Y:S01]  /*9530*/  FFMA.FTZ R126, R126, R7, -R139 ;  /* 0x000000077e7e7223 */ /* 0x000fe2000001088b */
[----:B------:R-:W1:Y:S01]  /*9540*/  MUFU.EX2 R203, R203 ;  /* 0x000000cb00cb7308 */ /* 0x000e620000000800 */
[----:B--2---:R-:W-:-:S07]  /*9550*/  FADD.FTZ R2, R12, R3 ;  /* 0x000000030c027221 */ /* 0x004fce0000010000 */
[----:B------:R-:W2:Y:S01]  /*9560*/  MUFU.EX2 R133, R133 ;  /* 0x0000008500857308 */ /* 0x000ea20000000800 */
[----:B0-----:R-:W-:-:S07]  /*9570*/  FADD.FTZ R138, R202, R141 ;  /* 0x0000008dca8a7221 */ /* 0x001fce0000010000 */
[----:B------:R-:W0:Y:S01]  /*9580*/  MUFU.EX2 R14, R14 ;  /* 0x0000000e000e7308 */ /* 0x000e220000000800 */
[----:B-1----:R-:W-:-:S07]  /*9590*/  FADD.FTZ R3, R203, R2 ;  /* 0x00000002cb037221 */ /* 0x002fce0000010000 */
        /* <DEDUP_REMOVED lines=9> */
[----:B0-----:R-:W-:Y:S01]  /*9630*/  FADD.FTZ R141, R131, R138 ;  /* 0x0000008a838d7221 */ /* 0x001fe20000010000 */
[----:B------:R-:W-:-:S06]  /*9640*/  FFMA.FTZ R138, R142, R7, -R139 ;  /* 0x000000078e8a7223 */ /* 0x000fcc000001088b */
        /* <DEDUP_REMOVED lines=15> */
[----:B--2---:R-:W-:Y:S01]  /*9740*/  FADD.FTZ R141, R127, R128 ;  /* 0x000000807f8d7221 */ /* 0x004fe20000010000 */
[----:B------:R-:W-:-:S06]  /*9750*/  FFMA.FTZ R128, R130, R7, -R139 ;  /* 0x0000000782807223 */ /* 0x000fcc000001088b */
        /* <DEDUP_REMOVED lines=15> */
[----:B-1----:R-:W-:Y:S01]  /*9850*/  FADD.FTZ R141, R123, R130 ;  /* 0x000000827b8d7221 */ /* 0x002fe20000010000 */
[----:B------:R-:W-:-:S06]  /*9860*/  FFMA.FTZ R130, R134, R7, -R139 ;  /* 0x0000000786827223 */ /* 0x000fcc000001088b */
        /* <DEDUP_REMOVED lines=27> */
[----:B------:R-:W-:-:S04]  /*9a20*/  IMAD.U32 R3, RZ, RZ, UR7 ;  /* 0x00000007ff037e24 */ /* 0x000fc8000f8e00ff */
[----:B------:R-:W-:Y:S02]  /*9a30*/  @P1 VIADD R3, R3, 0x36840 ;  /* 0x0003684003031836 */ /* 0x000fe40000000000 */
[----:B------:R-:W2:Y:S01]  /*9a40*/  MUFU.EX2 R13, R13 ;  /* 0x0000000d000d7308 */ /* 0x000ea20000000800 */
[----:B0-----:R-:W-:Y:S02]  /*9a50*/  FADD.FTZ R122, R180, R141 ;  /* 0x0000008db47a7221 */ /* 0x001fe40000010000 */
[----:B------:R-:W-:-:S04]  /*9a60*/  @P1 PRMT R3, R22, 0x654, R3 ;  /* 0x0000065416031816 */ /* 0x000fc80000000003 */
[----:B------:R0:W-:Y:S01]  /*9a70*/  @P1 SYNCS.ARRIVE.TRANS64.RED.A1T0 RZ, [R3+URZ], RZ ;  /* 0x000000ff03ff19a7 */ /* 0x0001e2000810043f */
[----:B------:R-:W3:Y:S01]  /*9a80*/  MUFU.EX2 R128, R128 ;  /* 0x0000008000807308 */ /* 0x000ee20000000800 */
[----:B-1----:R-:W-:-:S07]  /*9a90*/  FADD.FTZ R141, R181, R2 ;  /* 0x00000002b58d7221 */ /* 0x002fce0000010000 */
[----:B------:R-:W1:Y:S01]  /*9aa0*/  MUFU.EX2 R182, R182 ;  /* 0x000000b600b67308 */ /* 0x000e620000000800 */
[----:B--2---:R-:W-:-:S07]  /*9ab0*/  FADD.FTZ R143, R13, R122 ;  /* 0x0000007a0d8f7221 */ /* 0x004fce0000010000 */
[----:B------:R-:W2:Y:S01]  /*9ac0*/  MUFU.EX2 R183, R183 ;  /* 0x000000b700b77308 */ /* 0x000ea20000000800 */
[----:B---3--:R-:W-:-:S07]  /*9ad0*/  FADD.FTZ R2, R128, R141 ;  /* 0x0000008d80027221 */ /* 0x008fce0000010000 */
        /* <DEDUP_REMOVED lines=20> */
[----:B--2---:R-:W-:-:S03]  /*9c20*/  FADD.FTZ R3, R137, R2 ;  /* 0x0000000289037221 */ /* 0x004fc60000010000 */
[----:B0-----:R-:W-:Y:S01]  /*9c30*/  FADD.FTZ R2, R179, R122 ;  /* 0x0000007ab3027221 */ /* 0x001fe20000010000 */
[----:B------:R-:W-:Y:S06]  /*9c40*/  @!P0 BRA `(.L_x_205) ;  /* 0x0000000000048947 */ /* 0x000fec0003800000 */
[----:B------:R-:W-:Y:S01]  /*9c50*/  BPT.TRAP 0x1 ;  /* 0x000000040000795c */ /* 0x000fe20000300000 */
.L_x_205:
[----:B------:R-:W-:Y:S01]  /*9c60*/  ISETP.NE.AND P1, PT, R17, RZ, PT ;  /* 0x000000ff1100720c */ /* 0x000fe20003f25270 */
[----:B------:R-:W-:Y:S01]  /*9c70*/  IMAD.U32 R122, RZ, RZ, UR10 ;  /* 0x0000000aff7a7e24 */ /* 0x000fe2000f8e00ff */
[----:B------:R-:W-:Y:S01]  /*9c80*/  UMOV UR38, UR39 ;  /* 0x0000002700267c82 */ /* 0x000fe20008000000 */
[----:B------:R-:W-:Y:S01]  /*9c90*/  UMOV UR6, UR36 ;  /* 0x0000002400067c82 */ /* 0x000fe20008000000 */
[----:B------:R-:W-:Y:S01]  /*9ca0*/  F2FP.F16.F32.PACK_AB R182, R11, R182 ;  /* 0x000000b60bb6723e */ /* 0x000fe200000000ff */
[----:B------:R-:W-:Y:S01]  /*9cb0*/  IMAD.MOV.U32 R11, RZ, RZ, R8 ;  /* 0x000000ffff0b7224 */ /* 0x000fe200078e0008 */
[----:B------:R-:W-:Y:S01]  /*9cc0*/  F2FP.F16.F32.PACK_AB R176, R9, R176 ;  /* 0x000000b009b0723e */ /* 0x000fe200000000ff */
[----:B------:R-:W-:Y:S01]  /*9cd0*/  IMAD.MOV.U32 R9, RZ, RZ, R6 ;  /* 0x000000ffff097224 */ /* 0x000fe200078e0006 */
[----:B------:R-:W-:Y:S02]  /*9ce0*/  F2FP.F16.F32.PACK_AB R200, R135, R200 ;  /* 0x000000c887c8723e */ /* 0x000fe400000000ff */
[----:B------:R-:W-:-:S02]  /*9cf0*/  F2FP.F16.F32.PACK_AB R201, R12, R201 ;  /* 0x000000c90cc9723e */ /* 0x000fc400000000ff */
[----:B------:R-:W-:Y:S01]  /*9d00*/  F2FP.F16.F32.PACK_AB R202, R133, R202 ;  /* 0x000000ca85ca723e */ /* 0x000fe200000000ff */
[----:B------:R-:W-:Y:S01]  /*9d10*/  @P1 VIADD R122, R122, 0x36860 ;  /* 0x000368607a7a1836 */ /* 0x000fe20000000000 */
[----:B------:R-:W-:Y:S02]  /*9d20*/  F2FP.F16.F32.PACK_AB R203, R14, R203 ;  /* 0x000000cb0ecb723e */ /* 0x000fe400000000ff */
[----:B------:R-:W-:Y:S02]  /*9d30*/  F2FP.F16.F32.PACK_AB R196, R131, R196 ;  /* 0x000000c483c4723e */ /* 0x000fe400000000ff */
[----:B------:R-:W-:Y:S02]  /*9d40*/  @P1 PRMT R122, R19, 0x654, R122 ;  /* 0x00000654137a1816 */ /* 0x000fe4000000007a */
[----:B------:R-:W-:Y:S02]  /*9d50*/  F2FP.F16.F32.PACK_AB R197, R20, R197 ;  /* 0x000000c514c5723e */ /* 0x000fe400000000ff */
[----:B------:R0:W-:Y:S01]  /*9d60*/  @P1 SYNCS.ARRIVE.TRANS64.RED.A1T0 RZ, [R122+URZ], RZ ;  /* 0x000000ff7aff19a7 */ /* 0x0001e2000810043f */
[C---:B------:R-:W-:Y:S01]  /*9d70*/  ISETP.GT.AND P1, PT, R10.reuse, RZ, PT ;  /* 0x000000ff0a00720c */ /* 0x040fe20003f24270 */
[----:B------:R-:W-:Y:S01]  /*9d80*/  VIADD R10, R10, 0xffffffff ;  /* 0xffffffff0a0a7836 */ /* 0x000fe20000000000 */
[----:B------:R-:W-:-:S02]  /*9d90*/  F2FP.F16.F32.PACK_AB R198, R129, R198 ;  /* 0x000000c681c6723e */ /* 0x000fc400000000ff */
[----:B------:R-:W-:Y:S02]  /*9da0*/  F2FP.F16.F32.PACK_AB R199, R160, R199 ;  /* 0x000000c7a0c7723e */ /* 0x000fe400000000ff */
[----:B------:R-:W-:Y:S02]  /*9db0*/  F2FP.F16.F32.PACK_AB R192, R127, R192 ;  /* 0x000000c07fc0723e */ /* 0x000fe400000000ff */
[----:B------:R-:W-:Y:S02]  /*9dc0*/  F2FP.F16.F32.PACK_AB R193, R152, R193 ;  /* 0x000000c198c1723e */ /* 0x000fe400000000ff */
[----:B------:R-:W-:Y:S02]  /*9dd0*/  F2FP.F16.F32.PACK_AB R194, R125, R194 ;  /* 0x000000c27dc2723e */ /* 0x000fe400000000ff */
[----:B------:R-:W-:Y:S02]  /*9de0*/  F2FP.F16.F32.PACK_AB R195, R154, R195 ;  /* 0x000000c39ac3723e */ /* 0x000fe400000000ff */
        /* <DEDUP_REMOVED lines=13> */
[----:B------:R-:W-:Y:S01]  /*9ec0*/  F2FP.F16.F32.PACK_AB R179, R179, R124 ;  /* 0x0000007cb3b3723e */ /* 0x000fe200000000ff */
[----:B0-----:R-:W-:Y:S06]  /*9ed0*/  @P1 BRA `(.L_x_206) ;  /* 0xffffffbc00501947 */ /* 0x001fec000383ffff */
.L_x_195:
        /* <DEDUP_REMOVED lines=99> */
.L_x_207:
        /* <DEDUP_REMOVED lines=9> */
.L_x_208:
[----:B-1----:R-:W-:Y:S05]  /*a5a0*/  @P1 BRA `(.L_x_209) ;  /* 0x0000000000081947 */ /* 0x002fea0003800000 */
[----:B------:R-:W1:Y:S02]  /*a5b0*/  SYNCS.PHASECHK.TRANS64.TRYWAIT P1, [UR9+0x36850], R0 ;  /* 0x03685000ff0075a7 */ /* 0x000e640008020149 */
[----:B-1----:R-:W-:Y:S05]  /*a5c0*/  @!P1 BRA `(.L_x_210) ;  /* 0x0000007000809947 */ /* 0x002fea0003800000 */
.L_x_209:
[----:B------:R-:W-:Y:S01]  /*a5d0*/  UIADD3 UR5, UR4, 0x400, URZ ;  /* 0x0000040004057890 */ /* 0x000fe2000fffe03f */
[----:B------:R-:W-:Y:S01]  /*a5e0*/  WARPGROUP.ARRIVE ;  /* 0x00000000000079c5 */ /* 0x000fe20000000000 */
[----:B------:R-:W-:Y:S01]  /*a5f0*/  UMOV UR7, 0x40000040 ;  /* 0x4000004000077882 */ /* 0x000fe20000000000 */
[----:B------:R-:W-:Y:S01]  /*a600*/  UMOV UR11, 0x40000040 ;  /* 0x40000040000b7882 */ /* 0x000fe20000000000 */
[----:B------:R-:W-:Y:S01]  /*a610*/  USHF.R.U32.HI UR5, URZ, 0x4, UR5 ;  /* 0x000000043f057899 */ /* 0x000fe20008011605 */
[----:B01----:R-:W0:Y:S01]  /*a620*/  SHFL.BFLY PT, R0, R3, 0x2, 0x1f ;  /* 0x0c401f0003007f89 */ /* 0x003e2200000e0000 */
[----:B------:R-:W-:Y:S02]  /*a630*/  CS2R R20, SRZ ;  /* 0x0000000000147805 */ /* 0x000fe4000001ff00 */
[----:B------:R-:W-:Y:S01]  /*a640*/  ULOP3.LUT UR5, UR5, 0x3fff, URZ, 0xc0, !UPT ;  /* 0x00003fff05057892 */ /* 0x000fe2000f8ec03f */
[----:B------:R-:W1:Y:S03]  /*a650*/  SHFL.BFLY PT, R5, R2, 0x2, 0x1f ;  /* 0x0c401f0002057f89 */ /* 0x000e6600000e0000 */
[----:B------:R-:W-:-:S04]  /*a660*/  ULOP3.LUT UR5, UR5, 0x3800000, URZ, 0xfc, !UPT ;  /* 0x0380000005057892 */ /* 0x000fc8000f8efc3f */
[----:B------:R-:W-:-:S04]  /*a670*/  UIMAD UR6, UR36, 0xa80, UR5 ;  /* 0x00000a80240678a4 */ /* 0x000fc8000f8e0205 */
[----:B------:R-:W-:-:S05]  /*a680*/  UIADD3 UR8, UR6, 0x80, URZ ;  /* 0x0000008006087890 */ /* 0x000fca000fffe03f */
[----:B------:R-:W-:Y:S01]  /*a690*/  HGMMA.64x192x16.F32 R24, R200, gdesc[UR4].tnspB, R24, gsb0 ;  /* 0x42e00004c8187df0 */ /* 0x000fe20008000818 */
[----:B------:R-:W-:Y:S01]  /*a6a0*/  UMOV UR7, 0x40000040 ;  /* 0x4000004000077882 */ /* 0x000fe20000000000 */
[----:B------:R-:W-:Y:S01]  /*a6b0*/  UMOV UR10, UR8 ;  /* 0x00000008000a7c82 */ /* 0x000fe20008000000 */
[----:B------:R-:W-:Y:S01]  /*a6c0*/  UIADD3 UR8, UR6, 0x100, URZ ;  /* 0x0000010006087890 */ /* 0x000fe2000fffe03f */
[----:B0-----:R-:W-:Y:S01]  /*a6d0*/  FADD.FTZ R0, R0, R3 ;  /* 0x0000000300007221 */ /* 0x001fe20000010000 */
[----:B-1----:R-:W-:Y:S01]  /*a6e0*/  FADD.FTZ R4, R5, R2 ;  /* 0x0000000205047221 */ /* 0x002fe20000010000 */
[----:B------:R-:W-:-:S03]  /*a6f0*/  IMAD.MOV.U32 R2, RZ, RZ, -0x800000 ;  /* 0xff800000ff027424 */ /* 0x000fc600078e00ff */
[----:B------:R-:W0:Y:S04]  /*a700*/  SHFL.BFLY PT, R5, R0, 0x1, 0x1f ;  /* 0x0c201f0000057f89 */ /* 0x000e2800000e0000 */
[----:B------:R-:W1:Y:S01]  /*a710*/  SHFL.BFLY PT, R9, R4, 0x1, 0x1f ;  /* 0x0c201f0004097f89 */ /* 0x000e6200000e0000 */
[----:B0-----:R-:W-:Y:S01]  /*a720*/  FADD.FTZ R10, R0, R5 ;  /* 0x00000005000a7221 */ /* 0x001fe20000010000 */
[----:B------:R-:W-:Y:S02]  /*a730*/  IMAD.MOV.U32 R0, RZ, RZ, -0x800000 ;  /* 0xff800000ff007424 */ /* 0x000fe400078e00ff */
[----:B-1----:R-:W-:Y:S02]  /*a740*/  FADD.FTZ R11, R4, R9 ;  /* 0x00000009040b7221 */ /* 0x002fe40000010000 */
[----:B------:R-:W-:-:S03]  /*a750*/  FSETP.NE.FTZ.AND P1, PT, R10, RZ, PT ;  /* 0x000000ff0a00720b */ /* 0x000fc60003f35000 */
[----:B------:R-:W-:-:S10]  /*a760*/  FSETP.NE.FTZ.AND P2, PT, R11, RZ, PT ;  /* 0x000000ff0b00720b */ /* 0x000fd40003f55000 */
[----:B------:R-:W0:Y:S01]  /*a770*/  @P1 MUFU.LG2 R5, R10 ;  /* 0x0000000a00051308 */ /* 0x000e220000000c00 */
[C---:B------:R-:W-:Y:S02]  /*a780*/  @P1 FMUL.FTZ R3, R7.reuse, 0.69314718246459960938 ;  /* 0x3f31721807031820 */ /* 0x040fe40000410000 */
[----:B------:R-:W-:-:S05]  /*a790*/  @P2 FMUL.FTZ R12, R7, 0.69314718246459960938 ;  /* 0x3f317218070c2820 */ /* 0x000fca0000410000 */
[----:B------:R-:W1:Y:S08]  /*a7a0*/  @P2 MUFU.LG2 R9, R11 ;  /* 0x0000000b00092308 */ /* 0x000e700000000c00 */
[----:B------:R2:W3:Y:S01]  /*a7b0*/  @P1 MUFU.RCP R21, R10 ;  /* 0x0000000a00151308 */ /* 0x0004e20000001000 */
[----:B0-----:R-:W-:-:S04]  /*a7c0*/  @P1 FMUL.FTZ R4, R5, 0.69314718246459960938 ;  /* 0x3f31721805041820 */ /* 0x001fc80000410000 */
[----:B------:R-:W-:-:S03]  /*a7d0*/  @P1 FFMA.FTZ R2, R3, R6, R4 ;  /* 0x0000000603021223 */ /* 0x000fc60000010004 */
[----:B------:R2:W0:Y:S01]  /*a7e0*/  @P2 MUFU.RCP R20, R11 ;  /* 0x0000000b00142308 */ /* 0x0004220000001000 */
[----:B-1----:R-:W-:-:S04]  /*a7f0*/  @P2 FMUL.FTZ R9, R9, 0.69314718246459960938 ;  /* 0x3f31721809092820 */ /* 0x002fc80000410000 */
[----:B------:R-:W-:Y:S01]  /*a800*/  @P2 FFMA.FTZ R0, R12, R8, R9 ;  /* 0x000000080c002223 */ /* 0x000fe20000010009 */
[----:B------:R-:W-:Y:S02]  /*a810*/  WARPGROUP.DEPBAR.LE gsb0, 0x0 ;  /* 0x00008000000079c5 */ /* 0x000fe40000010000 */
[----:B------:R-:W-:-:S06]  /*a820*/  WARPGROUP.ARRIVE ;  /* 0x00000000000079c5 */ /* 0x000fcc0000000000 */
        /* <DEDUP_REMOVED lines=24> */
[----:B------:R-:W-:Y:S03]  /*a9b0*/  HGMMA.64x192x16.F32 R24, R180, gdesc[UR8].tnspB, R24, gsb0 ;  /* 0x42e00008b4187df0 */ /* 0x000fe60008000818 */
[----:B------:R-:W-:Y:S02]  /*a9c0*/  WARPGROUP.DEPBAR.LE gsb0, 0x0 ;  /* 0x00008000000079c5 */ /* 0x000fe40000010000 */
[----:B------:R-:W-:-:S15]  /*a9d0*/  WARPGROUP.ARRIVE ;  /* 0x00000000000079c5 */ /* 0x000fde0000000000 */
[----:B------:R-:W-:Y:S03]  /*a9e0*/  HGMMA.64x192x16.F32 R24, R176, gdesc[UR4].tnspB, R24, gsb0 ;  /* 0x42e00004b0187df0 */ /* 0x000fe60008000818 */
[----:B------:R-:W-:Y:S02]  /*a9f0*/  WARPGROUP.DEPBAR.LE gsb0, 0x0 ;  /* 0x00008000000079c5 */ /* 0x000fe40000010000 */
[----:B0-23--:R-:W-:Y:S05]  /*aa00*/  @!P0 BRA `(.L_x_211) ;  /* 0x0000000000048947 */ /* 0x00dfea0003800000 */
[----:B------:R-:W-:Y:S01]  /*aa10*/  BPT.TRAP 0x1 ;  /* 0x000000040000795c */ /* 0x000fe20000300000 */
.L_x_211:
[----:B------:R-:W0:Y:S01]  /*aa20*/  S2UR UR5, SR_SWINHI ;  /* 0x00000000000579c3 */ /* 0x000e220000002f00 */
[----:B------:R-:W-:Y:S01]  /*aa30*/  ISETP.NE.AND P0, PT, R17, RZ, PT ;  /* 0x000000ff1100720c */ /* 0x000fe20003f05270 */
[-C--:B------:R-:W-:Y:S01]  /*aa40*/  FMUL.FTZ R12, R49, R21.reuse ;  /* 0x00000015310c7220 */ /* 0x080fe20000410000 */
[-C--:B------:R-:W-:Y:S01]  /*aa50*/  FMUL.FTZ R121, R48, R21.reuse ;  /* 0x0000001530797220 */ /* 0x080fe20000410000 */
[-C--:B------:R-:W-:Y:S01]  /*aa60*/  FMUL.FTZ R154, R26, R20.reuse ;  /* 0x000000141a9a7220 */ /* 0x080fe20000410000 */
[-C--:B------:R-:W-:Y:S01]  /*aa70*/  FMUL.FTZ R141, R47, R20.reuse ;  /* 0x000000142f8d7220 */ /* 0x080fe20000410000 */
[-C--:B------:R-:W-:Y:S01]  /*aa80*/  FMUL.FTZ R148, R46, R20.reuse ;  /* 0x000000142e947220 */ /* 0x080fe20000410000 */
[----:B------:R-:W-:Y:S02]  /*aa90*/  IMAD.U32 R26, RZ, RZ, UR9 ;  /* 0x00000009ff1a7e24 */ /* 0x000fe4000f8e00ff */
[----:B------:R-:W-:Y:S01]  /*aaa0*/  FMUL.FTZ R129, R71, R20 ;  /* 0x0000001447817220 */ /* 0x000fe20000410000 */
[-C--:B------:R-:W-:Y:S01]  /*aab0*/  FMUL.FTZ R4, R25, R21.reuse ;  /* 0x0000001519047220 */ /* 0x080fe20000410000 */
[-C--:B------:R-:W-:Y:S01]  /*aac0*/  FMUL.FTZ R5, R24, R21.reuse ;  /* 0x0000001518057220 */ /* 0x080fe20000410000 */
[-C--:B------:R-:W-:Y:S01]  /*aad0*/  FMUL.FTZ R6, R29, R21.reuse ;  /* 0x000000151d067220 */ /* 0x080fe20000410000 */
[-C--:B------:R-:W-:Y:S01]  /*aae0*/  FMUL.FTZ R7, R28, R21.reuse ;  /* 0x000000151c077220 */ /* 0x080fe20000410000 */
[----:B------:R-:W-:Y:S01]  /*aaf0*/  FMUL.FTZ R9, R33, R21 ;  /* 0x0000001521097220 */ /* 0x000fe20000410000 */
[----:B------:R-:W-:-:S02]  /*ab00*/  @P0 VIADD R26, R26, 0x36860 ;  /* 0x000368601a1a0836 */ /* 0x000fc40000000000 */
        /* <DEDUP_REMOVED lines=9> */
[----:B------:R-:W-:Y:S01]  /*aba0*/  UMOV UR6, UR4 ;  /* 0x0000000400067c82 */ /* 0x000fe20008000000 */
[----:B0-----:R-:W-:Y:S01]  /*abb0*/  UMOV UR7, UR5 ;  /* 0x0000000500077c82 */ /* 0x001fe20008000000 */
[----:B------:R-:W-:Y:S01]  /*abc0*/  FMUL.FTZ R24, R57, R21 ;  /* 0x0000001539187220 */ /* 0x000fe20000410000 */
[----:B------:R-:W-:-:S02]  /*abd0*/  IMAD.U32 R48, RZ, RZ, UR6 ;  /* 0x00000006ff307e24 */ /* 0x000fc4000f8e00ff */
[-C--:B------:R-:W-:Y:S01]  /*abe0*/  FMUL.FTZ R25, R56, R21.reuse ;  /* 0x0000001538197220 */ /* 0x080fe20000410000 */
[----:B------:R-:W-:Y:S02]  /*abf0*/  IMAD.U32 R49, RZ, RZ, UR7 ;  /* 0x00000007ff317e24 */ /* 0x000fe4000f8e00ff */
[-C--:B------:R-:W-:Y:S01]  /*ac00*/  FMUL.FTZ R61, R61, R21.reuse ;  /* 0x000000153d3d7220 */ /* 0x080fe20000410000 */
[-C--:B------:R-:W-:Y:S01]  /*ac10*/  FMUL.FTZ R60, R60, R21.reuse ;  /* 0x000000153c3c7220 */ /* 0x080fe20000410000 */
[----:B------:R-:W-:Y:S01]  /*ac20*/  FMUL.FTZ R65, R65, R21 ;  /* 0x0000001541417220 */ /* 0x000fe20000410000 */
[----:B------:R-:W-:-:S04]  /*ac30*/  IMAD.WIDE R46, R217, 0x2, R48 ;  /* 0x00000002d92e7825 */ /* 0x000fc800078e0230 */
[-C--:B------:R-:W-:Y:S01]  /*ac40*/  FMUL.FTZ R64, R64, R21.reuse ;  /* 0x0000001540407220 */ /* 0x080fe20000410000 */
[-C--:B------:R-:W-:Y:S01]  /*ac50*/  FMUL.FTZ R69, R69, R21.reuse ;  /* 0x0000001545457220 */ /* 0x080fe20000410000 */
[-C--:B------:R-:W-:Y:S01]  /*ac60*/  FMUL.FTZ R68, R68, R21.reuse ;  /* 0x0000001544447220 */ /* 0x080fe20000410000 */
[-C--:B------:R-:W-:Y:S01]  /*ac70*/  FMUL.FTZ R73, R73, R21.reuse ;  /* 0x0000001549497220 */ /* 0x080fe20000410000 */
[----:B------:R-:W-:Y:S01]  /*ac80*/  IADD3 R71, P5, R46, 0x8060, RZ ;  /* 0x000080602e477810 */ /* 0x000fe20007fbe0ff */
        /* <DEDUP_REMOVED lines=23> */
[----:B------:R-:W-:-:S02]  /*ae00*/  IMAD R21, R209, 0x40, R23 ;  /* 0x00000040d1157824 */ /* 0x000fc400078e0217 */
[-C--:B------:R-:W-:Y:S01]  /*ae10*/  FMUL.FTZ R132, R70, R20.reuse ;  /* 0x0000001446847220 */ /* 0x080fe20000410000 */
[----:B------:R-:W-:Y:S01]  /*ae20*/  @P0 PRMT R26, R19, 0x654, R26 ;  /* 0x00000654131a0816 */ /* 0x000fe2000000001a */
[-C--:B------:R-:W-:Y:S01]  /*ae30*/  FMUL.FTZ R144, R43, R20.reuse ;  /* 0x000000142b907220 */ /* 0x080fe20000410000 */
[----:B------:R-:W-:Y:S01]  /*ae40*/  LOP3.LUT R70, R71, 0x380, RZ, 0xc0, !PT ;  /* 0x0000038047467812 */ /* 0x000fe200078ec0ff */
[----:B------:R-:W-:Y:S01]  /*ae50*/  IMAD.WIDE R48, R21, 0x2, R48 ;  /* 0x0000000215307825 */ /* 0x000fe200078e0230 */
[----:B------:R0:W-:Y:S01]  /*ae60*/  @P0 SYNCS.ARRIVE.TRANS64.RED.A1T0 RZ, [R26+URZ], RZ ;  /* 0x000000ff1aff09a7 */ /* 0x0001e2000810043f */
[----:B------:R-:W-:Y:S02]  /*ae70*/  LOP3.LUT R21, R46, 0x380, RZ, 0xc0, !PT ;  /* 0x000003802e157812 */ /* 0x000fe400078ec0ff */
[-C--:B------:R-:W-:Y:S01]  /*ae80*/  FMUL.FTZ R152, R30, R20.reuse ;  /* 0x000000141e987220 */ /* 0x080fe20000410000 */
[----:B------:R-:W-:Y:S01]  /*ae90*/  SHF.R.U64 R70, R70, 0x3, RZ ;  /* 0x0000000346467819 */ /* 0x000fe200000012ff */
[-C--:B------:R-:W-:Y:S01]  /*aea0*/  FMUL.FTZ R33, R27, R20.reuse ;  /* 0x000000141b217220 */ /* 0x080fe20000410000 */
[C---:B------:R-:W-:Y:S01]  /*aeb0*/  IADD3 R45, P6, R46.reuse, 0x8040, RZ ;  /* 0x000080402e2d7810 */ /* 0x040fe20007fde0ff */
[-C--:B------:R-:W-:Y:S01]  /*aec0*/  FMUL.FTZ R29, R31, R20.reuse ;  /* 0x000000141f1d7220 */ /* 0x080fe20000410000 */
[C---:B------:R-:W-:Y:S01]  /*aed0*/  IADD3 R32, P0, R46.reuse, 0x8020, RZ ;  /* 0x000080202e207810 */ /* 0x040fe20007f1e0ff */
[-C--:B------:R-:W-:Y:S01]  /*aee0*/  FMUL.FTZ R145, R35, R20.reuse ;  /* 0x0000001423917220 */ /* 0x080fe20000410000 */
[----:B------:R-:W-:Y:S01]  /*aef0*/  IADD3 R43, P1, R46, 0x8000, RZ ;  /* 0x000080002e2b7810 */ /* 0x000fe20007f3e0ff */
[-C--:B------:R-:W-:Y:S01]  /*af00*/  FMUL.FTZ R146, R34, R20.reuse ;  /* 0x0000001422927220 */ /* 0x080fe20000410000 */
[----:B------:R-:W-:Y:S01]  /*af10*/  SHF.R.U64 R21, R21, 0x3, RZ ;  /* 0x0000000315157819 */ /* 0x000fe200000012ff */
        /* <DEDUP_REMOVED lines=37> */
[----:B------:R-:W-:Y:S01]  /*b170*/  LOP3.LUT R70, R70, R71, RZ, 0x3c, !PT ;  /* 0x0000004746467212 */ /* 0x000fe200078e3cff */
[--C-:B------:R-:W-:Y:S01]  /*b180*/  IMAD.X R71, RZ, RZ, R47.reuse, P5 ;  /* 0x000000ffff477224 */ /* 0x100fe200028e062f */
[----:B------:R-:W-:Y:S01]  /*b190*/  LOP3.LUT R30, R32, 0x380, RZ, 0xc0, !PT ;  /* 0x00000380201e7812 */ /* 0x000fe200078ec0ff */
[--C-:B------:R-:W-:Y:S01]  /*b1a0*/  IMAD.X R75, RZ, RZ, R47.reuse, P6 ;  /* 0x000000ffff4b7224 */ /* 0x100fe200030e062f */
[----:B------:R-:W-:Y:S01]  /*b1b0*/  LOP3.LUT R20, R43, 0x380, RZ, 0xc0, !PT ;  /* 0x000003802b147812 */ /* 0x000fe200078ec0ff */
[--C-:B------:R-:W-:Y:S01]  /*b1c0*/  IMAD.X R79, RZ, RZ, R47.reuse, P0 ;  /* 0x000000ffff4f7224 */ /* 0x100fe200000e062f */
[C---:B------:R-:W-:Y:S01]  /*b1d0*/  IADD3 R28, P2, R46.reuse, 0x4060, RZ ;  /* 0x000040602e1c7810 */ /* 0x040fe20007f5e0ff */
[--C-:B------:R-:W-:Y:S01]  /*b1e0*/  IMAD.X R83, RZ, RZ, R47.reuse, P1 ;  /* 0x000000ffff537224 */ /* 0x100fe200008e062f */
[C---:B------:R-:W-:Y:S01]  /*b1f0*/  IADD3 R31, P3, R46.reuse, 0x20, RZ ;  /* 0x000000202e1f7810 */ /* 0x040fe20007f7e0ff */
[----:B------:R-:W1:Y:S01]  /*b200*/  LDC R86, c[0x0][0xbe8] ;  /* 0x0002fa00ff567b82 */ /* 0x000e620000000800 */
[C---:B------:R-:W-:Y:S01]  /*b210*/  IADD3 R41, P4, R46.reuse, 0x4040, RZ ;  /* 0x000040402e297810 */ /* 0x040fe20007f9e0ff */
[--C-:B------:R-:W-:Y:S01]  /*b220*/  IMAD.X R63, RZ, RZ, R47.reuse, P2 ;  /* 0x000000ffff3f7224 */ /* 0x100fe200010e062f */
[C---:B0-----:R-:W-:Y:S01]  /*b230*/  IADD3 R26, P5, R46.reuse, 0x4020, RZ ;  /* 0x000040202e1a7810 */ /* 0x041fe20007fbe0ff */
[--C-:B------:R-:W-:Y:S01]  /*b240*/  IMAD.X R67, RZ, RZ, R47.reuse, P3 ;  /* 0x000000ffff437224 */ /* 0x100fe200018e062f */
[C---:B------:R-:W-:Y:S01]  /*b250*/  IADD3 R39, P6, R46.reuse, 0x4000, RZ ;  /* 0x000040002e277810 */ /* 0x040fe20007fde0ff */
[--C-:B------:R-:W-:Y:S01]  /*b260*/  IMAD.X R53, RZ, RZ, R47.reuse, P4 ;  /* 0x000000ffff357224 */ /* 0x100fe200020e062f */
[C---:B------:R-:W-:Y:S01]  /*b270*/  IADD3 R37, P0, R46.reuse, 0x60, RZ ;  /* 0x000000602e257810 */ /* 0x040fe20007f1e0ff */
[----:B------:R-:W0:Y:S01]  /*b280*/  LDC R155, c[0x0][0xc38] ;  /* 0x00030e00ff9b7b82 */ /* 0x000e220000000800 */
[----:B------:R-:W-:Y:S01]  /*b290*/  IADD3 R35, P1, R46, 0x40, RZ ;  /* 0x000000402e237810 */ /* 0x000fe20007f3e0ff */
[----:B------:R-:W-:Y:S01]  /*b2a0*/  ULDC UR10, c[0x0][0xc44] ;  /* 0x00031100000a7ab9 */ /* 0x000fe20000000800 */
[----:B------:R-:W-:Y:S01]  /*b2b0*/  LOP3.LUT R46, R21, R46, RZ, 0x3c, !PT ;  /* 0x0000002e152e7212 */ /* 0x000fe200078e3cff */
[--C-:B------:R-:W-:Y:S01]  /*b2c0*/  IMAD.X R27, RZ, RZ, R47.reuse, P0 ;  /* 0x000000ffff1b7224 */ /* 0x100fe200000e062f */
[----:B------:R-:W-:Y:S01]  /*b2d0*/  SHF.R.U64 R21, R30, 0x3, RZ ;  /* 0x000000031e157819 */ /* 0x000fe200000012ff */
[--C-:B------:R-:W-:Y:S01]  /*b2e0*/  IMAD.X R59, RZ, RZ, R47.reuse, P1 ;  /* 0x000000ffff3b7224 */ /* 0x100fe200008e062f */
[----:B------:R-:W-:Y:S01]  /*b2f0*/  SHF.R.U64 R20, R20, 0x3, RZ ;  /* 0x0000000314147819 */ /* 0x000fe200000012ff */
[----:B------:R-:W-:Y:S01]  /*b300*/  ULDC.64 UR8, c[0x0][0xb90] ;  /* 0x0002e40000087ab9 */ /* 0x000fe20000000a00 */
[----:B------:R-:W-:Y:S01]  /*b310*/  LOP3.LUT R78, R21, R32, RZ, 0x3c, !PT ;  /* 0x00000020154e7212 */ /* 0x000fe200078e3cff */
[--C-:B------:R-:W-:Y:S01]  /*b320*/  IMAD.X R55, RZ, RZ, R47.reuse, P5 ;  /* 0x000000ffff377224 */ /* 0x100fe200028e062f */
[----:B------:R-:W-:Y:S01]  /*b330*/  LOP3.LUT R21, R28, 0x380, RZ, 0xc0, !PT ;  /* 0x000003801c157812 */ /* 0x000fe200078ec0ff */
[----:B------:R-:W-:Y:S01]  /*b340*/  IMAD.X R57, RZ, RZ, R47, P6 ;  /* 0x000000ffff397224 */ /* 0x000fe200030e062f */
[----:B------:R-:W-:-:S02]  /*b350*/  LOP3.LUT R82, R20, R43, RZ, 0x3c, !PT ;  /* 0x0000002b14527212 */ /* 0x000fc400078e3cff */
[----:B------:R-:W-:Y:S02]  /*b360*/  LOP3.LUT R20, R31, 0x380, RZ, 0xc0, !PT ;  /* 0x000003801f147812 */ /* 0x000fe400078ec0ff */
[----:B------:R-:W-:Y:S02]  /*b370*/  SHF.R.U64 R21, R21, 0x3, RZ ;  /* 0x0000000315157819 */ /* 0x000fe400000012ff */
[----:B------:R-:W-:Y:S02]  /*b380*/  SHF.R.U64 R20, R20, 0x3, RZ ;  /* 0x0000000314147819 */ /* 0x000fe400000012ff */
[----:B------:R-:W-:Y:S02]  /*b390*/  LOP3.LUT R62, R21, R28, RZ, 0x3c, !PT ;  /* 0x0000001c153e7212 */ /* 0x000fe400078e3cff */
[----:B------:R-:W-:Y:S02]  /*b3a0*/  LOP3.LUT R66, R20, R31, RZ, 0x3c, !PT ;  /* 0x0000001f14427212 */ /* 0x000fe400078e3cff */
[----:B------:R-:W-:-:S02]  /*b3b0*/  LOP3.LUT R21, R26, 0x380, RZ, 0xc0, !PT ;  /* 0x000003801a157812 */ /* 0x000fc400078ec0ff */
[----:B------:R-:W-:Y:S02]  /*b3c0*/  LOP3.LUT R20, R39, 0x380, RZ, 0xc0, !PT ;  /* 0x0000038027147812 */ /* 0x000fe400078ec0ff */
[----:B------:R-:W-:Y:S02]  /*b3d0*/  SHF.R.U64 R21, R21, 0x3, RZ ;  /* 0x0000000315157819 */ /* 0x000fe400000012ff */
[----:B------:R-:W-:Y:S02]  /*b3e0*/  SHF.R.U64 R20, R20, 0x3, RZ ;  /* 0x0000000314147819 */ /* 0x000fe400000012ff */
[----:B------:R-:W-:Y:S02]  /*b3f0*/  LOP3.LUT R54, R21, R26, RZ, 0x3c, !PT ;  /* 0x0000001a15367212 */ /* 0x000fe400078e3cff */
[----:B------:R-:W-:Y:S02]  /*b400*/  LOP3.LUT R56, R20, R39, RZ, 0x3c, !PT ;  /* 0x0000002714387212 */ /* 0x000fe400078e3cff */
[----:B------:R-:W-:-:S02]  /*b410*/  IADD3 R21, P4, R48, 0x1000, RZ ;  /* 0x0000100030157810 */ /* 0x000fc40007f9e0ff */
[----:B------:R-:W-:Y:S02]  /*b420*/  IADD3 R39, P1, R48, 0x4000, RZ ;  /* 0x0000400030277810 */ /* 0x000fe40007f3e0ff */
[----:B------:R-:W-:Y:S02]  /*b430*/  LOP3.LUT R28, R41, 0x380, RZ, 0xc0, !PT ;  /* 0x00000380291c7812 */ /* 0x000fe400078ec0ff */
[----:B------:R-:W-:Y:S02]  /*b440*/  LOP3.LUT R20, R21, 0x380, RZ, 0xc0, !PT ;  /* 0x0000038015147812 */ /* 0x000fe400078ec0ff */
[----:B------:R-:W-:Y:S02]  /*b450*/  LOP3.LUT R38, R39, 0x380, RZ, 0xc0, !PT ;  /* 0x0000038027267812 */ /* 0x000fe400078ec0ff */
[----:B------:R-:W-:Y:S02]  /*b460*/  SHF.R.U64 R28, R28, 0x3, RZ ;  /* 0x000000031c1c7819 */ /* 0x000fe400000012ff */
[----:B------:R-:W-:-:S02]  /*b470*/  SHF.R.U64 R20, R20, 0x3, RZ ;  /* 0x0000000314147819 */ /* 0x000fc400000012ff */
[----:B------:R-:W-:Y:S02]  /*b480*/  SHF.R.U64 R38, R38, 0x3, RZ ;  /* 0x0000000326267819 */ /* 0x000fe400000012ff */
[----:B------:R-:W-:Y:S02]  /*b490*/  LOP3.LUT R52, R28, R41, RZ, 0x3c, !PT ;  /* 0x000000291c347212 */ /* 0x000fe400078e3cff */
[----:B------:R-:W-:Y:S01]  /*b4a0*/  LOP3.LUT R20, R20, R21, RZ, 0x3c, !PT ;  /* 0x0000001514147212 */ /* 0x000fe200078e3cff */
[----:B------:R-:W-:Y:S01]  /*b4b0*/  IMAD.X R21, RZ, RZ, R49, P4 ;  /* 0x000000ffff157224 */ /* 0x000fe200020e0631 */
[----:B------:R-:W-:Y:S02]  /*b4c0*/  IADD3 R41, P0, R48, 0x5000, RZ ;  /* 0x0000500030297810 */ /* 0x000fe40007f1e0ff */
[----:B------:R-:W-:Y:S02]  /*b4d0*/  LOP3.LUT R38, R38, R39, RZ, 0x3c, !PT ;  /* 0x0000002726267212 */ /* 0x000fe400078e3cff */
[----:B------:R-:W-:-:S02]  /*b4e0*/  IADD3 R39, P4, R48, 0x8000, RZ ;  /* 0x0000800030277810 */ /* 0x000fc40007f9e0ff */
[----:B------:R-:W-:Y:S02]  /*b4f0*/  LOP3.LUT R40, R41, 0x380, RZ, 0xc0, !PT ;  /* 0x0000038029287812 */ /* 0x000fe400078ec0ff */
[----:B------:R-:W-:Y:S02]  /*b500*/  LOP3.LUT R36, R39, 0x380, RZ, 0xc0, !PT ;  /* 0x0000038027247812 */ /* 0x000fe400078ec0ff */
[----:B------:R-:W-:Y:S02]  /*b510*/  LOP3.LUT R28, R35, 0x380, RZ, 0xc0, !PT ;  /* 0x00000380231c7812 */ /* 0x000fe400078ec0ff */
[----:B------:R-:W-:Y:S02]  /*b520*/  SHF.R.U64 R40, R40, 0x3, RZ ;  /* 0x0000000328287819 */ /* 0x000fe400000012ff */
[----:B------:R-:W-:Y:S02]  /*b530*/  SHF.R.U64 R36, R36, 0x3, RZ ;  /* 0x0000000324247819 */ /* 0x000fe400000012ff */
[----:B------:R-:W-:-:S02]  /*b540*/  SHF.R.U64 R28, R28, 0x3, RZ ;  /* 0x000000031c1c7819 */ /* 0x000fc400000012ff */
[----:B------:R-:W-:Y:S02]  /*b550*/  LOP3.LUT R40, R40, R41, RZ, 0x3c, !PT ;  /* 0x0000002928287212 */ /* 0x000fe400078e3cff */
[----:B------:R-:W-:Y:S02]  /*b560*/  IADD3 R41, P3, R48, 0x7000, RZ ;  /* 0x0000700030297810 */ /* 0x000fe40007f7e0ff */
[----:B------:R-:W-:Y:S01]  /*b570*/  LOP3.LUT R36, R36, R39, RZ, 0x3c, !PT ;  /* 0x0000002724247212 */ /* 0x000fe200078e3cff */
[----:B------:R-:W-:Y:S01]  /*b580*/  IMAD.X R39, RZ, RZ, R49, P1 ;  /* 0x000000ffff277224 */ /* 0x000fe200008e0631 */
[----:B-1----:R-:W-:Y:S02]  /*b590*/  ISETP.NE.AND P1, PT, R86, 0x1, PT ;  /* 0x000000015600780c */ /* 0x002fe40003f25270 */
[----:B------:R-:W-:Y:S02]  /*b5a0*/  LOP3.LUT R58, R28, R35, RZ, 0x3c, !PT ;  /* 0x000000231c3a7212 */ /* 0x000fe400078e3cff */
[----:B------:R-:W-:-:S02]  /*b5b0*/  LOP3.LUT R28, R41, 0x380, RZ, 0xc0, !PT ;  /* 0x00000380291c7812 */ /* 0x000fc400078ec0ff */
[----:B------:R-:W-:Y:S02]  /*b5c0*/  R2UR UR14, R212 ;  /* 0x00000000d40e72ca */ /* 0x000fe400000e0000 */
[----:B------:R-:W-:Y:S02]  /*b5d0*/  SHF.R.U64 R28, R28, 0x3, RZ ;  /* 0x000000031c1c7819 */ /* 0x000fe400000012ff */
[----:B------:R-:W-:Y:S02]  /*b5e0*/  F2FP.F16.F32.PACK_AB R6, R6, R7 ;  /* 0x000000070606723e */ /* 0x000fe400000000ff */
[----:B------:R-:W-:Y:S01]  /*b5f0*/  LOP3.LUT R28, R28, R41, RZ, 0x3c, !PT ;  /* 0x000000291c1c7212 */ /* 0x000fe200078e3cff */
[--C-:B------:R-:W-:Y:S01]  /*b600*/  IMAD.X R41, RZ, RZ, R49.reuse, P0 ;  /* 0x000000ffff297224 */ /* 0x100fe200000e0631 */
[----:B------:R-:W-:Y:S01]  /*b610*/  R2UR UR13, R213 ;  /* 0x00000000d50d72ca */ /* 0x000fe200000e0000 */
[----:B------:R-:W1:Y:S01]  /*b620*/  @P1 LDC R153, c[0x0][0xbf0] ;  /* 0x0002fc00ff991b82 */ /* 0x000e620000000800 */
[----:B------:R-:W-:Y:S01]  /*b630*/  F2FP.F16.F32.PACK_AB R7, R29, R152 ;  /* 0x000000981d07723e */ /* 0x000fe200000000ff */
[----:B------:R-:W-:Y:S01]  /*b640*/  IMAD.X R29, RZ, RZ, R49, P3 ;  /* 0x000000ffff1d7224 */ /* 0x000fe200018e0631 */
[----:B------:R-:W-:Y:S01]  /*b650*/  IADD3 R149, P0, R48, 0xb000, RZ ;  /* 0x0000b00030957810 */ /* 0x000fe20007f1e0ff */
[----:B------:R-:W-:Y:S01]  /*b660*/  UIADD3 UR5, -UR14, URZ, URZ ;  /* 0x0000003f0e057290 */ /* 0x000fe2000fffe13f */
[----:B------:R-:W-:-:S02]  /*b670*/  LOP3.LUT R34, R45, 0x380, RZ, 0xc0, !PT ;  /* 0x000003802d227812 */ /* 0x000fc400078ec0ff */
[----:B------:R-:W-:Y:S01]  /*b680*/  MOV R151, R46 ;  /* 0x0000002e00977202 */ /* 0x000fe20000000f00 */
[----:B------:R-:W2:Y:S01]  /*b690*/  @P1 LDC R152, c[0x0][0xbec] ;  /* 0x0002fb00ff981b82 */ /* 0x000ea20000000800 */
[----:B------:R-:W-:Y:S01]  /*b6a0*/  R2UR UR12, R211 ;  /* 0x00000000d30c72ca */ /* 0x000fe200000e0000 */
[----:B------:R-:W-:Y:S01]  /*b6b0*/  IMAD.X R47, RZ, RZ, R49, P0 ;  /* 0x000000ffff2f7224 */ /* 0x000fe200000e0631 */
[----:B------:R-:W-:Y:S01]  /*b6c0*/  LOP3.LUT R46, R149, 0x380, RZ, 0xc0, !PT ;  /* 0x00000380952e7812 */ /* 0x000fe200078ec0ff */
[----:B------:R-:W-:Y:S01]  /*b6d0*/  UIMAD UR10, UR10, UR5, UR13 ;  /* 0x000000050a0a72a4 */ /* 0x000fe2000f8e020d */
[----:B------:R-:W-:Y:S02]  /*b6e0*/  SHF.R.U64 R34, R34, 0x3, RZ ;  /* 0x0000000322227819 */ /* 0x000fe400000012ff */
[----:B------:R-:W-:Y:S01]  /*b6f0*/  SHF.R.U64 R46, R46, 0x3, RZ ;  /* 0x000000032e2e7819 */ /* 0x000fe200000012ff */
[----:B------:R-:W-:Y:S01]  /*b700*/  USHF.R.S32.HI UR11, URZ, 0x1f, UR10 ;  /* 0x0000001f3f0b7899 */ /* 0x000fe2000801140a */
[----:B------:R-:W-:Y:S01]  /*b710*/  LOP3.LUT R74, R34, R45, RZ, 0x3c, !PT ;  /* 0x0000002d224a7212 */ /* 0x000fe200078e3cff */
[----:B------:R-:W-:Y:S01]  /*b720*/  UIMAD.WIDE.U32 UR6, UR10, UR8, URZ ;  /* 0x000000080a0672a5 */ /* 0x000fe2000f8e003f */
[----:B------:R-:W-:Y:S01]  /*b730*/  LOP3.LUT R46, R46, R149, RZ, 0x3c, !PT ;  /* 0x000000952e2e7212 */ /* 0x000fe200078e3cff */
[----:B------:R-:W-:Y:S01]  /*b740*/  UIMAD UR5, UR11, UR8, URZ ;  /* 0x000000080b0572a4 */ /* 0x000fe2000f8e023f */
[----:B------:R-:W-:Y:S01]  /*b750*/  MOV R71, R70 ;  /* 0x0000004600477202 */ /* 0x000fe20000000f00 */
[----:B------:R-:W-:Y:S01]  /*b760*/  IMAD R70, RZ, RZ, -UR13 ;  /* 0x8000000dff467e24 */ /* 0x000fe2000f8e02ff */
[----:B------:R-:W-:Y:S01]  /*b770*/  MOV R149, R74 ;  /* 0x0000004a00957202 */ /* 0x000fe20000000f00 */
[----:B------:R-:W-:Y:S01]  /*b780*/  UIMAD UR5, UR10, UR9, UR5 ;  /* 0x000000090a0572a4 */ /* 0x000fe2000f8e0205 */
[----:B------:R-:W-:Y:S01]  /*b790*/  MOV R74, R62 ;  /* 0x0000003e004a7202 */ /* 0x000fe20000000f00 */
[----:B0-----:R-:W-:Y:S01]  /*b7a0*/  IMAD R70, R155, R70, UR12 ;  /* 0x0000000c9b467e24 */ /* 0x001fe2000f8e0246 */
[----:B------:R-:W0:Y:S01]  /*b7b0*/  LDC.64 R62, c[0x0][0xb98] ;  /* 0x0002e600ff3e7b82 */ /* 0x000e220000000a00 */
[----:B------:R-:W-:Y:S01]  /*b7c0*/  F2FP.F16.F32.PACK_AB R4, R4, R5 ;  /* 0x000000050404723e */ /* 0x000fe200000000ff */
[----:B------:R-:W-:Y:S01]  /*b7d0*/  IMAD.U32 R50, RZ, RZ, UR6 ;  /* 0x00000006ff327e24 */ /* 0x000fe2000f8e00ff */
[----:B------:R-:W-:-:S05]  /*b7e0*/  F2FP.F16.F32.PACK_AB R5, R33, R154 ;  /* 0x0000009a2105723e */ /* 0x000fca00000000ff */
[----:B------:R-:W-:Y:S01]  /*b7f0*/  BAR.SYNC.DEFER_BLOCKING 0x1, 0x100 ;  /* 0x0044000000007b1d */ /* 0x000fe20000010000 */
[----:B------:R-:W-:Y:S01]  /*b800*/  MOV R66, R66 ;  /* 0x0000004200427202 */ /* 0x000fe20000000f00 */
[----:B------:R-:W-:Y:S01]  /*b810*/  IMAD R67, R70, 0x80, R216 ;  /* 0x0000008046437824 */ /* 0x000fe200078e02d8 */
[----:B------:R-:W-:Y:S01]  /*b820*/  LOP3.LUT R26, R37, 0x380, RZ, 0xc0, !PT ;  /* 0x00000380251a7812 */ /* 0x000fe200078ec0ff */
[----:B------:R-:W-:Y:S01]  /*b830*/  UIADD3 UR6, UR7, UR5, URZ ;  /* 0x0000000507067290 */ /* 0x000fe2000fffe03f */
[----:B------:R-:W-:Y:S01]  /*b840*/  MOV R52, R52 ;  /* 0x0000003400347202 */ /* 0x000fe20000000f00 */
[----:B------:R-:W-:Y:S01]  /*b850*/  IMAD.MOV.U32 R53, RZ, RZ, R67 ;  /* 0x000000ffff357224 */ /* 0x000fe200078e0043 */
[----:B------:R-:W-:Y:S01]  /*b860*/  SHF.R.U64 R26, R26, 0x3, RZ ;  /* 0x000000031a1a7819 */ /* 0x000fe200000012ff */
[----:B------:R-:W-:Y:S01]  /*b870*/  USHF.R.S32.HI UR12, URZ, 0x1f, UR14 ;  /* 0x0000001f3f0c7899 */ /* 0x000fe2000801140e */
[----:B------:R-:W-:Y:S01]  /*b880*/  IMAD.U32 R51, RZ, RZ, UR7 ;  /* 0x00000007ff337e24 */ /* 0x000fe2000f8e00ff */
[----:B------:R-:W-:Y:S01]  /*b890*/  MOV R54, R54 ;  /* 0x0000003600367202 */ /* 0x000fe20000000f00 */
[----:B------:R-:W-:Y:S01]  /*b8a0*/  IMAD.U32 R51, RZ, RZ, UR6 ;  /* 0x00000006ff337e24 */ /* 0x000fe2000f8e00ff */
[----:B------:R-:W-:Y:S01]  /*b8b0*/  LOP3.LUT R26, R26, R37, RZ, 0x3c, !PT ;  /* 0x000000251a1a7212 */ /* 0x000fe200078e3cff */
[----:B------:R-:W-:Y:S01]  /*b8c0*/  ULDC.64 UR6, c[0x0][0xb88] ;  /* 0x0002e20000067ab9 */ /* 0x000fe20000000a00 */
[----:B------:R-:W-:Y:S01]  /*b8d0*/  F2FP.F16.F32.PACK_AB R8, R8, R11 ;  /* 0x0000000b0808723e */ /* 0x000fe200000000ff */
[----:B------:R-:W-:Y:S01]  /*b8e0*/  ULDC UR5, c[0x0][0xa88] ;  /* 0x0002a20000057ab9 */ /* 0x000fe20000000800 */
[----:B------:R-:W-:Y:S01]  /*b8f0*/  MOV R58, R58 ;  /* 0x0000003a003a7202 */ /* 0x000fe20000000f00 */
[----:B------:R-:W-:Y:S01]  /*b900*/  ULDC.64 UR8, c[0x0][0xae8] ;  /* 0x0002ba0000087ab9 */ /* 0x000fe20000000a00 */
[----:B------:R-:W-:-:S02]  /*b910*/  F2FP.F16.F32.PACK_AB R10, R10, R13 ;  /* 0x0000000d0a0a723e */ /* 0x000fc400000000ff */
[----:B------:R-:W-:Y:S01]  /*b920*/  F2FP.F16.F32.PACK_AB R11, R141, R148 ;  /* 0x000000948d0b723e */ /* 0x000fe200000000ff */
[C---:B0-----:R-:W-:Y:S01]  /*b930*/  IMAD.WIDE.U32 R50, R62.reuse, UR14, R50 ;  /* 0x0000000e3e327c25 */ /* 0x041fe2000f8e0032 */
[----:B------:R-:W-:Y:S01]  /*b940*/  MOV R55, R26 ;  /* 0x0000001a00377202 */ /* 0x000fe20000000f00 */
[----:B------:R2:W-:Y:S02]  /*b950*/  STSM.16.M88.4 [R151], R4 ;  /* 0x0000000497007844 */ /* 0x0005e40000000200 */
[----:B------:R-:W-:Y:S01]  /*b960*/  IMAD R26, R62, UR12, RZ ;  /* 0x0000000c3e1a7c24 */ /* 0x000fe2000f8e02ff */
[----:B------:R-:W-:Y:S02]  /*b970*/  IADD3 R45, P2, R48, 0x6000, RZ ;  /* 0x00006000302d7810 */ /* 0x000fe40007f5e0ff */
[----:B------:R-:W-:Y:S01]  /*b980*/  F2FP.F16.F32.PACK_AB R14, R14, R15 ;  /* 0x0000000f0e0e723e */ /* 0x000fe200000000ff */
[----:B------:R-:W-:Y:S01]  /*b990*/  IMAD R63, R63, UR14, R26 ;  /* 0x0000000e3f3f7c24 */ /* 0x000fe2000f8e021a */
[----:B------:R-:W-:-:S02]  /*b9a0*/  F2FP.F16.F32.PACK_AB R12, R12, R121 ;  /* 0x000000790c0c723e */ /* 0x000fc400000000ff */
[----:B------:R-:W-:Y:S02]  /*b9b0*/  F2FP.F16.F32.PACK_AB R13, R135, R142 ;  /* 0x0000008e870d723e */ /* 0x000fe400000000ff */
[----:B------:R-:W-:Y:S02]  /*b9c0*/  F2FP.F16.F32.PACK_AB R15, R136, R139 ;  /* 0x0000008b880f723e */ /* 0x000fe400000000ff */
[----:B------:R-:W-:Y:S02]  /*b9d0*/  F2FP.F16.F32.PACK_AB R24, R24, R25 ;  /* 0x000000191818723e */ /* 0x000fe400000000ff */
[----:B------:R-:W-:Y:S01]  /*b9e0*/  LOP3.LUT R44, R45, 0x380, RZ, 0xc0, !PT ;  /* 0x000003802d2c7812 */ /* 0x000fe200078ec0ff */
[----:B--2---:R-:W-:Y:S01]  /*b9f0*/  @P1 IMAD.HI.U32 R4, R67, R152, RZ ;  /* 0x0000009843041227 */ /* 0x004fe200078e00ff */
[----:B------:R-:W-:Y:S02]  /*ba00*/  F2FP.F16.F32.PACK_AB R6, R3, R120 ;  /* 0x000000780306723e */ /* 0x000fe400000000ff */
[----:B------:R-:W-:-:S02]  /*ba10*/  F2FP.F16.F32.PACK_AB R5, R145, R146 ;  /* 0x000000929105723e */ /* 0x000fc400000000ff */
[----:B-1----:R-:W-:Y:S02]  /*ba20*/  @P1 SHF.R.U32.HI R53, RZ, R153, R4 ;  /* 0x00000099ff351219 */ /* 0x002fe40000011604 */
[----:B------:R-:W-:Y:S02]  /*ba30*/  F2FP.F16.F32.PACK_AB R4, R9, R122 ;  /* 0x0000007a0904723e */ /* 0x000fe400000000ff */
[----:B------:R-:W-:Y:S01]  /*ba40*/  F2FP.F16.F32.PACK_AB R7, R143, R150 ;  /* 0x000000968f07723e */ /* 0x000fe200000000ff */
[----:B------:R-:W-:Y:S01]  /*ba50*/  IMAD.MOV R3, RZ, RZ, -R53 ;  /* 0x000000ffff037224 */ /* 0x000fe200078e0a35 */
[----:B------:R-:W-:Y:S02]  /*ba60*/  F2FP.F16.F32.PACK_AB R9, R144, R147 ;  /* 0x000000939009723e */ /* 0x000fe400000000ff */
[----:B------:R-:W-:Y:S01]  /*ba70*/  IADD3 R50, P0, R53, R50, RZ ;  /* 0x0000003235327210 */ /* 0x000fe20007f1e0ff */
[----:B------:R-:W-:Y:S01]  /*ba80*/  IMAD R3, R86, R3, R67 ;  /* 0x0000000356037224 */ /* 0x000fe200078e0243 */
[----:B------:R0:W-:Y:S01]  /*ba90*/  STSM.16.M88.4 [R66], R4 ;  /* 0x0000000442007844 */ /* 0x0001e20000000200 */
[----:B------:R-:W-:Y:S01]  /*baa0*/  MOV R56, R56 ;  /* 0x0000003800387202 */ /* 0x000fe20000000f00 */
[----:B------:R-:W-:Y:S01]  /*bab0*/  IMAD R57, R70, 0x80, R215 ;  /* 0x0000008046397824 */ /* 0x000fe200078e02d7 */
[----:B------:R-:W-:Y:S01]  /*bac0*/  F2FP.F16.F32.PACK_AB R25, R133, R140 ;  /* 0x0000008c8519723e */ /* 0x000fe200000000ff */
[----:B------:R1:W-:Y:S01]  /*bad0*/  STSM.16.M88.4 [R58], R8 ;  /* 0x000000083a007844 */ /* 0x0003e20000000200 */
[----:B------:R-:W-:-:S02]  /*bae0*/  F2FP.F16.F32.PACK_AB R26, R61, R60 ;  /* 0x0000003c3d1a723e */ /* 0x000fc400000000ff */
[----:B------:R-:W-:Y:S01]  /*baf0*/  F2FP.F16.F32.PACK_AB R27, R134, R137 ;  /* 0x00000089861b723e */ /* 0x000fe200000000ff */
[----:B------:R-:W-:Y:S01]  /*bb00*/  STSM.16.M88.4 [R55], R12 ;  /* 0x0000000c37007844 */ /* 0x000fe20000000200 */
[----:B------:R-:W-:Y:S02]  /*bb10*/  SHF.R.U64 R44, R44, 0x3, RZ ;  /* 0x000000032c2c7819 */ /* 0x000fe400000012ff */
[----:B------:R-:W-:Y:S01]  /*bb20*/  F2FP.F16.F32.PACK_AB R96, R97, R96 ;  /* 0x000000606160723e */ /* 0x000fe200000000ff */
[----:B------:R2:W-:Y:S01]  /*bb30*/  STSM.16.M88.4 [R56], R24 ;  /* 0x0000001838007844 */ /* 0x0005e20000000200 */
[----:B------:R-:W-:Y:S01]  /*bb40*/  LOP3.LUT R44, R44, R45, RZ, 0x3c, !PT ;  /* 0x0000002d2c2c7212 */ /* 0x000fe200078e3cff */
[----:B------:R-:W-:Y:S01]  /*bb50*/  IMAD.X R45, RZ, RZ, R49, P2 ;  /* 0x000000ffff2d7224 */ /* 0x000fe200010e0631 */
[----:B------:R-:W-:Y:S02]  /*bb60*/  MOV R82, R82 ;  /* 0x0000005200527202 */ /* 0x000fe40000000f00 */
[----:B0-----:R-:W-:-:S02]  /*bb70*/  F2FP.F16.F32.PACK_AB R4, R65, R64 ;  /* 0x000000404104723e */ /* 0x001fc400000000ff */
[----:B------:R-:W-:Y:S02]  /*bb80*/  F2FP.F16.F32.PACK_AB R5, R131, R138 ;  /* 0x0000008a8305723e */ /* 0x000fe400000000ff */
[----:B-1----:R-:W-:Y:S02]  /*bb90*/  SHF.R.S32.HI R9, RZ, 0x1f, R53 ;  /* 0x0000001fff097819 */ /* 0x002fe40000011435 */
[----:B------:R-:W-:Y:S02]  /*bba0*/  SHF.R.S32.HI R8, RZ, 0x1f, R3 ;  /* 0x0000001fff087819 */ /* 0x000fe40000011403 */
[----:B------:R-:W-:Y:S02]  /*bbb0*/  IADD3.X R51, R9, R51, R63, P0, !PT ;  /* 0x0000003309337210 */ /* 0x000fe400007fe43f */
[----:B------:R-:W-:Y:S01]  /*bbc0*/  F2FP.F16.F32.PACK_AB R6, R69, R68 ;  /* 0x000000444506723e */ /* 0x000fe200000000ff */
[----:B------:R-:W-:Y:S01]  /*bbd0*/  IMAD R8, R8, UR6, RZ ;  /* 0x0000000608087c24 */ /* 0x000fe2000f8e02ff */
[----:B------:R-:W-:Y:S01]  /*bbe0*/  F2FP.F16.F32.PACK_AB R7, R129, R132 ;  /* 0x000000848107723e */ /* 0x000fe200000000ff */
[----:B------:R-:W-:Y:S01]  /*bbf0*/  IMAD.WIDE.U32 R50, R3, UR6, R50 ;  /* 0x0000000603327c25 */ /* 0x000fe2000f8e0032 */
[----:B------:R-:W-:Y:S01]  /*bc00*/  LOP3.LUT P0, RZ, R210, 0x3, RZ, 0xc0, !PT ;  /* 0x00000003d2ff7812 */ /* 0x000fe2000780c0ff */
[----:B------:R-:W0:Y:S01]  /*bc10*/  @P1 LDC R69, c[0x0][0xbf0] ;  /* 0x0002fc00ff451b82 */ /* 0x000e220000000800 */
[----:B------:R-:W-:Y:S01]  /*bc20*/  F2FP.F16.F32.PACK_AB R9, R127, R130 ;  /* 0x000000827f09723e */ /* 0x000fe200000000ff */
[----:B------:R-:W-:Y:S01]  /*bc30*/  IMAD R53, R3, UR7, R8 ;  /* 0x0000000703357c24 */ /* 0x000fe2000f8e0208 */
[----:B------:R1:W-:Y:S01]  /*bc40*/  STSM.16.M88.4 [R54], R4 ;  /* 0x0000000436007844 */ /* 0x0003e20000000200 */
[----:B------:R-:W-:Y:S01]  /*bc50*/  IMAD R68, R86, UR5, RZ ;  /* 0x0000000556447c24 */ /* 0x000fe2000f8e02ff */
[----:B------:R-:W-:Y:S01]  /*bc60*/  ULDC.64 UR6, c[0x0][0xb50] ;  /* 0x0002d40000067ab9 */ /* 0x000fe20000000a00 */
[----:B------:R-:W-:Y:S01]  /*bc70*/  VIADD R3, R57, 0x8 ;  /* 0x0000000839037836 */ /* 0x000fe20000000000 */
[----:B--2---:R-:W-:-:S02]  /*bc80*/  LEA R24, P3, R50, UR6, 0x2 ;  /* 0x0000000632187c11 */ /* 0x004fc4000f8610ff */
[-C--:B------:R-:W-:Y:S02]  /*bc90*/  ISETP.GE.OR P2, PT, R57, R68.reuse, P0 ;  /* 0x000000443900720c */ /* 0x080fe40000746670 */
[----:B------:R-:W-:Y:S01]  /*bca0*/  ISETP.GE.OR P0, PT, R3, R68, P0 ;  /* 0x000000440300720c */ /* 0x000fe20000706670 */
[----:B------:R-:W-:Y:S01]  /*bcb0*/  SHFL.IDX PT, R64, R24, 0x1, 0x1c1f ;  /* 0x003c1f0018407f89 */ /* 0x000fe200000e0000 */
[----:B------:R-:W-:Y:S02]  /*bcc0*/  F2FP.F16.F32.PACK_AB R8, R73, R72 ;  /* 0x000000484908723e */ /* 0x000fe400000000ff */
[----:B------:R-:W-:Y:S02]  /*bcd0*/  F2FP.F16.F32.PACK_AB R10, R77, R76 ;  /* 0x0000004c4d0a723e */ /* 0x000fe400000000ff */
[----:B------:R-:W-:Y:S01]  /*bce0*/  F2FP.F16.F32.PACK_AB R11, R123, R128 ;  /* 0x000000807b0b723e */ /* 0x000fe200000000ff */
[----:B-1----:R-:W-:Y:S01]  /*bcf0*/  IMAD.IADD R5, R51, 0x1, R53 ;  /* 0x0000000133057824 */ /* 0x002fe200078e0235 */
[----:B------:R-:W-:-:S02]  /*bd00*/  F2FP.F16.F32.PACK_AB R4, R81, R80 ;  /* 0x000000505104723e */ /* 0x000fc400000000ff */
[----:B------:R-:W-:Y:S01]  /*bd10*/  F2FP.F16.F32.PACK_AB R6, R85, R84 ;  /* 0x000000545506723e */ /* 0x000fe200000000ff */
[----:B------:R-:W-:Y:S01]  /*bd20*/  STSM.16.M88.4 [R52], R8 ;  /* 0x0000000834007844 */ /* 0x000fe20000000200 */
[----:B------:R-:W-:Y:S02]  /*bd30*/  LEA.HI.X R3, R50, UR7, R5, 0x2, P3 ;  /* 0x0000000732037c11 */ /* 0x000fe400098f1405 */
[----:B------:R-:W-:Y:S01]  /*bd40*/  F2FP.F16.F32.PACK_AB R5, R124, R125 ;  /* 0x0000007d7c05723e */ /* 0x000fe200000000ff */
[----:B------:R-:W-:Y:S01]  /*bd50*/  SHFL.IDX PT, R50, R24, RZ, 0x1c1f ;  /* 0x001c1fff18327589 */ /* 0x000fe200000e0000 */
[----:B------:R-:W-:Y:S02]  /*bd60*/  F2FP.F16.F32.PACK_AB R7, R87, R126 ;  /* 0x0000007e5707723e */ /* 0x000fe400000000ff */
[----:B------:R-:W-:Y:S01]  /*bd70*/  F2FP.F16.F32.PACK_AB R12, R89, R88 ;  /* 0x00000058590c723e */ /* 0x000fe200000000ff */
[----:B------:R-:W1:Y:S01]  /*bd80*/  SHFL.IDX PT, R51, R3, RZ, 0x1c1f ;  /* 0x001c1fff03337589 */ /* 0x000e6200000e0000 */
[----:B------:R-:W-:-:S02]  /*bd90*/  F2FP.F16.F32.PACK_AB R13, R91, R90 ;  /* 0x0000005a5b0d723e */ /* 0x000fc400000000ff */
[----:B------:R-:W-:Y:S01]  /*bda0*/  F2FP.F16.F32.PACK_AB R14, R93, R92 ;  /* 0x0000005c5d0e723e */ /* 0x000fe200000000ff */
[----:B------:R-:W-:Y:S01]  /*bdb0*/  STSM.16.M88.4 [R74], R4 ;  /* 0x000000044a007844 */ /* 0x000fe20000000200 */
[----:B------:R-:W-:Y:S02]  /*bdc0*/  F2FP.F16.F32.PACK_AB R15, R95, R94 ;  /* 0x0000005e5f0f723e */ /* 0x000fe400000000ff */
[----:B------:R-:W-:Y:S01]  /*bdd0*/  F2FP.F16.F32.PACK_AB R97, R99, R98 ;  /* 0x000000626361723e */ /* 0x000fe200000000ff */
[----:B------:R2:W3:Y:S01]  /*bde0*/  SHFL.IDX PT, R65, R3, 0x1, 0x1c1f ;  /* 0x003c1f0003417f89 */ /* 0x0004e200000e0000 */
[----:B------:R-:W-:Y:S02]  /*bdf0*/  F2FP.F16.F32.PACK_AB R104, R105, R104 ;  /* 0x000000686968723e */ /* 0x000fe400000000ff */
[----:B------:R-:W-:Y:S01]  /*be00*/  MOV R78, R78 ;  /* 0x0000004e004e7202 */ /* 0x000fe20000000f00 */
[----:B------:R-:W-:Y:S01]  /*be10*/  STSM.16.M88.4 [R82], R12 ;  /* 0x0000000c52007844 */ /* 0x000fe20000000200 */
[----:B------:R-:W-:-:S02]  /*be20*/  F2FP.F16.F32.PACK_AB R98, R101, R100 ;  /* 0x000000646562723e */ /* 0x000fc400000000ff */
[----:B------:R-:W-:Y:S02]  /*be30*/  F2FP.F16.F32.PACK_AB R99, R103, R102 ;  /* 0x000000666763723e */ /* 0x000fe400000000ff */
        /* <DEDUP_REMOVED lines=9> */
[C---:B------:R-:W-:Y:S02]  /*bed0*/  IADD3 R31, P5, R48.reuse, 0x2000, RZ ;  /* 0x00002000301f7810 */ /* 0x040fe40007fbe0ff */
[----:B------:R-:W-:Y:S01]  /*bee0*/  IADD3 R35, P6, R48, 0x3000, RZ ;  /* 0x0000300030237810 */ /* 0x000fe20007fde0ff */
[----:B------:R-:W-:Y:S01]  /*bef0*/  STSM.16.M88.4 [R71], R112 ;  /* 0x0000007047007844 */ /* 0x000fe20000000200 */
[----:B------:R-:W-:Y:S02]  /*bf00*/  LOP3.LUT R30, R31, 0x380, RZ, 0xc0, !PT ;  /* 0x000003801f1e7812 */ /* 0x000fe400078ec0ff */
[----:B------:R-:W-:Y:S01]  /*bf10*/  LOP3.LUT R34, R35, 0x380, RZ, 0xc0, !PT ;  /* 0x0000038023227812 */ /* 0x000fe200078ec0ff */
[----:B------:R-:W-:Y:S01]  /*bf20*/  BAR.SYNC.DEFER_BLOCKING 0x1, 0x100 ;  /* 0x0044000000007b1d */ /* 0x000fe20000010000 */
[----:B------:R-:W-:Y:S01]  /*bf30*/  SHF.R.U64 R30, R30, 0x3, RZ ;  /* 0x000000031e1e7819 */ /* 0x000fe200000012ff */
[----:B--2---:R-:W-:Y:S01]  /*bf40*/  IMAD R3, R206, 0x20, R209 ;  /* 0x00000020ce037824 */ /* 0x004fe200078e02d1 */
[----:B------:R-:W-:-:S02]  /*bf50*/  SHF.R.U64 R34, R34, 0x3, RZ ;  /* 0x0000000322227819 */ /* 0x000fc400000012ff */
[----:B------:R-:W-:Y:S01]  /*bf60*/  LOP3.LUT R30, R30, R31, RZ, 0x3c, !PT ;  /* 0x0000001f1e1e7212 */ /* 0x000fe200078e3cff */
[--C-:B------:R-:W-:Y:S01]  /*bf70*/  IMAD.X R31, RZ, RZ, R49.reuse, P5 ;  /* 0x000000ffff1f7224 */ /* 0x100fe200028e0631 */
[----:B------:R-:W-:Y:S01]  /*bf80*/  UIMAD UR5, UR11, UR8, URZ ;  /* 0x000000080b0572a4 */ /* 0x000fe2000f8e023f */
[----:B------:R-:W-:Y:S01]  /*bf90*/  LOP3.LUT R34, R34, R35, RZ, 0x3c, !PT ;  /* 0x0000002322227212 */ /* 0x000fe200078e3cff */
[----:B------:R-:W-:Y:S01]  /*bfa0*/  IMAD.X R35, RZ, RZ, R49, P6 ;  /* 0x000000ffff237224 */ /* 0x000fe200030e0631 */
[C---:B------:R-:W-:Y:S02]  /*bfb0*/  IADD3 R43, P5, R48.reuse, 0x9000, RZ ;  /* 0x00009000302b7810 */ /* 0x040fe40007fbe0ff */
[C---:B------:R-:W-:Y:S02]  /*bfc0*/  LOP3.LUT R33, R48.reuse, 0x380, RZ, 0xc0, !PT ;  /* 0x0000038030217812 */ /* 0x040fe400078ec0ff */
[----:B------:R-:W-:Y:S01]  /*bfd0*/  R2UR UR13, R207 ;  /* 0x00000000cf0d72ca */ /* 0x000fe200000e0000 */
[----:B-1----:R-:W-:Y:S01]  /*bfe0*/  @!P2 ST.E desc[UR60][R50.64], R2 ;  /* 0x000000023200a985 */ /* 0x002fe2000c10193c */
[----:B------:R-:W-:Y:S01]  /*bff0*/  IADD3 R37, P6, R48, 0xa000, RZ ;  /* 0x0000a00030257810 */ /* 0x000fe20007fde0ff */
[----:B------:R-:W-:Y:S01]  /*c000*/  UIMAD.WIDE.U32 UR6, UR10, UR8, URZ ;  /* 0x000000080a0672a5 */ /* 0x000fe2000f8e003f */
[----:B------:R-:W-:Y:S01]  /*c010*/  LOP3.LUT R42, R43, 0x380, RZ, 0xc0, !PT ;  /* 0x000003802b2a7812 */ /* 0x000fe200078ec0ff */
[----:B---3--:R1:W-:Y:S01]  /*c020*/  @!P0 ST.E desc[UR60][R64.64], R0 ;  /* 0x0000000040008985 */ /* 0x0083e2000c10193c */
[----:B------:R-:W-:Y:S01]  /*c030*/  UIMAD UR5, UR10, UR9, UR5 ;  /* 0x000000090a0572a4 */ /* 0x000fe2000f8e0205 */
[----:B------:R-:W-:-:S02]  /*c040*/  LOP3.LUT R32, R37, 0x380, RZ, 0xc0, !PT ;  /* 0x0000038025207812 */ /* 0x000fc400078ec0ff */
[----:B------:R2:W5:Y:S01]  /*c050*/  LD.E.128 R24, desc[UR60][R20.64] ;  /* 0x0000003c14187980 */ /* 0x000562000c101d00 */
[----:B------:R-:W-:Y:S01]  /*c060*/  ULDC.64 UR8, c[0x0][0xaf0] ;  /* 0x0002bc0000087ab9 */ /* 0x000fe20000000a00 */
[----:B------:R-:W-:Y:S02]  /*c070*/  SHF.R.U64 R42, R42, 0x3, RZ ;  /* 0x000000032a2a7819 */ /* 0x000fe400000012ff */
[----:B------:R3:W5:Y:S01]  /*c080*/  LD.E.128 R8, desc[UR60][R30.64] ;  /* 0x0000003c1e087980 */ /* 0x000762000c101d00 */
[----:B------:R-:W-:Y:S01]  /*c090*/  UIADD3 UR7, UR7, UR5, URZ ;  /* 0x0000000507077290 */ /* 0x000fe2000fffe03f */
[----:B------:R-:W-:Y:S01]  /*c0a0*/  SHF.R.U64 R32, R32, 0x3, RZ ;  /* 0x0000000320207819 */ /* 0x000fe200000012ff */
[----:B------:R-:W-:Y:S01]  /*c0b0*/  UIADD3 UR4, UR4, 0x36820, URZ ;  /* 0x0003682004047890 */ /* 0x000fe2000fffe03f */
[----:B------:R-:W-:Y:S01]  /*c0c0*/  SHF.R.U64 R33, R33, 0x3, RZ ;  /* 0x0000000321217819 */ /* 0x000fe200000012ff */
[----:B------:R-:W5:Y:S01]  /*c0d0*/  LD.E.128 R4, desc[UR60][R34.64] ;  /* 0x0000003c22047980 */ /* 0x000f62000c101d00 */
[----:B--2---:R-:W2:Y:S01]  /*c0e0*/  @P1 LDC R21, c[0x0][0xbec] ;  /* 0x0002fb00ff151b82 */ /* 0x004ea20000000800 */
[----:B------:R-:W-:Y:S01]  /*c0f0*/  IMAD R20, R70, 0x80, R3 ;  /* 0x0000008046147824 */ /* 0x000fe200078e0203 */
[----:B------:R-:W-:Y:S01]  /*c100*/  LOP3.LUT R42, R42, R43, RZ, 0x3c, !PT ;  /* 0x0000002b2a2a7212 */ /* 0x000fe200078e3cff */
[----:B------:R-:W5:Y:S01]  /*c110*/  LD.E.128 R72, desc[UR60][R38.64] ;  /* 0x0000003c26487980 */ /* 0x000f62000c101d00 */
[----:B------:R-:W-:Y:S01]  /*c120*/  UIADD3 UR36, UR36, 0x1, URZ ;  /* 0x0000000124247890 */ /* 0x000fe2000fffe03f */
[----:B------:R-:W-:-:S02]  /*c130*/  ULDC.64 UR10, c[0x0][0xa80] ;  /* 0x0002a000000a7ab9 */ /* 0x000fc40000000a00 */
[----:B------:R-:W5:Y:S01]  /*c140*/  LD.E.128 R60, desc[UR60][R40.64] ;  /* 0x0000003c283c7980 */ /* 0x000f62000c101d00 */
[----:B---3--:R-:W3:Y:S01]  /*c150*/  LDC.64 R30, c[0x0][0xae0] ;  /* 0x0002b800ff1e7b82 */ /* 0x008ee20000000a00 */
[----:B-1----:R-:W-:Y:S01]  /*c160*/  IMAD.MOV.U32 R0, RZ, RZ, R20 ;  /* 0x000000ffff007224 */ /* 0x002fe200078e0014 */
[----:B------:R-:W-:Y:S01]  /*c170*/  UIMAD UR5, UR12, UR8, URZ ;  /* 0x000000080c0572a4 */ /* 0x000fe2000f8e023f */
[----:B------:R-:W-:Y:S01]  /*c180*/  LOP3.LUT R32, R32, R37, RZ, 0x3c, !PT ;  /* 0x0000002520207212 */ /* 0x000fe200078e3cff */
[----:B------:R-:W-:Y:S01]  /*c190*/  UIMAD.WIDE.U32 UR6, UR14, UR8, UR6 ;  /* 0x000000080e0672a5 */ /* 0x000fe2000f8e0006 */
[----:B------:R-:W-:Y:S01]  /*c1a0*/  LOP3.LUT R48, R33, R48, RZ, 0x3c, !PT ;  /* 0x0000003021307212 */ /* 0x000fe200078e3cff */
[----:B------:R-:W-:Y:S01]  /*c1b0*/  UIMAD UR5, UR14, UR9, UR5 ;  /* 0x000000090e0572a4 */ /* 0x000fe2000f8e0205 */
[----:B------:R-:W-:Y:S01]  /*c1c0*/  IADD3.X R37, RZ, R49, RZ, P4, !PT ;  /* 0x00000031ff257210 */ /* 0x000fe200027fe4ff */
[--C-:B------:R-:W-:Y:S01]  /*c1d0*/  IMAD.X R43, RZ, RZ, R49.reuse, P5 ;  /* 0x000000ffff2b7224 */ /* 0x100fe200028e0631 */
[----:B------:R-:W5:Y:S01]  /*c1e0*/  LD.E.128 R52, desc[UR60][R44.64] ;  /* 0x0000003c2c347980 */ /* 0x000f62000c101d00 */
[----:B------:R-:W-:-:S03]  /*c1f0*/  IMAD.X R33, RZ, RZ, R49, P6 ;  /* 0x000000ffff217224 */ /* 0x000fc600030e0631 */
[----:B------:R1:W5:Y:S01]  /*c200*/  LD.E.128 R12, desc[UR60][R28.64] ;  /* 0x0000003c1c0c7980 */ /* 0x000362000c101d00 */
[----:B--2---:R-:W-:Y:S01]  /*c210*/  @P1 IMAD.HI.U32 R2, R20, R21, RZ ;  /* 0x0000001514021227 */ /* 0x004fe200078e00ff */
[----:B------:R-:W-:Y:S02]  /*c220*/  UIADD3 UR7, UR7, UR5, URZ ;  /* 0x0000000507077290 */ /* 0x000fe4000fffe03f */
[----:B------:R-:W5:Y:S01]  /*c230*/  LD.E.128 R56, desc[UR60][R48.64] ;  /* 0x0000003c30387980 */ /* 0x000f62000c101d00 */
[----:B------:R-:W-:Y:S01]  /*c240*/  ULDC.64 UR8, c[0x0][0xad8] ;  /* 0x0002b60000087ab9 */ /* 0x000fe20000000a00 */
[----:B0-----:R-:W-:Y:S02]  /*c250*/  @P1 SHF.R.U32.HI R0, RZ, R69, R2 ;  /* 0x00000045ff001219 */ /* 0x001fe40000011602 */
[----:B------:R-:W5:Y:S02]  /*c260*/  LD.E.128 R80, desc[UR60][R36.64] ;  /* 0x0000003c24507980 */ /* 0x000f64000c101d00 */
[--C-:B------:R-:W-:Y:S01]  /*c270*/  SHF.R.S32.HI R3, RZ, 0x1f, R0.reuse ;  /* 0x0000001fff037819 */ /* 0x100fe20000011400 */
[----:B------:R-:W-:Y:S01]  /*c280*/  IMAD.MOV R21, RZ, RZ, -R0 ;  /* 0x000000ffff157224 */ /* 0x000fe200078e0a00 */
[----:B------:R-:W5:Y:S03]  /*c290*/  LD.E.128 R76, desc[UR60][R42.64] ;  /* 0x0000003c2a4c7980 */ /* 0x000f66000c101d00 */
[----:B---3--:R-:W-:Y:S01]  /*c2a0*/  IMAD R3, R3, R30, RZ ;  /* 0x0000001e03037224 */ /* 0x008fe200078e02ff */
[----:B------:R0:W5:Y:S01]  /*c2b0*/  LD.E.128 R64, desc[UR60][R32.64] ;  /* 0x0000003c20407980 */ /* 0x000162000c101d00 */
[----:B------:R-:W-:-:S02]  /*c2c0*/  IMAD R21, R86, R21, R20 ;  /* 0x0000001556157224 */ /* 0x000fc400078e0214 */
[C---:B-1----:R-:W-:Y:S01]  /*c2d0*/  IMAD R29, R0.reuse, R31, R3 ;  /* 0x0000001f001d7224 */ /* 0x042fe200078e0203 */
[----:B------:R1:W5:Y:S01]  /*c2e0*/  LD.E.128 R48, desc[UR60][R46.64] ;  /* 0x0000003c2e307980 */ /* 0x000362000c101d00 */
[----:B------:R-:W-:Y:S01]  /*c2f0*/  IMAD.WIDE.U32 R2, R0, R30, UR6 ;  /* 0x0000000600027e25 */ /* 0x000fe2000f8e001e */
[----:B------:R-:W-:Y:S01]  /*c300*/  SHF.R.S32.HI R0, RZ, 0x1f, R21 ;  /* 0x0000001fff007819 */ /* 0x000fe20000011415 */
[----:B------:R-:W-:Y:S01]  /*c310*/  @!PT LDS RZ, [RZ] ;  /* 0x00000000fffff984 */ /* 0x000fe20000000800 */
[----:B------:R-:W-:Y:S01]  /*c320*/  @!PT LDS RZ, [RZ] ;  /* 0x00000000fffff984 */ /* 0x000fe20000000800 */
[----:B------:R-:W-:Y:S01]  /*c330*/  @!PT LDS RZ, [RZ] ;  /* 0x00000000fffff984 */ /* 0x000fe20000000800 */
[----:B------:R-:W-:Y:S01]  /*c340*/  @!PT LDS RZ, [RZ] ;  /* 0x00000000fffff984 */ /* 0x000fe20000000800 */
[----:B------:R2:W-:Y:S06]  /*c350*/  MEMBAR.ALL.CTA ;  /* 0x0000000000007992 */ /* 0x0005ec0000008000 */
[----:B--2---:R-:W2:Y:S01]  /*c360*/  FENCE.VIEW.ASYNC.S ;  /* 0x00000000000073c6 */ /* 0x004ea20000000000 */
[----:B------:R-:W-:-:S02]  /*c370*/  IMAD.IADD R3, R3, 0x1, R29 ;  /* 0x0000000103037824 */ /* 0x000fc400078e021d */
[----:B------:R-:W-:Y:S02]  /*c380*/  IMAD R0, R0, UR8, RZ ;  /* 0x0000000800007c24 */ /* 0x000fe4000f8e02ff */
[----:B0-----:R-:W-:Y:S01]  /*c390*/  IMAD R33, R70, 0x80, R209 ;  /* 0x0000008046217824 */ /* 0x001fe200078e02d1 */
[----:B------:R-:W-:Y:S01]  /*c3a0*/  ULDC UR5, c[0x0][0xc] ;  /* 0x0000030000057ab9 */ /* 0x000fe20000000800 */
[C---:B------:R-:W-:Y:S02]  /*c3b0*/  IMAD R29, R21.reuse, UR9, R0 ;  /* 0x00000009151d7c24 */ /* 0x040fe4000f8e0200 */
[----:B------:R-:W-:Y:S01]  /*c3c0*/  IMAD.WIDE.U32 R2, R21, UR8, R2 ;  /* 0x0000000815027c25 */ /* 0x000fe2000f8e0002 */
[----:B------:R-:W-:Y:S01]  /*c3d0*/  ISETP.GE.AND P2, PT, R33, R68, PT ;  /* 0x000000442100720c */ /* 0x000fe20003f46270 */
[----:B------:R-:W-:Y:S01]  /*c3e0*/  UMOV UR6, 0x1 ;  /* 0x0000000100067882 */ /* 0x000fe20000000000 */
[----:B------:R-:W-:Y:S01]  /*c3f0*/  UIADD3 UR13, UR5, UR13, URZ ;  /* 0x0000000d050d7290 */ /* 0x000fe2000fffe03f */
[----:B------:R-:W-:Y:S01]  /*c400*/  IMAD.IADD R29, R3, 0x1, R29 ;  /* 0x00000001031d7824 */ /* 0x000fe200078e021d */
[----:B------:R-:W-:Y:S01]  /*c410*/  UPRMT UR5, URZ, 0x654, UR4 ;  /* 0x000006543f057896 */ /* 0x000fe20008000004 */
[----:B------:R-:W-:Y:S01]  /*c420*/  LEA R0, P1, R2, UR10, 0x1 ;  /* 0x0000000a02007c11 */ /* 0x000fe2000f8208ff */
[----:B------:R-:W-:-:S02]  /*c430*/  UPRMT UR4, UR6, 0x654, UR4 ;  /* 0x0000065406047896 */ /* 0x000fc40008000004 */
[----:B------:R-:W-:Y:S01]  /*c440*/  UISETP.NE.AND UP0, UPT, UR36, 0x2, UPT ;  /* 0x000000022400788c */ /* 0x000fe2000bf05270 */
[C---:B------:R-:W-:Y:S01]  /*c450*/  VIADD R21, R33.reuse, 0x20 ;  /* 0x0000002021157836 */ /* 0x040fe20000000000 */
[----:B------:R-:W-:Y:S02]  /*c460*/  LEA.HI.X R32, R2, UR11, R29, 0x1, P1 ;  /* 0x0000000b02207c11 */ /* 0x000fe400088f0c1d */
[----:B------:R-:W-:Y:S01]  /*c470*/  USEL UR6, URZ, 0x1, UP0 ;  /* 0x000000013f067887 */ /* 0x000fe20008000000 */
[----:B------:R-:W-:Y:S01]  /*c480*/  VIADD R3, R33, 0x40 ;  /* 0x0000004021037836 */ /* 0x000fe20000000000 */
[-C--:B------:R-:W-:Y:S01]  /*c490*/  ISETP.GE.AND P0, PT, R21, R68.reuse, PT ;  /* 0x000000441500720c */ /* 0x080fe20003f06270 */
[----:B--2---:R-:W-:Y:S01]  /*c4a0*/  SYNCS.ARRIVE.TRANS64.RED.A1T0 RZ, [UR5], RZ ;  /* 0x000000ffffff79a7 */ /* 0x004fe20008100405 */
[----:B------:R-:W-:Y:S01]  /*c4b0*/  IMAD.U32 R207, RZ, RZ, UR13 ;  /* 0x0000000dffcf7e24 */ /* 0x000fe2000f8e00ff */
[----:B------:R-:W-:Y:S01]  /*c4c0*/  USEL UR36, UR36, URZ, UP0 ;  /* 0x0000003f24247287 */ /* 0x000fe20008000000 */
[----:B------:R1:W0:Y:S01]  /*c4d0*/  SHFL.IDX PT, R20, R0, RZ, 0x181f ;  /* 0x00181fff00147589 */ /* 0x00022200000e0000 */
[----:B------:R-:W-:Y:S01]  /*c4e0*/  ULOP3.LUT UR39, UR39, UR6, URZ, 0x3c, !UPT ;  /* 0x0000000627277292 */ /* 0x000fe2000f8e3c3f */
[----:B------:R-:W-:Y:S02]  /*c4f0*/  BSSY B0, `(.L_x_212) ;  /* 0x0000011000007945 */ /* 0x000fe40003800000 */
[----:B------:R1:W2:Y:S01]  /*c500*/  SHFL.IDX PT, R21, R32, RZ, 0x181f ;  /* 0x00181fff20157589 */ /* 0x0002a200000e0000 */
[----:B------:R-:W-:Y:S01]  /*c510*/  SYNCS.ARRIVE.TRANS64.RED.A1T0 RZ, [UR4], RZ ;  /* 0x000000ffffff79a7 */ /* 0x000fe20008100404 */
[----:B------:R-:W-:Y:S01]  /*c520*/  ISETP.GE.AND P1, PT, R3, R68, PT ;  /* 0x000000440300720c */ /* 0x000fe20003f26270 */
[----:B------:R-:W-:-:S12]  /*c530*/  @P2 BRA `(.L_x_213) ;  /* 0x0000000000302947 */ /* 0x000fd80003800000 */
[----:B------:R-:W-:Y:S02]  /*c540*/  ULDC UR4, c[0x0][0xac8] ;  /* 0x0002b20000047ab9 */ /* 0x000fe40000000800 */
[----:B------:R-:W-:Y:S02]  /*c550*/  ISETP.GE.AND P3, PT, R205, UR4, PT ;  /* 0x00000004cd007c0c */ /* 0x000fe4000bf66270 */
[----:B------:R-:W-:Y:S02]  /*c560*/  ISETP.GE.AND P4, PT, R204, UR4, PT ;  /* 0x00000004cc007c0c */ /* 0x000fe4000bf86270 */
[----:B------:R-:W-:-:S09]  /*c570*/  ISETP.GE.AND P2, PT, R23, UR4, PT ;  /* 0x0000000417007c0c */ /* 0x000fd2000bf46270 */
[-C--:B0-----:R-:W-:Y:S02]  /*c580*/  @!P3 LEA R28, P5, R205, R20.reuse, 0x1 ;  /* 0x00000014cd1cb211 */ /* 0x081fe400078a08ff */
[C---:B------:R-:W-:Y:S02]  /*c590*/  @!P4 LEA R30, P6, R204.reuse, R20, 0x1 ;  /* 0x00000014cc1ec211 */ /* 0x040fe400078c08ff */
[----:B--2---:R-:W-:Y:S01]  /*c5a0*/  @!P2 IMAD.WIDE R2, R23, 0x2, R20 ;  /* 0x000000021702a825 */ /* 0x004fe200078e0214 */
[-C--:B------:R-:W-:Y:S02]  /*c5b0*/  @!P3 LEA.HI.X R29, R205, R21.reuse, R220, 0x1, P5 ;  /* 0x00000015cd1db211 */ /* 0x080fe400028f0cdc */
[----:B------:R-:W-:Y:S02]  /*c5c0*/  @!P4 LEA.HI.X R31, R204, R21, R219, 0x1, P6 ;  /* 0x00000015cc1fc211 */ /* 0x000fe400030f0cdb */
[----:B-----5:R3:W-:Y:S04]  /*c5d0*/  @!P2 ST.E.128 desc[UR60][R2.64], R56 ;  /* 0x000000380200a985 */ /* 0x0207e8000c101d3c */
[----:B------:R3:W-:Y:S04]  /*c5e0*/  @!P3 ST.E.128 desc[UR60][R28.64], R72 ;  /* 0x000000481c00b985 */ /* 0x0007e8000c101d3c */
[----:B------:R3:W-:Y:S02]  /*c5f0*/  @!P4 ST.E.128 desc[UR60][R30.64], R80 ;  /* 0x000000501e00c985 */ /* 0x0007e4000c101d3c */
.L_x_213:
[----:B------:R-:W-:Y:S05]  /*c600*/  BSYNC B0 ;  /* 0x0000000000007941 */ /* 0x000fea0003800000 */
.L_x_212:
[----:B--2---:R2:W4:Y:S01]  /*c610*/  SHFL.IDX PT, R21, R32, 0x1, 0x181f ;  /* 0x00381f0020157f89 */ /* 0x00452200000e0000 */
[----:B------:R-:W-:Y:S03]  /*c620*/  BSSY B0, `(.L_x_214) ;  /* 0x000000f000007945 */ /* 0x000fe60003800000 */
[----:B0-----:R2:W0:Y:S01]  /*c630*/  SHFL.IDX PT, R20, R0, 0x1, 0x181f ;  /* 0x00381f0000147f89 */ /* 0x00142200000e0000 */
[----:B------:R-:W-:Y:S05]  /*c640*/  @P0 BRA `(.L_x_215) ;  /* 0x0000000000300947 */ /* 0x000fea0003800000 */
[----:B------:R-:W-:Y:S02]  /*c650*/  ULDC UR4, c[0x0][0xac8] ;  /* 0x0002b20000047ab9 */ /* 0x000fe40000000800 */
[----:B------:R-:W-:Y:S02]  /*c660*/  ISETP.GE.AND P4, PT, R205, UR4, PT ;  /* 0x00000004cd007c0c */ /* 0x000fe4000bf86270 */
[----:B------:R-:W-:Y:S02]  /*c670*/  ISETP.GE.AND P5, PT, R204, UR4, PT ;  /* 0x00000004cc007c0c */ /* 0x000fe4000bfa6270 */
[----:B------:R-:W-:-:S09]  /*c680*/  ISETP.GE.AND P3, PT, R23, UR4, PT ;  /* 0x0000000417007c0c */ /* 0x000fd2000bf66270 */
[-C--:B0--3--:R-:W-:Y:S02]  /*c690*/  @!P4 LEA R28, P0, R205, R20.reuse, 0x1 ;  /* 0x00000014cd1cc211 */ /* 0x089fe400078008ff */
[C---:B------:R-:W-:Y:S02]  /*c6a0*/  @!P5 LEA R30, P2, R204.reuse, R20, 0x1 ;  /* 0x00000014cc1ed211 */ /* 0x040fe400078408ff */
[----:B----4-:R-:W-:Y:S01]  /*c6b0*/  @!P3 IMAD.WIDE R2, R23, 0x2, R20 ;  /* 0x000000021702b825 */ /* 0x010fe200078e0214 */
[-C--:B------:R-:W-:Y:S02]  /*c6c0*/  @!P4 LEA.HI.X R29, R205, R21.reuse, R220, 0x1, P0 ;  /* 0x00000015cd1dc211 */ /* 0x080fe400000f0cdc */
[----:B------:R-:W-:Y:S02]  /*c6d0*/  @!P5 LEA.HI.X R31, R204, R21, R219, 0x1, P2 ;  /* 0x00000015cc1fd211 */ /* 0x000fe400010f0cdb */
[----:B-----5:R0:W-:Y:S04]  /*c6e0*/  @!P3 ST.E.128 desc[UR60][R2.64], R24 ;  /* 0x000000180200b985 */ /* 0x0201e8000c101d3c */
[----:B------:R0:W-:Y:S04]  /*c6f0*/  @!P4 ST.E.128 desc[UR60][R28.64], R60 ;  /* 0x0000003c1c00c985 */ /* 0x0001e8000c101d3c */
[----:B------:R0:W-:Y:S02]  /*c700*/  @!P5 ST.E.128 desc[UR60][R30.64], R76 ;  /* 0x0000004c1e00d985 */ /* 0x0001e4000c101d3c */
.L_x_215:
[----:B------:R-:W-:Y:S05]  /*c710*/  BSYNC B0 ;  /* 0x0000000000007941 */ /* 0x000fea0003800000 */
.L_x_214:
[----:B----4-:R4:W1:Y:S01]  /*c720*/  SHFL.IDX PT, R21, R32, 0x2, 0x181f ;  /* 0x00581f0020157f89 */ /* 0x01086200000e0000 */
[----:B------:R-:W-:Y:S03]  /*c730*/  BSSY B0, `(.L_x_216) ;  /* 0x000000f000007945 */ /* 0x000fe60003800000 */
[----:B0-----:R4:W0:Y:S01]  /*c740*/  SHFL.IDX PT, R20, R0, 0x2, 0x181f ;  /* 0x00581f0000147f89 */ /* 0x00182200000e0000 */
[----:B------:R-:W-:Y:S05]  /*c750*/  @P1 BRA `(.L_x_217) ;  /* 0x0000000000301947 */ /* 0x000fea0003800000 */
[----:B------:R-:W-:Y:S02]  /*c760*/  ULDC UR4, c[0x0][0xac8] ;  /* 0x0002b20000047ab9 */ /* 0x000fe40000000800 */
[----:B------:R-:W-:Y:S02]  /*c770*/  ISETP.GE.AND P3, PT, R205, UR4, PT ;  /* 0x00000004cd007c0c */ /* 0x000fe4000bf66270 */
[----:B------:R-:W-:Y:S02]  /*c780*/  ISETP.GE.AND P4, PT, R204, UR4, PT ;  /* 0x00000004cc007c0c */ /* 0x000fe4000bf86270 */
[----:B------:R-:W-:-:S09]  /*c790*/  ISETP.GE.AND P2, PT, R23, UR4, PT ;  /* 0x0000000417007c0c */ /* 0x000fd2000bf46270 */
[-C--:B0----5:R-:W-:Y:S02]  /*c7a0*/  @!P3 LEA R24, P0, R205, R20.reuse, 0x1 ;  /* 0x00000014cd18b211 */ /* 0x0a1fe400078008ff */
[C---:B------:R-:W-:Y:S02]  /*c7b0*/  @!P4 LEA R26, P1, R204.reuse, R20, 0x1 ;  /* 0x00000014cc1ac211 */ /* 0x040fe400078208ff */
[----:B-1-3--:R-:W-:Y:S01]  /*c7c0*/  @!P2 IMAD.WIDE R2, R23, 0x2, R20 ;  /* 0x000000021702a825 */ /* 0x00afe200078e0214 */
[-C--:B------:R-:W-:Y:S02]  /*c7d0*/  @!P3 LEA.HI.X R25, R205, R21.reuse, R220, 0x1, P0 ;  /* 0x00000015cd19b211 */ /* 0x080fe400000f0cdc */
[----:B------:R-:W-:Y:S02]  /*c7e0*/  @!P4 LEA.HI.X R27, R204, R21, R219, 0x1, P1 ;  /* 0x00000015cc1bc211 */ /* 0x000fe400008f0cdb */
[----:B------:R0:W-:Y:S04]  /*c7f0*/  @!P2 ST.E.128 desc[UR60][R2.64], R8 ;  /* 0x000000080200a985 */ /* 0x0001e8000c101d3c */
[----:B------:R0:W-:Y:S04]  /*c800*/  @!P3 ST.E.128 desc[UR60][R24.64], R52 ;  /* 0x000000341800b985 */ /* 0x0001e8000c101d3c */
[----:B------:R0:W-:Y:S02]  /*c810*/  @!P4 ST.E.128 desc[UR60][R26.64], R64 ;  /* 0x000000401a00c985 */ /* 0x0001e4000c101d3c */
.L_x_217:
[----:B------:R-:W-:Y:S05]  /*c820*/  BSYNC B0 ;  /* 0x0000000000007941 */ /* 0x000fea0003800000 */
.L_x_216:
[----:B0--3--:R-:W-:Y:S01]  /*c830*/  VIADD R3, R33, 0x60 ;  /* 0x0000006021037836 */ /* 0x009fe20000000000 */
[----:B-----5:R0:W3:Y:S01]  /*c840*/  SHFL.IDX PT, R9, R32, 0x3, 0x181f ;  /* 0x00781f0020097f89 */ /* 0x0200e200000e0000 */
[----:B------:R-:W-:Y:S01]  /*c850*/  BSSY B0, `(.L_x_218) ;  /* 0x0000011000007945 */ /* 0x000fe20003800000 */
[----:B------:R-:W-:Y:S02]  /*c860*/  VIADD R208, R208, 0x1 ;  /* 0x00000001d0d07836 */ /* 0x000fe40000000000 */
[----:B------:R-:W-:Y:S01]  /*c870*/  ISETP.GE.AND P0, PT, R3, R68, PT ;  /* 0x000000440300720c */ /* 0x000fe20003f06270 */
[----:B------:R0:W0:-:S12]  /*c880*/  SHFL.IDX PT, R8, R0, 0x3, 0x181f ;  /* 0x00781f0000087f89 */ /* 0x00001800000e0000 */
[----:B------:R-:W-:Y:S05]  /*c890*/  @P0 BRA `(.L_x_219) ;  /* 0x0000000000300947 */ /* 0x000fea0003800000 */
[----:B------:R-:W-:Y:S02]  /*c8a0*/  ULDC UR4, c[0x0][0xac8] ;  /* 0x0002b20000047ab9 */ /* 0x000fe40000000800 */
[----:B------:R-:W-:Y:S02]  /*c8b0*/  ISETP.GE.AND P3, PT, R205, UR4, PT ;  /* 0x00000004cd007c0c */ /* 0x000fe4000bf66270 */
[----:B------:R-:W-:Y:S02]  /*c8c0*/  ISETP.GE.AND P4, PT, R204, UR4, PT ;  /* 0x00000004cc007c0c */ /* 0x000fe4000bf86270 */
[----:B------:R-:W-:-:S09]  /*c8d0*/  ISETP.GE.AND P2, PT, R23, UR4, PT ;  /* 0x0000000417007c0c */ /* 0x000fd2000bf46270 */
[-C--:B0-----:R-:W-:Y:S02]  /*c8e0*/  @!P3 LEA R10, P0, R205, R8.reuse, 0x1 ;  /* 0x00000008cd0ab211 */ /* 0x081fe400078008ff */
[C---:B------:R-:W-:Y:S02]  /*c8f0*/  @!P4 LEA R20, P1, R204.reuse, R8, 0x1 ;  /* 0x00000008cc14c211 */ /* 0x040fe400078208ff */
[----:B---3--:R-:W-:Y:S01]  /*c900*/  @!P2 IMAD.WIDE R2, R23, 0x2, R8 ;  /* 0x000000021702a825 */ /* 0x008fe200078e0208 */
[-C--:B------:R-:W-:Y:S02]  /*c910*/  @!P3 LEA.HI.X R11, R205, R9.reuse, R220, 0x1, P0 ;  /* 0x00000009cd0bb211 */ /* 0x080fe400000f0cdc */
[----:B-1----:R-:W-:Y:S02]  /*c920*/  @!P4 LEA.HI.X R21, R204, R9, R219, 0x1, P1 ;  /* 0x00000009cc15c211 */ /* 0x002fe400008f0cdb */
[----:B------:R0:W-:Y:S04]  /*c930*/  @!P2 ST.E.128 desc[UR60][R2.64], R4 ;  /* 0x000000040200a985 */ /* 0x0001e8000c101d3c */
[----:B------:R0:W-:Y:S04]  /*c940*/  @!P3 ST.E.128 desc[UR60][R10.64], R12 ;  /* 0x0000000c0a00b985 */ /* 0x0001e8000c101d3c */
[----:B------:R0:W-:Y:S02]  /*c950*/  @!P4 ST.E.128 desc[UR60][R20.64], R48 ;  /* 0x000000301400c985 */ /* 0x0001e4000c101d3c */
.L_x_219:
[----:B------:R-:W-:Y:S05]  /*c960*/  BSYNC B0 ;  /* 0x0000000000007941 */ /* 0x000fea0003800000 */
.L_x_218:
[----:B012-4-:R-:W0:Y:S01]  /*c970*/  LDC R0, c[0x0][0xc34] ;  /* 0x00030d00ff007b82 */ /* 0x017e220000000800 */
[----:B------:R-:W-:-:S13]  /*c980*/  R2UR UR4, R207 ;  /* 0x00000000cf0472ca */ /* 0x000fda00000e0000 */
[----:B0-----:R-:W-:-:S13]  /*c990*/  ISETP.LE.AND P0, PT, R0, UR4, PT ;  /* 0x0000000400007c0c */ /* 0x001fda000bf03270 */
[----:B------:R-:W-:Y:S05]  /*c9a0*/  @!P0 BRA `(.L_x_220) ;  /* 0xffffff48003c8947 */ /* 0x000fea000383ffff */
[----:B------:R-:W-:Y:S05]  /*c9b0*/  EXIT ;  /* 0x000000000000794d */ /* 0x000fea0003800000 */
.L_x_186:
[----:B------:R-:W-:-:S08]  /*c9c0*/  NOP ;  /* 0x0000000000007918 */ /* 0x000fd00000000000 */
[----:B0-----:R-:W0:-:S00]  /*c9d0*/  USETMAXREG.DEALLOC.CTAPOOL 0x18 ;  /* 0x00000018000079c8 */ /* 0x001e0000080e0500 */
[----:B------:R-:W1:Y:S01]  /*c9e0*/  S2UR UR4, SR_CTAID.X ;  /* 0x00000000000479c3 */ /* 0x000e620000002500 */
[----:B0-----:R-:W-:Y:S02]  /*c9f0*/  IMAD.MOV.U32 R2, RZ, RZ, 0x1 ;  /* 0x00000001ff027424 */ /* 0x001fe400078e00ff */
[----:B------:R-:W-:-:S05]  /*ca00*/  IMAD.MOV.U32 R19, RZ, RZ, RZ ;  /* 0x000000ffff137224 */ /* 0x000fca00078e00ff */
[----:B------:R-:W1:Y:S02]  /*ca10*/  LDC R3, c[0x0][0xc34] ;  /* 0x00030d00ff037b82 */ /* 0x000e640000000800 */
[----:B-1----:R-:W-:Y:S01]  /*ca20*/  ISETP.LE.AND P0, PT, R3, UR4, PT ;  /* 0x0000000403007c0c */ /* 0x002fe2000bf03270 */
[----:B------:R-:W-:-:S05]  /*ca30*/  IMAD.MOV.U32 R3, RZ, RZ, 0x1 ;  /* 0x00000001ff037424 */ /* 0x000fca00078e00ff */
[----:B------:R0:W-:Y:S07]  /*ca40*/  STL [R1], R3 ;  /* 0x0000000301007387 */ /* 0x0001ee0000100800 */
[----:B------:R-:W-:Y:S05]  /*ca50*/  @P0 BRA `(.L_x_221) ;  /* 0x0000004800280947 */ /* 0x000fea0003800000 */
[----:B------:R-:W2:Y:S01]  /*ca60*/  LDL R5, [R1+0x2c] ;  /* 0x00002c0001057983 */ /* 0x000ea20000100800 */
[----:B------:R-:W1:Y:S01]  /*ca70*/  S2UR UR4, SR_CgaCtaId ;  /* 0x00000000000479c3 */ /* 0x000e620000008800 */
[C---:B------:R-:W-:Y:S01]  /*ca80*/  IMAD.SHL.U32 R2, R0.reuse, 0x8, RZ ;  /* 0x0000000800027824 */ /* 0x040fe200078e00ff */
[C---:B------:R-:W-:Y:S01]  /*ca90*/  LOP3.LUT R6, R0.reuse, 0x7f, RZ, 0xc0, !PT ;  /* 0x0000007f00067812 */ /* 0x040fe200078ec0ff */
[----:B------:R-:W-:Y:S01]  /*caa0*/  UMOV UR36, 0x400 ;  /* 0x0000040000247882 */ /* 0x000fe20000000000 */
[----:B------:R-:W-:Y:S01]  /*cab0*/  LOP3.LUT P0, RZ, R0, 0x1f, RZ, 0xc0, !PT ;  /* 0x0000001f00ff7812 */ /* 0x000fe2000780c0ff */
[----:B------:R-:W-:Y:S01]  /*cac0*/  IMAD.MOV.U32 R19, RZ, RZ, RZ ;  /* 0x000000ffff137224 */ /* 0x000fe200078e00ff */
[----:B0-----:R-:W-:Y:S01]  /*cad0*/  LOP3.LUT R3, R2, 0x1f8, RZ, 0xc0, !PT ;  /* 0x000001f802037812 */ /* 0x001fe200078ec0ff */
[----:B------:R-:W-:Y:S01]  /*cae0*/  ULDC.64 UR38, c[0x0][0x198] ;  /* 0x0000660000267ab9 */ /* 0x000fe20000000a00 */
[----:B------:R-:W0:Y:S01]  /*caf0*/  S2UR UR5, SR_CTAID.X ;  /* 0x00000000000579c3 */ /* 0x000e220000002500 */
[C---:B------:R-:W-:Y:S01]  /*cb00*/  ISETP.NE.AND P1, PT, R6.reuse, RZ, PT ;  /* 0x000000ff0600720c */ /* 0x040fe20003f25270 */
[----:B------:R-:W-:Y:S01]  /*cb10*/  ULDC UR37, c[0x0][0xc] ;  /* 0x0000030000257ab9 */ /* 0x000fe20000000800 */
[----:B------:R-:W-:Y:S01]  /*cb20*/  LOP3.LUT R4, R3, 0x38, R0, 0x78, !PT ;  /* 0x0000003803047812 */ /* 0x000fe200078e7800 */
[C---:B------:R-:W-:Y:S01]  /*cb30*/  IMAD.SHL.U32 R3, R6.reuse, 0x8, RZ ;  /* 0x0000000806037824 */ /* 0x040fe200078e00ff */
[----:B------:R-:W-:Y:S01]  /*cb40*/  ISETP.NE.OR P0, PT, R6, RZ, !P0 ;  /* 0x000000ff0600720c */ /* 0x000fe20004705670 */
[----:B------:R-:W-:Y:S01]  /*cb50*/  IMAD.SHL.U32 R0, R0, 0x10, RZ ;  /* 0x0000001000007824 */ /* 0x000fe200078e00ff */
[----:B------:R-:W-:-:S02]  /*cb60*/  LOP3.LUT R18, R18, 0xfffffffe, RZ, 0xc0, !PT ;  /* 0xfffffffe12127812 */ /* 0x000fc400078ec0ff */
[----:B------:R-:W-:Y:S02]  /*cb70*/  LOP3.LUT R3, R4, 0x200, R3, 0xf8, !PT ;  /* 0x0000020004037812 */ /* 0x000fe400078ef803 */
[----:B------:R-:W-:Y:S02]  /*cb80*/  SHF.R.U32.HI R4, RZ, 0x3, R6 ;  /* 0x00000003ff047819 */ /* 0x000fe40000011606 */
[----:B------:R-:W-:Y:S02]  /*cb90*/  LOP3.LUT R2, R2, 0x38, RZ, 0xc0, !PT ;  /* 0x0000003802027812 */ /* 0x000fe400078ec0ff */
[----:B------:R-:W-:Y:S01]  /*cba0*/  LOP3.LUT R6, R4, 0x70, R0, 0xf8, !PT ;  /* 0x0000007004067812 */ /* 0x000fe200078ef800 */
[----:B-1----:R-:W-:Y:S01]  /*cbb0*/  ULEA UR36, UR4, UR36, 0x18 ;  /* 0x0000002404247291 */ /* 0x002fe2000f8ec03f */
[----:B------:R-:W-:-:S04]  /*cbc0*/  @P1 LOP3.LUT R18, R18, 0x1, RZ, 0xfc, !PT ;  /* 0x0000000112121812 */ /* 0x000fc800078efcff */
[----:B------:R-:W-:Y:S02]  /*cbd0*/  LOP3.LUT R18, R18, 0xfffffffd, RZ, 0xc0, !PT ;  /* 0xfffffffd12127812 */ /* 0x000fe400078ec0ff */
[----:B------:R-:W-:Y:S01]  /*cbe0*/  LEA R4, R3, UR36, 0x1 ;  /* 0x0000002403047c11 */ /* 0x000fe2000f8e08ff */
[----:B0-----:R-:W-:Y:S01]  /*cbf0*/  IMAD.U32 R0, RZ, RZ, UR5 ;  /* 0x00000005ff007e24 */ /* 0x001fe2000f8e00ff */
[----:B------:R-:W-:-:S03]  /*cc00*/  @P0 LOP3.LUT R18, R18, 0x2, RZ, 0xfc, !PT ;  /* 0x0000000212120812 */ /* 0x000fc600078efcff */
[----:B------:R-:W-:Y:S04]  /*cc10*/  STL [R1+0x10], R4 ;  /* 0x0000100401007387 */ /* 0x000fe80000100800 */
[----:B------:R0:W-:Y:S02]  /*cc20*/  STL [R1+0x28], R0 ;  /* 0x0000280001007387 */ /* 0x0001e40000100800 */
[----:B0-----:R-:W-:Y:S01]  /*cc30*/  IMAD.MOV.U32 R0, RZ, RZ, 0x1 ;  /* 0x00000001ff007424 */ /* 0x001fe200078e00ff */
[----:B--2---:R-:W-:-:S05]  /*cc40*/  LOP3.LUT R3, R5, 0x2, RZ, 0xfc, !PT ;  /* 0x0000000205037812 */ /* 0x004fca00078efcff */
[----:B------:R0:W-:Y:S04]  /*cc50*/  STL [R1+0x18], R3 ;  /* 0x0000180301007387 */ /* 0x0001e80000100800 */
[----:B------:R-:W-:Y:S04]  /*cc60*/  STL [R1+0x34], RZ ;  /* 0x000034ff01007387 */ /* 0x000fe80000100800 */
[----:B------:R1:W-:Y:S01]  /*cc70*/  STL [R1], R0 ;  /* 0x0000000001007387 */ /* 0x0003e20000100800 */
[C---:B0-----:R-:W-:Y:S02]  /*cc80*/  LOP3.LUT R3, R2.reuse, 0x40, RZ, 0xfc, !PT ;  /* 0x0000004002037812 */ /* 0x041fe400078efcff */
[----:B-1----:R-:W-:-:S07]  /*cc90*/  LOP3.LUT R0, R2, 0x80, RZ, 0xfc, !PT ;  /* 0x0000008002007812 */ /* 0x002fce00078efcff */
.L_x_309:
[----:B------:R-:W2:Y:S01]  /*cca0*/  LDL R2, [R1+0x28] ;  /* 0x0000280001027983 */ /* 0x000ea20000100800 */
[----:B0-----:R-:W0:Y:S01]  /*ccb0*/  LDC R0, c[0x0][0xc38] ;  /* 0x00030e00ff007b82 */ /* 0x001e220000000800 */
[----:B------:R-:W-:Y:S05]  /*ccc0*/  YIELD ;  /* 0x0000000000007946 */ /* 0x000fea0003800000 */
[----:B------:R-:W-:Y:S02]  /*ccd0*/  ULDC.64 UR4, c[0x0][0x418] ;  /* 0x0001060000047ab9 */ /* 0x000fe40000000a00 */
[----:B------:R-:W1:Y:S01]  /*cce0*/  LDC R16, c[0x0][0xc44] ;  /* 0x00031100ff107b82 */ /* 0x000e620000000800 */
[----:B------:R-:W-:-:S03]  /*ccf0*/  UISETP.NE.U32.AND UP0, UPT, UR4, URZ, UPT ;  /* 0x0000003f0400728c */ /* 0x000fc6000bf05070 */
[----:B------:R-:W-:Y:S01]  /*cd00*/  ULDC UR4, c[0x0][0x424] ;  /* 0x0001090000047ab9 */ /* 0x000fe20000000800 */
[----:B------:R-:W-:-:S04]  /*cd10*/  UISETP.NE.AND.EX UP0, UPT, UR5, URZ, UPT, UP0 ;  /* 0x0000003f0500728c */ /* 0x000fc8000bf05300 */
[----:B------:R-:W-:Y:S01]  /*cd20*/  USEL UR4, UR4, 0x1, UP0 ;  /* 0x0000000104047887 */ /* 0x000fe20008000000 */
[----:B0-----:R-:W-:Y:S02]  /*cd30*/  ISETP.NE.AND P0, PT, R0, 0x1, PT ;  /* 0x000000010000780c */ /* 0x001fe40003f05270 */
[----:B-1----:R-:W-:-:S11]  /*cd40*/  ISETP.NE.AND P1, PT, R16, 0x1, PT ;  /* 0x000000011000780c */ /* 0x002fd60003f25270 */
[----:B------:R-:W2:Y:S08]  /*cd50*/  @P0 LDC R0, c[0x0][0xc3c] ;  /* 0x00030f00ff000b82 */ /* 0x000eb00000000800 */
[----:B------:R-:W0:Y:S01]  /*cd60*/  @P0 LDC R3, c[0x0][0xc40] ;  /* 0x00031000ff030b82 */ /* 0x000e220000000800 */
[----:B--2---:R-:W-:-:S04]  /*cd70*/  @P0 IMAD.HI.U32 R0, R2, R0, RZ ;  /* 0x0000000002000227 */ /* 0x004fc800078e00ff */
[----:B------:R-:W-:Y:S01]  /*cd80*/  IMAD.MOV.U32 R4, RZ, RZ, R2 ;  /* 0x000000ffff047224 */ /* 0x000fe200078e0002 */
[----:B0-----:R-:W-:Y:S02]  /*cd90*/  @P0 SHF.R.U32.HI R4, RZ, R3, R0 ;  /* 0x00000003ff040219 */ /* 0x001fe40000011600 */
[----:B------:R-:W0:Y:S03]  /*cda0*/  @P1 LDC.64 R2, c[0x0][0xc48] ;  /* 0x00031200ff021b82 */ /* 0x000e260000000a00 */
[----:B------:R-:W-:Y:S01]  /*cdb0*/  IMAD.MOV.U32 R5, RZ, RZ, R4 ;  /* 0x000000ffff057224 */ /* 0x000fe200078e0004 */
[----:B------:R1:W-:Y:S04]  /*cdc0*/  STL [R1+0x1c], R4 ;  /* 0x00001c0401007387 */ /* 0x0003e80000100800 */
[----:B------:R-:W2:Y:S01]  /*cdd0*/  LDC R0, c[0x0][0x2f0] ;  /* 0x0000bc00ff007b82 */ /* 0x000ea20000000800 */
[----:B0-----:R-:W-:-:S05]  /*cde0*/  @P1 IMAD.HI.U32 R2, R4, R2, RZ ;  /* 0x0000000204021227 */ /* 0x001fca00078e00ff */
[----:B------:R-:W-:Y:S01]  /*cdf0*/  @P1 SHF.R.U32.HI R5, RZ, R3, R2 ;  /* 0x00000003ff051219 */ /* 0x000fe20000011602 */
[----:B------:R-:W-:Y:S02]  /*ce00*/  IMAD.MOV.U32 R2, RZ, RZ, RZ ;  /* 0x000000ffff027224 */ /* 0x000fe400078e00ff */
[----:B--2---:R-:W-:Y:S01]  /*ce10*/  IMAD R6, R0, UR4, RZ ;  /* 0x0000000400067c24 */ /* 0x004fe2000f8e02ff */
[----:B------:R-:W-:Y:S01]  /*ce20*/  UIADD3 UR4, UR36, 0x21400, URZ ;  /* 0x0002140024047890 */ /* 0x000fe2000fffe03f */
[----:B------:R-:W-:Y:S01]  /*ce30*/  IMAD.MOV R0, RZ, RZ, -R5 ;  /* 0x000000ffff007224 */ /* 0x000fe200078e0a05 */
[----:B------:R1:W-:Y:S01]  /*ce40*/  STL [R1+0x14], R5 ;  /* 0x0000140501007387 */ /* 0x0003e20000100800 */
[----:B------:R-:W-:Y:S01]  /*ce50*/  VIADD R3, R6, 0x6f ;  /* 0x0000006f06037836 */ /* 0x000fe20000000000 */
[----:B------:R-:W-:Y:S01]  /*ce60*/  ULOP3.LUT UP0, URZ, UR4, 0x3ff, URZ, 0xc0, !UPT ;  /* 0x000003ff043f7892 */ /* 0x000fe2000f80c03f */
[----:B------:R-:W-:Y:S01]  /*ce70*/  IMAD R16, R16, R0, R4 ;  /* 0x0000000010107224 */ /* 0x000fe200078e0204 */
[----:B------:R1:W-:Y:S01]  /*ce80*/  STL [R1+0x30], R6 ;  /* 0x0000300601007387 */ /* 0x0003e20000100800 */
[----:B------:R-:W-:-:S03]  /*ce90*/  IMAD.HI R2, R3, -0x6db6db6d, R2 ;  /* 0x9249249303027827 */ /* 0x000fc600078e0202 */
[----:B------:R-:W-:Y:S02]  /*cea0*/  PLOP3.LUT P0, PT, PT, PT, UP0, 0x80, 0x0 ;  /* 0x000000000000781c */ /* 0x000fe40003f0f008 */
[----:B------:R-:W-:-:S04]  /*ceb0*/  SHF.R.U32.HI R0, RZ, 0x1f, R2 ;  /* 0x0000001fff007819 */ /* 0x000fc80000011602 */
[----:B------:R-:W-:-:S05]  /*cec0*/  LEA.HI.SX32 R0, R2, R0, 0x1a ;  /* 0x0000000002007211 */ /* 0x000fca00078fd2ff */
[----:B------:R1:W-:Y:S02]  /*ced0*/  STL [R1+0x24], R0 ;  /* 0x0000240001007387 */ /* 0x0003e40000100800 */
[----:B------:R-:W-:Y:S05]  /*cee0*/  @!P0 BRA `(.L_x_222) ;  /* 0x0000000000408947 */ /* 0x000fea0003800000 */
[----:B------:R-:W-:Y:S01]  /*cef0*/  MOV R2, 0x0 ;  /* 0x0000000000027802 */ /* 0x000fe20000000f00 */
[----:B------:R-:W-:Y:S01]  /*cf00*/  ULDC.64 UR6, c[0x4][0xa8] ;  /* 0x01002a0000067ab9 */ /* 0x000fe20000000a00 */
[----:B------:R-:W-:Y:S01]  /*cf10*/  ULDC.64 UR8, c[0x4][0xb0] ;  /* 0x01002c0000087ab9 */ /* 0x000fe20000000a00 */
[----:B------:R-:W-:Y:S01]  /*cf20*/  ULDC.64 UR4, c[0x4][0x8] ;  /* 0x0100020000047ab9 */ /* 0x000fe20000000a00 */
[----:B-1----:R-:W-:Y:S02]  /*cf30*/  IMAD.U32 R4, RZ, RZ, UR6 ;  /* 0x00000006ff047e24 */ /* 0x002fe4000f8e00ff */
[----:B------:R-:W0:Y:S01]  /*cf40*/  LDC.64 R2, c[0x4][R2] ;  /* 0x0100000002027b82 */ /* 0x000e220000000a00 */
[----:B------:R-:W-:Y:S02]  /*cf50*/  IMAD.U32 R5, RZ, RZ, UR7 ;  /* 0x00000007ff057e24 */ /* 0x000fe4000f8e00ff */
[----:B------:R-:W-:Y:S02]  /*cf60*/  IMAD.U32 R6, RZ, RZ, UR8 ;  /* 0x00000008ff067e24 */ /* 0x000fe4000f8e00ff */
[----:B------:R-:W-:-:S02]  /*cf70*/  IMAD.U32 R7, RZ, RZ, UR9 ;  /* 0x00000009ff077e24 */ /* 0x000fc4000f8e00ff */
[----:B------:R-:W-:Y:S02]  /*cf80*/  IMAD.U32 R10, RZ, RZ, UR4 ;  /* 0x00000004ff0a7e24 */ /* 0x000fe4000f8e00ff */
[----:B------:R-:W-:Y:S02]  /*cf90*/  IMAD.U32 R11, RZ, RZ, UR5 ;  /* 0x00000005ff0b7e24 */ /* 0x000fe4000f8e00ff */
[----:B------:R-:W-:Y:S02]  /*cfa0*/  IMAD.MOV.U32 R8, RZ, RZ, 0x70 ;  /* 0x00000070ff087424 */ /* 0x000fe400078e00ff */
[----:B------:R-:W-:Y:S02]  /*cfb0*/  IMAD.MOV.U32 R12, RZ, RZ, 0x1 ;  /* 0x00000001ff0c7424 */ /* 0x000fe400078e00ff */
[----:B------:R-:W-:-:S07]  /*cfc0*/  IMAD.MOV.U32 R13, RZ, RZ, RZ ;  /* 0x000000ffff0d7224 */ /* 0x000fce00078e00ff */
[----:B------:R-:W-:-:S07]  /*cfd0*/  LEPC R20, `(.L_x_222) ;  /* 0x000000001014794e */ /* 0x000fce0000000000 */
[----:B0-----:R-:W-:Y:S05]  /*cfe0*/  CALL.ABS.NOINC R2 ;  /* 0x0000000002007343 */ /* 0x001fea0003c00000 */
.L_x_222:
        /* <DEDUP_REMOVED lines=8> */
[----:B------:R0:W2:Y:S01]  /*d070*/  LDC.64 R2, c[0x4][R17] ;  /* 0x0100000011027b82 */ /* 0x0000a20000000a00 */
[----:B-1----:R-:W-:Y:S01]  /*d080*/  IMAD.U32 R4, RZ, RZ, UR6 ;  /* 0x00000006ff047e24 */ /* 0x002fe2000f8e00ff */
        /* <DEDUP_REMOVED lines=9> */
[----:B--2---:R-:W-:Y:S05]  /*d120*/  CALL.ABS.NOINC R2 ;  /* 0x0000000002007343 */ /* 0x004fea0003c00000 */
.L_x_224:
[----:B------:R0:W1:Y:S01]  /*d130*/  LDC.64 R2, c[0x4][R17] ;  /* 0x0100000011027b82 */ /* 0x0000620000000a00 */
[----:B------:R-:W-:Y:S01]  /*d140*/  ULDC.64 UR6, c[0x4][0xa8] ;  /* 0x01002a0000067ab9 */ /* 0x000fe20000000a00 */
[----:B------:R-:W-:Y:S01]  /*d150*/  ULDC.64 UR8, c[0x4][0xb0] ;  /* 0x01002c0000087ab9 */ /* 0x000fe20000000a00 */
[----:B------:R-:W-:Y:S01]  /*d160*/  ULDC.64 UR4, c[0x4][0x18] ;  /* 0x0100060000047ab9 */ /* 0x000fe20000000a00 */
[----:B------:R-:W-:Y:S02]  /*d170*/  IMAD.U32 R4, RZ, RZ, UR6 ;  /* 0x00000006ff047e24 */ /* 0x000fe4000f8e00ff */
[----:B------:R-:W-:Y:S02]  /*d180*/  IMAD.U32 R5, RZ, RZ, UR7 ;  /* 0x00000007ff057e24 */ /* 0x000fe4000f8e00ff */
[----:B------:R-:W-:Y:S02]  /*d190*/  IMAD.U32 R6, RZ, RZ, UR8 ;  /* 0x00000008ff067e24 */ /* 0x000fe4000f8e00ff */
[----:B------:R-:W-:-:S02]  /*d1a0*/  IMAD.U32 R7, RZ, RZ, UR9 ;  /* 0x00000009ff077e24 */ /* 0x000fc4000f8e00ff */
[----:B------:R-:W-:Y:S02]  /*d1b0*/  IMAD.U32 R10, RZ, RZ, UR4 ;  /* 0x00000004ff0a7e24 */ /* 0x000fe4000f8e00ff */
[----:B------:R-:W-:Y:S02]  /*d1c0*/  IMAD.U32 R11, RZ, RZ, UR5 ;  /* 0x00000005ff0b7e24 */ /* 0x000fe4000f8e00ff */
[----:B------:R-:W-:Y:S02]  /*d1d0*/  IMAD.MOV.U32 R8, RZ, RZ, 0x70 ;  /* 0x00000070ff087424 */ /* 0x000fe400078e00ff */
[----:B------:R-:W-:Y:S02]  /*d1e0*/  IMAD.MOV.U32 R12, RZ, RZ, 0x1 ;  /* 0x00000001ff0c7424 */ /* 0x000fe400078e00ff */
[----:B0-----:R-:W-:-:S07]  /*d1f0*/  IMAD.MOV.U32 R13, RZ, RZ, RZ ;  /* 0x000000ffff0d7224 */ /* 0x001fce00078e00ff */
[----:B------:R-:W-:-:S07]  /*d200*/  LEPC R20, `(.L_x_223) ;  /* 0x000000001014794e */ /* 0x000fce0000000000 */
[----:B-1----:R-:W-:Y:S05]  /*d210*/  CALL.ABS.NOINC R2 ;  /* 0x0000000002007343 */ /* 0x002fea0003c00000 */
.L_x_223:
[----:B------:R-:W2:Y:S01]  /*d220*/  LDL R2, [R1+0x24] ;  /* 0x0000240001027983 */ /* 0x000ea20000100800 */
[----:B------:R-:W-:-:S03]  /*d230*/  ULDC.64 UR4, c[0x0][0x9f8] ;  /* 0x00027e0000047ab9 */ /* 0x000fc60000000a00 */
[----:B-1----:R-:W3:Y:S01]  /*d240*/  LDL R0, [R1+0x14] ;  /* 0x0000140001007983 */ /* 0x002ee20000100800 */
[----:B------:R-:W-:-:S04]  /*d250*/  ISETP.NE.U32.AND P0, PT, RZ, UR4, PT ;  /* 0x00000004ff007c0c */ /* 0x000fc8000bf05070 */
[----:B------:R-:W-:Y:S01]  /*d260*/  ISETP.NE.AND.EX P0, PT, RZ, UR5, PT, P0 ;  /* 0x00000005ff007c0c */ /* 0x000fe2000bf05300 */
[----:B--2---:R-:W-:-:S12]  /*d270*/  IMAD.MOV.U32 R17, RZ, RZ, R2 ;  /* 0x000000ffff117224 */ /* 0x004fd800078e0002 */
[----:B------:R-:W3:Y:S02]  /*d280*/  @P0 LDC.64 R2, c[0x0][0x9f8] ;  /* 0x00027e00ff020b82 */ /* 0x000ee40000000a00 */
[----:B---3--:R-:W-:-:S05]  /*d290*/  @P0 IMAD.WIDE R2, R0, 0x4, R2 ;  /* 0x0000000400020825 */ /* 0x008fca00078e0202 */
[----:B------:R0:W2:Y:S01]  /*d2a0*/  @P0 LDG.E R0, desc[UR60][R2.64] ;  /* 0x0000003c02000981 */ /* 0x0000a2000c1e1900 */
[----:B------:R-:W-:Y:S01]  /*d2b0*/  VIADD R9, R17, 0xffffffff ;  /* 0xffffffff11097836 */ /* 0x000fe20000000000 */
[----:B------:R-:W-:Y:S01]  /*d2c0*/  UMOV UR4, 0xffffffff ;  /* 0xffffffff00047882 */ /* 0x000fe20000000000 */
[----:B------:R-:W-:-:S03]  /*d2d0*/  LOP3.LUT R18, R18, 0xfffffffb, RZ, 0xc0, !PT ;  /* 0xfffffffb12127812 */ /* 0x000fc600078ec0ff */
[----:B------:R1:W-:Y:S01]  /*d2e0*/  STL [R1+0x20], R9 ;  /* 0x0000200901007387 */ /* 0x0003e20000100800 */
[----:B0-----:R-:W0:Y:S02]  /*d2f0*/  LDC.64 R2, c[0x0][0x418] ;  /* 0x00010600ff027b82 */ /* 0x001e240000000a00 */
[----:B0-----:R-:W-:-:S04]  /*d300*/  ISETP.NE.U32.AND P0, PT, R2, RZ, PT ;  /* 0x000000ff0200720c */ /* 0x001fc80003f05070 */
[----:B------:R-:W-:-:S13]  /*d310*/  ISETP.NE.AND.EX P1, PT, R3, RZ, PT, P0 ;  /* 0x000000ff0300720c */ /* 0x000fda0003f25300 */
[----:B------:R-:W-:Y:S02]  /*d320*/  @P1 LOP3.LUT R18, R18, 0x4, RZ, 0xfc, !PT ;  /* 0x0000000412121812 */ /* 0x000fe400078efcff */
[----:B--2---:R-:W-:Y:S01]  /*d330*/  SHF.R.S32.HI R8, RZ, 0x1f, R0 ;  /* 0x0000001fff087819 */ /* 0x004fe20000011400 */
[----:B------:R1:W-:Y:S01]  /*d340*/  STL [R1+0x8], R0 ;  /* 0x0000080001007387 */ /* 0x0003e20000100800 */
[----:B------:R-:W-:-:S03]  /*d350*/  SEL R17, R0, RZ, !P1 ;  /* 0x000000ff00117207 */ /* 0x000fc60004800000 */
[----:B------:R1:W-:Y:S01]  /*d360*/  STL [R1+0xc], R8 ;  /* 0x00000c0801007387 */ /* 0x0003e20000100800 */
[----:B------:R-:W-:Y:S05]  /*d370*/  BRA.DIV UR4, `(.L_x_225) ;  /* 0x00000046042c7947 */ /* 0x000fea000b800000 */
[----:B------:R-:W0:Y:S02]  /*d380*/  S2R R4, SR_TID.X ;  /* 0x0000000000047919 */ /* 0x000e240000002100 */
[----:B0-----:R-:W-:-:S04]  /*d390*/  SHF.R.U32.HI R4, RZ, 0x5, R4 ;  /* 0x00000005ff047819 */ /* 0x001fc80000011604 */
[----:B------:R-:W-:-:S05]  /*d3a0*/  LOP3.LUT R4, R4, 0x3, RZ, 0xc0, !PT ;  /* 0x0000000304047812 */ /* 0x000fca00078ec0ff */
[----:B------:R0:W2:Y:S02]  /*d3b0*/  SHFL.IDX PT, R14, R4, RZ, 0x1f ;  /* 0x00001fff040e7589 */ /* 0x0000a400000e0000 */
.L_x_325:
[----:B--2---:R-:W-:Y:S02]  /*d3c0*/  ISETP.NE.AND P0, PT, R14, RZ, PT ;  /* 0x000000ff0e00720c */ /* 0x004fe40003f05270 */
[----:B------:R-:W-:Y:S02]  /*d3d0*/  PLOP3.LUT P2, PT, PT, PT, PT, 0x8, 0x0 ;  /* 0x000000000000781c */ /* 0x000fe40003f4e170 */
[----:B------:R-:W-:-:S11]  /*d3e0*/  LOP3.LUT R18, R18, 0xfffffff7, RZ, 0xc0, !PT ;  /* 0xfffffff712127812 */ /* 0x000fd600078ec0ff */
[----:B------:R-:W-:Y:S01]  /*d3f0*/  @P2 LOP3.LUT R18, R18, 0x8, RZ, 0xfc, !PT ;  /* 0x0000000812122812 */ /* 0x000fe200078efcff */
[----:B------:R-:W-:Y:S06]  /*d400*/  @P0 BRA `(.L_x_226) ;  /* 0x00000004004c0947 */ /* 0x000fec0003800000 */
[----:B------:R-:W-:-:S03]  /*d410*/  UMOV UR4, 0xffffffff ;  /* 0xffffffff00047882 */ /* 0x000fc60000000000 */
[----:B------:R-:W-:Y:S05]  /*d420*/  BRA.DIV UR4, `(.L_x_227) ;  /* 0x0000004604347947 */ /* 0x000fea000b800000 */
[----:B------:R-:W-:-:S13]  /*d430*/  ELECT P6, URZ, PT ;  /* 0x00000000003f782f */ /* 0x000fda00038c0000 */
.L_x_328:
[----:B------:R-:W-:Y:S05]  /*d440*/  @!P6 BRA `(.L_x_226) ;  /* 0x00000004003ce947 */ /* 0x000fea0003800000 */
[----:B------:R2:W-:Y:S01]  /*d450*/  STL [R1+0x4], R9 ;  /* 0x0000040901007387 */ /* 0x0005e20000100800 */
[----:B------:R-:W-:Y:S05]  /*d460*/  @!P1 BRA `(.L_x_228) ;  /* 0x0000000000489947 */ /* 0x000fea0003800000 */
[----:B------:R-:W3:Y:S01]  /*d470*/  LDC R7, c[0x0][0x43c] ;  /* 0x00010f00ff077b82 */ /* 0x000ee20000000800 */
[----:B------:R-:W-:Y:S01]  /*d480*/  ULDC.64 UR4, c[0x0][0x428] ;  /* 0x00010a0000047ab9 */ /* 0x000fe20000000a00 */
[----:B---3--:R-:W-:-:S13]  /*d490*/  ISETP.NE.AND P0, PT, R7, 0x1, PT ;  /* 0x000000010700780c */ /* 0x008fda0003f05270 */
[----:B0-----:R-:W0:Y:S02]  /*d4a0*/  @P0 LDC.64 R4, c[0x0][0x440] ;  /* 0x00011000ff040b82 */ /* 0x001e240000000a00 */
[----:B0-----:R-:W-:-:S04]  /*d4b0*/  @P0 IMAD.HI.U32 R6, R9, R4, RZ ;  /* 0x0000000409060227 */ /* 0x001fc800078e00ff */
[----:B------:R-:W-:Y:S01]  /*d4c0*/  IMAD.MOV.U32 R4, RZ, RZ, R9 ;  /* 0x000000ffff047224 */ /* 0x000fe200078e0009 */
[----:B------:R-:W-:-:S05]  /*d4d0*/  @P0 SHF.R.U32.HI R4, RZ, R5, R6 ;  /* 0x00000005ff040219 */ /* 0x000fca0000011606 */
[----:B------:R-:W-:-:S04]  /*d4e0*/  IMAD.MOV R5, RZ, RZ, -R4 ;  /* 0x000000ffff057224 */ /* 0x000fc800078e0a04 */
[----:B------:R-:W-:Y:S01]  /*d4f0*/  IMAD R6, R7, R5, R9 ;  /* 0x0000000507067224 */ /* 0x000fe200078e0209 */
[----:B------:R-:W-:-:S04]  /*d500*/  SHF.R.S32.HI R5, RZ, 0x1f, R4 ;  /* 0x0000001fff057819 */ /* 0x000fc80000011404 */
[----:B------:R0:W-:Y:S01]  /*d510*/  STL [R1+0x4], R6 ;  /* 0x0000040601007387 */ /* 0x0001e20000100800 */
[----:B------:R-:W-:-:S03]  /*d520*/  IMAD.WIDE.U32 R4, R0, UR4, R4 ;  /* 0x0000000400047c25 */ /* 0x000fc6000f8e0004 */
[----:B------:R-:W-:Y:S01]  /*d530*/  LEA R2, P0, R4, R2, 0x2 ;  /* 0x0000000204027211 */ /* 0x000fe200078010ff */
[----:B0-----:R-:W-:-:S04]  /*d540*/  IMAD R6, R8, UR4, RZ ;  /* 0x0000000408067c24 */ /* 0x001fc8000f8e02ff */
[----:B-1----:R-:W-:-:S04]  /*d550*/  IMAD R0, R0, UR5, R6 ;  /* 0x0000000500007c24 */ /* 0x002fc8000f8e0206 */
[----:B------:R-:W-:-:S05]  /*d560*/  IMAD.IADD R0, R5, 0x1, R0 ;  /* 0x0000000105007824 */ /* 0x000fca00078e0200 */
[----:B------:R-:W-:-:S05]  /*d570*/  LEA.HI.X R3, R4, R3, R0, 0x2, P0 ;  /* 0x0000000304037211 */ /* 0x000fca00000f1400 */
[----:B------:R3:W5:Y:S02]  /*d580*/  LDG.E R0, desc[UR60][R2.64] ;  /* 0x0000003c02007981 */ /* 0x000764000c1e1900 */
.L_x_228:
[----:B---3--:R-:W3:Y:S01]  /*d590*/  LDL R3, [R1] ;  /* 0x0000000001037983 */ /* 0x008ee20000100800 */
[----:B------:R-:W-:Y:S02]  /*d5a0*/  LEA R2, R19, UR36, 0x3 ;  /* 0x0000002413027c11 */ /* 0x000fe4000f8e18ff */
[----:B---3--:R-:W-:-:S04]  /*d5b0*/  SHF.L.U32 R3, R3, 0x1f, RZ ;  /* 0x0000001f03037819 */ /* 0x008fc800000006ff */
[----:B------:R-:W3:Y:S02]  /*d5c0*/  SYNCS.PHASECHK.TRANS64.TRYWAIT P0, [R2+URZ+0x36840], R3 ;  /* 0x03684003020075a7 */ /* 0x000ee4000800017f */
[----:B---3--:R-:W-:Y:S05]  /*d5d0*/  @!P0 BRA `(.L_x_229) ;  /* 0x0000004000e88947 */ /* 0x008fea0003800000 */
.L_x_329:
[----:B0-----:R-:W4:Y:S01]  /*d5e0*/  LDL R4, [R1+0x18] ;  /* 0x0000180001047983 */ /* 0x001f220000100800 */
[----:B------:R-:W0:Y:S02]  /*d5f0*/  S2R R5, SR_TID.X ;  /* 0x0000000000057919 */ /* 0x000e240000002100 */
[----:B0-----:R-:W-:-:S04]  /*d600*/  LOP3.LUT R5, R5, 0x7f, RZ, 0xc0, !PT ;  /* 0x0000007f05057812 */ /* 0x001fc800078ec0ff */
[----:B------:R-:W-:-:S13]  /*d610*/  ISETP.NE.AND P0, PT, R5, RZ, PT ;  /* 0x000000ff0500720c */ /* 0x000fda0003f05270 */
[----:B---3--:R-:W-:-:S04]  /*d620*/  @!P0 IMAD.MOV.U32 R3, RZ, RZ, 0xa800 ;  /* 0x0000a800ff038424 */ /* 0x008fc800078e00ff */
[----:B------:R4:W-:Y:S02]  /*d630*/  @!P0 SYNCS.ARRIVE.TRANS64 RZ, [R2+URZ+0x36830], R3 ;  /* 0x0368300302ff89a7 */ /* 0x0009e4000800003f */
[----:B----4-:R-:W-:-:S04]  /*d640*/  PRMT R3, R4, 0x9910, RZ ;  /* 0x0000991004037816 */ /* 0x010fc800000000ff */
[----:B------:R-:W-:-:S13]  /*d650*/  ISETP.NE.AND P0, PT, R3, 0x2, PT ;  /* 0x000000020300780c */ /* 0x000fda0003f05270 */
[----:B------:R-:W-:Y:S05]  /*d660*/  @P0 BRA `(.L_x_230) ;  /* 0x0000000000040947 */ /* 0x000fea0003800000 */
[----:B------:R-:W-:Y:S01]  /*d670*/  BPT.TRAP 0x1 ;  /* 0x000000040000795c */ /* 0x000fe20000300000 */
.L_x_230:
[----:B------:R-:W-:-:S13]  /*d680*/  LOP3.LUT P0, RZ, R18, 0x2, RZ, 0xc0, !PT ;  /* 0x0000000212ff7812 */ /* 0x000fda000780c0ff */
[----:B------:R-:W-:Y:S05]  /*d690*/  @P0 BRA `(.L_x_231) ;  /* 0x0000000000040947 */ /* 0x000fea0003800000 */
[----:B------:R-:W-:Y:S01]  /*d6a0*/  BPT.TRAP 0x1 ;  /* 0x000000040000795c */ /* 0x000fe20000300000 */
.L_x_231:
[----:B------:R-:W3:Y:S01]  /*d6b0*/  LDL R4, [R1+0x4] ;  /* 0x0000040001047983 */ /* 0x000ee20000100800 */
[----:B------:R-:W-:Y:S01]  /*d6c0*/  R2UR UR14, R2 ;  /* 0x00000000020e72ca */ /* 0x000fe200000e0000 */
[----:B------:R-:W-:Y:S01]  /*d6d0*/  UIADD3 UR4, UP0, UR38, 0x370, URZ ;  /* 0x0000037026047890 */ /* 0x000fe2000ff1e03f */
[----:B------:R-:W-:Y:S01]  /*d6e0*/  R2UR UR12, R16 ;  /* 0x00000000100c72ca */ /* 0x000fe200000e0000 */
[----:B------:R-:W0:Y:S01]  /*d6f0*/  S2R R5, SR_CgaCtaId ;  /* 0x0000000000057919 */ /* 0x000e220000008800 */
[----:B-----5:R-:W-:Y:S01]  /*d700*/  R2UR UR13, R0 ;  /* 0x00000000000d72ca */ /* 0x020fe200000e0000 */
[----:B------:R-:W-:Y:S01]  /*d710*/  UMOV UR10, URZ ;  /* 0x0000003f000a7c82 */ /* 0x000fe20008000000 */
[----:B------:R-:W-:Y:S01]  /*d720*/  UMOV UR18, 0x30000 ;  /* 0x0003000000127882 */ /* 0x000fe20000000000 */
[----:B------:R-:W4:Y:S01]  /*d730*/  S2R R3, SR_CgaCtaId ;  /* 0x0000000000037919 */ /* 0x000f220000008800 */
[----:B------:R-:W-:Y:S01]  /*d740*/  UMOV UR6, 0x0 ;  /* 0x0000000000067882 */ /* 0x000fe20000000000 */
[----:B------:R-:W-:Y:S01]  /*d750*/  UMOV UR7, 0x14f00000 ;  /* 0x14f0000000077882 */ /* 0x000fe20000000000 */
[----:B------:R-:W-:Y:S01]  /*d760*/  UMOV UR16, 0x40 ;  /* 0x0000004000107882 */ /* 0x000fe20000000000 */
[----:B------:R-:W-:Y:S01]  /*d770*/  PLOP3.LUT P0, PT, PT, PT, PT, 0x80, 0x0 ;  /* 0x000000000000781c */ /* 0x000fe20003f0f070 */
[----:B------:R-:W-:Y:S01]  /*d780*/  IMAD.MOV.U32 R17, RZ, RZ, R0 ;  /* 0x000000ffff117224 */ /* 0x000fe200078e0000 */
[----:B------:R-:W-:-:S11]  /*d790*/  LOP3.LUT R18, R18, 0xfffffff7, RZ, 0xc0, !PT ;  /* 0xfffffff712127812 */ /* 0x000fd600078ec0ff */
[----:B------:R-:W-:Y:S02]  /*d7a0*/  @P0 LOP3.LUT R18, R18, 0x8, RZ, 0xfc, !PT ;  /* 0x0000000812120812 */ /* 0x000fe400078efcff */
[----:B0-----:R-:W-:Y:S02]  /*d7b0*/  LOP3.LUT R5, R5, 0x1, RZ, 0xc0, !PT ;  /* 0x0000000105057812 */ /* 0x001fe400078ec0ff */
[----:B----4-:R-:W-:-:S03]  /*d7c0*/  LOP3.LUT R3, R3, 0x1, RZ, 0xc0, !PT ;  /* 0x0000000103037812 */ /* 0x010fc600078ec0ff */
[----:B------:R-:W-:-:S04]  /*d7d0*/  IMAD R5, R5, 0xe00, RZ ;  /* 0x00000e0005057824 */ /* 0x000fc800078e02ff */
[----:B------:R-:W-:Y:S02]  /*d7e0*/  IMAD R2, R19, 0x5400, R5 ;  /* 0x0000540013027824 */ /* 0x000fe400078e0205 */
[----:B------:R-:W-:-:S03]  /*d7f0*/  IMAD R3, R3, 0x38, RZ ;  /* 0x0000003803037824 */ /* 0x000fc600078e02ff */
[----:B------:R-:W-:Y:S02]  /*d800*/  R2UR UR5, R2 ;  /* 0x00000000020572ca */ /* 0x000fe400000e0000 */
[----:B------:R-:W-:-:S11]  /*d810*/  R2UR UR9, R3 ;  /* 0x00000000030972ca */ /* 0x000fd600000e0000 */
[----:B------:R-:W-:Y:S02]  /*d820*/  ULEA UR8, UR5, UR36, 0x1 ;  /* 0x0000002405087291 */ /* 0x000fe4000f8e083f */
[----:B------:R-:W-:Y:S02]  /*d830*/  UIADD3.X UR5, URZ, UR39, URZ, UP0, !UPT ;  /* 0x000000273f057290 */ /* 0x000fe400087fe43f */
[----:B------:R-:W-:Y:S02]  /*d840*/  UIADD3 UR15, UR8, 0x24c00, URZ ;  /* 0x00024c00080f7890 */ /* 0x000fe4000fffe03f */
[----:B------:R-:W-:Y:S01]  /*d850*/  UIADD3 UR17, UR8, 0x28400, URZ ;  /* 0x0002840008117890 */ /* 0x000fe2000fffe03f */
[----:B---3--:R-:W-:-:S13]  /*d860*/  R2UR UR11, R4 ;  /* 0x00000000040b72ca */ /* 0x008fda00000e0000 */
[----:B------:R-:W-:Y:S02]  /*d870*/  UIMAD UR11, UR11, 0x70, UR9 ;  /* 0x000000700b0b78a4 */ /* 0x000fe4000f8e0209 */
[----:B------:R-:W-:Y:S02]  /*d880*/  UIADD3 UR9, UR14, 0x36830, URZ ;  /* 0x000368300e097890 */ /* 0x000fe4000fffe03f */
[----:B------:R-:W-:-:S07]  /*d890*/  UIADD3 UR14, UR8, 0x21400, URZ ;  /* 0x00021400080e7890 */ /* 0x000fce000fffe03f */
[----:B------:R-:W-:Y:S01]  /*d8a0*/  UMOV UR8, UR14 ;  /* 0x0000000e00087c82 */ /* 0x000fe20008000000 */
[----:B------:R-:W-:Y:S01]  /*d8b0*/  UMOV UR14, 0x80 ;  /* 0x00000080000e7882 */ /* 0x000fe20000000000 */
[----:B------:R0:W-:Y:S02]  /*d8c0*/  UTMALDG.4D.MULTICAST [UR8], [UR4], UR18, desc[UR6] ;  /* 0x00000608040073b4 */ /* 0x0001e40008019812 */
[----:B0-----:R-:W-:Y:S01]  /*d8d0*/  UMOV UR8, UR15 ;  /* 0x0000000f00087c82 */ /* 0x001fe20008000000 */
[----:B------:R-:W-:Y:S02]  /*d8e0*/  UMOV UR10, UR16 ;  /* 0x00000010000a7c82 */ /* 0x000fe40008000000 */
[----:B------:R0:W-:Y:S02]  /*d8f0*/  UTMALDG.4D.MULTICAST [UR8], [UR4], UR18, desc[UR6] ;  /* 0x00000608040073b4 */ /* 0x0001e40008019812 */
[----:B0-----:R-:W-:Y:S01]  /*d900*/  UMOV UR8, UR17 ;  /* 0x0000001100087c82 */ /* 0x001fe20008000000 */
[----:B------:R-:W-:-:S02]  /*d910*/  UMOV UR10, UR14 ;  /* 0x0000000e000a7c82 */ /* 0x000fc40008000000 */
[----:B------:R3:W-:Y:S02]  /*d920*/  UTMALDG.4D.MULTICAST [UR8], [UR4], UR18, desc[UR6] ;  /* 0x00000608040073b4 */ /* 0x0007e40008019812 */
[----:B---3--:R-:W-:Y:S01]  /*d930*/  NOP ;  /* 0x0000000000007918 */ /* 0x008fe20000000000 */
.L_x_226:
        /* <DEDUP_REMOVED lines=10> */
[----:B0-----:R-:W-:Y:S02]  /*d9e0*/  IMAD.U32 R4, RZ, RZ, UR6 ;  /* 0x00000006ff047e24 */ /* 0x001fe4000f8e00ff */
[----:B------:R-:W0:Y:S01]  /*d9f0*/  LDC.64 R2, c[0x4][R2] ;  /* 0x0100000002027b82 */ /* 0x000e220000000a00 */
[----:B------:R-:W-:Y:S02]  /*da00*/  IMAD.U32 R5, RZ, RZ, UR7 ;  /* 0x00000007ff057e24 */ /* 0x000fe4000f8e00ff */
[----:B------:R-:W-:Y:S02]  /*da10*/  IMAD.U32 R6, RZ, RZ, UR8 ;  /* 0x00000008ff067e24 */ /* 0x000fe4000f8e00ff */
[----:B------:R-:W-:-:S02]  /*da20*/  IMAD.U32 R7, RZ, RZ, UR9 ;  /* 0x00000009ff077e24 */ /* 0x000fc4000f8e00ff */
[----:B------:R-:W-:Y:S02]  /*da30*/  IMAD.U32 R10, RZ, RZ, UR4 ;  /* 0x00000004ff0a7e24 */ /* 0x000fe4000f8e00ff */
[----:B------:R-:W-:Y:S02]  /*da40*/  IMAD.U32 R11, RZ, RZ, UR5 ;  /* 0x00000005ff0b7e24 */ /* 0x000fe4000f8e00ff */
[----:B-1----:R-:W-:Y:S02]  /*da50*/  IMAD.MOV.U32 R8, RZ, RZ, 0x70 ;  /* 0x00000070ff087424 */ /* 0x002fe400078e00ff */
[----:B------:R-:W-:Y:S02]  /*da60*/  IMAD.MOV.U32 R12, RZ, RZ, 0x1 ;  /* 0x00000001ff0c7424 */ /* 0x000fe400078e00ff */
[----:B------:R-:W-:-:S07]  /*da70*/  IMAD.MOV.U32 R13, RZ, RZ, RZ ;  /* 0x000000ffff0d7224 */ /* 0x000fce00078e00ff */
[----:B------:R-:W-:-:S07]  /*da80*/  LEPC R20, `(.L_x_232) ;  /* 0x000000001014794e */ /* 0x000fce0000000000 */
[----:B0-2---:R-:W-:Y:S05]  /*da90*/  CALL.ABS.NOINC R2 ;  /* 0x0000000002007343 */ /* 0x005fea0003c00000 */
.L_x_232:
[----:B0-----:R-:W3:Y:S01]  /*daa0*/  LDL.LU R4, [R1+0x14] ;  /* 0x0000140001047983 */ /* 0x001ee20000300800 */
[----:B-1----:R-:W-:Y:S01]  /*dab0*/  SHF.R.S32.HI R0, RZ, 0x1f, R16 ;  /* 0x0000001fff007819 */ /* 0x002fe20000011410 */
[----:B------:R-:W-:Y:S01]  /*dac0*/  ULDC.64 UR4, c[0x0][0x2d8] ;  /* 0x0000b60000047ab9 */ /* 0x000fe20000000a00 */
[----:B------:R-:W0:Y:S01]  /*dad0*/  LDC R8, c[0x0][0x448] ;  /* 0x00011200ff087b82 */ /* 0x000e220000000800 */
[----:B------:R-:W4:Y:S04]  /*dae0*/  LDL.LU R7, [R1+0x1c] ;  /* 0x00001c0001077983 */ /* 0x000f280000300800 */
        /* <DEDUP_REMOVED lines=9> */
[----:B-1----:R-:W-:-:S05]  /*db80*/  IMAD.SHL.U32 R10, R10, 0x8, RZ ;  /* 0x000000080a0a7824 */ /* 0x002fca00078e00ff */
[----:B------:R-:W-:Y:S02]  /*db90*/  LOP3.LUT R10, R10, 0x38, RZ, 0xc0, !PT ;  /* 0x000000380a0a7812 */ /* 0x000fe400078ec0ff */
[----:B---3--:R-:W-:Y:S01]  /*dba0*/  SHF.R.S32.HI R0, RZ, 0x1f, R4 ;  /* 0x0000001fff007819 */ /* 0x008fe20000011404 */
[----:B------:R-:W-:-:S04]  /*dbb0*/  IMAD.WIDE.U32 R2, R4, UR4, R2 ;  /* 0x0000000404027c25 */ /* 0x000fc8000f8e0002 */
[----:B------:R-:W-:Y:S01]  /*dbc0*/  IMAD R0, R0, UR4, RZ ;  /* 0x0000000400007c24 */ /* 0x000fe2000f8e02ff */
[----:B------:R-:W-:-:S03]  /*dbd0*/  ULDC UR4, c[0x0][0xc38] ;  /* 0x00030e0000047ab9 */ /* 0x000fc60000000800 */
[----:B------:R-:W-:Y:S02]  /*dbe0*/  IMAD R0, R4, UR5, R0 ;  /* 0x0000000504007c24 */ /* 0x000fe4000f8e0200 */
[----:B------:R-:W1:Y:S02]  /*dbf0*/  S2R R4, SR_TID.X ;  /* 0x0000000000047919 */ /* 0x000e640000002100 */
[----:B------:R-:W-:Y:S02]  /*dc00*/  IMAD.IADD R3, R3, 0x1, R0 ;  /* 0x0000000103037824 */ /* 0x000fe400078e0200 */
        /* <DEDUP_REMOVED lines=10> */
[----:B------:R-:W1:Y:S02]  /*dcb0*/  S2R R9, SR_TID.X ;  /* 0x0000000000097919 */ /* 0x000e640000002100 */
        /* <DEDUP_REMOVED lines=8> */
[----:B------:R-:W-:Y:S02]  /*dd40*/  IMAD R6, R6, UR4, RZ ;  /* 0x0000000406067c24 */ /* 0x000fe4000f8e02ff */
[----:B-1----:R-:W-:Y:S02]  /*dd50*/  IMAD.SHL.U32 R9, R9, 0x8, RZ ;  /* 0x0000000809097824 */ /* 0x002fe400078e00ff */
[----:B------:R-:W-:Y:S01]  /*dd60*/  IMAD R4, R4, UR5, R6 ;  /* 0x0000000504047c24 */ /* 0x000fe2000f8e0206 */
[----:B------:R-:W-:Y:S02]  /*dd70*/  ULDC.64 UR4, c[0x0][0x2c8] ;  /* 0x0000b20000047ab9 */ /* 0x000fe40000000a00 */
[----:B------:R-:W-:Y:S01]  /*dd80*/  LOP3.LUT R9, R9, 0x38, RZ, 0xc0, !PT ;  /* 0x0000003809097812 */ /* 0x000fe200078ec0ff */
[----:B------:R-:W-:Y:S01]  /*dd90*/  IMAD.IADD R3, R3, 0x1, R4 ;  /* 0x0000000103037824 */ /* 0x000fe200078e0204 */
[----:B------:R-:W-:Y:S02]  /*dda0*/  SHF.R.S32.HI R4, RZ, 0x1f, R0 ;  /* 0x0000001fff047819 */ /* 0x000fe40000011400 */
[C---:B------:R-:W-:Y:S01]  /*ddb0*/  LOP3.LUT R11, R9.reuse, 0x40, RZ, 0xfc, !PT ;  /* 0x00000040090b7812 */ /* 0x040fe200078efcff */
[----:B------:R-:W-:Y:S01]  /*ddc0*/  IMAD.WIDE.U32 R2, R0, UR4, R2 ;  /* 0x0000000400027c25 */ /* 0x000fe2000f8e0002 */
[----:B------:R-:W-:-:S03]  /*ddd0*/  LOP3.LUT R9, R9, 0x80, RZ, 0xfc, !PT ;  /* 0x0000008009097812 */ /* 0x000fc600078efcff */
[----:B------:R-:W-:-:S04]  /*dde0*/  IMAD R4, R4, UR4, RZ ;  /* 0x0000000404047c24 */ /* 0x000fc8000f8e02ff */
[----:B------:R-:W-:Y:S01]  /*ddf0*/  IMAD R4, R0, UR5, R4 ;  /* 0x0000000500047c24 */ /* 0x000fe2000f8e0204 */
[----:B------:R-:W-:Y:S02]  /*de00*/  ULDC.64 UR4, c[0x0][0x280] ;  /* 0x0000a00000047ab9 */ /* 0x000fe40000000a00 */
[----:B------:R-:W-:Y:S01]  /*de10*/  LEA R0, P0, R2, UR4, 0x1 ;  /* 0x0000000402007c11 */ /* 0x000fe2000f8008ff */
[----:B------:R-:W-:Y:S01]  /*de20*/  ULDC UR4, c[0x0][0x2b8] ;  /* 0x0000ae0000047ab9 */ /* 0x000fe20000000800 */
[----:B------:R-:W-:Y:S01]  /*de30*/  IMAD.IADD R3, R3, 0x1, R4 ;  /* 0x0000000103037824 */ /* 0x000fe200078e0204 */
[----:B------:R-:W-:Y:S02]  /*de40*/  ISETP.GE.AND P1, PT, R9, UR4, PT ;  /* 0x0000000409007c0c */ /* 0x000fe4000bf26270 */
[----:B------:R0:W5:Y:S01]  /*de50*/  LDL R9, [R1+0x10] ;  /* 0x0000100001097983 */ /* 0x0001620000100800 */
[----:B------:R-:W-:Y:S02]  /*de60*/  ISETP.GE.AND P3, PT, R10, UR4, PT ;  /* 0x000000040a007c0c */ /* 0x000fe4000bf66270 */
[----:B------:R-:W-:-:S02]  /*de70*/  LEA.HI.X R2, R2, UR5, R3, 0x1, P0 ;  /* 0x0000000502027c11 */ /* 0x000fc400080f0c03 */
[----:B------:R-:W-:Y:S01]  /*de80*/  ISETP.GE.AND P0, PT, R11, UR4, PT ;  /* 0x000000040b007c0c */ /* 0x000fe2000bf06270 */
[----:B------:R-:W-:-:S03]  /*de90*/  UMOV UR4, 0xffffffff ;  /* 0xffffffff00047882 */ /* 0x000fc60000000000 */
[----:B0-----:R-:W-:Y:S09]  /*dea0*/  BRA.DIV UR4, `(.L_x_233) ;  /* 0x0000003a04c87947 */ /* 0x001ff2000b800000 */
[----:B------:R-:W0:Y:S01]  /*deb0*/  S2R R6, SR_TID.X ;  /* 0x0000000000067919 */ /* 0x000e220000002100 */
[----:B------:R-:W-:Y:S02]  /*dec0*/  ULDC UR4, c[0x0][0x288] ;  /* 0x0000a20000047ab9 */ /* 0x000fe40000000800 */
[----:B------:R-:W-:Y:S01]  /*ded0*/  IMAD R3, R8, UR4, RZ ;  /* 0x0000000408037c24 */ /* 0x000fe2000f8e02ff */
[----:B------:R-:W1:Y:S01]  /*dee0*/  SHFL.IDX PT, R7, R0, RZ, 0x181f ;  /* 0x00181fff00077589 */ /* 0x000e6200000e0000 */
[----:B0-----:R-:W-:-:S04]  /*def0*/  LOP3.LUT R6, R6, 0x7f, RZ, 0xc0, !PT ;  /* 0x0000007f06067812 */ /* 0x001fc800078ec0ff */
[----:B------:R-:W-:Y:S02]  /*df00*/  SHF.R.U32.HI R11, RZ, 0x3, R6 ;  /* 0x00000003ff0b7819 */ /* 0x000fe40000011606 */
[----:B------:R-:W0:Y:S03]  /*df10*/  SHFL.IDX PT, R6, R2, RZ, 0x181f ;  /* 0x00181fff02067589 */ /* 0x000e2600000e0000 */
[----:B------:R-:W-:-:S04]  /*df20*/  IMAD.IADD R4, R11, 0x1, R5 ;  /* 0x000000010b047824 */ /* 0x000fc800078e0205 */
[C---:B------:R-:W-:Y:S01]  /*df30*/  VIADD R5, R4.reuse, 0x10 ;  /* 0x0000001004057836 */ /* 0x040fe20000000000 */
[----:B------:R-:W-:-:S13]  /*df40*/  ISETP.GE.AND P2, PT, R4, R3, PT ;  /* 0x000000030400720c */ /* 0x000fda0003f46270 */
[----:B-1----:R-:W-:-:S05]  /*df50*/  @!P2 LEA R7, P4, R10, R7, 0x1 ;  /* 0x000000070a07a211 */ /* 0x002fca00078808ff */
[----:B0-----:R-:W-:-:S05]  /*df60*/  @!P2 IMAD.X R6, RZ, RZ, R6, P4 ;  /* 0x000000ffff06a224 */ /* 0x001fca00020e0606 */
[----:B------:R-:W-:-:S04]  /*df70*/  @!P2 LOP3.LUT R7, R7, R6, RZ, 0x3c, !PT ;  /* 0x000000060707a212 */ /* 0x000fc800078e3cff */
[----:B------:R-:W-:-:S04]  /*df80*/  @!P2 LOP3.LUT R6, R7, R6, RZ, 0x3c, !PT ;  /* 0x000000060706a212 */ /* 0x000fc800078e3cff */
[----:B------:R-:W-:-:S05]  /*df90*/  @!P2 LOP3.LUT R7, R7, R6, RZ, 0x3c, !PT ;  /* 0x000000060707a212 */ /* 0x000fca00078e3cff */
[----:B------:R-:W-:Y:S01]  /*dfa0*/  @!PT LDS RZ, [RZ] ;  /* 0x00000000fffff984 */ /* 0x000fe20000000800 */
[----:B-----5:R-:W-:Y:S04]  /*dfb0*/  @!P2 LDGSTS.E.BYPASS.LTC128B.128 [R9+0x15400], desc[UR60][R6.64], !P3 ;  /* 0x154000000609afae */ /* 0x020fe8000d901d7c */
[----:B------:R-:W-:Y:S04]  /*dfc0*/  @!P2 LDGSTS.E.BYPASS.LTC128B.128 [R9+0x19400], desc[UR60][R6.64+0x80], !P0 ;  /* 0x194000800609afae */ /* 0x000fe8000c101d7c */
[----:B------:R0:W-:Y:S01]  /*dfd0*/  @!P2 LDGSTS.E.BYPASS.LTC128B.128 [R9+0x1d400], desc[UR60][R6.64+0x100], !P1 ;  /* 0x1d4001000609afae */ /* 0x0001e2000c901d7c */
[----:B------:R-:W-:-:S03]  /*dfe0*/  ISETP.GE.AND P2, PT, R5, R3, PT ;  /* 0x000000030500720c */ /* 0x000fc60003f46270 */
[----:B------:R-:W1:Y:S04]  /*dff0*/  SHFL.IDX PT, R5, R0, 0x1, 0x181f ;  /* 0x00381f0000057f89 */ /* 0x000e6800000e0000 */
[----:B0-----:R-:W0:Y:S06]  /*e000*/  SHFL.IDX PT, R6, R2, 0x1, 0x181f ;  /* 0x00381f0002067f89 */ /* 0x001e2c00000e0000 */
[----:B-1----:R-:W-:-:S05]  /*e010*/  @!P2 LEA R5, P4, R10, R5, 0x1 ;  /* 0x000000050a05a211 */ /* 0x002fca00078808ff */
[----:B0-----:R-:W-:-:S04]  /*e020*/  @!P2 IMAD.X R6, RZ, RZ, R6, P4 ;  /* 0x000000ffff06a224 */ /* 0x001fc800020e0606 */
[----:B------:R-:W-:Y:S01]  /*e030*/  @!P2 IMAD.MOV.U32 R7, RZ, RZ, R6 ;  /* 0x000000ffff07a224 */ /* 0x000fe200078e0006 */
[----:B------:R-:W-:Y:S01]  /*e040*/  @!P2 MOV R6, R5 ;  /* 0x000000050006a202 */ /* 0x000fe20000000f00 */
[----:B------:R-:W-:-:S04]  /*e050*/  VIADD R5, R4, 0x20 ;  /* 0x0000002004057836 */ /* 0x000fc80000000000 */
[----:B------:R-:W-:Y:S04]  /*e060*/  @!P2 LDGSTS.E.BYPASS.LTC128B.128 [R9+0x15c00], desc[UR60][R6.64], !P3 ;  /* 0x15c000000609afae */ /* 0x000fe8000d901d7c */
[----:B------:R-:W-:Y:S04]  /*e070*/  @!P2 LDGSTS.E.BYPASS.LTC128B.128 [R9+0x19c00], desc[UR60][R6.64+0x80], !P0 ;  /* 0x19c000800609afae */ /* 0x000fe8000c101d7c */
[----:B------:R0:W-:Y:S01]  /*e080*/  @!P2 LDGSTS.E.BYPASS.LTC128B.128 [R9+0x1dc00], desc[UR60][R6.64+0x100], !P1 ;  /* 0x1dc001000609afae */ /* 0x0001e2000c901d7c */
[----:B------:R-:W-:-:S03]  /*e090*/  ISETP.GE.AND P2, PT, R5, R3, PT ;  /* 0x000000030500720c */ /* 0x000fc60003f46270 */
[----:B------:R-:W1:Y:S04]  /*e0a0*/  SHFL.IDX PT, R5, R0, 0x2, 0x181f ;  /* 0x00581f0000057f89 */ /* 0x000e6800000e0000 */
[----:B0-----:R-:W0:Y:S06]  /*e0b0*/  SHFL.IDX PT, R6, R2, 0x2, 0x181f ;  /* 0x00581f0002067f89 */ /* 0x001e2c00000e0000 */
[----:B-1----:R-:W-:-:S05]  /*e0c0*/  @!P2 LEA R5, P4, R10, R5, 0x1 ;  /* 0x000000050a05a211 */ /* 0x002fca00078808ff */
[----:B0-----:R-:W-:-:S04]  /*e0d0*/  @!P2 IMAD.X R6, RZ, RZ, R6, P4 ;  /* 0x000000ffff06a224 */ /* 0x001fc800020e0606 */
[----:B------:R-:W-:Y:S02]  /*e0e0*/  @!P2 IMAD.MOV.U32 R7, RZ, RZ, R6 ;  /* 0x000000ffff07a224 */ /* 0x000fe400078e0006 */
[----:B------:R-:W-:Y:S02]  /*e0f0*/  @!P2 IMAD.MOV.U32 R6, RZ, RZ, R5 ;  /* 0x000000ffff06a224 */ /* 0x000fe400078e0005 */
[----:B------:R-:W-:-:S03]  /*e100*/  VIADD R5, R4, 0x30 ;  /* 0x0000003004057836 */ /* 0x000fc60000000000 */
        /* <DEDUP_REMOVED lines=38> */
[----:B------:R-:W-:Y:S04]  /*e370*/  SHFL.IDX PT, R0, R0, 0x7, 0x181f ;  /* 0x00f81f0000007f89 */ /* 0x000fe800000e0000 */
[----:B0-----:R-:W0:Y:S02]  /*e380*/  SHFL.IDX PT, R6, R2, 0x6, 0x181f ;  /* 0x00d81f0002067f89 */ /* 0x001e2400000e0000 */
[----:B-1----:R-:W-:-:S05]  /*e390*/  @!P2 LEA R5, P4, R10, R5, 0x1 ;  /* 0x000000050a05a211 */ /* 0x002fca00078808ff */
[----:B0-----:R-:W-:-:S04]  /*e3a0*/  @!P2 IMAD.X R6, RZ, RZ, R6, P4 ;  /* 0x000000ffff06a224 */ /* 0x001fc800020e0606 */
[----:B------:R-:W-:Y:S02]  /*e3b0*/  @!P2 IMAD.MOV.U32 R7, RZ, RZ, R6 ;  /* 0x000000ffff07a224 */ /* 0x000fe400078e0006 */
[----:B------:R-:W-:Y:S02]  /*e3c0*/  @!P2 IMAD.MOV.U32 R6, RZ, RZ, R5 ;  /* 0x000000ffff06a224 */ /* 0x000fe400078e0005 */
[----:B------:R1:W2:Y:S04]  /*e3d0*/  SHFL.IDX PT, R5, R2, 0x7, 0x181f ;  /* 0x00f81f0002057f89 */ /* 0x0002a800000e0000 */
[----:B------:R1:W-:Y:S04]  /*e3e0*/  @!P2 LDGSTS.E.BYPASS.LTC128B.128 [R9+0x18400], desc[UR60][R6.64], !P3 ;  /* 0x184000000609afae */ /* 0x0003e8000d901d7c */
[----:B------:R1:W-:Y:S04]  /*e3f0*/  @!P2 LDGSTS.E.BYPASS.LTC128B.128 [R9+0x1c400], desc[UR60][R6.64+0x80], !P0 ;  /* 0x1c4000800609afae */ /* 0x0003e8000c101d7c */
[----:B------:R1:W-:Y:S02]  /*e400*/  @!P2 LDGSTS.E.BYPASS.LTC128B.128 [R9+0x20400], desc[UR60][R6.64+0x100], !P1 ;  /* 0x204001000609afae */ /* 0x0003e4000c901d7c */
.L_x_346:
[----:B------:R-:W-:Y:S01]  /*e410*/  VIADD R4, R4, 0x70 ;  /* 0x0000007004047836 */ /* 0x000fe20000000000 */
[----:B------:R-:W-:Y:S04]  /*e420*/  BSSY B0, `(.L_x_234) ;  /* 0x000000b000007945 */ /* 0x000fe80003800000 */
[----:B------:R-:W-:-:S13]  /*e430*/  ISETP.GE.AND P2, PT, R4, R3, PT ;  /* 0x000000030400720c */ /* 0x000fda0003f46270 */
[----:B------:R-:W-:Y:S05]  /*e440*/  @P2 BRA `(.L_x_235) ;  /* 0x0000000000202947 */ /* 0x000fea0003800000 */
[----:B-1----:R-:W-:-:S05]  /*e450*/  LEA R2, P2, R10, R0, 0x1 ;  /* 0x000000000a027211 */ /* 0x002fca00078408ff */
[----:B--2---:R-:W-:-:S05]  /*e460*/  IMAD.X R3, RZ, RZ, R5, P2 ;  /* 0x000000ffff037224 */ /* 0x004fca00010e0605 */
[----:B------:R-:W-:Y:S01]  /*e470*/  @!PT LDS RZ, [RZ] ;  /* 0x00000000fffff984 */ /* 0x000fe20000000800 */
[----:B------:R-:W-:Y:S01]  /*e480*/  @!PT LDS RZ, [RZ] ;  /* 0x00000000fffff984 */ /* 0x000fe20000000800 */
[----:B------:R-:W-:Y:S01]  /*e490*/  @!PT LDS RZ, [RZ] ;  /* 0x00000000fffff984 */ /* 0x000fe20000000800 */
[----:B------:R3:W-:Y:S04]  /*e4a0*/  LDGSTS.E.BYPASS.LTC128B.128 [R9+0x18c00], desc[UR60][R2.64], !P3 ;  /* 0x18c0000002097fae */ /* 0x0007e8000d901d7c */
[----:B------:R3:W-:Y:S04]  /*e4b0*/  LDGSTS.E.BYPASS.LTC128B.128 [R9+0x1cc00], desc[UR60][R2.64+0x80], !P0 ;  /* 0x1cc0008002097fae */ /* 0x0007e8000c101d7c */
[----:B------:R3:W-:Y:S02]  /*e4c0*/  LDGSTS.E.BYPASS.LTC128B.128 [R9+0x20c00], desc[UR60][R2.64+0x100], !P1 ;  /* 0x20c0010002097fae */ /* 0x0007e4000c901d7c */
.L_x_235:
[----:B------:R-:W-:Y:S05]  /*e4d0*/  BSYNC B0 ;  /* 0x0000000000007941 */ /* 0x000fea0003800000 */
.L_x_234:
[----:B-1-3--:R-:W3:Y:S01]  /*e4e0*/  LDL R2, [R1+0x34] ;  /* 0x0000340001027983 */ /* 0x00aee20000100800 */
        /* <DEDUP_REMOVED lines=9> */
[----:B------:R-:W1:Y:S01]  /*e580*/  SYNCS.PHASECHK.TRANS64.TRYWAIT P0, [UR36+0x36820], R0 ;  /* 0x03682000ff0075a7 */ /* 0x000e620008000164 */
[----:B---3--:R-:W-:Y:S02]  /*e590*/  ISETP.GE.AND P1, PT, R2, 0x71, PT ;  /* 0x000000710200780c */ /* 0x008fe40003f26270 */
[----:B-1----:R-:W-:Y:S11]  /*e5a0*/  @!P0 BRA `(.L_x_237) ;  /* 0x0000003c00e88947 */ /* 0x002ff60003800000 */
.L_x_347:
[----:B------:R-:W-:Y:S05]  /*e5b0*/  BSYNC B0 ;  /* 0x0000000000007941 */ /* 0x000fea0003800000 */
.L_x_236:
[----:B------:R-:W-:Y:S05]  /*e5c0*/  @!P1 BRA `(.L_x_238) ;  /* 0x0000002400ac9947 */ /* 0x000fea0003800000 */
[----:B-1----:R-:W3:Y:S01]  /*e5d0*/  LDL R2, [R1+0x24] ;  /* 0x0000240001027983 */ /* 0x002ee20000100800 */
[----:B------:R-:W-:Y:S02]  /*e5e0*/  IMAD.MOV.U32 R0, RZ, RZ, 0x1 ;  /* 0x00000001ff007424 */ /* 0x000fe400078e00ff */
[----:B---3--:R-:W-:-:S05]  /*e5f0*/  IMAD.MOV R8, RZ, RZ, -R2 ;  /* 0x000000ffff087224 */ /* 0x008fca00078e0a02 */
[----:B------:R-:W-:-:S05]  /*e600*/  VIADDMNMX R8, R8, R0, 0xffffffff, !PT ;  /* 0xffffffff08087446 */ /* 0x000fca0007800100 */
[----:B------:R-:W-:-:S05]  /*e610*/  IMAD.IADD R0, R2, 0x1, R8 ;  /* 0x0000000102007824 */ /* 0x000fca00078e0208 */
[----:B------:R-:W-:-:S04]  /*e620*/  LOP3.LUT R0, R0, 0x1, RZ, 0xc0, !PT ;  /* 0x0000000100007812 */ /* 0x000fc800078ec0ff */
[----:B------:R-:W-:Y:S01]  /*e630*/  ISETP.NE.U32.AND P0, PT, R0, 0x1, PT ;  /* 0x000000010000780c */ /* 0x000fe20003f05070 */
[----:B------:R-:W-:-:S12]  /*e640*/  VIADD R0, R2, 0xfffffffe ;  /* 0xfffffffe02007836 */ /* 0x000fd80000000000 */
[----:B------:R-:W-:Y:S05]  /*e650*/  @P0 BRA `(.L_x_239) ;  /* 0x0000000c002c0947 */ /* 0x000fea0003800000 */
[----:B------:R-:W3:Y:S01]  /*e660*/  LDL R2, [R1] ;  /* 0x0000000001027983 */ /* 0x000ee20000100800 */
[----:B------:R-:W-:Y:S01]  /*e670*/  LOP3.LUT P2, RZ, R18, 0x8, RZ, 0xc0, !PT ;  /* 0x0000000812ff7812 */ /* 0x000fe2000784c0ff */
[----:B0-----:R-:W-:Y:S01]  /*e680*/  VIADD R7, R19, 0x1 ;  /* 0x0000000113077836 */ /* 0x001fe20000000000 */
[----:B------:R-:W-:Y:S04]  /*e690*/  BSSY B0, `(.L_x_240) ;  /* 0x00000c3000007945 */ /* 0x000fe80003800000 */
[----:B------:R-:W-:-:S04]  /*e6a0*/  ISETP.NE.AND P0, PT, R7, 0x2, PT ;  /* 0x000000020700780c */ /* 0x000fc80003f05270 */
[----:B------:R-:W-:Y:S02]  /*e6b0*/  SEL R9, RZ, 0x1, P0 ;  /* 0x00000001ff097807 */ /* 0x000fe40000000000 */
[----:B------:R-:W-:Y:S02]  /*e6c0*/  SEL R7, R7, RZ, P0 ;  /* 0x000000ff07077207 */ /* 0x000fe40000000000 */
[----:B---3--:R-:W-:Y:S01]  /*e6d0*/  LOP3.LUT R9, R2, R9, RZ, 0x3c, !PT ;  /* 0x0000000902097212 */ /* 0x008fe200078e3cff */
[----:B------:R-:W-:Y:S06]  /*e6e0*/  @!P2 BRA `(.L_x_241) ;  /* 0x0000000800f4a947 */ /* 0x000fec0003800000 */
[----:B------:R-:W-:Y:S01]  /*e6f0*/  LOP3.LUT P2, RZ, R18, 0x4, RZ, 0xc0, !PT ;  /* 0x0000000412ff7812 */ /* 0x000fe2000784c0ff */
[----:B------:R-:W-:-:S12]  /*e700*/  IMAD.MOV.U32 R4, RZ, RZ, R17 ;  /* 0x000000ffff047224 */ /* 0x000fd800078e0011 */
[----:B------:R-:W-:Y:S05]  /*e710*/  @!P2 BRA `(.L_x_242) ;  /* 0x000000000050a947 */ /* 0x000fea0003800000 */
[----:B------:R-:W3:Y:S01]  /*e720*/  LDL R10, [R1+0xc] ;  /* 0x00000c00010a7983 */ /* 0x000ee20000100800 */
[----:B--2---:R-:W0:Y:S01]  /*e730*/  LDC R5, c[0x0][0x43c] ;  /* 0x00010f00ff057b82 */ /* 0x004e220000000800 */
[----:B------:R-:W-:Y:S02]  /*e740*/  ULDC.64 UR4, c[0x0][0x428] ;  /* 0x00010a0000047ab9 */ /* 0x000fe40000000a00 */
[----:B------:R-:W2:Y:S01]  /*e750*/  LDL R6, [R1+0x8] ;  /* 0x0000080001067983 */ /* 0x000ea20000100800 */
[----:B0-----:R-:W-:-:S13]  /*e760*/  ISETP.NE.AND P0, PT, R5, 0x1, PT ;  /* 0x000000010500780c */ /* 0x001fda0003f05270 */
[----:B------:R-:W0:Y:S02]  /*e770*/  @P0 LDC.64 R2, c[0x0][0x440] ;  /* 0x00011000ff020b82 */ /* 0x000e240000000a00 */
[----:B0-----:R-:W-:-:S04]  /*e780*/  @P0 IMAD.HI.U32 R4, R0, R2, RZ ;  /* 0x0000000200040227 */ /* 0x001fc800078e00ff */
[----:B------:R-:W-:Y:S01]  /*e790*/  IMAD.MOV.U32 R2, RZ, RZ, R0 ;  /* 0x000000ffff027224 */ /* 0x000fe200078e0000 */
[----:B------:R-:W-:-:S05]  /*e7a0*/  @P0 SHF.R.U32.HI R2, RZ, R3, R4 ;  /* 0x00000003ff020219 */ /* 0x000fca0000011604 */
[----:B------:R-:W-:-:S04]  /*e7b0*/  IMAD.MOV R3, RZ, RZ, -R2 ;  /* 0x000000ffff037224 */ /* 0x000fc800078e0a02 */
[----:B------:R-:W-:Y:S01]  /*e7c0*/  IMAD R0, R5, R3, R0 ;  /* 0x0000000305007224 */ /* 0x000fe200078e0200 */
[----:B------:R-:W-:Y:S01]  /*e7d0*/  SHF.R.S32.HI R3, RZ, 0x1f, R2 ;  /* 0x0000001fff037819 */ /* 0x000fe20000011402 */
[----:B---3--:R-:W-:-:S04]  /*e7e0*/  IMAD R4, R10, UR4, RZ ;  /* 0x000000040a047c24 */ /* 0x008fc8000f8e02ff */
[C---:B--2---:R-:W-:Y:S02]  /*e7f0*/  IMAD R4, R6.reuse, UR5, R4 ;  /* 0x0000000506047c24 */ /* 0x044fe4000f8e0204 */
[----:B------:R-:W-:Y:S01]  /*e800*/  IMAD.WIDE.U32 R2, R6, UR4, R2 ;  /* 0x0000000406027c25 */ /* 0x000fe2000f8e0002 */
[----:B------:R-:W-:-:S03]  /*e810*/  ULDC.64 UR4, c[0x0][0x418] ;  /* 0x0001060000047ab9 */ /* 0x000fc60000000a00 */
[----:B------:R-:W-:Y:S01]  /*e820*/  IMAD.IADD R3, R4, 0x1, R3 ;  /* 0x0000000104037824 */ /* 0x000fe200078e0203 */
[----:B------:R-:W-:-:S04]  /*e830*/  LEA R4, P0, R2, UR4, 0x2 ;  /* 0x0000000402047c11 */ /* 0x000fc8000f8010ff */
[----:B------:R-:W-:-:S05]  /*e840*/  LEA.HI.X R5, R2, UR5, R3, 0x2, P0 ;  /* 0x0000000502057c11 */ /* 0x000fca00080f1403 */
[----:B------:R0:W5:Y:S04]  /*e850*/  LDG.E R4, desc[UR60][R4.64] ;  /* 0x0000003c04047981 */ /* 0x000168000c1e1900 */
.L_x_242:
[----:B------:R-:W-:Y:S01]  /*e860*/  LEA R3, R7, UR36, 0x3 ;  /* 0x0000002407037c11 */ /* 0x000fe2000f8e18ff */
[----:B------:R-:W-:Y:S01]  /*e870*/  BSSY B1, `(.L_x_243) ;  /* 0x0000004000017945 */ /* 0x000fe20003800000 */
[----:B------:R-:W-:-:S04]  /*e880*/  SHF.L.U32 R2, R9, 0x1f, RZ ;  /* 0x0000001f09027819 */ /* 0x000fc800000006ff */
[----:B------:R-:W1:Y:S02]  /*e890*/  SYNCS.PHASECHK.TRANS64.TRYWAIT P0, [R3+URZ+0x36840], R2 ;  /* 0x03684002030075a7 */ /* 0x000e64000800017f */
[----:B-1----:R-:W-:Y:S05]  /*e8a0*/  @!P0 BRA `(.L_x_244) ;  /* 0x0000003c00408947 */ /* 0x002fea0003800000 */
.L_x_348:
[----:B------:R-:W-:Y:S05]  /*e8b0*/  BSYNC B1 ;  /* 0x0000000000017941 */ /* 0x000fea0003800000 */
.L_x_243:
[----:B0-2---:R-:W2:Y:S01]  /*e8c0*/  LDL R5, [R1+0x18] ;  /* 0x0000180001057983 */ /* 0x005ea20000100800 */
[----:B------:R-:W0:Y:S02]  /*e8d0*/  S2R R6, SR_TID.X ;  /* 0x0000000000067919 */ /* 0x000e240000002100 */
[----:B0-----:R-:W-:-:S04]  /*e8e0*/  LOP3.LUT R6, R6, 0x7f, RZ, 0xc0, !PT ;  /* 0x0000007f06067812 */ /* 0x001fc800078ec0ff */
[----:B------:R-:W-:-:S13]  /*e8f0*/  ISETP.NE.AND P0, PT, R6, RZ, PT ;  /* 0x000000ff0600720c */ /* 0x000fda0003f05270 */
[----:B-1----:R-:W-:-:S04]  /*e900*/  @!P0 IMAD.MOV.U32 R2, RZ, RZ, 0xa800 ;  /* 0x0000a800ff028424 */ /* 0x002fc800078e00ff */
[----:B------:R2:W-:Y:S02]  /*e910*/  @!P0 SYNCS.ARRIVE.TRANS64 RZ, [R3+URZ+0x36830], R2 ;  /* 0x0368300203ff89a7 */ /* 0x0005e4000800003f */
[----:B--2---:R-:W-:-:S04]  /*e920*/  PRMT R2, R5, 0x9910, RZ ;  /* 0x0000991005027816 */ /* 0x004fc800000000ff */
[----:B------:R-:W-:-:S13]  /*e930*/  ISETP.NE.AND P1, PT, R2, 0x2, PT ;  /* 0x000000020200780c */ /* 0x000fda0003f25270 */
[----:B------:R-:W-:Y:S05]  /*e940*/  @P1 BRA `(.L_x_245) ;  /* 0x0000000000041947 */ /* 0x000fea0003800000 */
[----:B------:R-:W-:Y:S01]  /*e950*/  BPT.TRAP 0x1 ;  /* 0x000000040000795c */ /* 0x000fe20000300000 */
.L_x_245:
[----:B------:R-:W-:Y:S01]  /*e960*/  LOP3.LUT P0, RZ, R18, 0x2, RZ, 0xc0, !PT ;  /* 0x0000000212ff7812 */ /* 0x000fe2000780c0ff */
[----:B------:R-:W-:-:S12]  /*e970*/  BSSY B1, `(.L_x_246) ;  /* 0x0000003000017945 */ /* 0x000fd80003800000 */
[----:B------:R-:W-:Y:S05]  /*e980*/  @P0 BRA `(.L_x_247) ;  /* 0x0000000000040947 */ /* 0x000fea0003800000 */
[----:B------:R-:W-:Y:S01]  /*e990*/  BPT.TRAP 0x1 ;  /* 0x000000040000795c */ /* 0x000fe20000300000 */
.L_x_247:
[----:B------:R-:W-:Y:S05]  /*e9a0*/  BSYNC B1 ;  /* 0x0000000000017941 */ /* 0x000fea0003800000 */
.L_x_246:
[----:B------:R-:W0:Y:S01]  /*e9b0*/  S2R R2, SR_CgaCtaId ;  /* 0x0000000000027919 */ /* 0x000e220000008800 */
[----:B------:R-:W-:Y:S01]  /*e9c0*/  IMAD.MOV.U32 R10, RZ, RZ, RZ ;  /* 0x000000ffff0a7224 */ /* 0x000fe200078e00ff */
[----:B------:R-:W-:Y:S01]  /*e9d0*/  UIADD3 UR4, UP0, UR38, 0x370, URZ ;  /* 0x0000037026047890 */ /* 0x000fe2000ff1e03f */
[----:B------:R-:W-:Y:S01]  /*e9e0*/  PLOP3.LUT P0, PT, PT, PT, PT, 0x80, 0x0 ;  /* 0x000000000000781c */ /* 0x000fe20003f0f070 */
[----:B------:R-:W-:Y:S01]  /*e9f0*/  VIADD R3, R3, 0x36830 ;  /* 0x0003683003037836 */ /* 0x000fe20000000000 */
[----:B------:R-:W-:Y:S01]  /*ea00*/  UMOV UR6, 0x30000 ;  /* 0x0003000000067882 */ /* 0x000fe20000000000 */
[----:B------:R-:W-:Y:S01]  /*ea10*/  R2UR UR10, R10 ;  /* 0x000000000a0a72ca */ /* 0x000fe200000e0000 */
[----:B------:R-:W-:Y:S01]  /*ea20*/  UIADD3.X UR5, URZ, UR39, URZ, UP0, !UPT ;  /* 0x000000273f057290 */ /* 0x000fe200087fe43f */
[----:B------:R-:W-:Y:S01]  /*ea30*/  UMOV UR14, 0x0 ;  /* 0x00000000000e7882 */ /* 0x000fe20000000000 */
[----:B------:R-:W-:Y:S01]  /*ea40*/  UMOV UR15, 0x14f00000 ;  /* 0x14f00000000f7882 */ /* 0x000fe20000000000 */
[----:B0-----:R-:W-:-:S05]  /*ea50*/  LOP3.LUT R2, R2, 0x1, RZ, 0xc0, !PT ;  /* 0x0000000102027812 */ /* 0x001fca00078ec0ff */
[----:B------:R-:W-:-:S04]  /*ea60*/  IMAD R2, R2, 0xe00, RZ ;  /* 0x00000e0002027824 */ /* 0x000fc800078e02ff */
[----:B------:R-:W-:Y:S02]  /*ea70*/  IMAD R6, R7, 0x5400, R2 ;  /* 0x0000540007067824 */ /* 0x000fe400078e0202 */
[----:B------:R-:W0:Y:S03]  /*ea80*/  S2R R2, SR_CgaCtaId ;  /* 0x0000000000027919 */ /* 0x000e260000008800 */
[----:B------:R-:W-:-:S05]  /*ea90*/  LEA R6, R6, UR36, 0x1 ;  /* 0x0000002406067c11 */ /* 0x000fca000f8e08ff */
[----:B------:R-:W-:Y:S01]  /*eaa0*/  VIADD R5, R6, 0x21400 ;  /* 0x0002140006057836 */ /* 0x000fe20000000000 */
[----:B0-----:R-:W-:-:S05]  /*eab0*/  LOP3.LUT R2, R2, 0x1, RZ, 0xc0, !PT ;  /* 0x0000000102027812 */ /* 0x001fca00078ec0ff */
[----:B------:R-:W-:-:S04]  /*eac0*/  IMAD R2, R2, 0x38, RZ ;  /* 0x0000003802027824 */ /* 0x000fc800078e02ff */
[----:B------:R-:W-:-:S07]  /*ead0*/  IMAD R2, R0, 0x70, R2 ;  /* 0x0000007000027824 */ /* 0x000fce00078e0202 */
.L_x_248:
        /* <DEDUP_REMOVED lines=8> */
[----:B------:R0:W-:Y:S02]  /*eb60*/  UTMALDG.4D.MULTICAST [UR8], [UR4], UR6, desc[UR14] ;  /* 0x00000e08040073b4 */ /* 0x0001e40008019806 */
[----:B0-----:R-:W-:Y:S05]  /*eb70*/  @P0 BRA.U.ANY `(.L_x_248) ;  /* 0xfffffffd00d80947 */ /* 0x001fea000393ffff */
[----:B------:R-:W-:Y:S01]  /*eb80*/  IMAD.MOV.U32 R12, RZ, RZ, 0x40 ;  /* 0x00000040ff0c7424 */ /* 0x000fe200078e00ff */
[----:B------:R-:W-:Y:S01]  /*eb90*/  PLOP3.LUT P0, PT, PT, PT, PT, 0x80, 0x0 ;  /* 0x000000000000781c */ /* 0x000fe20003f0f070 */
[----:B------:R-:W-:Y:S01]  /*eba0*/  VIADD R5, R6, 0x24c00 ;  /* 0x00024c0006057836 */ /* 0x000fe20000000000 */
[----:B------:R-:W-:Y:S01]  /*ebb0*/  UMOV UR6, 0x30000 ;  /* 0x0003000000067882 */ /* 0x000fe20000000000 */
[----:B------:R-:W-:Y:S01]  /*ebc0*/  UMOV UR14, 0x0 ;  /* 0x00000000000e7882 */ /* 0x000fe20000000000 */
[----:B------:R-:W-:Y:S01]  /*ebd0*/  R2UR UR10, R12 ;  /* 0x000000000c0a72ca */ /* 0x000fe200000e0000 */
[----:B------:R-:W-:-:S14]  /*ebe0*/  UMOV UR15, 0x14f00000 ;  /* 0x14f00000000f7882 */ /* 0x000fdc0000000000 */
.L_x_249:
        /* <DEDUP_REMOVED lines=17> */
.L_x_250:
        /* <DEDUP_REMOVED lines=10> */
[----:B------:R-:W2:Y:S01]  /*eda0*/  LDL.LU R5, [R1] ;  /* 0x0000000001057983 */ /* 0x000ea20000300800 */
[----:B------:R-:W-:Y:S01]  /*edb0*/  LEA R2, R19, UR36, 0x3 ;  /* 0x0000002413027c11 */ /* 0x000fe2000f8e18ff */
[----:B------:R-:W-:Y:S01]  /*edc0*/  BSSY B1, `(.L_x_251) ;  /* 0x0000004000017945 */ /* 0x000fe20003800000 */
[----:B--2---:R-:W-:-:S04]  /*edd0*/  SHF.L.U32 R3, R5, 0x1f, RZ ;  /* 0x0000001f05037819 */ /* 0x004fc800000006ff */
[----:B------:R-:W0:Y:S02]  /*ede0*/  SYNCS.PHASECHK.TRANS64.TRYWAIT P0, [R2+URZ+0x36860], R3 ;  /* 0x03686003020075a7 */ /* 0x000e24000800017f */
[----:B0-----:R-:W-:Y:S05]  /*edf0*/  @!P0 BRA `(.L_x_252) ;  /* 0x0000003800008947 */ /* 0x001fea0003800000 */
.L_x_349:
[----:B------:R-:W-:Y:S05]  /*ee00*/  BSYNC B1 ;  /* 0x0000000000017941 */ /* 0x000fea0003800000 */
.L_x_251:
[----:B------:R-:W1:Y:S02]  /*ee10*/  S2R R5, SR_TID.X ;  /* 0x0000000000057919 */ /* 0x000e640000002100 */
[----:B-1----:R-:W-:-:S04]  /*ee20*/  LOP3.LUT R5, R5, 0x7f, RZ, 0xc0, !PT ;  /* 0x0000007f05057812 */ /* 0x002fc800078ec0ff */
[----:B------:R-:W-:-:S13]  /*ee30*/  ISETP.NE.AND P0, PT, R5, RZ, PT ;  /* 0x000000ff0500720c */ /* 0x000fda0003f05270 */
[----:B0-----:R-:W-:-:S04]  /*ee40*/  @!P0 IMAD.MOV.U32 R3, RZ, RZ, 0xa800 ;  /* 0x0000a800ff038424 */ /* 0x001fc800078e00ff */
[----:B------:R0:W-:Y:S01]  /*ee50*/  @!P0 SYNCS.ARRIVE.TRANS64 RZ, [R2+URZ+0x36850], R3 ;  /* 0x0368500302ff89a7 */ /* 0x0001e2000800003f */
[----:B------:R-:W-:Y:S05]  /*ee60*/  @P1 BRA `(.L_x_253) ;  /* 0x0000000000041947 */ /* 0x000fea0003800000 */
[----:B------:R-:W-:Y:S01]  /*ee70*/  BPT.TRAP 0x1 ;  /* 0x000000040000795c */ /* 0x000fe20000300000 */
.L_x_253:
[----:B------:R-:W-:Y:S01]  /*ee80*/  LOP3.LUT P0, RZ, R18, 0x2, RZ, 0xc0, !PT ;  /* 0x0000000212ff7812 */ /* 0x000fe2000780c0ff */
[----:B------:R-:W-:-:S12]  /*ee90*/  BSSY B1, `(.L_x_254) ;  /* 0x0000003000017945 */ /* 0x000fd80003800000 */
[----:B------:R-:W-:Y:S05]  /*eea0*/  @P0 BRA `(.L_x_255) ;  /* 0x0000000000040947 */ /* 0x000fea0003800000 */
[----:B------:R-:W-:Y:S01]  /*eeb0*/  BPT.TRAP 0x1 ;  /* 0x000000040000795c */ /* 0x000fe20000300000 */
.L_x_255:
[----:B------:R-:W-:Y:S05]  /*eec0*/  BSYNC B1 ;  /* 0x0000000000017941 */ /* 0x000fea0003800000 */
.L_x_254:
[----:B------:R-:W2:Y:S01]  /*eed0*/  LDL.LU R5, [R1+0x4] ;  /* 0x0000040001057983 */ /* 0x000ea20000300800 */
[----:B0-----:R-:W0:Y:S01]  /*eee0*/  S2R R3, SR_CgaCtaId ;  /* 0x0000000000037919 */ /* 0x001e220000008800 */
[----:B------:R-:W1:Y:S01]  /*eef0*/  S2R R6, SR_CgaCtaId ;  /* 0x0000000000067919 */ /* 0x000e620000008800 */
[----:B------:R-:W-:Y:S01]  /*ef00*/  R2UR UR10, R10 ;  /* 0x000000000a0a72ca */ /* 0x000fe200000e0000 */
[----:B------:R-:W-:Y:S01]  /*ef10*/  UIADD3 UR4, UP0, UR38, 0x470, URZ ;  /* 0x0000047026047890 */ /* 0x000fe2000ff1e03f */
[----:B------:R-:W-:Y:S01]  /*ef20*/  PLOP3.LUT P0, PT, PT, PT, PT, 0x80, 0x0 ;  /* 0x000000000000781c */ /* 0x000fe20003f0f070 */
[----:B------:R-:W-:Y:S01]  /*ef30*/  VIADD R2, R2, 0x36850 ;  /* 0x0003685002027836 */ /* 0x000fe20000000000 */
[----:B------:R-:W-:Y:S01]  /*ef40*/  UMOV UR6, 0x30000 ;  /* 0x0003000000067882 */ /* 0x000fe20000000000 */
[----:B------:R-:W-:Y:S01]  /*ef50*/  UIADD3.X UR5, URZ, UR39, URZ, UP0, !UPT ;  /* 0x000000273f057290 */ /* 0x000fe200087fe43f */
[----:B0-----:R-:W-:-:S05]  /*ef60*/  LOP3.LUT R3, R3, 0x1, RZ, 0xc0, !PT ;  /* 0x0000000103037812 */ /* 0x001fca00078ec0ff */
[----:B------:R-:W-:Y:S01]  /*ef70*/  IMAD R3, R3, 0xe00, RZ ;  /* 0x00000e0003037824 */ /* 0x000fe200078e02ff */
[----:B-1----:R-:W-:-:S03]  /*ef80*/  LOP3.LUT R6, R6, 0x1, RZ, 0xc0, !PT ;  /* 0x0000000106067812 */ /* 0x002fc600078ec0ff */
[----:B------:R-:W-:Y:S02]  /*ef90*/  IMAD R3, R19, 0x5400, R3 ;  /* 0x0000540013037824 */ /* 0x000fe400078e0203 */
[----:B------:R-:W-:-:S03]  /*efa0*/  IMAD R6, R6, 0x38, RZ ;  /* 0x0000003806067824 */ /* 0x000fc600078e02ff */
[----:B------:R-:W-:Y:S01]  /*efb0*/  LEA R3, R3, UR36, 0x1 ;  /* 0x0000002403037c11 */ /* 0x000fe2000f8e08ff */
[----:B------:R-:W-:Y:S01]  /*efc0*/  UMOV UR14, 0x0 ;  /* 0x00000000000e7882 */ /* 0x000fe20000000000 */
[----:B------:R-:W-:Y:S01]  /*efd0*/  UMOV UR15, 0x14f00000 ;  /* 0x14f00000000f7882 */ /* 0x000fe20000000000 */
[----:B--2---:R-:W-:Y:S02]  /*efe0*/  IMAD R5, R5, 0x70, R6 ;  /* 0x0000007005057824 */ /* 0x004fe400078e0206 */
[----:B------:R-:W-:-:S07]  /*eff0*/  VIADD R6, R3, 0x400 ;  /* 0x0000040003067836 */ /* 0x000fce0000000000 */
.L_x_256:
        /* <DEDUP_REMOVED lines=10> */
[----:B------:R-:W-:Y:S01]  /*f0a0*/  R2UR UR10, R12 ;  /* 0x000000000c0a72ca */ /* 0x000fe200000e0000 */
[----:B------:R-:W-:Y:S01]  /*f0b0*/  VIADD R6, R3, 0x3c00 ;  /* 0x00003c0003067836 */ /* 0x000fe20000000000 */
[----:B------:R-:W-:Y:S01]  /*f0c0*/  PLOP3.LUT P0, PT, PT, PT, PT, 0x80, 0x0 ;  /* 0x000000000000781c */ /* 0x000fe20003f0f070 */
[----:B------:R-:W-:Y:S01]  /*f0d0*/  UMOV UR6, 0x30000 ;  /* 0x0003000000067882 */ /* 0x000fe20000000000 */
[----:B------:R-:W-:Y:S01]  /*f0e0*/  UMOV UR14, 0x0 ;  /* 0x00000000000e7882 */ /* 0x000fe20000000000 */
[----:B------:R-:W-:-:S10]  /*f0f0*/  UMOV UR15, 0x14f00000 ;  /* 0x14f00000000f7882 */ /* 0x000fd40000000000 */
.L_x_257:
        /* <DEDUP_REMOVED lines=16> */
.L_x_258:
        /* <DEDUP_REMOVED lines=10> */
[----:B------:R0:W-:Y:S01]  /*f2a0*/  STL [R1+0x4], R0 ;  /* 0x0000040001007387 */ /* 0x0001e20000100800 */
[----:B------:R-:W-:-:S07]  /*f2b0*/  IMAD.MOV.U32 R17, RZ, RZ, R4 ;  /* 0x000000ffff117224 */ /* 0x000fce00078e0004 */
.L_x_241:
[----:B------:R-:W-:Y:S05]  /*f2c0*/  BSYNC B0 ;  /* 0x0000000000007941 */ /* 0x000fea0003800000 */
.L_x_240:
[----:B0-----:R-:W3:Y:S01]  /*f2d0*/  LDL.LU R0, [R1+0x24] ;  /* 0x0000240001007983 */ /* 0x001ee20000300800 */
[----:B------:R-:W-:-:S03]  /*f2e0*/  MOV R19, R7 ;  /* 0x0000000700137202 */ /* 0x000fc60000000f00 */
[----:B------:R1:W-:Y:S02]  /*f2f0*/  STL [R1], R9 ;  /* 0x0000000901007387 */ /* 0x0003e40000100800 */
[----:B-1-3--:R-:W-:-:S07]  /*f300*/  VIADD R0, R0, 0xfffffffd ;  /* 0xfffffffd00007836 */ /* 0x00afce0000000000 */
.L_x_239:
[----:B------:R-:W3:Y:S01]  /*f310*/  LDL.LU R2, [R1+0x20] ;  /* 0x0000200001027983 */ /* 0x000ee20000300800 */
[----:B------:R-:W-:Y:S01]  /*f320*/  IMAD.MOV R8, RZ, RZ, -R8 ;  /* 0x000000ffff087224 */ /* 0x000fe200078e0a08 */
[----:B------:R-:W-:Y:S04]  /*f330*/  BSSY B0, `(.L_x_238) ;  /* 0x0000194000007945 */ /* 0x000fe80003800000 */
[----:B---3--:R-:W-:-:S13]  /*f340*/  ISETP.NE.AND P0, PT, R2, R8, PT ;  /* 0x000000080200720c */ /* 0x008fda0003f05270 */
[----:B------:R-:W-:Y:S05]  /*f350*/  @!P0 BRA `(.L_x_259) ;  /* 0x0000001800448947 */ /* 0x000fea0003800000 */
[----:B0-----:R-:W-:-:S07]  /*f360*/  IMAD.MOV.U32 R6, RZ, RZ, R17 ;  /* 0x000000ffff067224 */ /* 0x001fce00078e0011 */
.L_x_298:
[----:B------:R-:W3:Y:S01]  /*f370*/  LDL R2, [R1] ;  /* 0x0000000001027983 */ /* 0x000ee20000100800 */
[----:B------:R-:W-:Y:S01]  /*f380*/  LOP3.LUT P1, RZ, R18, 0x8, RZ, 0xc0, !PT ;  /* 0x0000000812ff7812 */ /* 0x000fe2000782c0ff */
[----:B------:R-:W-:Y:S01]  /*f390*/  VIADD R4, R19, 0x1 ;  /* 0x0000000113047836 */ /* 0x000fe20000000000 */
[----:B------:R-:W-:Y:S04]  /*f3a0*/  BSSY B1, `(.L_x_260) ;  /* 0x00000c3000017945 */ /* 0x000fe80003800000 */
[----:B------:R-:W-:-:S04]  /*f3b0*/  ISETP.NE.AND P0, PT, R4, 0x2, PT ;  /* 0x000000020400780c */ /* 0x000fc80003f05270 */
[----:B--2---:R-:W-:Y:S02]  /*f3c0*/  SEL R5, RZ, 0x1, P0 ;  /* 0x00000001ff057807 */ /* 0x004fe40000000000 */
[----:B------:R-:W-:Y:S02]  /*f3d0*/  SEL R4, R4, RZ, P0 ;  /* 0x000000ff04047207 */ /* 0x000fe40000000000 */
[----:B---3--:R-:W-:Y:S01]  /*f3e0*/  LOP3.LUT R5, R2, R5, RZ, 0x3c, !PT ;  /* 0x0000000502057212 */ /* 0x008fe200078e3cff */
[----:B01----:R-:W-:Y:S06]  /*f3f0*/  @!P1 BRA `(.L_x_261) ;  /* 0x0000000800f49947 */ /* 0x003fec0003800000 */
[----:B------:R-:W-:Y:S01]  /*f400*/  LOP3.LUT P1, RZ, R18, 0x4, RZ, 0xc0, !PT ;  /* 0x0000000412ff7812 */ /* 0x000fe2000782c0ff */
[----:B------:R-:W-:-:S12]  /*f410*/  IMAD.MOV.U32 R8, RZ, RZ, R0 ;  /* 0x000000ffff087224 */ /* 0x000fd800078e0000 */
[----:B------:R-:W-:Y:S05]  /*f420*/  @!P1 BRA `(.L_x_262) ;  /* 0x0000000000509947 */ /* 0x000fea0003800000 */
[----:B------:R-:W2:Y:S01]  /*f430*/  LDL R10, [R1+0xc] ;  /* 0x00000c00010a7983 */ /* 0x000ea20000100800 */
[----:B------:R-:W0:Y:S01]  /*f440*/  LDC R7, c[0x0][0x43c] ;  /* 0x00010f00ff077b82 */ /* 0x000e220000000800 */
[----:B------:R-:W-:Y:S02]  /*f450*/  ULDC.64 UR4, c[0x0][0x428] ;  /* 0x00010a0000047ab9 */ /* 0x000fe40000000a00 */
[----:B------:R-:W3:Y:S01]  /*f460*/  LDL R9, [R1+0x8] ;  /* 0x0000080001097983 */ /* 0x000ee20000100800 */
[----:B0-----:R-:W-:-:S13]  /*f470*/  ISETP.NE.AND P0, PT, R7, 0x1, PT ;  /* 0x000000010700780c */ /* 0x001fda0003f05270 */
[----:B------:R-:W0:Y:S02]  /*f480*/  @P0 LDC.64 R2, c[0x0][0x440] ;  /* 0x00011000ff020b82 */ /* 0x000e240000000a00 */
[----:B0-----:R-:W-:-:S04]  /*f490*/  @P0 IMAD.HI.U32 R6, R0, R2, RZ ;  /* 0x0000000200060227 */ /* 0x001fc800078e00ff */
[----:B------:R-:W-:Y:S01]  /*f4a0*/  IMAD.MOV.U32 R2, RZ, RZ, R0 ;  /* 0x000000ffff027224 */ /* 0x000fe200078e0000 */
[----:B------:R-:W-:-:S04]  /*f4b0*/  @P0 SHF.R.U32.HI R2, RZ, R3, R6 ;  /* 0x00000003ff020219 */ /* 0x000fc80000011606 */
[--C-:B------:R-:W-:Y:S01]  /*f4c0*/  SHF.R.S32.HI R3, RZ, 0x1f, R2.reuse ;  /* 0x0000001fff037819 */ /* 0x100fe20000011402 */
[----:B------:R-:W-:-:S04]  /*f4d0*/  IMAD.MOV R8, RZ, RZ, -R2 ;  /* 0x000000ffff087224 */ /* 0x000fc800078e0a02 */
[----:B------:R-:W-:Y:S02]  /*f4e0*/  IMAD R8, R7, R8, R0 ;  /* 0x0000000807087224 */ /* 0x000fe400078e0200 */
[----:B--2---:R-:W-:-:S04]  /*f4f0*/  IMAD R6, R10, UR4, RZ ;  /* 0x000000040a067c24 */ /* 0x004fc8000f8e02ff */
[C---:B---3--:R-:W-:Y:S02]  /*f500*/  IMAD R6, R9.reuse, UR5, R6 ;  /* 0x0000000509067c24 */ /* 0x048fe4000f8e0206 */
[----:B------:R-:W-:Y:S01]  /*f510*/  IMAD.WIDE.U32 R2, R9, UR4, R2 ;  /* 0x0000000409027c25 */ /* 0x000fe2000f8e0002 */
[----:B------:R-:W-:-:S03]  /*f520*/  ULDC.64 UR4, c[0x0][0x418] ;  /* 0x0001060000047ab9 */ /* 0x000fc60000000a00 */
[----:B------:R-:W-:Y:S01]  /*f530*/  IMAD.IADD R3, R6, 0x1, R3 ;  /* 0x0000000106037824 */ /* 0x000fe200078e0203 */
[----:B------:R-:W-:-:S04]  /*f540*/  LEA R6, P0, R2, UR4, 0x2 ;  /* 0x0000000402067c11 */ /* 0x000fc8000f8010ff */
[----:B------:R-:W-:-:S05]  /*f550*/  LEA.HI.X R7, R2, UR5, R3, 0x2, P0 ;  /* 0x0000000502077c11 */ /* 0x000fca00080f1403 */
[----:B------:R0:W5:Y:S04]  /*f560*/  LDG.E R6, desc[UR60][R6.64] ;  /* 0x0000003c06067981 */ /* 0x000168000c1e1900 */
.L_x_262:
[----:B------:R-:W-:Y:S01]  /*f570*/  LEA R3, R4, UR36, 0x3 ;  /* 0x0000002404037c11 */ /* 0x000fe2000f8e18ff */
[----:B------:R-:W-:Y:S01]  /*f580*/  BSSY B2, `(.L_x_263) ;  /* 0x0000004000027945 */ /* 0x000fe20003800000 */
[----:B------:R-:W-:-:S04]  /*f590*/  SHF.L.U32 R2, R5, 0x1f, RZ ;  /* 0x0000001f05027819 */ /* 0x000fc800000006ff */
[----:B------:R-:W1:Y:S02]  /*f5a0*/  SYNCS.PHASECHK.TRANS64.TRYWAIT P0, [R3+URZ+0x36840], R2 ;  /* 0x03684002030075a7 */ /* 0x000e64000800017f */
[----:B-1----:R-:W-:Y:S05]  /*f5b0*/  @!P0 BRA `(.L_x_264) ;  /* 0x0000003000248947 */ /* 0x002fea0003800000 */
.L_x_350:
[----:B------:R-:W-:Y:S05]  /*f5c0*/  BSYNC B2 ;  /* 0x0000000000027941 */ /* 0x000fea0003800000 */
.L_x_263:
[----:B0-----:R-:W2:Y:S01]  /*f5d0*/  LDL R7, [R1+0x18] ;  /* 0x0000180001077983 */ /* 0x001ea20000100800 */
        /* <DEDUP_REMOVED lines=9> */
.L_x_265:
[----:B------:R-:W-:Y:S01]  /*f670*/  LOP3.LUT P0, RZ, R18, 0x2, RZ, 0xc0, !PT ;  /* 0x0000000212ff7812 */ /* 0x000fe2000780c0ff */
[----:B------:R-:W-:-:S12]  /*f680*/  BSSY B2, `(.L_x_266) ;  /* 0x0000003000027945 */ /* 0x000fd80003800000 */
[----:B------:R-:W-:Y:S05]  /*f690*/  @P0 BRA `(.L_x_267) ;  /* 0x0000000000040947 */ /* 0x000fea0003800000 */
[----:B------:R-:W-:Y:S01]  /*f6a0*/  BPT.TRAP 0x1 ;  /* 0x000000040000795c */ /* 0x000fe20000300000 */
.L_x_267:
[----:B------:R-:W-:Y:S05]  /*f6b0*/  BSYNC B2 ;  /* 0x0000000000027941 */ /* 0x000fea0003800000 */
.L_x_266:
        /* <DEDUP_REMOVED lines=19> */
.L_x_268:
        /* <DEDUP_REMOVED lines=17> */
.L_x_269:
        /* <DEDUP_REMOVED lines=17> */
.L_x_270:
        /* <DEDUP_REMOVED lines=16> */
.L_x_351:
[----:B------:R-:W-:Y:S05]  /*fb10*/  BSYNC B2 ;  /* 0x0000000000027941 */ /* 0x000fea0003800000 */
.L_x_271:
[----:B------:R-:W1:Y:S02]  /*fb20*/  S2R R7, SR_TID.X ;  /* 0x0000000000077919 */ /* 0x000e640000002100 */
[----:B-1----:R-:W-:-:S04]  /*fb30*/  LOP3.LUT R7, R7, 0x7f, RZ, 0xc0, !PT ;  /* 0x0000007f07077812 */ /* 0x002fc800078ec0ff */
[----:B------:R-:W-:-:S13]  /*fb40*/  ISETP.NE.AND P0, PT, R7, RZ, PT ;  /* 0x000000ff0700720c */ /* 0x000fda0003f05270 */
[----:B0-----:R-:W-:-:S04]  /*fb50*/  @!P0 IMAD.MOV.U32 R3, RZ, RZ, 0xa800 ;  /* 0x0000a800ff038424 */ /* 0x001fc800078e00ff */
[----:B------:R0:W-:Y:S01]  /*fb60*/  @!P0 SYNCS.ARRIVE.TRANS64 RZ, [R2+URZ+0x36850], R3 ;  /* 0x0368500302ff89a7 */ /* 0x0001e2000800003f */
[----:B------:R-:W-:Y:S05]  /*fb70*/  @P1 BRA `(.L_x_273) ;  /* 0x0000000000041947 */ /* 0x000fea0003800000 */
[----:B------:R-:W-:Y:S01]  /*fb80*/  BPT.TRAP 0x1 ;  /* 0x000000040000795c */ /* 0x000fe20000300000 */
.L_x_273:
[----:B------:R-:W-:Y:S01]  /*fb90*/  LOP3.LUT P0, RZ, R18, 0x2, RZ, 0xc0, !PT ;  /* 0x0000000212ff7812 */ /* 0x000fe2000780c0ff */
[----:B------:R-:W-:-:S12]  /*fba0*/  BSSY B2, `(.L_x_274) ;  /* 0x0000003000027945 */ /* 0x000fd80003800000 */
[----:B------:R-:W-:Y:S05]  /*fbb0*/  @P0 BRA `(.L_x_275) ;  /* 0x0000000000040947 */ /* 0x000fea0003800000 */
[----:B------:R-:W-:Y:S01]  /*fbc0*/  BPT.TRAP 0x1 ;  /* 0x000000040000795c */ /* 0x000fe20000300000 */
.L_x_275:
[----:B------:R-:W-:Y:S05]  /*fbd0*/  BSYNC B2 ;  /* 0x0000000000027941 */ /* 0x000fea0003800000 */
.L_x_274:
        /* <DEDUP_REMOVED lines=19> */
.L_x_276:
        /* <DEDUP_REMOVED lines=16> */
.L_x_277:
        /* <DEDUP_REMOVED lines=16> */
.L_x_278:
        /* <DEDUP_REMOVED lines=12> */
.L_x_261:
[----:B------:R-:W-:Y:S05]  /*ffd0*/  BSYNC B1 ;  /* 0x0000000000017941 */ /* 0x000fea0003800000 */
.L_x_260:
[----:B------:R-:W-:Y:S01]  /*ffe0*/  VIADD R19, R4, 0x1 ;  /* 0x0000000104137836 */ /* 0x000fe20000000000 */
[----:B------:R-:W-:Y:S01]  /*fff0*/  LOP3.LUT P1, RZ, R18, 0x8, RZ, 0xc0, !PT ;  /* 0x0000000812ff7812 */ /* 0x000fe2000782c0ff */
[----:B------:R-:W-:Y:S03]  /*10000*/  BSSY B1, `(.L_x_279) ;  /* 0x00000c3000017945 */ /* 0x000fe60003800000 */
[----:B------:R-:W-:-:S04]  /*10010*/  ISETP.NE.AND P0, PT, R19, 0x2, PT ;  /* 0x000000021300780c */ /* 0x000fc80003f05270 */
[----:B------:R-:W-:Y:S02]  /*10020*/  SEL R2, RZ, 0x1, P0 ;  /* 0x00000001ff027807 */ /* 0x000fe40000000000 */
[----:B------:R-:W-:Y:S02]  /*10030*/  SEL R19, R19, RZ, P0 ;  /* 0x000000ff13137207 */ /* 0x000fe40000000000 */
[----:B------:R-:W-:-:S05]  /*10040*/  LOP3.LUT R9, R5, R2, RZ, 0x3c, !PT ;  /* 0x0000000205097212 */ /* 0x000fca00078e3cff */
[----:B------:R1:W-:Y:S01]  /*10050*/  STL [R1], R9 ;  /* 0x0000000901007387 */ /* 0x0003e20000100800 */
[----:B------:R-:W-:Y:S05]  /*10060*/  @!P1 BRA `(.L_x_280) ;  /* 0x0000000800f09947 */ /* 0x000fea0003800000 */
[----:B------:R-:W-:Y:S01]  /*10070*/  LOP3.LUT P1, RZ, R18, 0x4, RZ, 0xc0, !PT ;  /* 0x0000000412ff7812 */ /* 0x000fe2000782c0ff */
[----:B0-----:R-:W-:-:S12]  /*10080*/  VIADD R8, R0, 0xffffffff ;  /* 0xffffffff00087836 */ /* 0x001fd80000000000 */
        /* <DEDUP_REMOVED lines=21> */
.L_x_281:
[----:B------:R-:W-:Y:S01]  /*101e0*/  LEA R3, R19, UR36, 0x3 ;  /* 0x0000002413037c11 */ /* 0x000fe2000f8e18ff */
[----:B------:R-:W-:Y:S01]  /*101f0*/  BSSY B2, `(.L_x_282) ;  /* 0x0000004000027945 */ /* 0x000fe20003800000 */
[----:B------:R-:W-:-:S04]  /*10200*/  SHF.L.U32 R2, R9, 0x1f, RZ ;  /* 0x0000001f09027819 */ /* 0x000fc800000006ff */
[----:B------:R-:W2:Y:S02]  /*10210*/  SYNCS.PHASECHK.TRANS64.TRYWAIT P0, [R3+URZ+0x36840], R2 ;  /* 0x03684002030075a7 */ /* 0x000ea4000800017f */
[----:B--2---:R-:W-:Y:S05]  /*10220*/  @!P0 BRA `(.L_x_283) ;  /* 0x0000002400308947 */ /* 0x004fea0003800000 */
.L_x_352:
[----:B------:R-:W-:Y:S05]  /*10230*/  BSYNC B2 ;  /* 0x0000000000027941 */ /* 0x000fea0003800000 */
.L_x_282:
[----:B0-----:R-:W3:Y:S01]  /*10240*/  LDL R7, [R1+0x18] ;  /* 0x0000180001077983 */ /* 0x001ee20000100800 */
[----:B-1----:R-:W0:Y:S02]  /*10250*/  S2R R9, SR_TID.X ;  /* 0x0000000000097919 */ /* 0x002e240000002100 */
[----:B0-----:R-:W-:-:S04]  /*10260*/  LOP3.LUT R9, R9, 0x7f, RZ, 0xc0, !PT ;  /* 0x0000007f09097812 */ /* 0x001fc800078ec0ff */
[----:B------:R-:W-:-:S13]  /*10270*/  ISETP.NE.AND P0, PT, R9, RZ, PT ;  /* 0x000000ff0900720c */ /* 0x000fda0003f05270 */
[----:B--2---:R-:W-:-:S04]  /*10280*/  @!P0 IMAD.MOV.U32 R2, RZ, RZ, 0xa800 ;  /* 0x0000a800ff028424 */ /* 0x004fc800078e00ff */
[----:B------:R3:W-:Y:S02]  /*10290*/  @!P0 SYNCS.ARRIVE.TRANS64 RZ, [R3+URZ+0x36830], R2 ;  /* 0x0368300203ff89a7 */ /* 0x0007e4000800003f */
[----:B---3--:R-:W-:-:S04]  /*102a0*/  PRMT R2, R7, 0x9910, RZ ;  /* 0x0000991007027816 */ /* 0x008fc800000000ff */
[----:B------:R-:W-:-:S13]  /*102b0*/  ISETP.NE.AND P1, PT, R2, 0x2, PT ;  /* 0x000000020200780c */ /* 0x000fda0003f25270 */
[----:B------:R-:W-:Y:S05]  /*102c0*/  @P1 BRA `(.L_x_284) ;  /* 0x0000000000041947 */ /* 0x000fea0003800000 */
[----:B------:R-:W-:Y:S01]  /*102d0*/  BPT.TRAP 0x1 ;  /* 0x000000040000795c */ /* 0x000fe20000300000 */
.L_x_284:
[----:B------:R-:W-:Y:S01]  /*102e0*/  LOP3.LUT P0, RZ, R18, 0x2, RZ, 0xc0, !PT ;  /* 0x0000000212ff7812 */ /* 0x000fe2000780c0ff */
[----:B------:R-:W-:-:S12]  /*102f0*/  BSSY B2, `(.L_x_285) ;  /* 0x0000003000027945 */ /* 0x000fd80003800000 */
[----:B------:R-:W-:Y:S05]  /*10300*/  @P0 BRA `(.L_x_286) ;  /* 0x0000000000040947 */ /* 0x000fea0003800000 */
[----:B------:R-:W-:Y:S01]  /*10310*/  BPT.TRAP 0x1 ;  /* 0x000000040000795c */ /* 0x000fe20000300000 */
.L_x_286:
[----:B------:R-:W-:Y:S05]  /*10320*/  BSYNC B2 ;  /* 0x0000000000027941 */ /* 0x000fea0003800000 */
.L_x_285:
        /* <DEDUP_REMOVED lines=19> */
.L_x_287:
        /* <DEDUP_REMOVED lines=17> */
.L_x_288:
        /* <DEDUP_REMOVED lines=17> */
.L_x_289:
        /* <DEDUP_REMOVED lines=10> */
[----:B------:R-:W-:Y:S01]  /*10720*/  SHF.L.U32 R5, R5, 0x1f, RZ ;  /* 0x0000001f05057819 */ /* 0x000fe200000006ff */
[----:B------:R-:W-:Y:S01]  /*10730*/  BSSY B2, `(.L_x_290) ;  /* 0x0000004000027945 */ /* 0x000fe20003800000 */
[----:B------:R-:W-:-:S04]  /*10740*/  LEA R2, R4, UR36, 0x3 ;  /* 0x0000002404027c11 */ /* 0x000fc8000f8e18ff */
[----:B------:R-:W0:Y:S02]  /*10750*/  SYNCS.PHASECHK.TRANS64.TRYWAIT P0, [R2+URZ+0x36860], R5 ;  /* 0x03686005020075a7 */ /* 0x000e24000800017f */
[----:B0-----:R-:W-:Y:S05]  /*10760*/  @!P0 BRA `(.L_x_291) ;  /* 0x0000001c00f48947 */ /* 0x001fea0003800000 */
.L_x_353:
[----:B------:R-:W-:Y:S05]  /*10770*/  BSYNC B2 ;  /* 0x0000000000027941 */ /* 0x000fea0003800000 */
.L_x_290:
[----:B------:R-:W1:Y:S02]  /*10780*/  S2R R3, SR_TID.X ;  /* 0x0000000000037919 */ /* 0x000e640000002100 */
[----:B-1----:R-:W-:-:S04]  /*10790*/  LOP3.LUT R3, R3, 0x7f, RZ, 0xc0, !PT ;  /* 0x0000007f03037812 */ /* 0x002fc800078ec0ff */
[----:B------:R-:W-:-:S13]  /*107a0*/  ISETP.NE.AND P0, PT, R3, RZ, PT ;  /* 0x000000ff0300720c */ /* 0x000fda0003f05270 */
[----:B------:R-:W-:-:S04]  /*107b0*/  @!P0 IMAD.MOV.U32 R3, RZ, RZ, 0xa800 ;  /* 0x0000a800ff038424 */ /* 0x000fc800078e00ff */
[----:B------:R1:W-:Y:S01]  /*107c0*/  @!P0 SYNCS.ARRIVE.TRANS64 RZ, [R2+URZ+0x36850], R3 ;  /* 0x0368500302ff89a7 */ /* 0x0003e2000800003f */
[----:B------:R-:W-:Y:S05]  /*107d0*/  @P1 BRA `(.L_x_292) ;  /* 0x0000000000041947 */ /* 0x000fea0003800000 */
[----:B------:R-:W-:Y:S01]  /*107e0*/  BPT.TRAP 0x1 ;  /* 0x000000040000795c */ /* 0x000fe20000300000 */
.L_x_292:
[----:B------:R-:W-:Y:S01]  /*107f0*/  LOP3.LUT P0, RZ, R18, 0x2, RZ, 0xc0, !PT ;  /* 0x0000000212ff7812 */ /* 0x000fe2000780c0ff */
[----:B------:R-:W-:-:S12]  /*10800*/  BSSY B2, `(.L_x_293) ;  /* 0x0000003000027945 */ /* 0x000fd80003800000 */
[----:B------:R-:W-:Y:S05]  /*10810*/  @P0 BRA `(.L_x_294) ;  /* 0x0000000000040947 */ /* 0x000fea0003800000 */
[----:B------:R-:W-:Y:S01]  /*10820*/  BPT.TRAP 0x1 ;  /* 0x000000040000795c */ /* 0x000fe20000300000 */
.L_x_294:
[----:B------:R-:W-:Y:S05]  /*10830*/  BSYNC B2 ;  /* 0x0000000000027941 */ /* 0x000fea0003800000 */
.L_x_293:
[----:B0-----:R-:W2:Y:S01]  /*10840*/  LDL.LU R5, [R1+0x4] ;  /* 0x0000040001057983 */ /* 0x001ea20000300800 */
[----:B-1----:R-:W0:Y:S01]  /*10850*/  S2R R3, SR_CgaCtaId ;  /* 0x0000000000037919 */ /* 0x002e220000008800 */
        /* <DEDUP_REMOVED lines=17> */
.L_x_295:
        /* <DEDUP_REMOVED lines=16> */
.L_x_296:
        /* <DEDUP_REMOVED lines=16> */
.L_x_297:
        /* <DEDUP_REMOVED lines=12> */
.L_x_280:
[----:B------:R-:W-:Y:S05]  /*10c30*/  BSYNC B1 ;  /* 0x0000000000017941 */ /* 0x000fea0003800000 */
.L_x_279:
[C---:B------:R-:W-:Y:S01]  /*10c40*/  ISETP.GT.AND P0, PT, R0.reuse, 0x1, PT ;  /* 0x000000010000780c */ /* 0x040fe20003f04270 */
[----:B------:R-:W-:-:S12]  /*10c50*/  VIADD R0, R0, 0xfffffffe ;  /* 0xfffffffe00007836 */ /* 0x000fd80000000000 */
[----:B------:R-:W-:Y:S05]  /*10c60*/  @P0 BRA `(.L_x_298) ;  /* 0xffffffe400c00947 */ /* 0x000fea000383ffff */
.L_x_259:
[----:B------:R-:W-:Y:S05]  /*10c70*/  BSYNC B0 ;  /* 0x0000000000007941 */ /* 0x000fea0003800000 */
.L_x_238:
[----:B------:R-:W-:Y:S01]  /*10c80*/  LOP3.LUT P0, RZ, R18, 0x8, RZ, 0xc0, !PT ;  /* 0x0000000812ff7812 */ /* 0x000fe2000780c0ff */
[----:B------:R-:W-:-:S12]  /*10c90*/  BSSY B0, `(.L_x_299) ;  /* 0x0000055000007945 */ /* 0x000fd80003800000 */
[----:B------:R-:W-:Y:S05]  /*10ca0*/  @!P0 BRA `(.L_x_300) ;  /* 0x00000004004c8947 */ /* 0x000fea0003800000 */
[----:B-1----:R-:W3:Y:S01]  /*10cb0*/  LDL R2, [R1] ;  /* 0x0000000001027983 */ /* 0x002ee20000100800 */
[----:B------:R-:W-:Y:S01]  /*10cc0*/  LEA R0, R19, UR36, 0x3 ;  /* 0x0000002413007c11 */ /* 0x000fe2000f8e18ff */
[----:B------:R-:W-:Y:S01]  /*10cd0*/  BSSY B1, `(.L_x_301) ;  /* 0x0000004000017945 */ /* 0x000fe20003800000 */
[----:B---3--:R-:W-:-:S04]  /*10ce0*/  SHF.L.U32 R2, R2, 0x1f, RZ ;  /* 0x0000001f02027819 */ /* 0x008fc800000006ff */
[----:B------:R-:W1:Y:S02]  /*10cf0*/  SYNCS.PHASECHK.TRANS64.TRYWAIT P0, [R0+URZ+0x36860], R2 ;  /* 0x03686002000075a7 */ /* 0x000e64000800017f */
[----:B-1----:R-:W-:Y:S05]  /*10d00*/  @!P0 BRA `(.L_x_302) ;  /* 0x0000001800a08947 */ /* 0x002fea0003800000 */
.L_x_354:
[----:B------:R-:W-:Y:S05]  /*10d10*/  BSYNC B1 ;  /* 0x0000000000017941 */ /* 0x000fea0003800000 */
.L_x_301:
[----:B------:R-:W3:Y:S01]  /*10d20*/  LDL R3, [R1+0x18] ;  /* 0x0000180001037983 */ /* 0x000ee20000100800 */
[----:B------:R-:W4:Y:S02]  /*10d30*/  S2R R4, SR_TID.X ;  /* 0x0000000000047919 */ /* 0x000f240000002100 */
[----:B----4-:R-:W-:-:S04]  /*10d40*/  LOP3.LUT R4, R4, 0x7f, RZ, 0xc0, !PT ;  /* 0x0000007f04047812 */ /* 0x010fc800078ec0ff */
[----:B------:R-:W-:-:S13]  /*10d50*/  ISETP.NE.AND P0, PT, R4, RZ, PT ;  /* 0x000000ff0400720c */ /* 0x000fda0003f05270 */
[----:B-1----:R-:W-:-:S04]  /*10d60*/  @!P0 IMAD.MOV.U32 R2, RZ, RZ, 0xa800 ;  /* 0x0000a800ff028424 */ /* 0x002fc800078e00ff */
[----:B------:R3:W-:Y:S02]  /*10d70*/  @!P0 SYNCS.ARRIVE.TRANS64 RZ, [R0+URZ+0x36850], R2 ;  /* 0x0368500200ff89a7 */ /* 0x0007e4000800003f */
[----:B---3--:R-:W-:-:S04]  /*10d80*/  PRMT R2, R3, 0x9910, RZ ;  /* 0x0000991003027816 */ /* 0x008fc800000000ff */
[----:B------:R-:W-:-:S13]  /*10d90*/  ISETP.NE.AND P0, PT, R2, 0x2, PT ;  /* 0x000000020200780c */ /* 0x000fda0003f05270 */
[----:B------:R-:W-:Y:S05]  /*10da0*/  @P0 BRA `(.L_x_303) ;  /* 0x0000000000040947 */ /* 0x000fea0003800000 */
[----:B------:R-:W-:Y:S01]  /*10db0*/  BPT.TRAP 0x1 ;  /* 0x000000040000795c */ /* 0x000fe20000300000 */
.L_x_303:
[----:B------:R-:W-:Y:S01]  /*10dc0*/  LOP3.LUT P0, RZ, R18, 0x2, RZ, 0xc0, !PT ;  /* 0x0000000212ff7812 */ /* 0x000fe2000780c0ff */
[----:B------:R-:W-:-:S12]  /*10dd0*/  BSSY B1, `(.L_x_304) ;  /* 0x0000003000017945 */ /* 0x000fd80003800000 */
[----:B------:R-:W-:Y:S05]  /*10de0*/  @P0 BRA `(.L_x_305) ;  /* 0x0000000000040947 */ /* 0x000fea0003800000 */
[----:B------:R-:W-:Y:S01]  /*10df0*/  BPT.TRAP 0x1 ;  /* 0x000000040000795c */ /* 0x000fe20000300000 */
.L_x_305:
[----:B------:R-:W-:Y:S05]  /*10e00*/  BSYNC B1 ;  /* 0x0000000000017941 */ /* 0x000fea0003800000 */
.L_x_304:
[----:B------:R-:W3:Y:S01]  /*10e10*/  LDL R3, [R1+0x4] ;  /* 0x0000040001037983 */ /* 0x000ee20000100800 */
[----:B------:R-:W1:Y:S01]  /*10e20*/  S2R R2, SR_CgaCtaId ;  /* 0x0000000000027919 */ /* 0x000e620000008800 */
[----:B------:R-:W4:Y:S01]  /*10e30*/  S2R R4, SR_CgaCtaId ;  /* 0x0000000000047919 */ /* 0x000f220000008800 */
[----:B------:R-:W-:Y:S01]  /*10e40*/  UIADD3 UR4, UP0, UR38, 0x470, URZ ;  /* 0x0000047026047890 */ /* 0x000fe2000ff1e03f */
[----:B------:R-:W-:Y:S01]  /*10e50*/  PLOP3.LUT P0, PT, PT, PT, PT, 0x80, 0x0 ;  /* 0x000000000000781c */ /* 0x000fe20003f0f070 */
[----:B------:R-:W-:Y:S01]  /*10e60*/  VIADD R0, R0, 0x36850 ;  /* 0x0003685000007836 */ /* 0x000fe20000000000 */
[----:B------:R-:W-:Y:S01]  /*10e70*/  UMOV UR6, 0x30000 ;  /* 0x0003000000067882 */ /* 0x000fe20000000000 */
[----:B------:R-:W-:Y:S01]  /*10e80*/  UIADD3.X UR5, URZ, UR39, URZ, UP0, !UPT ;  /* 0x000000273f057290 */ /* 0x000fe200087fe43f */
[----:B-1----:R-:W-:Y:S02]  /*10e90*/  LOP3.LUT R2, R2, 0x1, RZ, 0xc0, !PT ;  /* 0x0000000102027812 */ /* 0x002fe400078ec0ff */
[----:B----4-:R-:W-:-:S03]  /*10ea0*/  LOP3.LUT R4, R4, 0x1, RZ, 0xc0, !PT ;  /* 0x0000000104047812 */ /* 0x010fc600078ec0ff */
[----:B------:R-:W-:-:S04]  /*10eb0*/  IMAD R2, R2, 0xe00, RZ ;  /* 0x00000e0002027824 */ /* 0x000fc800078e02ff */
[----:B------:R-:W-:Y:S02]  /*10ec0*/  IMAD R2, R19, 0x5400, R2 ;  /* 0x0000540013027824 */ /* 0x000fe400078e0202 */
[----:B------:R-:W-:-:S03]  /*10ed0*/  IMAD R4, R4, 0x38, RZ ;  /* 0x0000003804047824 */ /* 0x000fc600078e02ff */
[----:B------:R-:W-:Y:S01]  /*10ee0*/  LEA R2, R2, UR36, 0x1 ;  /* 0x0000002402027c11 */ /* 0x000fe2000f8e08ff */
[----:B------:R-:W-:Y:S01]  /*10ef0*/  UMOV UR14, 0x0 ;  /* 0x00000000000e7882 */ /* 0x000fe20000000000 */
[----:B------:R-:W-:Y:S01]  /*10f00*/  UMOV UR15, 0x14f00000 ;  /* 0x14f00000000f7882 */ /* 0x000fe20000000000 */
[----:B------:R-:W-:Y:S01]  /*10f10*/  UMOV UR10, URZ ;  /* 0x0000003f000a7c82 */ /* 0x000fe20008000000 */
[----:B---3--:R-:W-:Y:S02]  /*10f20*/  IMAD R3, R3, 0x70, R4 ;  /* 0x0000007003037824 */ /* 0x008fe400078e0204 */
[----:B------:R-:W-:-:S07]  /*10f30*/  VIADD R4, R2, 0x400 ;  /* 0x0000040002047836 */ /* 0x000fce0000000000 */
.L_x_306:
        /* <DEDUP_REMOVED lines=9> */
[----:B-1----:R-:W-:Y:S05]  /*10fd0*/  @P0 BRA.U.ANY `(.L_x_306) ;  /* 0xfffffffd00d80947 */ /* 0x002fea000393ffff */
[----:B------:R-:W-:Y:S01]  /*10fe0*/  PLOP3.LUT P0, PT, PT, PT, PT, 0x80, 0x0 ;  /* 0x000000000000781c */ /* 0x000fe20003f0f070 */
[----:B------:R-:W-:Y:S01]  /*10ff0*/  VIADD R4, R2, 0x3c00 ;  /* 0x00003c0002047836 */ /* 0x000fe20000000000 */
[----:B------:R-:W-:Y:S01]  /*11000*/  UMOV UR6, 0x30000 ;  /* 0x0003000000067882 */ /* 0x000fe20000000000 */
[----:B------:R-:W-:Y:S01]  /*11010*/  UMOV UR14, 0x0 ;  /* 0x00000000000e7882 */ /* 0x000fe20000000000 */
[----:B------:R-:W-:Y:S01]  /*11020*/  UMOV UR15, 0x14f00000 ;  /* 0x14f00000000f7882 */ /* 0x000fe20000000000 */
[----:B------:R-:W-:-:S08]  /*11030*/  UMOV UR10, 0x40 ;  /* 0x00000040000a7882 */ /* 0x000fd00000000000 */
.L_x_307:
        /* <DEDUP_REMOVED lines=16> */
.L_x_308:
        /* <DEDUP_REMOVED lines=9> */
[----:B---3--:R-:W-:Y:S05]  /*111d0*/  @P0 BRA.U.ANY `(.L_x_308) ;  /* 0xfffffffd00d80947 */ /* 0x008fea000393ffff */
.L_x_300:
[----:B------:R-:W-:Y:S05]  /*111e0*/  BSYNC B0 ;  /* 0x0000000000007941 */ /* 0x000fea0003800000 */
.L_x_299:
[----:B0-----:R-:W3:Y:S01]  /*111f0*/  LDL.LU R6, [R1+0x28] ;  /* 0x0000280001067983 */ /* 0x001ee20000300800 */
[----:B------:R-:W-:Y:S01]  /*11200*/  IADD3 R19, R19, 0x1, RZ ;  /* 0x0000000113137810 */ /* 0x000fe20007ffe0ff */
[----:B------:R-:W-:Y:S02]  /*11210*/  ULDC UR4, c[0x0][0xc34] ;  /* 0x00030d0000047ab9 */ /* 0x000fe40000000800 */
[----:B--2---:R-:W2:Y:S04]  /*11220*/  LDL.LU R5, [R1] ;  /* 0x0000000001057983 */ /* 0x004ea80000300800 */
[----:B------:R-:W4:Y:S01]  /*11230*/  LDL.LU R4, [R1+0x34] ;  /* 0x0000340001047983 */ /* 0x000f220000300800 */
[----:B------:R-:W-:-:S04]  /*11240*/  ISETP.NE.AND P0, PT, R19, 0x2, PT ;  /* 0x000000021300780c */ /* 0x000fc80003f05270 */
[----:B-1----:R-:W-:Y:S02]  /*11250*/  SEL R0, RZ, 0x1, P0 ;  /* 0x00000001ff007807 */ /* 0x002fe40000000000 */
[----:B------:R-:W-:Y:S01]  /*11260*/  SEL R19, R19, RZ, P0 ;  /* 0x000000ff13137207 */ /* 0x000fe20000000000 */
[----:B---3--:R-:W-:Y:S01]  /*11270*/  VIADD R6, R6, UR37 ;  /* 0x0000002506067c36 */ /* 0x008fe20008000000 */
[----:B--2---:R-:W-:-:S04]  /*11280*/  LOP3.LUT R5, R5, R0, RZ, 0x3c, !PT ;  /* 0x0000000005057212 */ /* 0x004fc800078e3cff */
[----:B------:R0:W-:Y:S01]  /*11290*/  STL [R1+0x28], R6 ;  /* 0x0000280601007387 */ /* 0x0001e20000100800 */
[----:B------:R-:W-:Y:S01]  /*112a0*/  ISETP.GE.AND P1, PT, R6, UR4, PT ;  /* 0x0000000406007c0c */ /* 0x000fe2000bf26270 */
[----:B----4-:R-:W-:-:S05]  /*112b0*/  VIADD R4, R4, 0x1 ;  /* 0x0000000104047836 */ /* 0x010fca0000000000 */
[----:B------:R0:W-:Y:S04]  /*112c0*/  STL [R1+0x34], R4 ;  /* 0x0000340401007387 */ /* 0x0001e80000100800 */
[----:B------:R0:W-:Y:S03]  /*112d0*/  STL [R1], R5 ;  /* 0x0000000501007387 */ /* 0x0001e60000100800 */
[----:B------:R-:W-:Y:S05]  /*112e0*/  @!P1 BRA `(.L_x_309) ;  /* 0xffffffb8006c9947 */ /* 0x000fea000383ffff */
[----:B------:R-:W-:-:S07]  /*112f0*/  LOP3.LUT R2, R4, 0x1, RZ, 0xc, !PT ;  /* 0x0000000104027812 */ /* 0x000fce00078e0cff */
.L_x_221:
[----:B0-----:R-:W0:Y:S01]  /*11300*/  S2R R3, SR_CgaCtaId ;  /* 0x0000000000037919 */ /* 0x001e220000008800 */
[----:B------:R-:W-:Y:S01]  /*11310*/  MOV R0, 0x400 ;  /* 0x0000040000007802 */ /* 0x000fe20000000f00 */
[----:B------:R-:W-:Y:S03]  /*11320*/  BSSY B0, `(.L_x_310) ;  /* 0x0000005000007945 */ /* 0x000fe60003800000 */
[----:B0-----:R-:W-:Y:S02]  /*11330*/  LEA R0, R3, R0, 0x18 ;  /* 0x0000000003007211 */ /* 0x001fe400078ec0ff */
[----:B------:R-:W-:-:S04]  /*11340*/  SHF.L.U32 R3, R2, 0x1f, RZ ;  /* 0x0000001f02037819 */ /* 0x000fc800000006ff */
[----:B------:R-:W0:Y:S02]  /*11350*/  SYNCS.PHASECHK.TRANS64.TRYWAIT P0, [R0+URZ+0x36820], R3 ;  /* 0x03682003000075a7 */ /* 0x000e24000800017f */
[----:B0-----:R-:W-:Y:S05]  /*11360*/  @!P0 BRA `(.L_x_311) ;  /* 0x00000014001c8947 */ /* 0x001fea0003800000 */
.L_x_355:
[----:B------:R-:W-:Y:S05]  /*11370*/  BSYNC B0 ;  /* 0x0000000000007941 */ /* 0x000fea0003800000 */
.L_x_310:
[----:B------:R-:W-:-:S03]  /*11380*/  UMOV UR4, 0xffffffff ;  /* 0xffffffff00047882 */ /* 0x000fc60000000000 */
[----:B------:R-:W-:Y:S05]  /*11390*/  BRA.DIV UR4, `(.L_x_312) ;  /* 0x0000001604247947 */ /* 0x000fea000b800000 */
[----:B------:R-:W1:Y:S02]  /*113a0*/  S2R R2, SR_TID.X ;  /* 0x0000000000027919 */ /* 0x000e640000002100 */
[----:B-1----:R-:W-:-:S04]  /*113b0*/  SHF.R.U32.HI R2, RZ, 0x5, R2 ;  /* 0x00000005ff027819 */ /* 0x002fc80000011602 */
[----:B------:R-:W-:-:S05]  /*113c0*/  LOP3.LUT R2, R2, 0x3, RZ, 0xc0, !PT ;  /* 0x0000000302027812 */ /* 0x000fca00078ec0ff */
[----:B------:R1:W2:Y:S02]  /*113d0*/  SHFL.IDX PT, R14, R2, RZ, 0x1f ;  /* 0x00001fff020e7589 */ /* 0x0002a400000e0000 */
.L_x_358:
[----:B--2---:R-:W-:Y:S01]  /*113e0*/  ISETP.NE.AND P0, PT, R14, RZ, PT ;  /* 0x000000ff0e00720c */ /* 0x004fe20003f05270 */
[----:B------:R-:W-:-:S12]  /*113f0*/  BSSY B0, `(.L_x_313) ;  /* 0x0000025000007945 */ /* 0x000fd80003800000 */
[----:B------:R-:W-:Y:S05]  /*11400*/  @P0 BRA `(.L_x_314) ;  /* 0x00000000008c0947 */ /* 0x000fea0003800000 */
[----:B------:R-:W-:-:S03]  /*11410*/  UMOV UR4, 0xffffffff ;  /* 0xffffffff00047882 */ /* 0x000fc60000000000 */
[----:B------:R-:W-:Y:S05]  /*11420*/  BRA.DIV UR4, `(.L_x_315) ;  /* 0x0000001604347947 */ /* 0x000fea000b800000 */
[----:B------:R-:W-:-:S13]  /*11430*/  ELECT P6, URZ, PT ;  /* 0x00000000003f782f */ /* 0x000fda00038c0000 */
.L_x_361:
[----:B------:R-:W-:Y:S05]  /*11440*/  @!P6 BRA `(.L_x_314) ;  /* 0x00000000007ce947 */ /* 0x000fea0003800000 */
[----:B-1----:R-:W2:Y:S02]  /*11450*/  LDL.LU R2, [R1+0x2c] ;  /* 0x00002c0001027983 */ /* 0x002ea40000300800 */
[----:B--2---:R-:W-:-:S04]  /*11460*/  LOP3.LUT R2, R2, 0x2, RZ, 0xfc, !PT ;  /* 0x0000000202027812 */ /* 0x004fc800078efcff */
[----:B------:R-:W-:-:S13]  /*11470*/  ISETP.NE.AND P2, PT, R2, 0x3, PT ;  /* 0x000000030200780c */ /* 0x000fda0003f45270 */
[----:B------:R-:W-:Y:S05]  /*11480*/  @!P2 BRA `(.L_x_316) ;  /* 0x000000000004a947 */ /* 0x000fea0003800000 */
[----:B------:R-:W-:Y:S01]  /*11490*/  BPT.TRAP 0x1 ;  /* 0x000000040000795c */ /* 0x000fe20000300000 */
.L_x_316:
[----:B------:R-:W2:Y:S01]  /*114a0*/  LDL.LU R7, [R1] ;  /* 0x0000000001077983 */ /* 0x000ea20000300800 */
[----:B------:R-:W-:Y:S02]  /*114b0*/  VIADD R2, R0, 0x36840 ;  /* 0x0003684000027836 */ /* 0x000fe40000000000 */
[C---:B0-----:R-:W-:Y:S02]  /*114c0*/  VIADD R3, R19.reuse, 0x1 ;  /* 0x0000000113037836 */ /* 0x041fe40000000000 */
[----:B------:R-:W-:-:S03]  /*114d0*/  IMAD R6, R19, 0x8, R2 ;  /* 0x0000000813067824 */ /* 0x000fc600078e0202 */
[----:B------:R-:W-:-:S04]  /*114e0*/  ISETP.NE.AND P1, PT, R3, 0x2, PT ;  /* 0x000000020300780c */ /* 0x000fc80003f25270 */
[----:B------:R-:W-:Y:S02]  /*114f0*/  SEL R4, RZ, 0x1, P1 ;  /* 0x00000001ff047807 */ /* 0x000fe40000800000 */
[----:B------:R-:W-:Y:S02]  /*11500*/  SEL R3, R3, RZ, P1 ;  /* 0x000000ff03037207 */ /* 0x000fe40000800000 */
[C---:B--2---:R-:W-:Y:S02]  /*11510*/  SHF.L.U32 R5, R7.reuse, 0x1f, RZ ;  /* 0x0000001f07057819 */ /* 0x044fe400000006ff */
[----:B------:R-:W-:Y:S01]  /*11520*/  LOP3.LUT R4, R7, R4, RZ, 0x3c, !PT ;  /* 0x0000000407047212 */ /* 0x000fe200078e3cff */
[----:B------:R-:W-:Y:S01]  /*11530*/  IMAD R7, R3, 0x8, R2 ;  /* 0x0000000803077824 */ /* 0x000fe200078e0202 */
[----:B------:R-:W0:Y:S02]  /*11540*/  SYNCS.PHASECHK.TRANS64.TRYWAIT P0, [R6+URZ], R5 ;  /* 0x00000005060075a7 */ /* 0x000e24000800017f */
[----:B------:R-:W-:Y:S01]  /*11550*/  SHF.L.U32 R2, R4, 0x1f, RZ ;  /* 0x0000001f04027819 */ /* 0x000fe200000006ff */
[----:B0-----:R-:W-:Y:S06]  /*11560*/  @!P0 BRA `(.L_x_317) ;  /* 0x0000001400048947 */ /* 0x001fec0003800000 */
.L_x_362:
[----:B------:R-:W1:Y:S02]  /*11570*/  SYNCS.PHASECHK.TRANS64.TRYWAIT P0, [R7+URZ], R2 ;  /* 0x00000002070075a7 */ /* 0x000e64000800017f */
[----:B-1----:R-:W-:Y:S05]  /*11580*/  @!P0 BRA `(.L_x_318) ;  /* 0x0000001400108947 */ /* 0x002fea0003800000 */
.L_x_363:
[----:B------:R-:W-:Y:S05]  /*11590*/  @!P2 BRA `(.L_x_319) ;  /* 0x000000000004a947 */ /* 0x000fea0003800000 */
[----:B------:R-:W-:Y:S01]  /*115a0*/  BPT.TRAP 0x1 ;  /* 0x000000040000795c */ /* 0x000fe20000300000 */
.L_x_319:
[----:B------:R-:W-:-:S04]  /*115b0*/  VIADD R0, R0, 0x36860 ;  /* 0x0003686000007836 */ /* 0x000fc80000000000 */
[----:B------:R-:W-:-:S04]  /*115c0*/  IMAD R4, R19, 0x8, R0 ;  /* 0x0000000813047824 */ /* 0x000fc800078e0200 */
[----:B------:R-:W2:Y:S02]  /*115d0*/  SYNCS.PHASECHK.TRANS64.TRYWAIT P0, [R4+URZ], R5 ;  /* 0x00000005040075a7 */ /* 0x000ea4000800017f */
[----:B--2---:R-:W-:Y:S05]  /*115e0*/  @!P0 BRA `(.L_x_320) ;  /* 0x00000014000c8947 */ /* 0x004fea0003800000 */
.L_x_364:
[----:B------:R-:W-:-:S07]  /*115f0*/  IMAD R3, R3, 0x8, R0 ;  /* 0x0000000803037824 */ /* 0x000fce00078e0200 */
.L_x_321:
[----:B---3--:R3:W4:Y:S02]  /*11600*/  SYNCS.PHASECHK.TRANS64.TRYWAIT P0, [R3+URZ], R2 ;  /* 0x00000002030075a7 */ /* 0x008724000800017f */
[----:B----4-:R-:W-:Y:S05]  /*11610*/  @!P0 NANOSLEEP.SYNCS 0x989680 ;  /* 0x009896800000895d */ /* 0x010fea0003900000 */
[----:B------:R-:W4:Y:S02]  /*11620*/  @!P0 SYNCS.PHASECHK.TRANS64 P0, [R3+URZ], R2 ;  /* 0x00000002030085a7 */ /* 0x000f24000800007f */
[----:B----4-:R-:W-:Y:S05]  /*11630*/  @!P0 BRA `(.L_x_321) ;  /* 0xfffffffc00f08947 */ /* 0x010fea000383ffff */
.L_x_314:
[----:B------:R-:W-:Y:S05]  /*11640*/  BSYNC B0 ;  /* 0x0000000000007941 */ /* 0x000fea0003800000 */
.L_x_313:
[----:B------:R-:W-:Y:S05]  /*11650*/  EXIT ;  /* 0x000000000000794d */ /* 0x000fea0003800000 */
.L_x_189:
[----:B0-----:R-:W-:-:S04]  /*11660*/  IMAD.U32 R3, RZ, RZ, UR37 ;  /* 0x00000025ff037e24 */ /* 0x001fc8000f8e00ff */
[----:B------:R0:W1:Y:S03]  /*11670*/  SYNCS.PHASECHK.TRANS64.TRYWAIT P1, [R3+URZ+0x36800], R0 ;  /* 0x03680000030075a7 */ /* 0x000066000802017f */
[----:B-1----:R-:W-:Y:S05]  /*11680*/  @!P1 NANOSLEEP.SYNCS 0x989680 ;  /* 0x009896800000995d */ /* 0x002fea0003900000 */
[----:B------:R-:W1:Y:S02]  /*11690*/  @!P1 SYNCS.PHASECHK.TRANS64 P1, [R3+URZ+0x36800], R0 ;  /* 0x03680000030095a7 */ /* 0x000e64000802007f */
[----:B-1----:R-:W-:Y:S05]  /*116a0*/  @!P1 BRA `(.L_x_189) ;  /* 0xfffffffc00ec9947 */ /* 0x002fea000383ffff */
[----:B------:R-:W-:Y:S05]  /*116b0*/  BRA `(.L_x_322) ;  /* 0xffffff0000007947 */ /* 0x000fea000383ffff */
.L_x_193:
[----:B-1----:R1:W2:Y:S02]  /*116c0*/  SYNCS.PHASECHK.TRANS64.TRYWAIT P1, [R0+URZ+0x36830], R3 ;  /* 0x03683003000075a7 */ /* 0x0022a4000802017f */
[----:B--2---:R-:W-:Y:S05]  /*116d0*/  @!P1 NANOSLEEP.SYNCS 0x989680 ;  /* 0x009896800000995d */ /* 0x004fea0003900000 */
[----:B------:R-:W2:Y:S02]  /*116e0*/  @!P1 SYNCS.PHASECHK.TRANS64 P1, [R0+URZ+0x36830], R3 ;  /* 0x03683003000095a7 */ /* 0x000ea4000802007f */
[----:B--2---:R-:W-:Y:S05]  /*116f0*/  @!P1 BRA `(.L_x_193) ;  /* 0xfffffffc00f09947 */ /* 0x004fea000383ffff */
[----:B------:R-:W-:Y:S05]  /*11700*/  BRA `(.L_x_192) ;  /* 0xffffff00001c7947 */ /* 0x000fea000383ffff */
.L_x_199:
[----:B-1----:R-:W-:-:S04]  /*11710*/  IMAD.U32 R7, RZ, RZ, UR7 ;  /* 0x00000007ff077e24 */ /* 0x002fc8000f8e00ff */
[----:B------:R1:W2:Y:S03]  /*11720*/  SYNCS.PHASECHK.TRANS64.TRYWAIT P1, [R7+URZ+0x36830], R6 ;  /* 0x03683006070075a7 */ /* 0x0002a6000802017f */
[----:B--2---:R-:W-:Y:S05]  /*11730*/  @!P1 NANOSLEEP.SYNCS 0x989680 ;  /* 0x009896800000995d */ /* 0x004fea0003900000 */
[----:B------:R-:W2:Y:S02]  /*11740*/  @!P1 SYNCS.PHASECHK.TRANS64 P1, [R7+URZ+0x36830], R6 ;  /* 0x03683006070095a7 */ /* 0x000ea4000802007f */
[----:B--2---:R-:W-:Y:S05]  /*11750*/  @!P1 BRA `(.L_x_199) ;  /* 0xfffffffc00ec9947 */ /* 0x004fea000383ffff */
[----:B------:R-:W-:Y:S05]  /*11760*/  BRA `(.L_x_198) ;  /* 0xffffff4400787947 */ /* 0x000fea000383ffff */
.L_x_203:
[----:B---3--:R-:W-:-:S04]  /*11770*/  IMAD.U32 R5, RZ, RZ, UR10 ;  /* 0x0000000aff057e24 */ /* 0x008fc8000f8e00ff */
[----:B------:R3:W4:Y:S03]  /*11780*/  SYNCS.PHASECHK.TRANS64.TRYWAIT P1, [R5+URZ+0x36850], R0 ;  /* 0x03685000050075a7 */ /* 0x000726000802017f */
[----:B----4-:R-:W-:Y:S05]  /*11790*/  @!P1 NANOSLEEP.SYNCS 0x989680 ;  /* 0x009896800000995d */ /* 0x010fea0003900000 */
[----:B------:R-:W4:Y:S02]  /*117a0*/  @!P1 SYNCS.PHASECHK.TRANS64 P1, [R5+URZ+0x36850], R0 ;  /* 0x03685000050095a7 */ /* 0x000f24000802007f */
[----:B----4-:R-:W-:Y:S05]  /*117b0*/  @!P1 BRA `(.L_x_203) ;  /* 0xfffffffc00ec9947 */ /* 0x010fea000383ffff */
[----:B------:R-:W-:Y:S05]  /*117c0*/  BRA `(.L_x_202) ;  /* 0xffffff6800c47947 */ /* 0x000fea000383ffff */
.L_x_210:
[----:B-1----:R-:W-:-:S04]  /*117d0*/  IMAD.U32 R5, RZ, RZ, UR9 ;  /* 0x00000009ff057e24 */ /* 0x002fc8000f8e00ff */
[----:B------:R1:W2:Y:S03]  /*117e0*/  SYNCS.PHASECHK.TRANS64.TRYWAIT P1, [R5+URZ+0x36850], R0 ;  /* 0x03685000050075a7 */ /* 0x0002a6000802017f */
[----:B--2---:R-:W-:Y:S05]  /*117f0*/  @!P1 NANOSLEEP.SYNCS 0x989680 ;  /* 0x009896800000995d */ /* 0x004fea0003900000 */
[----:B------:R-:W2:Y:S02]  /*11800*/  @!P1 SYNCS.PHASECHK.TRANS64 P1, [R5+URZ+0x36850], R0 ;  /* 0x03685000050095a7 */ /* 0x000ea4000802007f */
[----:B--2---:R-:W-:Y:S05]  /*11810*/  @!P1 BRA `(.L_x_210) ;  /* 0xfffffffc00ec9947 */ /* 0x004fea000383ffff */
[----:B------:R-:W-:Y:S05]  /*11820*/  BRA `(.L_x_209) ;  /* 0xffffff8c00687947 */ /* 0x000fea000383ffff */
.L_x_225:
[----:B------:R-:W0:Y:S01]  /*11830*/  S2R R5, SR_TID.X ;  /* 0x0000000000057919 */ /* 0x000e220000002100 */
[----:B------:R-:W-:Y:S01]  /*11840*/  BSSY B0, `(.L_x_323) ;  /* 0x000000a000007945 */ /* 0x000fe20003800000 */
[----:B------:R-:W-:Y:S02]  /*11850*/  IMAD.MOV.U32 R12, RZ, RZ, RZ ;  /* 0x000000ffff0c7224 */ /* 0x000fe400078e00ff */
[----:B------:R-:W-:Y:S02]  /*11860*/  IMAD.MOV.U32 R11, RZ, RZ, 0x1f ;  /* 0x0000001fff0b7424 */ /* 0x000fe400078e00ff */
[----:B------:R-:W-:Y:S01]  /*11870*/  IMAD.MOV.U32 R15, RZ, RZ, -0x1 ;  /* 0xffffffffff0f7424 */ /* 0x000fe200078e00ff */
[----:B0-----:R-:W-:-:S04]  /*11880*/  SHF.R.U32.HI R5, RZ, 0x5, R5 ;  /* 0x00000005ff057819 */ /* 0x001fc80000011605 */
[----:B------:R-:W-:-:S05]  /*11890*/  LOP3.LUT R5, R5, 0x3, RZ, 0xc0, !PT ;  /* 0x0000000305057812 */ /* 0x000fca00078ec0ff */
[----:B------:R-:W-:-:S07]  /*118a0*/  IMAD.MOV.U32 R13, RZ, RZ, R5 ;  /* 0x000000ffff0d7224 */ /* 0x000fce00078e0005 */
[----:B-1----:R-:W-:Y:S05]  /*118b0*/  WARPSYNC.COLLECTIVE R15, `(.L_x_324) ;  /* 0x000000000f087348 */ /* 0x002fea0003c00000 */
[----:B------:R0:W2:Y:S02]  /*118c0*/  SHFL.IDX P6, R14, R13, R12, R11 ;  /* 0x0000000c0d0e7389 */ /* 0x0000a400000c000b */
[----:B012---:R-:W-:Y:S01]  /*118d0*/  ENDCOLLECTIVE ;  /* 0x000000000000791b */ /* 0x007fe20003800000 */
.L_x_324:
[----:B------:R-:W-:Y:S05]  /*118e0*/  BSYNC B0 ;  /* 0x0000000000007941 */ /* 0x000fea0003800000 */
.L_x_323:
[----:B------:R-:W-:Y:S05]  /*118f0*/  BRA `(.L_x_325) ;  /* 0xffffffb800b07947 */ /* 0x000fea000383ffff */
.L_x_227:
[----:B------:R-:W-:Y:S01]  /*11900*/  BSSY B0, `(.L_x_326) ;  /* 0x0000006000007945 */ /* 0x000fe20003800000 */
[----:B------:R-:W-:-:S07]  /*11910*/  IMAD.MOV.U32 R15, RZ, RZ, -0x1 ;  /* 0xffffffffff0f7424 */ /* 0x000fce00078e00ff */
[----:B01----:R-:W-:Y:S05]  /*11920*/  WARPSYNC.COLLECTIVE R15, `(.L_x_327) ;  /* 0x000000000f0c7348 */ /* 0x003fea0003c00000 */
[----:B------:R-:W-:Y:S02]  /*11930*/  ELECT P6, UR62, PT ;  /* 0x00000000003e782f */ /* 0x000fe400038c0000 */
[----:B------:R-:W-:Y:S01]  /*11940*/  MOV R14, UR62 ;  /* 0x0000003e000e7c02 */ /* 0x000fe20008000f00 */
[----:B01----:R-:W-:Y:S10]  /*11950*/  ENDCOLLECTIVE ;  /* 0x000000000000791b */ /* 0x003ff40003800000 */
.L_x_327:
[----:B------:R-:W-:Y:S05]  /*11960*/  BSYNC B0 ;  /* 0x0000000000007941 */ /* 0x000fea0003800000 */
.L_x_326:
[----:B------:R-:W-:Y:S05]  /*11970*/  BRA `(.L_x_328) ;  /* 0xffffffb800b07947 */ /* 0x000fea000383ffff */
.L_x_229:
[----:B---3--:R3:W4:Y:S02]  /*11980*/  SYNCS.PHASECHK.TRANS64.TRYWAIT P0, [R2+URZ+0x36840], R3 ;  /* 0x03684003020075a7 */ /* 0x008724000800017f */
[----:B----4-:R-:W-:Y:S05]  /*11990*/  @!P0 NANOSLEEP.SYNCS 0x989680 ;  /* 0x009896800000895d */ /* 0x010fea0003900000 */
[----:B------:R-:W4:Y:S02]  /*119a0*/  @!P0 SYNCS.PHASECHK.TRANS64 P0, [R2+URZ+0x36840], R3 ;  /* 0x03684003020085a7 */ /* 0x000f24000800007f */
[----:B----4-:R-:W-:Y:S05]  /*119b0*/  @!P0 BRA `(.L_x_229) ;  /* 0xfffffffc00f08947 */ /* 0x010fea000383ffff */
[----:B------:R-:W-:Y:S05]  /*119c0*/  BRA `(.L_x_329) ;  /* 0xffffffbc00047947 */ /* 0x000fea000383ffff */
.L_x_233:
[----:B------:R-:W-:Y:S01]  /*119d0*/  IMAD.MOV.U32 R13, RZ, RZ, R2 ;  /* 0x000000ffff0d7224 */ /* 0x000fe200078e0002 */
[----:B------:R-:W0:Y:S01]  /*119e0*/  S2R R7, SR_TID.X ;  /* 0x0000000000077919 */ /* 0x000e220000002100 */
[----:B------:R-:W-:Y:S02]  /*119f0*/  IMAD.MOV.U32 R12, RZ, RZ, RZ ;  /* 0x000000ffff0c7224 */ /* 0x000fe400078e00ff */
[----:B------:R-:W-:Y:S02]  /*11a00*/  IMAD.MOV.U32 R11, RZ, RZ, 0x181f ;  /* 0x0000181fff0b7424 */ /* 0x000fe400078e00ff */
[----:B------:R-:W-:-:S07]  /*11a10*/  IMAD.MOV.U32 R15, RZ, RZ, -0x1 ;  /* 0xffffffffff0f7424 */ /* 0x000fce00078e00ff */
[----:B0----5:R-:W-:Y:S05]  /*11a20*/  WARPSYNC.COLLECTIVE R15, `(.L_x_330) ;  /* 0x000000000f087348 */ /* 0x021fea0003c00000 */
[----:B------:R1:W2:Y:S02]  /*11a30*/  SHFL.IDX P6, R14, R13, R12, R11 ;  /* 0x0000000c0d0e7389 */ /* 0x0002a400000c000b */
[----:B012--5:R-:W-:Y:S01]  /*11a40*/  ENDCOLLECTIVE ;  /* 0x000000000000791b */ /* 0x027fe20003800000 */
.L_x_330:
[----:B------:R-:W-:Y:S01]  /*11a50*/  IMAD.MOV.U32 R13, RZ, RZ, R0 ;  /* 0x000000ffff0d7224 */ /* 0x000fe200078e0000 */
[----:B------:R-:W-:Y:S01]  /*11a60*/  LOP3.LUT R7, R7, 0x7f, RZ, 0xc0, !PT ;  /* 0x0000007f07077812 */ /* 0x000fe200078ec0ff */
[----:B------:R-:W-:-:S07]  /*11a70*/  IMAD.MOV.U32 R6, RZ, RZ, R14 ;  /* 0x000000ffff067224 */ /* 0x000fce00078e000e */
[----:B------:R-:W-:Y:S05]  /*11a80*/  WARPSYNC.COLLECTIVE R15, `(.L_x_331) ;  /* 0x000000000f087348 */ /* 0x000fea0003c00000 */
[----:B------:R0:W1:Y:S02]  /*11a90*/  SHFL.IDX P6, R14, R13, R12, R11 ;  /* 0x0000000c0d0e7389 */ /* 0x00006400000c000b */
[----:B01----:R-:W-:Y:S01]  /*11aa0*/  ENDCOLLECTIVE ;  /* 0x000000000000791b */ /* 0x003fe20003800000 */
.L_x_331:
[----:B------:R-:W-:Y:S01]  /*11ab0*/  SHF.R.U32.HI R4, RZ, 0x3, R7 ;  /* 0x00000003ff047819 */ /* 0x000fe20000011607 */
[----:B------:R-:W-:Y:S02]  /*11ac0*/  ULDC UR4, c[0x0][0x288] ;  /* 0x0000a20000047ab9 */ /* 0x000fe40000000800 */
[----:B------:R-:W-:Y:S02]  /*11ad0*/  IMAD R3, R8, UR4, RZ ;  /* 0x0000000408037c24 */ /* 0x000fe4000f8e02ff */
[----:B------:R-:W-:-:S04]  /*11ae0*/  IMAD.IADD R4, R4, 0x1, R5 ;  /* 0x0000000104047824 */ /* 0x000fc800078e0205 */
[C---:B------:R-:W-:Y:S01]  /*11af0*/  VIADD R8, R4.reuse, 0x10 ;  /* 0x0000001004087836 */ /* 0x040fe20000000000 */
[----:B------:R-:W-:Y:S01]  /*11b00*/  ISETP.GE.AND P2, PT, R4, R3, PT ;  /* 0x000000030400720c */ /* 0x000fe20003f46270 */
[----:B------:R-:W-:Y:S02]  /*11b10*/  IMAD.MOV.U32 R13, RZ, RZ, R2 ;  /* 0x000000ffff0d7224 */ /* 0x000fe400078e0002 */
[----:B------:R-:W-:Y:S02]  /*11b20*/  IMAD.MOV.U32 R12, RZ, RZ, 0x1 ;  /* 0x00000001ff0c7424 */ /* 0x000fe400078e00ff */
[----:B------:R-:W-:-:S08]  /*11b30*/  IMAD.MOV.U32 R7, RZ, RZ, R14 ;  /* 0x000000ffff077224 */ /* 0x000fd000078e000e */
[----:B------:R-:W-:Y:S05]  /*11b40*/  WARPSYNC.COLLECTIVE R15, `(.L_x_332) ;  /* 0x000000000f087348 */ /* 0x000fea0003c00000 */
[----:B------:R0:W1:Y:S02]  /*11b50*/  SHFL.IDX P6, R14, R13, R12, R11 ;  /* 0x0000000c0d0e7389 */ /* 0x00006400000c000b */
[----:B01----:R-:W-:Y:S01]  /*11b60*/  ENDCOLLECTIVE ;  /* 0x000000000000791b */ /* 0x003fe20003800000 */
.L_x_332:
[----:B------:R-:W-:-:S05]  /*11b70*/  @!P2 LEA R7, P4, R10, R7, 0x1 ;  /* 0x000000070a07a211 */ /* 0x000fca00078808ff */
[----:B------:R-:W-:-:S05]  /*11b80*/  @!P2 IMAD.X R6, RZ, RZ, R6, P4 ;  /* 0x000000ffff06a224 */ /* 0x000fca00020e0606 */
[----:B------:R-:W-:Y:S01]  /*11b90*/  @!P2 LOP3.LUT R7, R7, R6, RZ, 0x3c, !PT ;  /* 0x000000060707a212 */ /* 0x000fe200078e3cff */
[----:B------:R-:W-:-:S03]  /*11ba0*/  IMAD.MOV.U32 R13, RZ, RZ, R0 ;  /* 0x000000ffff0d7224 */ /* 0x000fc600078e0000 */
[----:B------:R-:W-:-:S04]  /*11bb0*/  @!P2 LOP3.LUT R6, R7, R6, RZ, 0x3c, !PT ;  /* 0x000000060706a212 */ /* 0x000fc800078e3cff */
[----:B------:R-:W-:-:S05]  /*11bc0*/  @!P2 LOP3.LUT R7, R7, R6, RZ, 0x3c, !PT ;  /* 0x000000060707a212 */ /* 0x000fca00078e3cff */
[----:B------:R-:W-:Y:S01]  /*11bd0*/  @!PT LDS RZ, [RZ] ;  /* 0x00000000fffff984 */ /* 0x000fe20000000800 */
[----:B------:R-:W-:Y:S01]  /*11be0*/  @!PT LDS RZ, [RZ] ;  /* 0x00000000fffff984 */ /* 0x000fe20000000800 */
[----:B------:R-:W-:Y:S01]  /*11bf0*/  @!PT LDS RZ, [RZ] ;  /* 0x00000000fffff984 */ /* 0x000fe20000000800 */
[----:B------:R-:W-:Y:S04]  /*11c00*/  @!P2 LDGSTS.E.BYPASS.LTC128B.128 [R9+0x15400], desc[UR60][R6.64], !P3 ;  /* 0x154000000609afae */ /* 0x000fe8000d901d7c */
[----:B------:R-:W-:Y:S04]  /*11c10*/  @!P2 LDGSTS.E.BYPASS.LTC128B.128 [R9+0x19400], desc[UR60][R6.64+0x80], !P0 ;  /* 0x194000800609afae */ /* 0x000fe8000c101d7c */
[----:B------:R0:W-:Y:S01]  /*11c20*/  @!P2 LDGSTS.E.BYPASS.LTC128B.128 [R9+0x1d400], desc[UR60][R6.64+0x100], !P1 ;  /* 0x1d4001000609afae */ /* 0x0001e2000c901d7c */
[----:B------:R-:W-:Y:S01]  /*11c30*/  ISETP.GE.AND P2, PT, R8, R3, PT ;  /* 0x000000030800720c */ /* 0x000fe20003f46270 */
[----:B0-----:R-:W-:-:S12]  /*11c40*/  IMAD.MOV.U32 R6, RZ, RZ, R14 ;  /* 0x000000ffff067224 */ /* 0x001fd800078e000e */
[----:B------:R-:W-:Y:S05]  /*11c50*/  WARPSYNC.COLLECTIVE R15, `(.L_x_333) ;  /* 0x000000000f087348 */ /* 0x000fea0003c00000 */
[----:B------:R0:W1:Y:S02]  /*11c60*/  SHFL.IDX P6, R14, R13, R12, R11 ;  /* 0x0000000c0d0e7389 */ /* 0x00006400000c000b */
[----:B01----:R-:W-:Y:S01]  /*11c70*/  ENDCOLLECTIVE ;  /* 0x000000000000791b */ /* 0x003fe20003800000 */
.L_x_333:
[----:B------:R-:W-:Y:S02]  /*11c80*/  IMAD.MOV.U32 R13, RZ, RZ, R2 ;  /* 0x000000ffff0d7224 */ /* 0x000fe400078e0002 */
[----:B------:R-:W-:Y:S02]  /*11c90*/  IMAD.MOV.U32 R12, RZ, RZ, 0x2 ;  /* 0x00000002ff0c7424 */ /* 0x000fe400078e00ff */
[----:B------:R-:W-:-:S07]  /*11ca0*/  IMAD.MOV.U32 R5, RZ, RZ, R14 ;  /* 0x000000ffff057224 */ /* 0x000fce00078e000e */
[----:B------:R-:W-:Y:S05]  /*11cb0*/  WARPSYNC.COLLECTIVE R15, `(.L_x_334) ;  /* 0x000000000f087348 */ /* 0x000fea0003c00000 */
[----:B------:R0:W1:Y:S02]  /*11cc0*/  SHFL.IDX P6, R14, R13, R12, R11 ;  /* 0x0000000c0d0e7389 */ /* 0x00006400000c000b */
[----:B01----:R-:W-:Y:S01]  /*11cd0*/  ENDCOLLECTIVE ;  /* 0x000000000000791b */ /* 0x003fe20003800000 */
.L_x_334:
[----:B------:R-:W-:-:S05]  /*11ce0*/  @!P2 LEA R5, P4, R10, R5, 0x1 ;  /* 0x000000050a05a211 */ /* 0x000fca00078808ff */
[----:B------:R-:W-:-:S04]  /*11cf0*/  @!P2 IMAD.X R6, RZ, RZ, R6, P4 ;  /* 0x000000ffff06a224 */ /* 0x000fc800020e0606 */
[----:B------:R-:W-:Y:S02]  /*11d00*/  @!P2 IMAD.MOV.U32 R7, RZ, RZ, R6 ;  /* 0x000000ffff07a224 */ /* 0x000fe400078e0006 */
[----:B------:R-:W-:Y:S02]  /*11d10*/  @!P2 IMAD.MOV.U32 R6, RZ, RZ, R5 ;  /* 0x000000ffff06a224 */ /* 0x000fe400078e0005 */
[----:B------:R-:W-:Y:S02]  /*11d20*/  IMAD.MOV.U32 R13, RZ, RZ, R0 ;  /* 0x000000ffff0d7224 */ /* 0x000fe400078e0000 */
[----:B------:R-:W-:Y:S01]  /*11d30*/  VIADD R5, R4, 0x20 ;  /* 0x0000002004057836 */ /* 0x000fe20000000000 */
        /* <DEDUP_REMOVED lines=11> */
.L_x_335:
[----:B------:R-:W-:Y:S01]  /*11df0*/  MOV R13, R2 ;  /* 0x00000002000d7202 */ /* 0x000fe20000000f00 */
[----:B------:R-:W-:Y:S02]  /*11e00*/  IMAD.MOV.U32 R12, RZ, RZ, 0x3 ;  /* 0x00000003ff0c7424 */ /* 0x000fe400078e00ff */
[----:B------:R-:W-:-:S07]  /*11e10*/  IMAD.MOV.U32 R5, RZ, RZ, R14 ;  /* 0x000000ffff057224 */ /* 0x000fce00078e000e */
[----:B------:R-:W-:Y:S05]  /*11e20*/  WARPSYNC.COLLECTIVE R15, `(.L_x_336) ;  /* 0x000000000f087348 */ /* 0x000fea0003c00000 */
[----:B------:R0:W1:Y:S02]  /*11e30*/  SHFL.IDX P6, R14, R13, R12, R11 ;  /* 0x0000000c0d0e7389 */ /* 0x00006400000c000b */
[----:B01----:R-:W-:Y:S01]  /*11e40*/  ENDCOLLECTIVE ;  /* 0x000000000000791b */ /* 0x003fe20003800000 */
.L_x_336:
        /* <DEDUP_REMOVED lines=17> */
.L_x_337:
[----:B------:R-:W-:Y:S02]  /*11f60*/  IMAD.MOV.U32 R13, RZ, RZ, R2 ;  /* 0x000000ffff0d7224 */ /* 0x000fe400078e0002 */
[----:B------:R-:W-:Y:S02]  /*11f70*/  IMAD.MOV.U32 R12, RZ, RZ, 0x4 ;  /* 0x00000004ff0c7424 */ /* 0x000fe400078e00ff */
[----:B------:R-:W-:-:S07]  /*11f80*/  IMAD.MOV.U32 R5, RZ, RZ, R14 ;  /* 0x000000ffff057224 */ /* 0x000fce00078e000e */
[----:B------:R-:W-:Y:S05]  /*11f90*/  WARPSYNC.COLLECTIVE R15, `(.L_x_338) ;  /* 0x000000000f087348 */ /* 0x000fea0003c00000 */
[----:B------:R0:W1:Y:S02]  /*11fa0*/  SHFL.IDX P6, R14, R13, R12, R11 ;  /* 0x0000000c0d0e7389 */ /* 0x00006400000c000b */
[----:B01----:R-:W-:Y:S01]  /*11fb0*/  ENDCOLLECTIVE ;  /* 0x000000000000791b */ /* 0x003fe20003800000 */
.L_x_338:
        /* <DEDUP_REMOVED lines=17> */
.L_x_339:
[----:B------:R-:W-:Y:S02]  /*120d0*/  IMAD.MOV.U32 R13, RZ, RZ, R2 ;  /* 0x000000ffff0d7224 */ /* 0x000fe400078e0002 */
[----:B------:R-:W-:Y:S02]  /*120e0*/  IMAD.MOV.U32 R12, RZ, RZ, 0x5 ;  /* 0x00000005ff0c7424 */ /* 0x000fe400078e00ff */
[----:B------:R-:W-:-:S07]  /*120f0*/  IMAD.MOV.U32 R5, RZ, RZ, R14 ;  /* 0x000000ffff057224 */ /* 0x000fce00078e000e */
[----:B------:R-:W-:Y:S05]  /*12100*/  WARPSYNC.COLLECTIVE R15, `(.L_x_340) ;  /* 0x000000000f087348 */ /* 0x000fea0003c00000 */
[----:B------:R0:W1:Y:S02]  /*12110*/  SHFL.IDX P6, R14, R13, R12, R11 ;  /* 0x0000000c0d0e7389 */ /* 0x00006400000c000b */
[----:B01----:R-:W-:Y:S01]  /*12120*/  ENDCOLLECTIVE ;  /* 0x000000000000791b */ /* 0x003fe20003800000 */
.L_x_340:
        /* <DEDUP_REMOVED lines=17> */
.L_x_341:
[----:B------:R-:W-:Y:S02]  /*12240*/  IMAD.MOV.U32 R13, RZ, RZ, R2 ;  /* 0x000000ffff0d7224 */ /* 0x000fe400078e0002 */
[----:B------:R-:W-:Y:S02]  /*12250*/  IMAD.MOV.U32 R12, RZ, RZ, 0x6 ;  /* 0x00000006ff0c7424 */ /* 0x000fe400078e00ff */
[----:B------:R-:W-:-:S07]  /*12260*/  IMAD.MOV.U32 R5, RZ, RZ, R14 ;  /* 0x000000ffff057224 */ /* 0x000fce00078e000e */
[----:B------:R-:W-:Y:S05]  /*12270*/  WARPSYNC.COLLECTIVE R15, `(.L_x_342) ;  /* 0x000000000f087348 */ /* 0x000fea0003c00000 */
[----:B------:R0:W1:Y:S02]  /*12280*/  SHFL.IDX P6, R14, R13, R12, R11 ;  /* 0x0000000c0d0e7389 */ /* 0x00006400000c000b */
[----:B01----:R-:W-:Y:S01]  /*12290*/  ENDCOLLECTIVE ;  /* 0x000000000000791b */ /* 0x003fe20003800000 */
.L_x_342:
        /* <DEDUP_REMOVED lines=17> */
.L_x_343:
[----:B------:R-:W-:Y:S02]  /*123b0*/  IMAD.MOV.U32 R13, RZ, RZ, R2 ;  /* 0x000000ffff0d7224 */ /* 0x000fe400078e0002 */
[----:B------:R-:W-:Y:S02]  /*123c0*/  IMAD.MOV.U32 R12, RZ, RZ, 0x7 ;  /* 0x00000007ff0c7424 */ /* 0x000fe400078e00ff */
[----:B------:R-:W-:-:S07]  /*123d0*/  IMAD.MOV.U32 R5, RZ, RZ, R14 ;  /* 0x000000ffff057224 */ /* 0x000fce00078e000e */
[----:B------:R-:W-:Y:S05]  /*123e0*/  WARPSYNC.COLLECTIVE R15, `(.L_x_344) ;  /* 0x000000000f087348 */ /* 0x000fea0003c00000 */
[----:B------:R0:W1:Y:S02]  /*123f0*/  SHFL.IDX P6, R14, R13, R12, R11 ;  /* 0x0000000c0d0e7389 */ /* 0x00006400000c000b */
[----:B01----:R-:W-:Y:S01]  /*12400*/  ENDCOLLECTIVE ;  /* 0x000000000000791b */ /* 0x003fe20003800000 */
.L_x_344:
[----:B------:R-:W-:-:S05]  /*12410*/  @!P2 LEA R5, P4, R10, R5, 0x1 ;  /* 0x000000050a05a211 */ /* 0x000fca00078808ff */
[----:B------:R-:W-:-:S04]  /*12420*/  @!P2 IMAD.X R6, RZ, RZ, R6, P4 ;  /* 0x000000ffff06a224 */ /* 0x000fc800020e0606 */
[----:B------:R-:W-:Y:S02]  /*12430*/  @!P2 IMAD.MOV.U32 R7, RZ, RZ, R6 ;  /* 0x000000ffff07a224 */ /* 0x000fe400078e0006 */
[----:B------:R-:W-:Y:S02]  /*12440*/  IMAD.MOV.U32 R13, RZ, RZ, R0 ;  /* 0x000000ffff0d7224 */ /* 0x000fe400078e0000 */
[----:B------:R-:W-:-:S05]  /*12450*/  @!P2 IMAD.MOV.U32 R6, RZ, RZ, R5 ;  /* 0x000000ffff06a224 */ /* 0x000fca00078e0005 */
[----:B------:R-:W-:Y:S01]  /*12460*/  @!PT LDS RZ, [RZ] ;  /* 0x00000000fffff984 */ /* 0x000fe20000000800 */
[----:B------:R-:W-:Y:S01]  /*12470*/  @!PT LDS RZ, [RZ] ;  /* 0x00000000fffff984 */ /* 0x000fe20000000800 */
[----:B------:R-:W-:Y:S01]  /*12480*/  @!PT LDS RZ, [RZ] ;  /* 0x00000000fffff984 */ /* 0x000fe20000000800 */
[----:B------:R0:W-:Y:S01]  /*12490*/  @!P2 LDGSTS.E.BYPASS.LTC128B.128 [R9+0x18400], desc[UR60][R6.64], !P3 ;  /* 0x184000000609afae */ /* 0x0001e2000d901d7c */
[----:B------:R-:W-:-:S03]  /*124a0*/  IMAD.MOV.U32 R5, RZ, RZ, R14 ;  /* 0x000000ffff057224 */ /* 0x000fc600078e000e */
[----:B------:R0:W-:Y:S04]  /*124b0*/  @!P2 LDGSTS.E.BYPASS.LTC128B.128 [R9+0x1c400], desc[UR60][R6.64+0x80], !P0 ;  /* 0x1c4000800609afae */ /* 0x0001e8000c101d7c */
[----:B0-----:R-:W-:Y:S05]  /*124c0*/  WARPSYNC.COLLECTIVE R15, `(.L_x_345) ;  /* 0x000000000f087348 */ /* 0x001fea0003c00000 */
[----:B------:R1:W2:Y:S02]  /*124d0*/  SHFL.IDX P6, R14, R13, R12, R11 ;  /* 0x0000000c0d0e7389 */ /* 0x0002a400000c000b */
[----:B012---:R-:W-:Y:S01]  /*124e0*/  ENDCOLLECTIVE ;  /* 0x000000000000791b */ /* 0x007fe20003800000 */
.L_x_345:
[----:B------:R-:W-:Y:S01]  /*124f0*/  @!PT LDS RZ, [RZ] ;  /* 0x00000000fffff984 */ /* 0x000fe20000000800 */
[----:B------:R-:W-:Y:S01]  /*12500*/  @!PT LDS RZ, [RZ] ;  /* 0x00000000fffff984 */ /* 0x000fe20000000800 */
[----:B------:R-:W-:Y:S01]  /*12510*/  @!PT LDS RZ, [RZ] ;  /* 0x00000000fffff984 */ /* 0x000fe20000000800 */
[----:B------:R0:W-:Y:S01]  /*12520*/  @!P2 LDGSTS.E.BYPASS.LTC128B.128 [R9+0x20400], desc[UR60][R6.64+0x100], !P1 ;  /* 0x204001000609afae */ /* 0x0001e2000c901d7c */
[----:B------:R-:W-:Y:S01]  /*12530*/  IMAD.MOV.U32 R0, RZ, RZ, R14 ;  /* 0x000000ffff007224 */ /* 0x000fe200078e000e */
[----:B------:R-:W-:Y:S06]  /*12540*/  BRA `(.L_x_346) ;  /* 0xffffffbc00b07947 */ /* 0x000fec000383ffff */
.L_x_237:
[----:B-1----:R-:W-:-:S04]  /*12550*/  IMAD.U32 R2, RZ, RZ, UR36 ;  /* 0x00000024ff027e24 */ /* 0x002fc8000f8e00ff */
[----:B------:R1:W3:Y:S03]  /*12560*/  SYNCS.PHASECHK.TRANS64.TRYWAIT P0, [R2+URZ+0x36820], R0 ;  /* 0x03682000020075a7 */ /* 0x0002e6000800017f */
[----:B---3--:R-:W-:Y:S05]  /*12570*/  @!P0 NANOSLEEP.SYNCS 0x989680 ;  /* 0x009896800000895d */ /* 0x008fea0003900000 */
[----:B------:R-:W3:Y:S02]  /*12580*/  @!P0 SYNCS.PHASECHK.TRANS64 P0, [R2+URZ+0x36820], R0 ;  /* 0x03682000020085a7 */ /* 0x000ee4000800007f */
[----:B---3--:R-:W-:Y:S05]  /*12590*/  @!P0 BRA `(.L_x_237) ;  /* 0xfffffffc00ec8947 */ /* 0x008fea000383ffff */
[----:B------:R-:W-:Y:S05]  /*125a0*/  BRA `(.L_x_347) ;  /* 0xffffffc000007947 */ /* 0x000fea000383ffff */
.L_x_244:
[----:B-1----:R1:W3:Y:S02]  /*125b0*/  SYNCS.PHASECHK.TRANS64.TRYWAIT P0, [R3+URZ+0x36840], R2 ;  /* 0x03684002030075a7 */ /* 0x0022e4000800017f */
[----:B---3--:R-:W-:Y:S05]  /*125c0*/  @!P0 NANOSLEEP.SYNCS 0x989680 ;  /* 0x009896800000895d */ /* 0x008fea0003900000 */
[----:B------:R-:W3:Y:S02]  /*125d0*/  @!P0 SYNCS.PHASECHK.TRANS64 P0, [R3+URZ+0x36840], R2 ;  /* 0x03684002030085a7 */ /* 0x000ee4000800007f */
[----:B---3--:R-:W-:Y:S05]  /*125e0*/  @!P0 BRA `(.L_x_244) ;  /* 0xfffffffc00f08947 */ /* 0x008fea000383ffff */
[----:B------:R-:W-:Y:S05]  /*125f0*/  BRA `(.L_x_348) ;  /* 0xffffffc000ac7947 */ /* 0x000fea000383ffff */
.L_x_252:
[----:B0-----:R0:W1:Y:S02]  /*12600*/  SYNCS.PHASECHK.TRANS64.TRYWAIT P0, [R2+URZ+0x36860], R3 ;  /* 0x03686003020075a7 */ /* 0x001064000800017f */
[----:B-1----:R-:W-:Y:S05]  /*12610*/  @!P0 NANOSLEEP.SYNCS 0x989680 ;  /* 0x009896800000895d */ /* 0x002fea0003900000 */
[----:B------:R-:W1:Y:S02]  /*12620*/  @!P0 SYNCS.PHASECHK.TRANS64 P0, [R2+URZ+0x36860], R3 ;  /* 0x03686003020085a7 */ /* 0x000e64000800007f */
[----:B-1----:R-:W-:Y:S05]  /*12630*/  @!P0 BRA `(.L_x_252) ;  /* 0xfffffffc00f08947 */ /* 0x002fea000383ffff */
[----:B------:R-:W-:Y:S05]  /*12640*/  BRA `(.L_x_349) ;  /* 0xffffffc400ec7947 */ /* 0x000fea000383ffff */
.L_x_264:
[----:B-1----:R1:W2:Y:S02]  /*12650*/  SYNCS.PHASECHK.TRANS64.TRYWAIT P0, [R3+URZ+0x36840], R2 ;  /* 0x03684002030075a7 */ /* 0x0022a4000800017f */
[----:B--2---:R-:W-:Y:S05]  /*12660*/  @!P0 NANOSLEEP.SYNCS 0x989680 ;  /* 0x009896800000895d */ /* 0x004fea0003900000 */
[----:B------:R-:W2:Y:S02]  /*12670*/  @!P0 SYNCS.PHASECHK.TRANS64 P0, [R3+URZ+0x36840], R2 ;  /* 0x03684002030085a7 */ /* 0x000ea4000800007f */
[----:B--2---:R-:W-:Y:S05]  /*12680*/  @!P0 BRA `(.L_x_264) ;  /* 0xfffffffc00f08947 */ /* 0x004fea000383ffff */
[----:B------:R-:W-:Y:S05]  /*12690*/  BRA `(.L_x_350) ;  /* 0xffffffcc00c87947 */ /* 0x000fea000383ffff */
.L_x_272:
[----:B0-----:R0:W1:Y:S02]  /*126a0*/  SYNCS.PHASECHK.TRANS64.TRYWAIT P0, [R2+URZ+0x36860], R3 ;  /* 0x03686003020075a7 */ /* 0x001064000800017f */
[----:B-1----:R-:W-:Y:S05]  /*126b0*/  @!P0 NANOSLEEP.SYNCS 0x989680 ;  /* 0x009896800000895d */ /* 0x002fea0003900000 */
[----:B------:R-:W1:Y:S02]  /*126c0*/  @!P0 SYNCS.PHASECHK.TRANS64 P0, [R2+URZ+0x36860], R3 ;  /* 0x03686003020085a7 */ /* 0x000e64000800007f */
[----:B-1----:R-:W-:Y:S05]  /*126d0*/  @!P0 BRA `(.L_x_272) ;  /* 0xfffffffc00f08947 */ /* 0x002fea000383ffff */
[----:B------:R-:W-:Y:S05]  /*126e0*/  BRA `(.L_x_351) ;  /* 0xffffffd400087947 */ /* 0x000fea000383ffff */
.L_x_283:
[----:B--2---:R2:W3:Y:S02]  /*126f0*/  SYNCS.PHASECHK.TRANS64.TRYWAIT P0, [R3+URZ+0x36840], R2 ;  /* 0x03684002030075a7 */ /* 0x0044e4000800017f */
[----:B---3--:R-:W-:Y:S05]  /*12700*/  @!P0 NANOSLEEP.SYNCS 0x989680 ;  /* 0x009896800000895d */ /* 0x008fea0003900000 */
[----:B------:R-:W3:Y:S02]  /*12710*/  @!P0 SYNCS.PHASECHK.TRANS64 P0, [R3+URZ+0x36840], R2 ;  /* 0x03684002030085a7 */ /* 0x000ee4000800007f */
[----:B---3--:R-:W-:Y:S05]  /*12720*/  @!P0 BRA `(.L_x_283) ;  /* 0xfffffffc00f08947 */ /* 0x008fea000383ffff */
[----:B------:R-:W-:Y:S05]  /*12730*/  BRA `(.L_x_352) ;  /* 0xffffffd800bc7947 */ /* 0x000fea000383ffff */
.L_x_291:
[----:B0-----:R0:W1:Y:S02]  /*12740*/  SYNCS.PHASECHK.TRANS64.TRYWAIT P0, [R2+URZ+0x36860], R5 ;  /* 0x03686005020075a7 */ /* 0x001064000800017f */
[----:B-1----:R-:W-:Y:S05]  /*12750*/  @!P0 NANOSLEEP.SYNCS 0x989680 ;  /* 0x009896800000895d */ /* 0x002fea0003900000 */
[----:B------:R-:W1:Y:S02]  /*12760*/  @!P0 SYNCS.PHASECHK.TRANS64 P0, [R2+URZ+0x36860], R5 ;  /* 0x03686005020085a7 */ /* 0x000e64000800007f */
[----:B-1----:R-:W-:Y:S05]  /*12770*/  @!P0 BRA `(.L_x_291) ;  /* 0xfffffffc00f08947 */ /* 0x002fea000383ffff */
[----:B------:R-:W-:Y:S05]  /*12780*/  BRA `(.L_x_353) ;  /* 0xffffffdc00f87947 */ /* 0x000fea000383ffff */
.L_x_302:
[----:B-1----:R1:W3:Y:S02]  /*12790*/  SYNCS.PHASECHK.TRANS64.TRYWAIT P0, [R0+URZ+0x36860], R2 ;  /* 0x03686002000075a7 */ /* 0x0022e4000800017f */
[----:B---3--:R-:W-:Y:S05]  /*127a0*/  @!P0 NANOSLEEP.SYNCS 0x989680 ;  /* 0x009896800000895d */ /* 0x008fea0003900000 */
[----:B------:R-:W3:Y:S02]  /*127b0*/  @!P0 SYNCS.PHASECHK.TRANS64 P0, [R0+URZ+0x36860], R2 ;  /* 0x03686002000085a7 */ /* 0x000ee4000800007f */
[----:B---3--:R-:W-:Y:S05]  /*127c0*/  @!P0 BRA `(.L_x_302) ;  /* 0xfffffffc00f08947 */ /* 0x008fea000383ffff */
[----:B------:R-:W-:Y:S05]  /*127d0*/  BRA `(.L_x_354) ;  /* 0xffffffe4004c7947 */ /* 0x000fea000383ffff */
.L_x_311:
[----:B0-----:R0:W1:Y:S02]  /*127e0*/  SYNCS.PHASECHK.TRANS64.TRYWAIT P0, [R0+URZ+0x36820], R3 ;  /* 0x03682003000075a7 */ /* 0x001064000800017f */
[----:B-1----:R-:W-:Y:S05]  /*127f0*/  @!P0 NANOSLEEP.SYNCS 0x989680 ;  /* 0x009896800000895d */ /* 0x002fea0003900000 */
[----:B------:R-:W1:Y:S02]  /*12800*/  @!P0 SYNCS.PHASECHK.TRANS64 P0, [R0+URZ+0x36820], R3 ;  /* 0x03682003000085a7 */ /* 0x000e64000800007f */
[----:B-1----:R-:W-:Y:S05]  /*12810*/  @!P0 BRA `(.L_x_311) ;  /* 0xfffffffc00f08947 */ /* 0x002fea000383ffff */
[----:B------:R-:W-:Y:S05]  /*12820*/  BRA `(.L_x_355) ;  /* 0xffffffe800d07947 */ /* 0x000fea000383ffff */
.L_x_312:
[----:B------:R-:W1:Y:S01]  /*12830*/  S2R R2, SR_TID.X ;  /* 0x0000000000027919 */ /* 0x000e620000002100 */
[----:B------:R-:W-:Y:S01]  /*12840*/  BSSY B0, `(.L_x_356) ;  /* 0x000000a000007945 */ /* 0x000fe20003800000 */
[----:B------:R-:W-:Y:S02]  /*12850*/  IMAD.MOV.U32 R12, RZ, RZ, RZ ;  /* 0x000000ffff0c7224 */ /* 0x000fe400078e00ff */
[----:B------:R-:W-:Y:S02]  /*12860*/  IMAD.MOV.U32 R11, RZ, RZ, 0x1f ;  /* 0x0000001fff0b7424 */ /* 0x000fe400078e00ff */
[----:B------:R-:W-:Y:S01]  /*12870*/  IMAD.MOV.U32 R15, RZ, RZ, -0x1 ;  /* 0xffffffffff0f7424 */ /* 0x000fe200078e00ff */
[----:B-1----:R-:W-:-:S04]  /*12880*/  SHF.R.U32.HI R2, RZ, 0x5, R2 ;  /* 0x00000005ff027819 */ /* 0x002fc80000011602 */
[----:B------:R-:W-:-:S05]  /*12890*/  LOP3.LUT R2, R2, 0x3, RZ, 0xc0, !PT ;  /* 0x0000000302027812 */ /* 0x000fca00078ec0ff */
[----:B------:R-:W-:-:S07]  /*128a0*/  IMAD.MOV.U32 R13, RZ, RZ, R2 ;  /* 0x000000ffff0d7224 */ /* 0x000fce00078e0002 */
[----:B0-----:R-:W-:Y:S05]  /*128b0*/  WARPSYNC.COLLECTIVE R15, `(.L_x_357) ;  /* 0x000000000f087348 */ /* 0x001fea0003c00000 */
[----:B------:R1:W2:Y:S02]  /*128c0*/  SHFL.IDX P6, R14, R13, R12, R11 ;  /* 0x0000000c0d0e7389 */ /* 0x0002a400000c000b */
[----:B012---:R-:W-:Y:S01]  /*128d0*/  ENDCOLLECTIVE ;  /* 0x000000000000791b */ /* 0x007fe20003800000 */
.L_x_357:
[----:B------:R-:W-:Y:S05]  /*128e0*/  BSYNC B0 ;  /* 0x0000000000007941 */ /* 0x000fea0003800000 */
.L_x_356:
[----:B------:R-:W-:Y:S05]  /*128f0*/  BRA `(.L_x_358) ;  /* 0xffffffe800b87947 */ /* 0x000fea000383ffff */
.L_x_315:
[----:B------:R-:W-:Y:S01]  /*12900*/  BSSY B1, `(.L_x_359) ;  /* 0x0000006000017945 */ /* 0x000fe20003800000 */
[----:B------:R-:W-:-:S07]  /*12910*/  IMAD.MOV.U32 R15, RZ, RZ, -0x1 ;  /* 0xffffffffff0f7424 */ /* 0x000fce00078e00ff */
[----:B01----:R-:W-:Y:S05]  /*12920*/  WARPSYNC.COLLECTIVE R15, `(.L_x_360) ;  /* 0x000000000f0c7348 */ /* 0x003fea0003c00000 */
[----:B------:R-:W-:Y:S02]  /*12930*/  ELECT P6, UR62, PT ;  /* 0x00000000003e782f */ /* 0x000fe400038c0000 */
[----:B------:R-:W-:Y:S01]  /*12940*/  MOV R14, UR62 ;  /* 0x0000003e000e7c02 */ /* 0x000fe20008000f00 */
[----:B01----:R-:W-:Y:S10]  /*12950*/  ENDCOLLECTIVE ;  /* 0x000000000000791b */ /* 0x003ff40003800000 */
.L_x_360:
[----:B------:R-:W-:Y:S05]  /*12960*/  BSYNC B1 ;  /* 0x0000000000017941 */ /* 0x000fea0003800000 */
.L_x_359:
[----:B------:R-:W-:Y:S05]  /*12970*/  BRA `(.L_x_361) ;  /* 0xffffffe800b07947 */ /* 0x000fea000383ffff */
.L_x_317:
[----:B0-----:R0:W1:Y:S02]  /*12980*/  SYNCS.PHASECHK.TRANS64.TRYWAIT P0, [R6+URZ], R5 ;  /* 0x00000005060075a7 */ /* 0x001064000800017f */
[----:B-1----:R-:W-:Y:S05]  /*12990*/  @!P0 NANOSLEEP.SYNCS 0x989680 ;  /* 0x009896800000895d */ /* 0x002fea0003900000 */
[----:B------:R-:W1:Y:S02]  /*129a0*/  @!P0 SYNCS.PHASECHK.TRANS64 P0, [R6+URZ], R5 ;  /* 0x00000005060085a7 */ /* 0x000e64000800007f */
[----:B-1----:R-:W-:Y:S05]  /*129b0*/  @!P0 BRA `(.L_x_317) ;  /* 0xfffffffc00f08947 */ /* 0x002fea000383ffff */
[----:B------:R-:W-:Y:S05]  /*129c0*/  BRA `(.L_x_362) ;  /* 0xffffffe800e87947 */ /* 0x000fea000383ffff */
.L_x_318:
[----:B-1----:R1:W2:Y:S02]  /*129d0*/  SYNCS.PHASECHK.TRANS64.TRYWAIT P0, [R7+URZ], R2 ;  /* 0x00000002070075a7 */ /* 0x0022a4000800017f */
[----:B--2---:R-:W-:Y:S05]  /*129e0*/  @!P0 NANOSLEEP.SYNCS 0x989680 ;  /* 0x009896800000895d */ /* 0x004fea0003900000 */
[----:B------:R-:W2:Y:S02]  /*129f0*/  @!P0 SYNCS.PHASECHK.TRANS64 P0, [R7+URZ], R2 ;  /* 0x00000002070085a7 */ /* 0x000ea4000800007f */
[----:B--2---:R-:W-:Y:S05]  /*12a00*/  @!P0 BRA `(.L_x_318) ;  /* 0xfffffffc00f08947 */ /* 0x004fea000383ffff */
[----:B------:R-:W-:Y:S05]  /*12a10*/  BRA `(.L_x_363) ;  /* 0xffffffe800dc7947 */ /* 0x000fea000383ffff */
.L_x_320:
[----:B--2---:R2:W3:Y:S02]  /*12a20*/  SYNCS.PHASECHK.TRANS64.TRYWAIT P0, [R4+URZ], R5 ;  /* 0x00000005040075a7 */ /* 0x0044e4000800017f */
[----:B---3--:R-:W-:Y:S05]  /*12a30*/  @!P0 NANOSLEEP.SYNCS 0x989680 ;  /* 0x009896800000895d */ /* 0x008fea0003900000 */
[----:B------:R-:W3:Y:S02]  /*12a40*/  @!P0 SYNCS.PHASECHK.TRANS64 P0, [R4+URZ], R5 ;  /* 0x00000005040085a7 */ /* 0x000ee4000800007f */
[----:B---3--:R-:W-:Y:S05]  /*12a50*/  @!P0 BRA `(.L_x_320) ;  /* 0xfffffffc00f08947 */ /* 0x008fea000383ffff */
[----:B------:R-:W-:Y:S05]  /*12a60*/  BRA `(.L_x_364) ;  /* 0xffffffe800e07947 */ /* 0x000fea000383ffff */
.L_x_365:
        /* <DEDUP_REMOVED lines=9> */
.L_x_3241:


//--------------------- .text._ZN7cutlass13device_kernelIN5flash11enable_sm90INS1_16FlashAttnFwdSm90INS1_25CollectiveMainloopFwdSm90ILi2EN4cute5tupleIJNS5_1CILi1EEES8_S8_EEENS6_IJNS7_ILi128EEENS7_ILi112EEENS7_ILi192EEEEEELi192ENS_6half_tEfNS_4arch4Sm90ELb0ELb0ELb1ELb1ELb0ELb0ELb0ELb1ELb1ELb1ELb0ELb0EEENS1_21CollectiveEpilogueFwdINS6_IJSA_SC_SB_EEES9_SE_SG_Li256ELb1ELb1ELb0ELb0EEENS1_36VarlenDynamicPersistentTileSchedulerILi128ELi112ELi256ELi128ELb0ELb1ELb1ELb0ELb1ELb1EEEEEEEEEvNT_6ParamsE --------------------------
	.section	.text._ZN7cutlass13device_kernelIN5flash11enable_sm90INS1_16FlashAttnFwdSm90INS1_25CollectiveMainloopFwdSm90ILi2EN4cute5tupleIJNS5_1CILi1EEES8_S8_EEENS6_IJNS7_ILi128EEENS7_ILi112EEENS7_ILi192EEEEEELi192ENS_6half_tEfNS_4arch4Sm90ELb0ELb0ELb1ELb1ELb0ELb0ELb0ELb1ELb1ELb1ELb0ELb0EEENS1_21CollectiveEpilogueFwdINS6_IJSA_SC_SB_EEES9_SE_SG_Li256ELb1ELb1ELb0ELb0EEENS1_36VarlenDynamicPersistentTileSchedulerILi128ELi112ELi256ELi128ELb0ELb1ELb1ELb0ELb1ELb1EEEEEEEEEvNT_6ParamsE,"ax",@progbits
	.align	128
.text._ZN7cutlass13device_kernelIN5flash11enable_sm90INS1_16FlashAttnFwdSm90INS1_25CollectiveMainloopFwdSm90ILi2EN4cute5tupleIJNS5_1CILi1EEES8_S8_EEENS6_IJNS7_ILi128EEENS7_ILi112EEENS7_ILi192EEEEEELi192ENS_6half_tEfNS_4arch4Sm90ELb0ELb0ELb1ELb1ELb0ELb0ELb0ELb1ELb1ELb1ELb0ELb0EEENS1_21CollectiveEpilogueFwdINS6_IJSA_SC_SB_EEES9_SE_SG_Li256ELb1ELb1ELb0ELb0EEENS1_36VarlenDynamicPersistentTileSchedulerILi128ELi112ELi256ELi128ELb0ELb1ELb1ELb0ELb1ELb1EEEEEEEEEvNT_6ParamsE:
        .type           _ZN7cutlass13device_kernelIN5flash11enable_sm90INS1_16FlashAttnFwdSm90INS1_25CollectiveMainloopFwdSm90ILi2EN4cute5tupleIJNS5_1CILi1EEES8_S8_EEENS6_IJNS7_ILi128EEENS7_ILi112EEENS7_ILi192EEEEEELi192ENS_6half_tEfNS_4arch4Sm90ELb0ELb0ELb1ELb1ELb0ELb0ELb0ELb1ELb1ELb1ELb0ELb0EEENS1_21CollectiveEpilogueFwdINS6_IJSA_SC_SB_EEES9_SE_SG_Li256ELb1ELb1ELb0ELb0EEENS1_36VarlenDynamicPersistentTileSchedulerILi128ELi112ELi256ELi128ELb0ELb1ELb1ELb0ELb1ELb1EEEEEEEEEvNT_6ParamsE,@function
        .size           _ZN7cutlass13device_kernelIN5flash11enable_sm90INS1_16FlashAttnFwdSm90INS1_25CollectiveMainloopFwdSm90ILi2EN4cute5tupleIJNS5_1CILi1EEES8_S8_EEENS6_IJNS7_ILi128EEENS7_ILi112EEENS7_ILi192EEEEEELi192ENS_6half_tEfNS_4arch4Sm90ELb0ELb0ELb1ELb1ELb0ELb0ELb0ELb1ELb1ELb1ELb0ELb0EEENS1_21CollectiveEpilogueFwdINS6_IJSA_SC_SB_EEES9_SE_SG_Li256ELb1ELb1ELb0ELb0EEENS1_36VarlenDynamicPersistentTileSchedulerILi128ELi112ELi256ELi128ELb0ELb1ELb1ELb0ELb1ELb1EEEEEEEEEvNT_6ParamsE,(.L_x_3242 - _ZN7cutlass13device_kernelIN5flash11enable_sm90INS1_16FlashAttnFwdSm90INS1_25CollectiveMainloopFwdSm90ILi2EN4cute5tupleIJNS5_1CILi1EEES8_S8_EEENS6_IJNS7_ILi128EEENS7_ILi112EEENS7_ILi192EEEEEELi192ENS_6half_tEfNS_4arch4Sm90ELb0ELb0ELb1ELb1ELb0ELb0ELb0ELb1ELb1ELb1ELb0ELb0EEENS1_21CollectiveEpilogueFwdINS6_IJSA_SC_SB_EEES9_SE_SG_Li256ELb1ELb1ELb0ELb0EEENS1_36VarlenDynamicPersistentTileSchedulerILi128ELi112ELi256ELi128ELb0ELb1ELb1ELb0ELb1ELb1EEEEEEEEEvNT_6ParamsE)
        .other          _ZN7cutlass13device_kernelIN5flash11enable_sm90INS1_16FlashAttnFwdSm90INS1_25CollectiveMainloopFwdSm90ILi2EN4cute5tupleIJNS5_1CILi1EEES8_S8_EEENS6_IJNS7_ILi128EEENS7_ILi112EEENS7_ILi192EEEEEELi192ENS_6half_tEfNS_4arch4Sm90ELb0ELb0ELb1ELb1ELb0ELb0ELb0ELb1ELb1ELb1ELb0ELb0EEENS1_21CollectiveEpilogueFwdINS6_IJSA_SC_SB_EEES9_SE_SG_Li256ELb1ELb1ELb0ELb0EEENS1_36VarlenDynamicPersistentTileSchedulerILi128ELi112ELi256ELi128ELb0ELb1ELb1ELb0ELb1ELb1EEEEEEEEEvNT_6ParamsE,@"STO_CUDA_ENTRY STV_DEFAULT"
_ZN7cutlass13device_kernelIN5flash11enable_sm90INS1_16FlashAttnFwdSm90INS1_25CollectiveMainloopFwdSm90ILi2EN4cute5tupleIJNS5_1CILi1EEES8_S8_EEENS6_IJNS7_ILi128EEENS7_ILi112EEENS7_ILi192EEEEEELi192ENS_6half_tEfNS_4arch4Sm90ELb0ELb0ELb1ELb1ELb0ELb0ELb0ELb1ELb1ELb1ELb0ELb0EEENS1_21CollectiveEpilogueFwdINS6_IJSA_SC_SB_EEES9_SE_SG_Li256ELb1ELb1ELb0ELb0EEENS1_36VarlenDynamicPersistentTileSchedulerILi128ELi112ELi256ELi128ELb0ELb1ELb1ELb0ELb1ELb1EEEEEEEEEvNT_6ParamsE:
        /* <DEDUP_REMOVED lines=17> */
.L_x_367:
[----:B------:R-:W-:Y:S05]  /*0110*/  BSYNC B0 ;  /* 0x0000000000007941 */ /* 0x000fea0003800000 */
.L_x_366:
        /* <DEDUP_REMOVED lines=40> */
.L_x_368:
        /* <DEDUP_REMOVED lines=22> */
.L_x_369:
        /* <DEDUP_REMOVED lines=18> */
.L_x_370:
        /* <DEDUP_REMOVED lines=22> */
.L_x_371:
        /* <DEDUP_REMOVED lines=22> */
.L_x_372:
        /* <DEDUP_REMOVED lines=8> */
.L_x_374:
[----:B------:R-:W-:-:S08]  /*0960*/  NOP ;  /* 0x0000000000007918 */ /* 0x000fd00000000000 */
[----:B------:R-:W1:Y:S02]  /*0970*/  USETMAXREG.TRY_ALLOC.CTAPOOL UP0, 0xf0 ;  /* 0x000000f0000079c8 */ /* 0x000e640008000600 */
[----:B-1----:R-:W-:-:S13]  /*0980*/  PLOP3.LUT P0, PT, PT, PT, UP0, 0x80, 0x0 ;  /* 0x000000000000781c */ /* 0x002fda0003f0f008 */
[----:B------:R-:W-:Y:S05]  /*0990*/  @!P0 BRA `(.L_x_374) ;  /* 0xfffffffc00f08947 */ /* 0x000fea000383ffff */
[----:B------:R-:W1:Y:S08]  /*09a0*/  S2UR UR5, SR_CgaCtaId ;  /* 0x00000000000579c3 */ /* 0x000e700000008800 */
[----:B------:R-:W-:Y:S06]  /*09b0*/  BAR.ARV 0x8, 0x180 ;  /* 0x0206000000007b1d */ /* 0x000fec0000002000 */
[----:B------:R-:W-:-:S02]  /*09c0*/  UMOV UR4, 0x400 ;  /* 0x0000040000047882 */ /* 0x000fc40000000000 */
[----:B------:R-:W-:Y:S01]  /*09d0*/  BAR.SYNC.DEFER_BLOCKING 0x5, 0x180 ;  /* 0x0146000000007b1d */ /* 0x000fe20000010000 */
[----:B-1----:R-:W-:-:S09]  /*09e0*/  ULEA UR4, UR5, UR4, 0x18 ;  /* 0x0000000405047291 */ /* 0x002fd2000f8ec03f */
[----:B------:R-:W1:Y:S01]  /*09f0*/  LDS.128 R40, [UR4+0x368d0] ;  /* 0x0368d004ff287984 */ /* 0x000e620008000c00 */
[----:B------:R-:W-:Y:S01]  /*0a00*/  ULDC UR4, c[0x0][0xc3c] ;  /* 0x00030f0000047ab9 */ /* 0x000fe20000000800 */
[----:B------:R-:W-:Y:S06]  /*0a10*/  BAR.ARV 0x4, 0x180 ;  /* 0x0106000000007b1d */ /* 0x000fec0000002000 */
[----:B-1----:R-:W-:-:S13]  /*0a20*/  ISETP.GE.AND P0, PT, R43, UR4, PT ;  /* 0x000000042b007c0c */ /* 0x002fda000bf06270 */
[----:B------:R-:W-:Y:S05]  /*0a30*/  @P0 EXIT ;  /* 0x000000000000094d */ /* 0x000fea0003800000 */
[----:B------:R-:W2:Y:S01]  /*0a40*/  LDL.LU R10, [R1+0x5c] ;  /* 0x00005c00010a7983 */ /* 0x000ea20000300800 */
[----:B------:R-:W1:Y:S02]  /*0a50*/  S2R R0, SR_TID.X ;  /* 0x0000000000007919 */ /* 0x000e640000002100 */
[----:B-1----:R-:W-:-:S05]  /*0a60*/  VIADD R220, R0, 0xffffff80 ;  /* 0xffffff8000dc7836 */ /* 0x002fca0000000000 */
[----:B------:R-:W-:-:S04]  /*0a70*/  SHF.R.S32.HI R3, RZ, 0x1f, R220 ;  /* 0x0000001fff037819 */ /* 0x000fc800000114dc */
[CC--:B------:R-:W-:Y:S02]  /*0a80*/  LEA.HI R5, R3.reuse, R220.reuse, RZ, 0x7 ;  /* 0x000000dc03057211 */ /* 0x0c0fe400078f38ff */
[-C--:B0-----:R-:W-:Y:S02]  /*0a90*/  LEA.HI R2, R3, R220.reuse, RZ, 0x5 ;  /* 0x000000dc03027211 */ /* 0x081fe400078f28ff */
[----:B------:R-:W-:Y:S02]  /*0aa0*/  LOP3.LUT R211, R5, 0xffffff80, RZ, 0xc0, !PT ;  /* 0xffffff8005d37812 */ /* 0x000fe400078ec0ff */
[----:B------:R-:W-:Y:S01]  /*0ab0*/  LEA.HI R0, R3, R220, RZ, 0x4 ;  /* 0x000000dc03007211 */ /* 0x000fe200078f20ff */
[----:B------:R-:W-:Y:S02]  /*0ac0*/  IMAD.SHL.U32 R2, R2, 0x20, RZ ;  /* 0x0000002002027824 */ /* 0x000fe400078e00ff */
[----:B------:R-:W-:Y:S01]  /*0ad0*/  IMAD.IADD R211, R220, 0x1, -R211 ;  /* 0x00000001dcd37824 */ /* 0x000fe200078e0ad3 */
[----:B------:R-:W-:-:S02]  /*0ae0*/  SHF.R.S32.HI R9, RZ, 0x4, R0 ;  /* 0x00000004ff097819 */ /* 0x000fc40000011400 */
[----:B------:R-:W-:Y:S02]  /*0af0*/  LOP3.LUT R7, R0, 0x3fffff0, RZ, 0xc0, !PT ;  /* 0x03fffff000077812 */ /* 0x000fe400078ec0ff */
[----:B------:R-:W-:Y:S02]  /*0b00*/  SHF.R.S32.HI R4, RZ, 0x1f, R211 ;  /* 0x0000001fff047819 */ /* 0x000fe400000114d3 */
[----:B------:R-:W-:Y:S01]  /*0b10*/  LOP3.LUT R2, R2, 0xfffffc00, RZ, 0xc0, !PT ;  /* 0xfffffc0002027812 */ /* 0x000fe200078ec0ff */
[----:B------:R-:W-:Y:S01]  /*0b20*/  IMAD.IADD R7, R220, 0x1, -R7 ;  /* 0x00000001dc077824 */ /* 0x000fe200078e0a07 */
[----:B------:R-:W-:Y:S02]  /*0b30*/  LEA.HI R0, R0, R9, RZ, 0x1 ;  /* 0x0000000900007211 */ /* 0x000fe400078f08ff */
[----:B------:R-:W-:Y:S01]  /*0b40*/  LEA.HI R6, R4, R211, RZ, 0x2 ;  /* 0x000000d304067211 */ /* 0x000fe200078f10ff */
[----:B------:R-:W-:Y:S01]  /*0b50*/  IMAD R7, R7, 0x40, R2 ;  /* 0x0000004007077824 */ /* 0x000fe200078e0202 */
[----:B------:R-:W-:-:S02]  /*0b60*/  LOP3.LUT R0, R0, 0x1ffffffe, RZ, 0xc0, !PT ;  /* 0x1ffffffe00007812 */ /* 0x000fc400078ec0ff */
[--C-:B------:R-:W-:Y:S02]  /*0b70*/  SHF.R.S32.HI R8, RZ, 0x2, R6.reuse ;  /* 0x00000002ff087819 */ /* 0x100fe40000011406 */
[----:B------:R-:W-:Y:S02]  /*0b80*/  SHF.R.S32.HI R11, RZ, 0x1f, R6 ;  /* 0x0000001fff0b7819 */ /* 0x000fe40000011406 */
[-C--:B------:R-:W-:Y:S01]  /*0b90*/  LEA.HI R2, R3, R220.reuse, RZ, 0x2 ;  /* 0x000000dc03027211 */ /* 0x080fe200078f10ff */
[----:B------:R-:W-:Y:S01]  /*0ba0*/  IMAD.IADD R0, R9, 0x1, -R0 ;  /* 0x0000000109007824 */ /* 0x000fe200078e0a00 */
[----:B------:R-:W-:Y:S02]  /*0bb0*/  LEA.HI R3, R3, R220, RZ, 0x3 ;  /* 0x000000dc03037211 */ /* 0x000fe400078f18ff */
[----:B------:R-:W-:Y:S02]  /*0bc0*/  LEA.HI R11, R11, R8, RZ, 0x3 ;  /* 0x000000080b0b7211 */ /* 0x000fe400078f18ff */
[----:B------:R-:W-:-:S02]  /*0bd0*/  LOP3.LUT R9, R2, 0xfffffffc, RZ, 0xc0, !PT ;  /* 0xfffffffc02097812 */ /* 0x000fc400078ec0ff */
[----:B------:R-:W-:Y:S02]  /*0be0*/  SHF.R.S32.HI R212, RZ, 0x7, R5 ;  /* 0x00000007ffd47819 */ /* 0x000fe40000011405 */
[----:B------:R-:W-:Y:S02]  /*0bf0*/  LOP3.LUT R205, R3, 0xfffffff8, RZ, 0xc0, !PT ;  /* 0xfffffff803cd7812 */ /* 0x000fe400078ec0ff */
[----:B------:R-:W-:Y:S02]  /*0c00*/  LOP3.LUT R11, R11, 0xfffffff8, RZ, 0xc0, !PT ;  /* 0xfffffff80b0b7812 */ /* 0x000fe400078ec0ff */
[----:B------:R-:W-:Y:S02]  /*0c10*/  IADD3 R9, R220, -R9, RZ ;  /* 0x80000009dc097210 */ /* 0x000fe40007ffe0ff */
[----:B------:R-:W-:Y:S02]  /*0c20*/  LEA.HI R4, R4, R211, RZ, 0x5 ;  /* 0x000000d304047211 */ /* 0x000fe400078f28ff */
[----:B------:R-:W-:Y:S01]  /*0c30*/  LEA.HI R5, R5, R212, RZ, 0x1 ;  /* 0x000000d405057211 */ /* 0x000fe200078f08ff */
[----:B------:R-:W-:Y:S01]  /*0c40*/  IMAD R216, R0, 0x8, R7 ;  /* 0x0000000800d87824 */ /* 0x000fe200078e0207 */
[----:B------:R-:W-:Y:S01]  /*0c50*/  LEA.HI R0, R9, R9, RZ, 0x1 ;  /* 0x0000000909007211 */ /* 0x000fe200078f08ff */
[----:B------:R-:W-:Y:S01]  /*0c60*/  IMAD.IADD R205, R220, 0x1, -R205 ;  /* 0x00000001dccd7824 */ /* 0x000fe200078e0acd */
[----:B------:R-:W-:Y:S01]  /*0c70*/  SHF.R.S32.HI R4, RZ, 0x5, R4 ;  /* 0x00000005ff047819 */ /* 0x000fe20000011404 */
[----:B------:R-:W-:Y:S01]  /*0c80*/  IMAD.IADD R11, R8, 0x1, -R11 ;  /* 0x00000001080b7824 */ /* 0x000fe200078e0a0b */
[----:B------:R-:W-:Y:S01]  /*0c90*/  LOP3.LUT R5, R5, 0x3fffffe, RZ, 0xc0, !PT ;  /* 0x03fffffe05057812 */ /* 0x000fe200078ec0ff */
[----:B------:R-:W-:Y:S01]  /*0ca0*/  IMAD.SHL.U32 R18, R205, 0x8, RZ ;  /* 0x00000008cd127824 */ /* 0x000fe200078e00ff */
[----:B------:R-:W-:Y:S01]  /*0cb0*/  LOP3.LUT R6, R6, 0x7ffffffc, RZ, 0xc0, !PT ;  /* 0x7ffffffc06067812 */ /* 0x000fe200078ec0ff */
[----:B------:R-:W-:Y:S01]  /*0cc0*/  IMAD R4, R4, 0x10, R11 ;  /* 0x0000001004047824 */ /* 0x000fe200078e020b */
[----:B------:R-:W-:Y:S01]  /*0cd0*/  LOP3.LUT R0, R0, 0x1ffffffe, RZ, 0xc0, !PT ;  /* 0x1ffffffe00007812 */ /* 0x000fe200078ec0ff */
[----:B------:R-:W-:-:S02]  /*0ce0*/  IMAD.IADD R5, R212, 0x1, -R5 ;  /* 0x00000001d4057824 */ /* 0x000fc400078e0a05 */
[C---:B------:R-:W-:Y:S02]  /*0cf0*/  VIADD R19, R18.reuse, 0x40 ;  /* 0x0000004012137836 */ /* 0x040fe40000000000 */
[----:B------:R-:W-:Y:S02]  /*0d00*/  VIADD R23, R18, 0x80 ;  /* 0x0000008012177836 */ /* 0x000fe40000000000 */
[----:B------:R-:W-:Y:S02]  /*0d10*/  IMAD.MOV.U32 R7, RZ, RZ, -0x2 ;  /* 0xfffffffeff077424 */ /* 0x000fe400078e00ff */
[----:B------:R-:W-:Y:S02]  /*0d20*/  IMAD.IADD R6, R211, 0x1, -R6 ;  /* 0x00000001d3067824 */ /* 0x000fe400078e0a06 */
[----:B------:R-:W-:Y:S02]  /*0d30*/  IMAD.IADD R0, R9, 0x1, -R0 ;  /* 0x0000000109007824 */ /* 0x000fe400078e0a00 */
[----:B------:R-:W-:Y:S01]  /*0d40*/  IMAD R213, R5, 0x40, R4 ;  /* 0x0000004005d57824 */ /* 0x000fe200078e0204 */
[----:B------:R-:W-:Y:S01]  /*0d50*/  CS2R R16, SRZ ;  /* 0x0000000000107805 */ /* 0x000fe2000001ff00 */
[----:B------:R-:W-:Y:S01]  /*0d60*/  IMAD R214, R6, R7, 0x70 ;  /* 0x0000007006d67424 */ /* 0x000fe200078e0207 */
[----:B------:R-:W-:Y:S01]  /*0d70*/  SHF.R.S32.HI R209, RZ, 0x3, R3 ;  /* 0x00000003ffd17819 */ /* 0x000fe20000011403 */
[----:B------:R-:W-:Y:S01]  /*0d80*/  IMAD.MOV.U32 R210, RZ, RZ, RZ ;  /* 0x000000ffffd27224 */ /* 0x000fe200078e00ff */
[----:B------:R-:W-:Y:S01]  /*0d90*/  SHF.R.S32.HI R219, RZ, 0x1f, R18 ;  /* 0x0000001fffdb7819 */ /* 0x000fe20000011412 */
[----:B------:R-:W-:Y:S01]  /*0da0*/  IMAD R215, R0, 0x8, R213 ;  /* 0x0000000800d77824 */ /* 0x000fe200078e02d5 */
[----:B------:R-:W-:-:S02]  /*0db0*/  SHF.R.S32.HI R218, RZ, 0x1f, R19 ;  /* 0x0000001fffda7819 */ /* 0x000fc40000011413 */
[----:B------:R-:W-:Y:S02]  /*0dc0*/  SHF.R.S32.HI R217, RZ, 0x1f, R23 ;  /* 0x0000001fffd97819 */ /* 0x000fe40000011417 */
[----:B--2---:R-:W-:-:S07]  /*0dd0*/  LOP3.LUT R22, R10, 0x1, RZ, 0xfc, !PT ;  /* 0x000000010a167812 */ /* 0x004fce00078efcff */
.L_x_417:
[----:B0-2-4-:R-:W0:Y:S01]  /*0de0*/  LDC.64 R2, c[0x0][0xc88] ;  /* 0x00032200ff027b82 */ /* 0x015e220000000a00 */
[----:B------:R-:W-:Y:S01]  /*0df0*/  ULDC.64 UR4, c[0x0][0xa28] ;  /* 0x00028a0000047ab9 */ /* 0x000fe20000000a00 */
[----:B------:R-:W-:Y:S01]  /*0e00*/  MOV R0, RZ ;  /* 0x000000ff00007202 */ /* 0x000fe20000000f00 */
[----:B------:R-:W-:Y:S01]  /*0e10*/  ULDC.64 UR6, c[0x0][0xa20] ;  /* 0x0002880000067ab9 */ /* 0x000fe20000000a00 */
[----:B0-----:R-:W-:-:S05]  /*0e20*/  IMAD.WIDE R2, R43, 0x4, R2 ;  /* 0x000000042b027825 */ /* 0x001fca00078e0202 */
[----:B------:R-:W2:Y:S01]  /*0e30*/  LDG.E R204, desc[UR60][R2.64] ;  /* 0x0000003c02cc7981 */ /* 0x000ea2000c1e1900 */
[----:B------:R-:W-:-:S04]  /*0e40*/  ISETP.NE.U32.AND P0, PT, RZ, UR4, PT ;  /* 0x00000004ff007c0c */ /* 0x000fc8000bf05070 */
[----:B------:R-:W-:Y:S02]  /*0e50*/  ISETP.NE.AND.EX P0, PT, RZ, UR5, PT, P0 ;  /* 0x00000005ff007c0c */ /* 0x000fe4000bf05300 */
[----:B--2---:R-:W-:-:S11]  /*0e60*/  SHF.R.S32.HI R208, RZ, 0x1f, R204 ;  /* 0x0000001fffd07819 */ /* 0x004fd600000114cc */
[----:B---3--:R-:W-:-:S04]  /*0e70*/  @P0 LEA R4, P1, R204, UR4, 0x2 ;  /* 0x00000004cc040c11 */ /* 0x008fc8000f8210ff */
[----:B------:R-:W-:Y:S01]  /*0e80*/  @P0 LEA.HI.X R5, R204, UR5, R208, 0x2, P1 ;  /* 0x00000005cc050c11 */ /* 0x000fe200088f14d0 */
[----:B------:R-:W-:-:S04]  /*0e90*/  ULDC.64 UR4, c[0x0][0x418] ;  /* 0x0001060000047ab9 */ /* 0x000fc80000000a00 */
[----:B------:R0:W5:Y:S01]  /*0ea0*/  @P0 LDG.E R0, desc[UR60][R4.64] ;  /* 0x0000003c04000981 */ /* 0x000162000c1e1900 */
[----:B------:R-:W-:Y:S01]  /*0eb0*/  ISETP.NE.U32.AND P0, PT, RZ, UR6, PT ;  /* 0x00000006ff007c0c */ /* 0x000fe2000bf05070 */
[----:B------:R-:W-:-:S03]  /*0ec0*/  UISETP.NE.U32.AND UP0, UPT, UR4, URZ, UPT ;  /* 0x0000003f0400728c */ /* 0x000fc6000bf05070 */
[----:B------:R-:W-:Y:S01]  /*0ed0*/  ISETP.NE.AND.EX P0, PT, RZ, UR7, PT, P0 ;  /* 0x00000007ff007c0c */ /* 0x000fe2000bf05300 */
[----:B------:R-:W-:Y:S01]  /*0ee0*/  UISETP.NE.AND.EX UP0, UPT, UR5, URZ, UPT, UP0 ;  /* 0x0000003f0500728c */ /* 0x000fe2000bf05300 */
[----:B------:R-:W-:Y:S02]  /*0ef0*/  ULDC UR4, c[0x0][0x424] ;  /* 0x0001090000047ab9 */ /* 0x000fe40000000800 */
[----:B------:R-:W-:Y:S01]  /*0f00*/  ULDC UR5, c[0x0][0x2f0] ;  /* 0x0000bc0000057ab9 */ /* 0x000fe20000000800 */
[----:B------:R-:W-:-:S04]  /*0f10*/  USEL UR4, UR4, 0x1, UP0 ;  /* 0x0000000104047887 */ /* 0x000fc80008000000 */
[----:B------:R-:W-:-:S04]  /*0f20*/  UIMAD UR4, UR4, UR5, URZ ;  /* 0x00000005040472a4 */ /* 0x000fc8000f8e023f */
[C---:B------:R-:W-:Y:S02]  /*0f30*/  @P0 LEA R2, P1, R204.reuse, UR6, 0x2 ;  /* 0x00000006cc020c11 */ /* 0x040fe4000f8210ff */
[----:B------:R-:W-:Y:S02]  /*0f40*/  IMAD.U32 R83, RZ, RZ, UR4 ;  /* 0x00000004ff537e24 */ /* 0x000fe4000f8e00ff */
[----:B------:R-:W-:-:S05]  /*0f50*/  @P0 LEA.HI.X R3, R204, UR7, R208, 0x2, P1 ;  /* 0x00000007cc030c11 */ /* 0x000fca00088f14d0 */
[----:B------:R0:W5:Y:S01]  /*0f60*/  @P0 LDG.E R83, desc[UR60][R2.64] ;  /* 0x0000003c02530981 */ /* 0x000162000c1e1900 */
[----:B------:R-:W-:Y:S05]  /*0f70*/  @P0 BRA `(.L_x_375) ;  /* 0x0000000000240947 */ /* 0x000fea0003800000 */
[----:B------:R-:W-:Y:S02]  /*0f80*/  ULDC.64 UR4, c[0x0][0xa08] ;  /* 0x0002820000047ab9 */ /* 0x000fe40000000a00 */
[----:B------:R-:W-:-:S04]  /*0f90*/  ISETP.NE.U32.AND P0, PT, RZ, UR4, PT ;  /* 0x00000004ff007c0c */ /* 0x000fc8000bf05070 */
[----:B------:R-:W-:-:S13]  /*0fa0*/  ISETP.NE.AND.EX P0, PT, RZ, UR5, PT, P0 ;  /* 0x00000005ff007c0c */ /* 0x000fda000bf05300 */
[----:B------:R-:W-:Y:S05]  /*0fb0*/  @!P0 BRA `(.L_x_375) ;  /* 0x0000000000148947 */ /* 0x000fea0003800000 */
[----:B0-----:R-:W0:Y:S02]  /*0fc0*/  LDC.64 R2, c[0x0][0xa08] ;  /* 0x00028200ff027b82 */ /* 0x001e240000000a00 */
[----:B0-----:R-:W-:-:S05]  /*0fd0*/  IMAD.WIDE R2, R204, 0x4, R2 ;  /* 0x00000004cc027825 */ /* 0x001fca00078e0202 */
[----:B-----5:R-:W2:Y:S04]  /*0fe0*/  LDG.E R83, desc[UR60][R2.64] ;  /* 0x0000003c02537981 */ /* 0x020ea8000c1e1900 */
[----:B------:R-:W2:Y:S02]  /*0ff0*/  LDG.E R4, desc[UR60][R2.64+0x4] ;  /* 0x0000043c02047981 */ /* 0x000ea4000c1e1900 */
[----:B--2---:R-:W-:-:S07]  /*1000*/  IMAD.IADD R83, R4, 0x1, -R83 ;  /* 0x0000000104537824 */ /* 0x004fce00078e0a53 */
.L_x_375:
[----:B-----5:R-:W-:Y:S01]  /*1010*/  IMAD.IADD R83, R83, 0x1, -R0 ;  /* 0x0000000153537824 */ /* 0x020fe200078e0a00 */
[----:B------:R-:W-:Y:S01]  /*1020*/  PLOP3.LUT P0, PT, PT, PT, PT, 0x80, 0x0 ;  /* 0x000000000000781c */ /* 0x000fe20003f0f070 */
[----:B0-----:R-:W-:Y:S01]  /*1030*/  IMAD.MOV.U32 R2, RZ, RZ, RZ ;  /* 0x000000ffff027224 */ /* 0x001fe200078e00ff */
[----:B------:R-:W-:Y:S01]  /*1040*/  CS2R R118, SRZ ;  /* 0x0000000000767805 */ /* 0x000fe2000001ff00 */
[C---:B------:R-:W-:Y:S01]  /*1050*/  VIADD R3, R83.reuse, 0x6f ;  /* 0x0000006f53037836 */ /* 0x040fe20000000000 */
[----:B------:R-:W-:Y:S01]  /*1060*/  ISETP.GE.AND P1, PT, R83, 0x1, PT ;  /* 0x000000015300780c */ /* 0x000fe20003f26270 */
[----:B------:R-:W-:Y:S01]  /*1070*/  IMAD.MOV.U32 R207, RZ, RZ, R41 ;  /* 0x000000ffffcf7224 */ /* 0x000fe200078e0029 */
[----:B------:R-:W-:Y:S01]  /*1080*/  CS2R R116, SRZ ;  /* 0x0000000000747805 */ /* 0x000fe2000001ff00 */
[----:B------:R-:W-:Y:S01]  /*1090*/  IMAD.HI R2, R3, -0x6db6db6d, R2 ;  /* 0x9249249303027827 */ /* 0x000fe200078e0202 */
[----:B------:R-:W-:Y:S02]  /*10a0*/  CS2R R114, SRZ ;  /* 0x0000000000727805 */ /* 0x000fe4000001ff00 */
[----:B------:R-:W-:-:S02]  /*10b0*/  CS2R R112, SRZ ;  /* 0x0000000000707805 */ /* 0x000fc4000001ff00 */
[----:B------:R-:W-:Y:S01]  /*10c0*/  CS2R R110, SRZ ;  /* 0x00000000006e7805 */ /* 0x000fe2000001ff00 */
[----:B------:R-:W-:Y:S01]  /*10d0*/  IMAD.MOV.U32 R206, RZ, RZ, R42 ;  /* 0x000000ffffce7224 */ /* 0x000fe200078e002a */
[----:B------:R-:W-:Y:S01]  /*10e0*/  SHF.R.U32.HI R3, RZ, 0x1f, R2 ;  /* 0x0000001fff037819 */ /* 0x000fe20000011602 */
[----:B------:R-:W-:Y:S01]  /*10f0*/  IMAD.MOV.U32 R0, RZ, RZ, RZ ;  /* 0x000000ffff007224 */ /* 0x000fe200078e00ff */
[----:B------:R-:W-:Y:S02]  /*1100*/  CS2R R108, SRZ ;  /* 0x00000000006c7805 */ /* 0x000fe4000001ff00 */
[----:B------:R-:W-:Y:S02]  /*1110*/  CS2R R106, SRZ ;  /* 0x00000000006a7805 */ /* 0x000fe4000001ff00 */
[----:B------:R-:W-:Y:S02]  /*1120*/  LEA.HI.SX32 R120, R2, R3, 0x1a ;  /* 0x0000000302787211 */ /* 0x000fe400078fd2ff */
        /* <DEDUP_REMOVED lines=11> */
[----:B------:R-:W-:Y:S01]  /*11e0*/  CS2R R84, SRZ ;  /* 0x0000000000547805 */ /* 0x000fe2000001ff00 */
[----:B------:R-:W-:Y:S01]  /*11f0*/  IMAD.MOV.U32 R39, RZ, RZ, RZ ;  /* 0x000000ffff277224 */ /* 0x000fe200078e00ff */
[----:B------:R-:W-:Y:S01]  /*1200*/  CS2R R80, SRZ ;  /* 0x0000000000507805 */ /* 0x000fe2000001ff00 */
[----:B------:R-:W-:Y:S01]  /*1210*/  IMAD.MOV.U32 R82, RZ, RZ, RZ ;  /* 0x000000ffff527224 */ /* 0x000fe200078e00ff */
        /* <DEDUP_REMOVED lines=22> */
[----:B------:R-:W-:Y:S02]  /*1380*/  MOV R121, RZ ;  /* 0x000000ff00797202 */ /* 0x000fe40000000f00 */
[----:B------:R-:W-:Y:S02]  /*1390*/  CS2R R132, SRZ ;  /* 0x0000000000847805 */ /* 0x000fe4000001ff00 */
[----:B------:R-:W-:Y:S01]  /*13a0*/  CS2R R122, SRZ ;  /* 0x00000000007a7805 */ /* 0x000fe2000001ff00 */
[----:B------:R-:W-:Y:S01]  /*13b0*/  IMAD.MOV.U32 R36, RZ, RZ, RZ ;  /* 0x000000ffff247224 */ /* 0x000fe200078e00ff */
[----:B------:R-:W-:-:S02]  /*13c0*/  CS2R R6, SRZ ;  /* 0x0000000000067805 */ /* 0x000fc4000001ff00 */
[----:B------:R-:W-:Y:S01]  /*13d0*/  CS2R R134, SRZ ;  /* 0x0000000000867805 */ /* 0x000fe2000001ff00 */
[----:B------:R-:W-:Y:S01]  /*13e0*/  IMAD.MOV.U32 R24, RZ, RZ, RZ ;  /* 0x000000ffff187224 */ /* 0x000fe200078e00ff */
[----:B------:R-:W-:Y:S06]  /*13f0*/  @!P1 BRA `(.L_x_376) ;  /* 0x000000a0008c9947 */ /* 0x000fec0003800000 */
[----:B------:R-:W0:Y:S01]  /*1400*/  SHFL.IDX PT, R0, R212, RZ, 0x1f ;  /* 0x00001fffd4007589 */ /* 0x000e2200000e0000 */
[----:B------:R-:W1:Y:S01]  /*1410*/  S2UR UR7, SR_CgaCtaId ;  /* 0x00000000000779c3 */ /* 0x000e620000008800 */
[----:B------:R-:W-:Y:S01]  /*1420*/  UMOV UR6, 0x400 ;  /* 0x0000040000067882 */ /* 0x000fe20000000000 */
[----:B0-----:R-:W-:Y:S01]  /*1430*/  R2UR UR4, R0 ;  /* 0x00000000000472ca */ /* 0x001fe200000e0000 */
[----:B-1----:R-:W-:-:S04]  /*1440*/  ULEA UR6, UR7, UR6, 0x18 ;  /* 0x0000000607067291 */ /* 0x002fc8000f8ec03f */
[----:B------:R-:W-:-:S04]  /*1450*/  UIADD3 UR6, UR6, 0x15400, URZ ;  /* 0x0001540006067890 */ /* 0x000fc8000fffe03f */
[----:B------:R-:W-:-:S04]  /*1460*/  ULOP3.LUT UP0, URZ, UR6, 0x9f, URZ, 0xc0, !UPT ;  /* 0x0000009f063f7892 */ /* 0x000fc8000f80c03f */
[----:B------:R-:W-:Y:S02]  /*1470*/  ULEA.HI UR5, UR4, UR4, URZ, 0x1 ;  /* 0x0000000404057291 */ /* 0x000fe4000f8f083f */
[----:B------:R-:W-:Y:S02]  /*1480*/  PLOP3.LUT P0, PT, PT, PT, UP0, 0x80, 0x0 ;  /* 0x000000000000781c */ /* 0x000fe40003f0f008 */
[----:B------:R-:W-:-:S04]  /*1490*/  ULOP3.LUT UR5, UR5, 0x1e, URZ, 0xc0, !UPT ;  /* 0x0000001e05057892 */ /* 0x000fc8000f8ec03f */
[----:B------:R-:W-:-:S04]  /*14a0*/  UIADD3 UR5, UR4, -UR5, URZ ;  /* 0x8000000504057290 */ /* 0x000fc8000fffe03f */
[----:B------:R-:W-:-:S04]  /*14b0*/  ULEA UR5, UR5, UR6, 0xd ;  /* 0x0000000605057291 */ /* 0x000fc8000f8e683f */
[----:B------:R-:W-:-:S04]  /*14c0*/  USHF.R.U32.HI UR5, URZ, 0x4, UR5 ;  /* 0x000000043f057899 */ /* 0x000fc80008011605 */
[----:B------:R-:W-:Y:S01]  /*14d0*/  ULOP3.LUT UR36, UR5, 0x3fff, URZ, 0xc0, !UPT ;  /* 0x00003fff05247892 */ /* 0x000fe2000f8ec03f */
[----:B------:R-:W-:Y:S11]  /*14e0*/  @!P0 BRA `(.L_x_377) ;  /* 0x0000000000408947 */ /* 0x000ff60003800000 */
        /* <DEDUP_REMOVED lines=8> */
[----:B------:R-:W-:Y:S01]  /*1570*/  MOV R13, RZ ;  /* 0x000000ff000d7202 */ /* 0x000fe20000000f00 */
[----:B------:R-:W-:Y:S02]  /*1580*/  IMAD.U32 R6, RZ, RZ, UR4 ;  /* 0x00000004ff067e24 */ /* 0x000fe4000f8e00ff */
[----:B------:R-:W-:-:S02]  /*1590*/  IMAD.U32 R7, RZ, RZ, UR5 ;  /* 0x00000005ff077e24 */ /* 0x000fc4000f8e00ff */
[----:B------:R-:W-:Y:S02]  /*15a0*/  IMAD.U32 R11, RZ, RZ, UR7 ;  /* 0x00000007ff0b7e24 */ /* 0x000fe4000f8e00ff */
[----:B------:R-:W-:Y:S02]  /*15b0*/  IMAD.MOV.U32 R8, RZ, RZ, 0x70 ;  /* 0x00000070ff087424 */ /* 0x000fe400078e00ff */
[----:B0-----:R-:W-:-:S07]  /*15c0*/  IMAD.MOV.U32 R12, RZ, RZ, 0x1 ;  /* 0x00000001ff0c7424 */ /* 0x001fce00078e00ff */
[----:B------:R-:W-:-:S07]  /*15d0*/  LEPC R20, `(.L_x_377) ;  /* 0x000000001014794e */ /* 0x000fce0000000000 */
[----:B-1----:R-:W-:Y:S05]  /*15e0*/  CALL.ABS.NOINC R2 ;  /* 0x0000000002007343 */ /* 0x002fea0003c00000 */
.L_x_377:
[----:B------:R-:W0:Y:S01]  /*15f0*/  S2UR UR5, SR_CgaCtaId ;  /* 0x00000000000579c3 */ /* 0x000e220000008800 */
[----:B------:R-:W-:Y:S01]  /*1600*/  LEA.HI R0, R210, R210, RZ, 0x1 ;  /* 0x000000d2d2007211 */ /* 0x000fe200078f08ff */
[----:B------:R-:W-:Y:S01]  /*1610*/  UMOV UR4, 0x400 ;  /* 0x0000040000047882 */ /* 0x000fe20000000000 */
[----:B------:R-:W-:Y:S01]  /*1620*/  BSSY B0, `(.L_x_378) ;  /* 0x0000009000007945 */ /* 0x000fe20003800000 */
[----:B------:R-:W-:Y:S02]  /*1630*/  ISETP.NE.AND P0, PT, R22, 0x3, PT ;  /* 0x000000031600780c */ /* 0x000fe40003f05270 */
[----:B------:R-:W-:-:S05]  /*1640*/  LOP3.LUT R3, R0, 0xfffffffe, RZ, 0xc0, !PT ;  /* 0xfffffffe00037812 */ /* 0x000fca00078ec0ff */
[----:B------:R-:W-:-:S05]  /*1650*/  IMAD.IADD R3, R210, 0x1, -R3 ;  /* 0x00000001d2037824 */ /* 0x000fca00078e0a03 */
[----:B------:R-:W-:Y:S01]  /*1660*/  SHF.L.U32 R3, R3, 0x1f, RZ ;  /* 0x0000001f03037819 */ /* 0x000fe200000006ff */
[----:B0-----:R-:W-:-:S06]  /*1670*/  ULEA UR4, UR5, UR4, 0x18 ;  /* 0x0000000405047291 */ /* 0x001fcc000f8ec03f */
[----:B------:R-:W-:-:S04]  /*1680*/  IMAD.U32 R2, RZ, RZ, UR4 ;  /* 0x00000004ff027e24 */ /* 0x000fc8000f8e00ff */
[----:B------:R-:W0:Y:S02]  /*1690*/  SYNCS.PHASECHK.TRANS64.TRYWAIT P1, [R2+URZ+0x36800], R3 ;  /* 0x03680003020075a7 */ /* 0x000e24000802017f */
[----:B0-----:R-:W-:Y:S05]  /*16a0*/  @!P1 BRA `(.L_x_379) ;  /* 0x00000128009c9947 */ /* 0x001fea0003800000 */
.L_x_546:
[----:B------:R-:W-:Y:S05]  /*16b0*/  BSYNC B0 ;  /* 0x0000000000007941 */ /* 0x000fea0003800000 */
.L_x_378:
[----:B------:R-:W-:Y:S05]  /*16c0*/  @!P0 BRA `(.L_x_380) ;  /* 0x0000000000048947 */ /* 0x000fea0003800000 */
[----:B------:R-:W-:Y:S01]  /*16d0*/  BPT.TRAP 0x1 ;  /* 0x000000040000795c */ /* 0x000fe20000300000 */
.L_x_380:
[----:B------:R-:W-:Y:S01]  /*16e0*/  IMAD R0, R16, 0x8, R2 ;  /* 0x0000000810007824 */ /* 0x000fe200078e0202 */
[----:B0-----:R-:W-:-:S04]  /*16f0*/  SHF.L.U32 R3, R17, 0x1f, RZ ;  /* 0x0000001f11037819 */ /* 0x001fc800000006ff */
[----:B------:R0:W1:Y:S01]  /*1700*/  SYNCS.PHASECHK.TRANS64.TRYWAIT P2, [R0+URZ+0x36830], R3 ;  /* 0x03683003000075a7 */ /* 0x000062000804017f */
[----:B------:R-:W-:Y:S05]  /*1710*/  @!P0 BRA `(.L_x_381) ;  /* 0x0000000000048947 */ /* 0x000fea0003800000 */
[----:B------:R-:W-:Y:S01]  /*1720*/  BPT.TRAP 0x1 ;  /* 0x000000040000795c */ /* 0x000fe20000300000 */
.L_x_381:
[----:B------:R-:W2:Y:S01]  /*1730*/  S2R R4, SR_TID.X ;  /* 0x0000000000047919 */ /* 0x000ea20000002100 */
[----:B------:R-:W-:Y:S01]  /*1740*/  IMAD.MOV.U32 R119, RZ, RZ, RZ ;  /* 0x000000ffff777224 */ /* 0x000fe200078e00ff */
[----:B--2---:R-:W-:Y:S01]  /*1750*/  LOP3.LUT P1, RZ, R4, 0x7f, RZ, 0xc0, !PT ;  /* 0x0000007f04ff7812 */ /* 0x004fe2000782c0ff */
[----:B-1----:R-:W-:-:S12]  /*1760*/  @P2 BRA `(.L_x_382) ;  /* 0x0000000000082947 */ /* 0x002fd80003800000 */
[----:B------:R-:W1:Y:S02]  /*1770*/  SYNCS.PHASECHK.TRANS64.TRYWAIT P2, [R0+URZ+0x36830], R3 ;  /* 0x03683003000075a7 */ /* 0x000e64000804017f */
[----:B-1----:R-:W-:Y:S05]  /*1780*/  @!P2 BRA `(.L_x_383) ;  /* 0x000001280078a947 */ /* 0x002fea0003800000 */
.L_x_382:
[----:B------:R-:W-:Y:S05]  /*1790*/  WARPSYNC.ALL ;  /* 0x0000000000007948 */ /* 0x000fea0003800000 */
[----:B01----:R-:W-:Y:S01]  /*17a0*/  VIADD R3, R2, 0x21400 ;  /* 0x0002140002037836 */ /* 0x003fe20000000000 */
[----:B------:R-:W-:Y:S01]  /*17b0*/  ULOP3.LUT UR5, UR36, 0x10000, URZ, 0xfc, !UPT ;  /* 0x0001000024057892 */ /* 0x000fe2000f8efc3f */
[----:B------:R-:W-:Y:S01]  /*17c0*/  WARPGROUP.ARRIVE ;  /* 0x00000000000079c5 */ /* 0x000fe20000000000 */
[----:B------:R-:W-:Y:S01]  /*17d0*/  UMOV UR53, 0x40000040 ;  /* 0x4000004000357882 */ /* 0x000fe20000000000 */
[----:B------:R-:W-:Y:S01]  /*17e0*/  UMOV UR55, 0x40000040 ;  /* 0x4000004000377882 */ /* 0x000fe20000000000 */
[----:B------:R-:W-:Y:S01]  /*17f0*/  SHF.R.U32.HI R3, RZ, 0x4, R3 ;  /* 0x00000004ff037819 */ /* 0x000fe20000011603 */
[----:B------:R-:W-:Y:S01]  /*1800*/  UMOV UR13, UR53 ;  /* 0x00000035000d7c82 */ /* 0x000fe20008000000 */
[----:B------:R-:W-:Y:S01]  /*1810*/  UMOV UR15, 0x40000040 ;  /* 0x40000040000f7882 */ /* 0x000fe20000000000 */
[----:B------:R-:W-:Y:S01]  /*1820*/  UMOV UR52, UR5 ;  /* 0x0000000500347c82 */ /* 0x000fe20008000000 */
[----:B------:R-:W-:Y:S01]  /*1830*/  LOP3.LUT R3, R3, 0x3fff, RZ, 0xc0, !PT ;  /* 0x00003fff03037812 */ /* 0x000fe200078ec0ff */
[----:B------:R-:W-:Y:S01]  /*1840*/  UMOV UR12, UR52 ;  /* 0x00000034000c7c82 */ /* 0x000fe20008000000 */
[----:B------:R-:W-:Y:S01]  /*1850*/  UMOV UR16, UR52 ;  /* 0x0000003400107c82 */ /* 0x000fe20008000000 */
[----:B------:R-:W-:Y:S01]  /*1860*/  UMOV UR17, UR53 ;  /* 0x0000003500117c82 */ /* 0x000fe20008000000 */
[----:B------:R-:W-:Y:S01]  /*1870*/  LOP3.LUT R5, R3, 0x10000, RZ, 0xfc, !PT ;  /* 0x0001000003057812 */ /* 0x000fe200078efcff */
[----:B------:R-:W-:Y:S01]  /*1880*/  UMOV UR19, 0x40000040 ;  /* 0x4000004000137882 */ /* 0x000fe20000000000 */
[----:B------:R-:W-:Y:S01]  /*1890*/  UMOV UR20, UR52 ;  /* 0x0000003400147c82 */ /* 0x000fe20008000000 */
[----:B------:R-:W-:Y:S01]  /*18a0*/  UMOV UR21, UR53 ;  /* 0x0000003500157c82 */ /* 0x000fe20008000000 */
[----:B------:R-:W-:Y:S01]  /*18b0*/  UMOV UR23, 0x40000040 ;  /* 0x4000004000177882 */ /* 0x000fe20000000000 */
[----:B------:R-:W-:Y:S01]  /*18c0*/  IMAD R3, R16, 0xa80, R5 ;  /* 0x00000a8010037824 */ /* 0x000fe200078e0205 */
[----:B------:R-:W-:Y:S01]  /*18d0*/  UMOV UR8, UR52 ;  /* 0x0000003400087c82 */ /* 0x000fe20008000000 */
[----:B------:R-:W-:Y:S01]  /*18e0*/  UMOV UR9, UR53 ;  /* 0x0000003500097c82 */ /* 0x000fe20008000000 */
[----:B------:R-:W-:Y:S01]  /*18f0*/  UMOV UR11, 0x40000040 ;  /* 0x40000040000b7882 */ /* 0x000fe20000000000 */
[----:B------:R-:W-:Y:S01]  /*1900*/  UIADD3 UR7, UR5, 0x2, URZ ;  /* 0x0000000205077890 */ /* 0x000fe2000fffe03f */
[----:B------:R-:W-:Y:S01]  /*1910*/  R2UR UR4, R3 ;  /* 0x00000000030472ca */ /* 0x000fe200000e0000 */
        /* <DEDUP_REMOVED lines=8> */
[----:B------:R-:W-:Y:S01]  /*19a0*/  MOV R6, UR53 ;  /* 0x0000003500067c02 */ /* 0x000fe20008000f00 */
[----:B------:R-:W-:Y:S01]  /*19b0*/  IMAD.IADD R9, R214, 0x1, R83 ;  /* 0x00000001d6097824 */ /* 0x000fe200078e0253 */
[----:B------:R-:W-:Y:S01]  /*19c0*/  MOV R7, UR52 ;  /* 0x0000003400077c02 */ /* 0x000fe20008000f00 */
[----:B------:R-:W-:Y:S01]  /*19d0*/  @!P1 VIADD R0, R0, 0x36840 ;  /* 0x0003684000009836 */ /* 0x000fe20000000000 */
[----:B------:R-:W-:Y:S01]  /*19e0*/  UMOV UR54, UR4 ;  /* 0x0000000400367c82 */ /* 0x000fe20008000000 */
[----:B------:R-:W-:Y:S01]  /*19f0*/  UIADD3 UR14, UR4, 0x80, URZ ;  /* 0x00000080040e7890 */ /* 0x000fe2000fffe03f */
[----:B------:R-:W-:Y:S01]  /*1a00*/  HGMMA.64x16x16.F32 R72, gdesc[UR52], RZ, !UPT, gsb0 ;  /* 0x00200000344879f0 */ /* 0x000fe2000c0008ff */
[----:B------:R-:W-:Y:S01]  /*1a10*/  UIADD3 UR18, UR4, 0x100, URZ ;  /* 0x0000010004127890 */ /* 0x000fe2000fffe03f */
[----:B------:R-:W-:Y:S01]  /*1a20*/  P2R R80, PR, RZ, 0x1 ;  /* 0x00000001ff507803 */ /* 0x000fe20000000000 */
[----:B------:R-:W-:Y:S01]  /*1a30*/  UIADD3 UR22, UR4, 0x180, URZ ;  /* 0x0000018004167890 */ /* 0x000fe2000fffe03f */
[----:B------:R-:W-:Y:S01]  /*1a40*/  @!P1 PRMT R0, RZ, 0x654, R0 ;  /* 0x00000654ff009816 */ /* 0x000fe20000000000 */
[----:B------:R-:W-:Y:S01]  /*1a50*/  UIADD3 UR54, UR4, 0x200, URZ ;  /* 0x0000020004367890 */ /* 0x000fe2000fffe03f */
[-C--:B------:R-:W-:Y:S01]  /*1a60*/  MOV R118, R119.reuse ;  /* 0x0000007700767202 */ /* 0x080fe20000000f00 */
[----:B------:R-:W-:Y:S01]  /*1a70*/  UMOV UR55, 0x40000040 ;  /* 0x4000004000377882 */ /* 0x000fe20000000000 */
[----:B------:R-:W-:Y:S01]  /*1a80*/  UIADD3 UR10, UR4, 0x280, URZ ;  /* 0x00000280040a7890 */ /* 0x000fe2000fffe03f */
[--C-:B------:R-:W-:Y:S01]  /*1a90*/  IMAD.MOV.U32 R116, RZ, RZ, R119.reuse ;  /* 0x000000ffff747224 */ /* 0x100fe200078e0077 */
        /* <DEDUP_REMOVED lines=18> */
[----:B------:R-:W-:Y:S01]  /*1bc0*/  MOV R96, R119 ;  /* 0x0000007700607202 */ /* 0x000fe20000000f00 */
[----:B------:R-:W-:-:S02]  /*1bd0*/  IMAD.MOV.U32 R94, RZ, RZ, R119 ;  /* 0x000000ffff5e7224 */ /* 0x000fc400078e0077 */
[--C-:B------:R-:W-:Y:S02]  /*1be0*/  IMAD.MOV.U32 R92, RZ, RZ, R119.reuse ;  /* 0x000000ffff5c7224 */ /* 0x100fe400078e0077 */
[--C-:B------:R-:W-:Y:S02]  /*1bf0*/  IMAD.MOV.U32 R90, RZ, RZ, R119.reuse ;  /* 0x000000ffff5a7224 */ /* 0x100fe400078e0077 */
[--C-:B------:R-:W-:Y:S02]  /*1c00*/  IMAD.MOV.U32 R88, RZ, RZ, R119.reuse ;  /* 0x000000ffff587224 */ /* 0x100fe400078e0077 */
[--C-:B------:R-:W-:Y:S02]  /*1c10*/  IMAD.MOV.U32 R86, RZ, RZ, R119.reuse ;  /* 0x000000ffff567224 */ /* 0x100fe400078e0077 */
[--C-:B------:R-:W-:Y:S02]  /*1c20*/  IMAD.MOV.U32 R84, RZ, RZ, R119.reuse ;  /* 0x000000ffff547224 */ /* 0x100fe400078e0077 */
[----:B------:R-:W-:Y:S01]  /*1c30*/  IMAD.MOV.U32 R82, RZ, RZ, R119 ;  /* 0x000000ffff527224 */ /* 0x000fe200078e0077 */
[----:B------:R-:W-:-:S02]  /*1c40*/  WARPGROUP.DEPBAR.LE gsb0, 0x0 ;  /* 0x00008000000079c5 */ /* 0x000fc40000010000 */
[----:B------:R-:W-:-:S06]  /*1c50*/  WARPGROUP.ARRIVE ;  /* 0x00000000000079c5 */ /* 0x000fcc0000000000 */
[----:B------:R-:W-:Y:S01]  /*1c60*/  HGMMA.64x16x16.F32 R64, gdesc[UR12], RZ, !UPT, gsb0 ;  /* 0x002000000c4079f0 */ /* 0x000fe2000c0008ff */
[----:B------:R-:W-:Y:S02]  /*1c70*/  UIADD3 UR12, UR4, 0x2, URZ ;  /* 0x00000002040c7890 */ /* 0x000fe4000fffe03f */
[----:B------:R-:W-:Y:S01]  /*1c80*/  UIADD3 UR14, UR4, 0x282, URZ ;  /* 0x00000282040e7890 */ /* 0x000fe2000fffe03f */
[----:B------:R-:W-:Y:S01]  /*1c90*/  UMOV UR15, 0x40000040 ;  /* 0x40000040000f7882 */ /* 0x000fe20000000000 */
[----:B------:R-:W-:Y:S02]  /*1ca0*/  WARPGROUP.DEPBAR.LE gsb0, 0x0 ;  /* 0x00008000000079c5 */ /* 0x000fe40000010000 */
[----:B------:R-:W-:-:S06]  /*1cb0*/  WARPGROUP.ARRIVE ;  /* 0x00000000000079c5 */ /* 0x000fcc0000000000 */
[----:B------:R-:W-:Y:S01]  /*1cc0*/  HGMMA.64x16x16.F32 R56, gdesc[UR16], RZ, !UPT, gsb0 ;  /* 0x00200000103879f0 */ /* 0x000fe2000c0008ff */
        /* <DEDUP_REMOVED lines=18> */
[----:B------:R-:W-:Y:S01]  /*1df0*/  UMOV UR10, UR12 ;  /* 0x0000000c000a7c82 */ /* 0x000fe20008000000 */
[----:B------:R-:W-:Y:S01]  /*1e00*/  UMOV UR11, 0x40000040 ;  /* 0x40000040000b7882 */ /* 0x000fe20000000000 */
[----:B------:R-:W-:Y:S01]  /*1e10*/  UMOV UR20, UR8 ;  /* 0x0000000800147c82 */ /* 0x000fe20008000000 */
[----:B------:R-:W-:Y:S01]  /*1e20*/  UMOV UR21, UR9 ;  /* 0x0000000900157c82 */ /* 0x000fe20008000000 */
[----:B------:R-:W-:Y:S01]  /*1e30*/  UMOV UR24, UR8 ;  /* 0x0000000800187c82 */ /* 0x000fe20008000000 */
[----:B------:R-:W-:Y:S01]  /*1e40*/  UMOV UR25, UR9 ;  /* 0x0000000900197c82 */ /* 0x000fe20008000000 */
[----:B------:R-:W-:Y:S01]  /*1e50*/  UMOV UR16, UR8 ;  /* 0x0000000800107c82 */ /* 0x000fe20008000000 */
[----:B------:R-:W-:Y:S01]  /*1e60*/  UMOV UR17, UR9 ;  /* 0x0000000900117c82 */ /* 0x000fe20008000000 */
[----:B------:R-:W-:Y:S01]  /*1e70*/  UMOV UR12, UR8 ;  /* 0x00000008000c7c82 */ /* 0x000fe20008000000 */
[----:B------:R-:W-:Y:S01]  /*1e80*/  UMOV UR13, UR9 ;  /* 0x00000009000d7c82 */ /* 0x000fe20008000000 */
[----:B------:R-:W-:Y:S01]  /*1e90*/  UIADD3 UR7, UR5, 0x4, URZ ;  /* 0x0000000405077890 */ /* 0x000fe2000fffe03f */
[----:B------:R-:W-:-:S02]  /*1ea0*/  MOV R3, UR9 ;  /* 0x0000000900037c02 */ /* 0x000fc40008000f00 */
[----:B------:R-:W-:Y:S01]  /*1eb0*/  MOV R4, UR8 ;  /* 0x0000000800047c02 */ /* 0x000fe20008000f00 */
        /* <DEDUP_REMOVED lines=47> */
[----:B------:R-:W-:-:S02]  /*21b0*/  WARPGROUP.DEPBAR.LE gsb0, 0x0 ;  /* 0x00008000000079c5 */ /* 0x000fc40000010000 */
        /* <DEDUP_REMOVED lines=290> */
[----:B------:R-:W-:-:S05]  /*33e0*/  UMOV UR53, UR41 ;  /* 0x0000002900357c82 */ /* 0x000fca0008000000 */
        /* <DEDUP_REMOVED lines=48> */
[----:B------:R-:W-:Y:S02]  /*36f0*/  UIADD3 UR7, UR5, 0x806, URZ ;  /* 0x0000080605077890 */ /* 0x000fe4000fffe03f */
[----:B------:R-:W-:Y:S01]  /*3700*/  UIADD3 UR5, UR4, 0x784, URZ ;  /* 0x0000078404057890 */ /* 0x000fe2000fffe03f */
[----:B------:R-:W-:Y:S01]  /*3710*/  UMOV UR8, UR44 ;  /* 0x0000002c00087c82 */ /* 0x000fe20008000000 */
[----:B------:R-:W-:Y:S01]  /*3720*/  UMOV UR9, UR45 ;  /* 0x0000002d00097c82 */ /* 0x000fe20008000000 */
[----:B------:R-:W-:Y:S01]  /*3730*/  UMOV UR52, UR44 ;  /* 0x0000002c00347c82 */ /* 0x000fe20008000000 */
[----:B------:R-:W-:-:S03]  /*3740*/  UMOV UR53, UR45 ;  /* 0x0000002d00357c82 */ /* 0x000fc60008000000 */
[----:B------:R-:W-:Y:S01]  /*3750*/  UMOV UR10, UR5 ;  /* 0x00000005000a7c82 */ /* 0x000fe20008000000 */
[----:B------:R-:W-:Y:S01]  /*3760*/  ULDC UR5, c[0x0][0x9d8] ;  /* 0x0002760000057ab9 */ /* 0x000fe20000000800 */
        /* <DEDUP_REMOVED lines=44> */
[----:B------:R-:W-:Y:S02]  /*3a30*/  WARPGROUP.DEPBAR.LE gsb0, 0x0 ;  /* 0x00008000000079c5 */ /* 0x000fe40000010000 */
[----:B------:R-:W-:-:S06]  /*3a40*/  WARPGROUP.ARRIVE ;  /* 0x00000000000079c5 */ /* 0x000fcc0000000000 */
[----:B------:R-:W-:Y:S03]  /*3a50*/  HGMMA.64x16x16.F32 R32, gdesc[UR56], R32, gsb0 ;  /* 0x00200000382079f0 */ /* 0x000fe60008000820 */
        /* <DEDUP_REMOVED lines=17> */
[----:B------:R-:W-:Y:S01]  /*3b70*/  MUFU.TANH R72, R72 ;  /* 0x0000004800487308 */ /* 0x000fe20000002400 */
[----:B------:R-:W-:Y:S01]  /*3b80*/  UMOV UR51, 0x40000040 ;  /* 0x4000004000337882 */ /* 0x000fe20000000000 */
[----:B------:R-:W-:Y:S01]  /*3b90*/  FMUL.FTZ R75, R75, UR5 ;  /* 0x000000054b4b7c20 */ /* 0x000fe20008410000 */
[----:B------:R-:W-:Y:S01]  /*3ba0*/  FMUL.FTZ R78, R78, UR5 ;  /* 0x000000054e4e7c20 */ /* 0x000fe20008410000 */
[----:B------:R-:W-:-:S04]  /*3bb0*/  FMUL.FTZ R79, R79, UR5 ;  /* 0x000000054f4f7c20 */ /* 0x000fc80008410000 */
[----:B------:R-:W0:Y:S08]  /*3bc0*/  MUFU.TANH R73, R73 ;  /* 0x0000004900497308 */ /* 0x000e300000002400 */
[----:B------:R-:W1:Y:S08]  /*3bd0*/  MUFU.TANH R76, R76 ;  /* 0x0000004c004c7308 */ /* 0x000e700000002400 */
[----:B------:R-:W2:Y:S08]  /*3be0*/  MUFU.TANH R77, R77 ;  /* 0x0000004d004d7308 */ /* 0x000eb00000002400 */
[----:B------:R3:W4:Y:S08]  /*3bf0*/  MUFU.TANH R3, R74 ;  /* 0x0000004a00037308 */ /* 0x0007300000002400 */
[----:B------:R-:W5:Y:S01]  /*3c00*/  MUFU.TANH R4, R75 ;  /* 0x0000004b00047308 */ /* 0x000f620000002400 */
[----:B---3--:R-:W-:-:S07]  /*3c10*/  MOV R74, R119 ;  /* 0x00000077004a7202 */ /* 0x008fce0000000f00 */
[----:B------:R-:W-:Y:S01]  /*3c20*/  MUFU.TANH R7, R78 ;  /* 0x0000004e00077308 */ /* 0x000fe20000002400 */
[----:B------:R-:W-:Y:S02]  /*3c30*/  WARPGROUP.DEPBAR.LE gsb0, 0x0 ;  /* 0x00008000000079c5 */ /* 0x000fe40000010000 */
        /* <DEDUP_REMOVED lines=13> */
[----:B------:R-:W-:Y:S01]  /*3d10*/  MUFU.TANH R64, R64 ;  /* 0x0000004000407308 */ /* 0x000fe20000002400 */
[----:B---3--:R-:W-:-:S02]  /*3d20*/  IMAD R66, R120, -0x70, R9 ;  /* 0xffffff9078427824 */ /* 0x008fc400078e0209 */
[----:B------:R-:W-:-:S03]  /*3d30*/  IMAD.MOV.U32 R78, RZ, RZ, R119 ;  /* 0x000000ffff4e7224 */ /* 0x000fc600078e0077 */
[C---:B------:R-:W-:Y:S02]  /*3d40*/  ISETP.GT.AND P4, PT, R66.reuse, RZ, PT ;  /* 0x000000ff4200720c */ /* 0x040fe40003f84270 */
[C---:B------:R-:W-:Y:S01]  /*3d50*/  ISETP.GT.AND P2, PT, R66.reuse, 0x1, PT ;  /* 0x000000014200780c */ /* 0x040fe20003f44270 */
[----:B------:R-:W3:Y:S01]  /*3d60*/  MUFU.TANH R65, R65 ;  /* 0x0000004100417308 */ /* 0x000ee20000002400 */
[C---:B------:R-:W-:Y:S02]  /*3d70*/  ISETP.GT.AND P3, PT, R66.reuse, 0x8, PT ;  /* 0x000000084200780c */ /* 0x040fe40003f64270 */
[----:B0-----:R-:W-:Y:S02]  /*3d80*/  FSEL R73, R73, -INF , P2 ;  /* 0xff80000049497808 */ /* 0x001fe40001000000 */
[----:B------:R-:W-:Y:S02]  /*3d90*/  ISETP.GT.AND P6, PT, R66, 0x9, PT ;  /* 0x000000094200780c */ /* 0x000fe40003fc4270 */
[----:B-1----:R-:W-:Y:S01]  /*3da0*/  FSEL R75, R76, -INF , P3 ;  /* 0xff8000004c4b7808 */ /* 0x002fe20001800000 */
[----:B------:R0:W-:Y:S01]  /*3db0*/  MUFU.TANH R15, R67 ;  /* 0x00000043000f7308 */ /* 0x0001e20000002400 */
[----:B------:R-:W-:Y:S01]  /*3dc0*/  ISETP.GT.AND P5, PT, R66, 0x10, PT ;  /* 0x000000104200780c */ /* 0x000fe20003fa4270 */
[----:B------:R-:W-:Y:S01]  /*3dd0*/  IMAD.MOV.U32 R76, RZ, RZ, R119 ;  /* 0x000000ffff4c7224 */ /* 0x000fe200078e0077 */
[----:B--2---:R-:W-:-:S02]  /*3de0*/  FSEL R77, R77, -INF , P6 ;  /* 0xff8000004d4d7808 */ /* 0x004fc40003000000 */
[----:B----4-:R-:W-:Y:S02]  /*3df0*/  FSEL R3, R3, -INF , P4 ;  /* 0xff80000003037808 */ /* 0x010fe40002000000 */
[----:B-----5:R-:W-:Y:S01]  /*3e00*/  FSEL R4, R4, -INF , P2 ;  /* 0xff80000004047808 */ /* 0x020fe20001000000 */
[----:B------:R-:W1:Y:S01]  /*3e10*/  MUFU.TANH R68, R68 ;  /* 0x0000004400447308 */ /* 0x000e620000002400 */
[----:B0-----:R-:W-:Y:S01]  /*3e20*/  FSEL R67, R72, -INF , P4 ;  /* 0xff80000048437808 */ /* 0x001fe20002000000 */
[----:B------:R-:W-:Y:S01]  /*3e30*/  IMAD.MOV.U32 R72, RZ, RZ, R119 ;  /* 0x000000ffff487224 */ /* 0x000fe200078e0077 */
[C---:B------:R-:W-:Y:S02]  /*3e40*/  ISETP.GT.AND P4, PT, R66.reuse, 0x11, PT ;  /* 0x000000114200780c */ /* 0x040fe40003f84270 */
[----:B------:R-:W-:Y:S02]  /*3e50*/  FMNMX.FTZ R12, R67, R73, !PT ;  /* 0x00000049430c7209 */ /* 0x000fe40007810000 */
[----:B------:R-:W-:Y:S01]  /*3e60*/  ISETP.GT.AND P2, PT, R66, 0x18, PT ;  /* 0x000000184200780c */ /* 0x000fe20003f44270 */
[----:B------:R0:W2:Y:S01]  /*3e70*/  MUFU.TANH R11, R79 ;  /* 0x0000004f000b7308 */ /* 0x0000a20000002400 */
[----:B------:R-:W-:-:S02]  /*3e80*/  FMNMX.FTZ R14, R75, R12, !PT ;  /* 0x0000000c4b0e7209 */ /* 0x000fc40007810000 */
[----:B---3--:R-:W-:Y:S02]  /*3e90*/  FSEL R65, R65, -INF , P4 ;  /* 0xff80000041417808 */ /* 0x008fe40002000000 */
[----:B------:R-:W-:Y:S02]  /*3ea0*/  FMNMX.FTZ R14, R77, R14, !PT ;  /* 0x0000000e4d0e7209 */ /* 0x000fe40007810000 */
[----:B------:R-:W-:Y:S01]  /*3eb0*/  FSEL R7, R7, -INF , P3 ;  /* 0xff80000007077808 */ /* 0x000fe20001800000 */
[----:B------:R-:W3:Y:S01]  /*3ec0*/  MUFU.TANH R69, R69 ;  /* 0x0000004500457308 */ /* 0x000ee20000002400 */
[----:B0-----:R-:W-:Y:S01]  /*3ed0*/  FSEL R79, R64, -INF , P5 ;  /* 0xff800000404f7808 */ /* 0x001fe20002800000 */
[--C-:B------:R-:W-:Y:S01]  /*3ee0*/  IMAD.MOV.U32 R64, RZ, RZ, R119.reuse ;  /* 0x000000ffff407224 */ /* 0x100fe200078e0077 */
[----:B------:R-:W-:Y:S01]  /*3ef0*/  ISETP.GT.AND P3, PT, R66, 0x19, PT ;  /* 0x000000194200780c */ /* 0x000fe20003f64270 */
[----:B------:R-:W-:Y:S02]  /*3f00*/  WARPGROUP.DEPBAR.LE gsb0, 0x0 ;  /* 0x00008000000079c5 */ /* 0x000fe40000010000 */
[----:B------:R-:W-:Y:S01]  /*3f10*/  WARPGROUP.ARRIVE ;  /* 0x00000000000079c5 */ /* 0x000fe20000000000 */
[----:B------:R-:W-:Y:S01]  /*3f20*/  FMUL.FTZ R56, R56, UR5 ;  /* 0x0000000538387c20 */ /* 0x000fe20008410000 */
[----:B------:R-:W-:Y:S01]  /*3f30*/  FMUL.FTZ R57, R57, UR5 ;  /* 0x0000000539397c20 */ /* 0x000fe20008410000 */
[----:B------:R-:W-:Y:S01]  /*3f40*/  MUFU.TANH R71, R71 ;  /* 0x0000004700477308 */ /* 0x000fe20000002400 */
[----:B------:R-:W-:Y:S01]  /*3f50*/  FMUL.FTZ R60, R60, UR5 ;  /* 0x000000053c3c7c20 */ /* 0x000fe20008410000 */
[----:B------:R-:W-:Y:S01]  /*3f60*/  FMNMX.FTZ R14, R79, R14, !PT ;  /* 0x0000000e4f0e7209 */ /* 0x000fe20007810000 */
[----:B------:R-:W-:Y:S01]  /*3f70*/  HGMMA.64x16x16.F32 R48, gdesc[UR48], R48, gsb0 ;  /* 0x00200000303079f0 */ /* 0x000fe20008000830 */
[----:B------:R-:W-:Y:S01]  /*3f80*/  UIADD3 UR50, UR4, 0x906, URZ ;  /* 0x0000090604327890 */ /* 0x000fe2000fffe03f */
[----:B------:R-:W-:Y:S01]  /*3f90*/  FMUL.FTZ R61, R61, UR5 ;  /* 0x000000053d3d7c20 */ /* 0x000fe20008410000 */
[----:B------:R-:W-:Y:S01]  /*3fa0*/  UMOV UR51, 0x40000040 ;  /* 0x4000004000337882 */ /* 0x000fe20000000000 */
[----:B------:R-:W-:Y:S01]  /*3fb0*/  FMUL.FTZ R58, R58, UR5 ;  /* 0x000000053a3a7c20 */ /* 0x000fe20008410000 */
[----:B------:R-:W-:Y:S01]  /*3fc0*/  MUFU.TANH R56, R56 ;  /* 0x0000003800387308 */ /* 0x000fe20000002400 */
[----:B-1----:R-:W-:Y:S01]  /*3fd0*/  FSEL R81, R68, -INF , P2 ;  /* 0xff80000044517808 */ /* 0x002fe20001000000 */
[----:B------:R-:W-:Y:S01]  /*3fe0*/  FMUL.FTZ R59, R59, UR5 ;  /* 0x000000053b3b7c20 */ /* 0x000fe20008410000 */
[----:B------:R-:W-:Y:S01]  /*3ff0*/  FMNMX.FTZ R14, R65, R14, !PT ;  /* 0x0000000e410e7209 */ /* 0x000fe20007810000 */
[----:B------:R-:W-:Y:S01]  /*4000*/  FMUL.FTZ R62, R62, UR5 ;  /* 0x000000053e3e7c20 */ /* 0x000fe20008410000 */
[----:B--2---:R-:W-:Y:S01]  /*4010*/  FSEL R11, R11, -INF , P6 ;  /* 0xff8000000b0b7808 */ /* 0x004fe20003000000 */
[----:B------:R-:W-:Y:S01]  /*4020*/  FMUL.FTZ R63, R63, UR5 ;  /* 0x000000053f3f7c20 */ /* 0x000fe20008410000 */
[----:B------:R-:W-:Y:S01]  /*4030*/  ISETP.GT.AND P6, PT, R66, 0x20, PT ;  /* 0x000000204200780c */ /* 0x000fe20003fc4270 */
[----:B------:R-:W0:Y:S01]  /*4040*/  MUFU.TANH R57, R57 ;  /* 0x0000003900397308 */ /* 0x000e220000002400 */
[----:B---3--:R-:W-:Y:S01]  /*4050*/  FSEL R69, R69, -INF , P3 ;  /* 0xff80000045457808 */ /* 0x008fe20001800000 */
[----:B------:R-:W-:Y:S01]  /*4060*/  IMAD.MOV.U32 R68, RZ, RZ, R119 ;  /* 0x000000ffff447224 */ /* 0x000fe200078e0077 */
[----:B------:R-:W-:-:S02]  /*4070*/  FMNMX.FTZ R20, R81, R14, !PT ;  /* 0x0000000e51147209 */ /* 0x000fc40007810000 */
[----:B------:R-:W-:Y:S02]  /*4080*/  FSEL R13, R13, -INF , P5 ;  /* 0xff8000000d0d7808 */ /* 0x000fe40002800000 */
[C---:B------:R-:W-:Y:S01]  /*4090*/  ISETP.GT.AND P5, PT, R66.reuse, 0x21, PT ;  /* 0x000000214200780c */ /* 0x040fe20003fa4270 */
[----:B------:R1:W2:Y:S01]  /*40a0*/  MUFU.TANH R21, R70 ;  /* 0x0000004600157308 */ /* 0x0002a20000002400 */
[----:B------:R-:W-:Y:S02]  /*40b0*/  FMNMX.FTZ R20, R69, R20, !PT ;  /* 0x0000001445147209 */ /* 0x000fe40007810000 */
[----:B------:R-:W-:Y:S02]  /*40c0*/  FSEL R15, R15, -INF , P4 ;  /* 0xff8000000f0f7808 */ /* 0x000fe40002000000 */
[----:B------:R-:W-:-:S03]  /*40d0*/  ISETP.GT.AND P4, PT, R66, 0x28, PT ;  /* 0x000000284200780c */ /* 0x000fc60003f84270 */
[----:B------:R-:W3:Y:S01]  /*40e0*/  MUFU.TANH R60, R60 ;  /* 0x0000003c003c7308 */ /* 0x000ee20000002400 */
[----:B0-----:R-:W-:Y:S01]  /*40f0*/  FSEL R85, R57, -INF , P5 ;  /* 0xff80000039557808 */ /* 0x001fe20002800000 */
[----:B-1----:R-:W-:-:S06]  /*4100*/  IMAD.MOV.U32 R70, RZ, RZ, R119 ;  /* 0x000000ffff467224 */ /* 0x002fcc00078e0077 */
[----:B------:R-:W0:Y:S01]  /*4110*/  MUFU.TANH R61, R61 ;  /* 0x0000003d003d7308 */ /* 0x000e220000002400 */
[----:B--2---:R-:W-:Y:S02]  /*4120*/  FSEL R21, R21, -INF , P2 ;  /* 0xff80000015157808 */ /* 0x004fe40001000000 */
[----:B------:R-:W-:-:S05]  /*4130*/  ISETP.GT.AND P2, PT, R66, 0x29, PT ;  /* 0x000000294200780c */ /* 0x000fca0003f44270 */
[----:B------:R-:W-:Y:S01]  /*4140*/  MUFU.TANH R58, R58 ;  /* 0x0000003a003a7308 */ /* 0x000fe20000002400 */
[----:B---3--:R-:W-:Y:S01]  /*4150*/  FSEL R87, R60, -INF , P4 ;  /* 0xff8000003c577808 */ /* 0x008fe20002000000 */
[----:B------:R-:W-:Y:S01]  /*4160*/  IMAD.MOV.U32 R60, RZ, RZ, R119 ;  /* 0x000000ffff3c7224 */ /* 0x000fe200078e0077 */
[----:B------:R-:W-:Y:S02]  /*4170*/  WARPGROUP.DEPBAR.LE gsb0, 0x0 ;  /* 0x00008000000079c5 */ /* 0x000fe40000010000 */
[----:B------:R-:W-:Y:S01]  /*4180*/  WARPGROUP.ARRIVE ;  /* 0x00000000000079c5 */ /* 0x000fe20000000000 */
[----:B------:R-:W-:Y:S01]  /*4190*/  FMUL.FTZ R48, R48, UR5 ;  /* 0x0000000530307c20 */ /* 0x000fe20008410000 */
[----:B------:R-:W-:Y:S01]  /*41a0*/  FMUL.FTZ R49, R49, UR5 ;  /* 0x0000000531317c20 */ /* 0x000fe20008410000 */
[----:B------:R-:W-:Y:S01]  /*41b0*/  FMUL.FTZ R52, R52, UR5 ;  /* 0x0000000534347c20 */ /* 0x000fe20008410000 */
[----:B------:R-:W-:Y:S01]  /*41c0*/  MUFU.TANH R59, R59 ;  /* 0x0000003b003b7308 */ /* 0x000fe20000002400 */
[----:B------:R-:W-:Y:S01]  /*41d0*/  FMUL.FTZ R53, R53, UR5 ;  /* 0x0000000535357c20 */ /* 0x000fe20008410000 */
[----:B------:R-:W-:Y:S01]  /*41e0*/  HGMMA.64x16x16.F32 R40, gdesc[UR48], R40, gsb0 ;  /* 0x00200000302879f0 */ /* 0x000fe20008000828 */
[----:B------:R-:W-:Y:S01]  /*41f0*/  UIADD3 UR50, UR4, 0x986, URZ ;  /* 0x0000098604327890 */ /* 0x000fe2000fffe03f */
[----:B------:R-:W-:Y:S01]  /*4200*/  FMUL.FTZ R50, R50, UR5 ;  /* 0x0000000532327c20 */ /* 0x000fe20008410000 */
[----:B------:R-:W-:Y:S01]  /*4210*/  UMOV UR51, 0x40000040 ;  /* 0x4000004000337882 */ /* 0x000fe20000000000 */
[----:B------:R-:W-:Y:S01]  /*4220*/  FMUL.FTZ R51, R51, UR5 ;  /* 0x0000000533337c20 */ /* 0x000fe20008410000 */
[----:B0-----:R-:W-:Y:S01]  /*4230*/  FSEL R89, R61, -INF , P2 ;  /* 0xff8000003d597808 */ /* 0x001fe20001000000 */
[----:B------:R-:W0:Y:S01]  /*4240*/  MUFU.TANH R48, R48 ;  /* 0x0000003000307308 */ /* 0x000e220000002400 */
[----:B------:R-:W-:Y:S01]  /*4250*/  FMUL.FTZ R54, R54, UR5 ;  /* 0x0000000536367c20 */ /* 0x000fe20008410000 */
[----:B------:R-:W-:-:S06]  /*4260*/  FMUL.FTZ R55, R55, UR5 ;  /* 0x0000000537377c20 */ /* 0x000fcc0008410000 */
[----:B------:R-:W1:Y:S08]  /*4270*/  MUFU.TANH R49, R49 ;  /* 0x0000003100317308 */ /* 0x000e700000002400 */
[----:B------:R-:W2:Y:S08]  /*4280*/  MUFU.TANH R62, R62 ;  /* 0x0000003e003e7308 */ /* 0x000eb00000002400 */
[----:B------:R-:W3:Y:S08]  /*4290*/  MUFU.TANH R52, R52 ;  /* 0x0000003400347308 */ /* 0x000ef00000002400 */
[----:B------:R-:W4:Y:S08]  /*42a0*/  MUFU.TANH R63, R63 ;  /* 0x0000003f003f7308 */ /* 0x000f300000002400 */
[----:B------:R-:W5:Y:S01]  /*42b0*/  MUFU.TANH R53, R53 ;  /* 0x0000003500357308 */ /* 0x000f620000002400 */
[----:B------:R-:W-:-:S02]  /*42c0*/  WARPGROUP.DEPBAR.LE gsb0, 0x0 ;  /* 0x00008000000079c5 */ /* 0x000fc40000010000 */
[----:B------:R-:W-:Y:S01]  /*42d0*/  WARPGROUP.ARRIVE ;  /* 0x00000000000079c5 */ /* 0x000fe20000000000 */
[----:B------:R-:W-:Y:S01]  /*42e0*/  FMUL.FTZ R41, R41, UR5 ;  /* 0x0000000529297c20 */ /* 0x000fe20008410000 */
[----:B------:R-:W-:Y:S01]  /*42f0*/  FMUL.FTZ R40, R40, UR5 ;  /* 0x0000000528287c20 */ /* 0x000fe20008410000 */
[----:B------:R-:W-:Y:S02]  /*4300*/  FMUL.FTZ R43, R43, UR5 ;  /* 0x000000052b2b7c20 */ /* 0x000fe40008410000 */
[----:B------:R-:W-:Y:S01]  /*4310*/  MUFU.TANH R50, R50 ;  /* 0x0000003200327308 */ /* 0x000fe20000002400 */
[----:B------:R-:W-:Y:S01]  /*4320*/  FMUL.FTZ R44, R44, UR5 ;  /* 0x000000052c2c7c20 */ /* 0x000fe20008410000 */
[----:B------:R-:W-:Y:S01]  /*4330*/  HGMMA.64x16x16.F32 R32, gdesc[UR48], R32, gsb0 ;  /* 0x00200000302079f0 */ /* 0x000fe20008000820 */
[----:B------:R-:W-:Y:S01]  /*4340*/  UIADD3 UR50, UR4, 0xa06, URZ ;  /* 0x00000a0604327890 */ /* 0x000fe2000fffe03f */
[----:B------:R-:W-:Y:S01]  /*4350*/  FMUL.FTZ R45, R45, UR5 ;  /* 0x000000052d2d7c20 */ /* 0x000fe20008410000 */
[----:B------:R-:W-:Y:S01]  /*4360*/  UMOV UR51, 0x40000040 ;  /* 0x4000004000337882 */ /* 0x000fe20000000000 */
[----:B------:R-:W-:Y:S01]  /*4370*/  FMUL.FTZ R47, R47, UR5 ;  /* 0x000000052f2f7c20 */ /* 0x000fe20008410000 */
[----:B------:R-:W-:Y:S01]  /*4380*/  FMUL.FTZ R42, R42, UR5 ;  /* 0x000000052a2a7c20 */ /* 0x000fe20008410000 */
[----:B------:R0:W-:Y:S01]  /*4390*/  MUFU.TANH R6, R41 ;  /* 0x0000002900067308 */ /* 0x0001e20000002400 */
[----:B------:R-:W-:Y:S01]  /*43a0*/  FMUL.FTZ R46, R46, UR5 ;  /* 0x000000052e2e7c20 */ /* 0x000fe20008410000 */
[----:B------:R-:W-:-:S06]  /*43b0*/  ULDC UR4, c[0x0][0x988] ;  /* 0x0002620000047ab9 */ /* 0x000fcc0000000800 */
[----:B------:R1:W-:Y:S01]  /*43c0*/  MUFU.TANH R8, R43 ;  /* 0x0000002b00087308 */ /* 0x0003e20000002400 */
[----:B0-----:R-:W-:Y:S02]  /*43d0*/  FSEL R41, R71, -INF , P3 ;  /* 0xff80000047297808 */ /* 0x001fe40001800000 */
[----:B------:R-:W-:Y:S01]  /*43e0*/  FSEL R71, R56, -INF , P6 ;  /* 0xff80000038477808 */ /* 0x000fe20003000000 */
[----:B------:R-:W-:Y:S01]  /*43f0*/  IMAD.MOV.U32 R56, RZ, RZ, R119 ;  /* 0x000000ffff387224 */ /* 0x000fe200078e0077 */
[----:B------:R-:W-:Y:S02]  /*4400*/  ISETP.GT.AND P3, PT, R66, 0x30, PT ;  /* 0x000000304200780c */ /* 0x000fe40003f64270 */
[----:B------:R-:W-:Y:S01]  /*4410*/  FMNMX.FTZ R20, R71, R20, !PT ;  /* 0x0000001447147209 */ /* 0x000fe20007810000 */
[----:B------:R-:W0:Y:S01]  /*4420*/  MUFU.TANH R40, R40 ;  /* 0x0000002800287308 */ /* 0x000e220000002400 */
[----:B------:R-:W-:Y:S02]  /*4430*/  FSEL R91, R48, -INF , P3 ;  /* 0xff800000305b7808 */ /* 0x000fe40001800000 */
[----:B------:R-:W-:-:S02]  /*4440*/  FMNMX.FTZ R48, R85, R20, !PT ;  /* 0x0000001455307209 */ /* 0x000fc40007810000 */
[----:B-1----:R-:W-:Y:S01]  /*4450*/  FSEL R43, R58, -INF , P6 ;  /* 0xff8000003a2b7808 */ /* 0x002fe20003000000 */
[----:B------:R-:W-:Y:S01]  /*4460*/  IMAD.MOV.U32 R58, RZ, RZ, R119 ;  /* 0x000000ffff3a7224 */ /* 0x000fe200078e0077 */
[----:B------:R-:W-:Y:S01]  /*4470*/  FMNMX.FTZ R48, R87, R48, !PT ;  /* 0x0000003057307209 */ /* 0x000fe20007810000 */
[----:B------:R-:W1:Y:S01]  /*4480*/  MUFU.TANH R51, R51 ;  /* 0x0000003300337308 */ /* 0x000e620000002400 */
[----:B------:R-:W-:Y:S02]  /*4490*/  ISETP.GT.AND P6, PT, R66, 0x31, PT ;  /* 0x000000314200780c */ /* 0x000fe40003fc4270 */
[----:B------:R-:W-:Y:S02]  /*44a0*/  FMNMX.FTZ R48, R89, R48, !PT ;  /* 0x0000003059307209 */ /* 0x000fe40007810000 */
[----:B------:R-:W-:Y:S02]  /*44b0*/  FSEL R93, R49, -INF , P6 ;  /* 0xff800000315d7808 */ /* 0x000fe40003000000 */
[----:B------:R-:W-:Y:S01]  /*44c0*/  FMNMX.FTZ R48, R91, R48, !PT ;  /* 0x000000305b307209 */ /* 0x000fe20007810000 */
[----:B------:R-:W1:Y:S03]  /*44d0*/  MUFU.TANH R54, R54 ;  /* 0x0000003600367308 */ /* 0x000e660000002400 */
[----:B------:R-:W-:-:S05]  /*44e0*/  FMNMX.FTZ R48, R93, R48, !PT ;  /* 0x000000305d307209 */ /* 0x000fca0007810000 */
[----:B------:R2:W-:Y:S01]  /*44f0*/  MUFU.TANH R9, R45 ;  /* 0x0000002d00097308 */ /* 0x0005e20000002400 */
[----:B------:R-:W-:Y:S02]  /*4500*/  WARPGROUP.DEPBAR.LE gsb0, 0x0 ;  /* 0x00008000000079c5 */ /* 0x000fe40000010000 */
[----:B------:R-:W-:Y:S01]  /*4510*/  WARPGROUP.ARRIVE ;  /* 0x00000000000079c5 */ /* 0x000fe20000000000 */
[----:B------:R-:W-:Y:S01]  /*4520*/  FMUL.FTZ R12, R33, UR5 ;  /* 0x00000005210c7c20 */ /* 0x000fe20008410000 */
[----:B------:R-:W-:-:S03]  /*4530*/  FSEL R33, R59, -INF , P5 ;  /* 0xff8000003b217808 */ /* 0x000fc60002800000 */
[----:B------:R-:W1:Y:S01]  /*4540*/  MUFU.TANH R44, R44 ;  /* 0x0000002c002c7308 */ /* 0x000e620000002400 */
[----:B------:R-:W-:Y:S01]  /*4550*/  ISETP.GT.AND P5, PT, R66, 0x38, PT ;  /* 0x000000384200780c */ /* 0x000fe20003fa4270 */
[----:B------:R-:W-:Y:S01]  /*4560*/  FMUL.FTZ R32, R32, UR5 ;  /* 0x0000000520207c20 */ /* 0x000fe20008410000 */
[----:B------:R-:W-:Y:S01]  /*4570*/  HGMMA.64x16x16.F32 R24, gdesc[UR48], R24, gsb0 ;  /* 0x00200000301879f0 */ /* 0x000fe20008000818 */
[----:B--2---:R-:W-:Y:S01]  /*4580*/  FSEL R45, R62, -INF , P4 ;  /* 0xff8000003e2d7808 */ /* 0x004fe20002000000 */
[----:B------:R-:W-:Y:S01]  /*4590*/  FMUL.FTZ R14, R35, UR5 ;  /* 0x00000005230e7c20 */ /* 0x000fe20008410000 */
[----:B------:R-:W-:Y:S01]  /*45a0*/  ISETP.GT.AND P4, PT, R66, 0x39, PT ;  /* 0x000000394200780c */ /* 0x000fe20003f84270 */
[----:B------:R-:W-:Y:S01]  /*45b0*/  FMUL.FTZ R36, R36, UR5 ;  /* 0x0000000524247c20 */ /* 0x000fe20008410000 */
[----:B---3--:R-:W-:Y:S01]  /*45c0*/  FSEL R95, R52, -INF , P5 ;  /* 0xff800000345f7808 */ /* 0x008fe20002800000 */
[----:B------:R-:W2:Y:S01]  /*45d0*/  MUFU.TANH R55, R55 ;  /* 0x0000003700377308 */ /* 0x000ea20000002400 */
[----:B----4-:R-:W-:Y:S01]  /*45e0*/  FSEL R35, R63, -INF , P2 ;  /* 0xff8000003f237808 */ /* 0x010fe20001000000 */
[----:B------:R-:W-:Y:S01]  /*45f0*/  FMUL.FTZ R20, R37, UR5 ;  /* 0x0000000525147c20 */ /* 0x000fe20008410000 */
[----:B------:R-:W-:Y:S01]  /*4600*/  ISETP.GT.AND P2, PT, R66, 0x40, PT ;  /* 0x000000404200780c */ /* 0x000fe20003f44270 */
[----:B------:R-:W-:Y:S01]  /*4610*/  FMUL.FTZ R34, R34, UR5 ;  /* 0x0000000522227c20 */ /* 0x000fe20008410000 */
[----:B-----5:R-:W-:Y:S01]  /*4620*/  FSEL R97, R53, -INF , P4 ;  /* 0xff80000035617808 */ /* 0x020fe20002000000 */
[----:B------:R-:W-:Y:S01]  /*4630*/  FMUL.FTZ R38, R38, UR5 ;  /* 0x0000000526267c20 */ /* 0x000fe20008410000 */
[----:B------:R-:W-:Y:S01]  /*4640*/  FMNMX.FTZ R48, R95, R48, !PT ;  /* 0x000000305f307209 */ /* 0x000fe20007810000 */
[----:B------:R3:W-:Y:S01]  /*4650*/  MUFU.TANH R10, R47 ;  /* 0x0000002f000a7308 */ /* 0x0007e20000002400 */
[----:B0-----:R-:W-:Y:S01]  /*4660*/  FSEL R99, R40, -INF , P2 ;  /* 0xff80000028637808 */ /* 0x001fe20001000000 */
[----:B------:R-:W-:Y:S01]  /*4670*/  FMUL.FTZ R39, R39, UR5 ;  /* 0x0000000527277c20 */ /* 0x000fe20008410000 */
[----:B------:R-:W-:Y:S01]  /*4680*/  FMNMX.FTZ R48, R97, R48, !PT ;  /* 0x0000003061307209 */ /* 0x000fe20007810000 */
[----:B------:R-:W-:Y:S01]  /*4690*/  IMAD.MOV.U32 R62, RZ, RZ, R119 ;  /* 0x000000ffff3e7224 */ /* 0x000fe200078e0077 */
[----:B-1----:R-:W-:-:S02]  /*46a0*/  FSEL R37, R51, -INF , P6 ;  /* 0xff80000033257808 */ /* 0x002fc40003000000 */
[----:B------:R-:W-:Y:S01]  /*46b0*/  ISETP.GT.AND P6, PT, R66, 0x48, PT ;  /* 0x000000484200780c */ /* 0x000fe20003fc4270 */
[----:B------:R-:W0:Y:S01]  /*46c0*/  MUFU.TANH R32, R32 ;  /* 0x0000002000207308 */ /* 0x000e220000002400 */
[----:B---3--:R-:W-:Y:S01]  /*46d0*/  FSEL R47, R50, -INF , P3 ;  /* 0xff800000322f7808 */ /* 0x008fe20001800000 */
[--C-:B------:R-:W-:Y:S01]  /*46e0*/  IMAD.MOV.U32 R50, RZ, RZ, R119.reuse ;  /* 0x000000ffff327224 */ /* 0x100fe200078e0077 */
[----:B------:R-:W-:Y:S02]  /*46f0*/  ISETP.GT.AND P3, PT, R66, 0x41, PT ;  /* 0x000000414200780c */ /* 0x000fe40003f64270 */
[----:B------:R-:W-:Y:S02]  /*4700*/  FMNMX.FTZ R48, R99, R48, !PT ;  /* 0x0000003063307209 */ /* 0x000fe40007810000 */
[----:B------:R-:W-:Y:S01]  /*4710*/  FSEL R101, R6, -INF , P3 ;  /* 0xff80000006657808 */ /* 0x000fe20001800000 */
[----:B------:R-:W1:Y:S01]  /*4720*/  MUFU.TANH R42, R42 ;  /* 0x0000002a002a7308 */ /* 0x000e620000002400 */
[----:B------:R-:W-:Y:S01]  /*4730*/  FSEL R49, R54, -INF , P5 ;  /* 0xff80000036317808 */ /* 0x000fe20002800000 */
[----:B------:R-:W-:Y:S01]  /*4740*/  IMAD.MOV.U32 R54, RZ, RZ, R119 ;  /* 0x000000ffff367224 */ /* 0x000fe200078e0077 */
[----:B------:R-:W-:-:S02]  /*4750*/  ISETP.GT.AND P5, PT, R66, 0x49, PT ;  /* 0x000000494200780c */ /* 0x000fc40003fa4270 */
[----:B------:R-:W-:Y:S01]  /*4760*/  FSEL R103, R44, -INF , P6 ;  /* 0xff8000002c677808 */ /* 0x000fe20003000000 */
[----:B------:R-:W-:Y:S01]  /*4770*/  IMAD.MOV.U32 R44, RZ, RZ, R119 ;  /* 0x000000ffff2c7224 */ /* 0x000fe200078e0077 */
[----:B------:R-:W-:Y:S01]  /*4780*/  FMNMX.FTZ R48, R101, R48, !PT ;  /* 0x0000003065307209 */ /* 0x000fe20007810000 */
[----:B------:R-:W3:Y:S01]  /*4790*/  MUFU.TANH R12, R12 ;  /* 0x0000000c000c7308 */ /* 0x000ee20000002400 */
[----:B--2---:R-:W-:Y:S02]  /*47a0*/  FSEL R51, R55, -INF , P4 ;  /* 0xff80000037337808 */ /* 0x004fe40002000000 */
[----:B------:R-:W-:Y:S02]  /*47b0*/  ISETP.GT.AND P4, PT, R66, 0x50, PT ;  /* 0x000000504200780c */ /* 0x000fe40003f84270 */
[----:B------:R-:W-:Y:S02]  /*47c0*/  FSEL R105, R9, -INF , P5 ;  /* 0xff80000009697808 */ /* 0x000fe40002800000 */
[----:B------:R-:W-:Y:S01]  /*47d0*/  FMNMX.FTZ R48, R103, R48, !PT ;  /* 0x0000003067307209 */ /* 0x000fe20007810000 */
[----:B------:R-:W2:Y:S01]  /*47e0*/  MUFU.TANH R46, R46 ;  /* 0x0000002e002e7308 */ /* 0x000ea20000002400 */
[----:B------:R-:W-:-:S02]  /*47f0*/  FSEL R55, R8, -INF , P3 ;  /* 0xff80000008377808 */ /* 0x000fc40001800000 */
[----:B------:R-:W-:Y:S02]  /*4800*/  ISETP.GT.AND P3, PT, R66, 0x51, PT ;  /* 0x000000514200780c */ /* 0x000fe40003f64270 */
[----:B0-----:R-:W-:Y:S01]  /*4810*/  FSEL R107, R32, -INF , P4 ;  /* 0xff800000206b7808 */ /* 0x001fe20002000000 */
[----:B------:R-:W-:Y:S02]  /*4820*/  WARPGROUP.DEPBAR.LE gsb0, 0x0 ;  /* 0x00008000000079c5 */ /* 0x000fe40000010000 */
[----:B------:R-:W0:Y:S01]  /*4830*/  MUFU.TANH R36, R36 ;  /* 0x0000002400247308 */ /* 0x000e220000002400 */
[----:B------:R-:W-:Y:S01]  /*4840*/  FMUL.FTZ R24, R24, UR5 ;  /* 0x0000000518187c20 */ /* 0x000fe20008410000 */
[----:B------:R-:W-:Y:S01]  /*4850*/  FMUL.FTZ R6, R25, UR5 ;  /* 0x0000000519067c20 */ /* 0x000fe20008410000 */
[----:B------:R-:W-:Y:S01]  /*4860*/  FMNMX.FTZ R48, R105, R48, !PT ;  /* 0x0000003069307209 */ /* 0x000fe20007810000 */
[----:B------:R-:W-:Y:S01]  /*4870*/  FMUL.FTZ R28, R28, UR5 ;  /* 0x000000051c1c7c20 */ /* 0x000fe20008410000 */
[----:B-1----:R-:W-:Y:S01]  /*4880*/  FSEL R53, R42, -INF , P2 ;  /* 0xff8000002a357808 */ /* 0x002fe20001000000 */
[----:B------:R-:W-:Y:S01]  /*4890*/  FMUL.FTZ R8, R29, UR5 ;  /* 0x000000051d087c20 */ /* 0x000fe20008410000 */
[----:B------:R-:W-:Y:S01]  /*48a0*/  ISETP.GT.AND P2, PT, R66, 0x58, PT ;  /* 0x000000584200780c */ /* 0x000fe20003f44270 */
[----:B------:R-:W1:Y:S01]  /*48b0*/  MUFU.TANH R20, R20 ;  /* 0x0000001400147308 */ /* 0x000e620000002400 */
[----:B---3--:R-:W-:Y:S01]  /*48c0*/  FSEL R109, R12, -INF , P3 ;  /* 0xff8000000c6d7808 */ /* 0x008fe20001800000 */
[----:B------:R-:W-:Y:S01]  /*48d0*/  FMUL.FTZ R26, R26, UR5 ;  /* 0x000000051a1a7c20 */ /* 0x000fe20008410000 */
[----:B------:R-:W-:Y:S01]  /*48e0*/  FMNMX.FTZ R48, R107, R48, !PT ;  /* 0x000000306b307209 */ /* 0x000fe20007810000 */
[----:B------:R-:W-:Y:S01]  /*48f0*/  FMUL.FTZ R30, R30, UR5 ;  /* 0x000000051e1e7c20 */ /* 0x000fe20008410000 */
[----:B--2---:R-:W-:Y:S01]  /*4900*/  FSEL R25, R46, -INF , P6 ;  /* 0xff8000002e197808 */ /* 0x004fe20003000000 */
[----:B------:R-:W-:Y:S01]  /*4910*/  FMUL.FTZ R31, R31, UR5 ;  /* 0x000000051f1f7c20 */ /* 0x000fe20008410000 */
[----:B------:R-:W-:Y:S01]  /*4920*/  ISETP.GT.AND P6, PT, R66, 0x59, PT ;  /* 0x000000594200780c */ /* 0x000fe20003fc4270 */
[----:B------:R-:W2:Y:S01]  /*4930*/  MUFU.TANH R34, R34 ;  /* 0x0000002200227308 */ /* 0x000ea20000002400 */
[----:B0-----:R-:W-:Y:S01]  /*4940*/  FSEL R111, R36, -INF , P2 ;  /* 0xff800000246f7808 */ /* 0x001fe20001000000 */
[----:B------:R0:W-:Y:S01]  /*4950*/  @!P1 SYNCS.ARRIVE.TRANS64.RED.A1T0 RZ, [R0+URZ], RZ ;  /* 0x000000ff00ff99a7 */ /* 0x0001e2000810043f */
[----:B------:R-:W-:Y:S01]  /*4960*/  FMNMX.FTZ R48, R109, R48, !PT ;  /* 0x000000306d307209 */ /* 0x000fe20007810000 */
[----:B------:R-:W-:Y:S01]  /*4970*/  IMAD.MOV.U32 R46, RZ, RZ, R119 ;  /* 0x000000ffff2e7224 */ /* 0x000fe200078e0077 */
[----:B------:R-:W-:-:S02]  /*4980*/  FSEL R29, R10, -INF , P5 ;  /* 0xff8000000a1d7808 */ /* 0x000fc40002800000 */
[----:B------:R-:W-:Y:S01]  /*4990*/  ISETP.GT.AND P5, PT, R66, 0x60, PT ;  /* 0x000000604200780c */ /* 0x000fe20003fa4270 */
[----:B------:R-:W3:Y:S01]  /*49a0*/  MUFU.TANH R24, R24 ;  /* 0x0000001800187308 */ /* 0x000ee20000002400 */
[----:B-1----:R-:W-:Y:S02]  /*49b0*/  FSEL R113, R20, -INF , P6 ;  /* 0xff80000014717808 */ /* 0x002fe40003000000 */
[----:B------:R-:W-:Y:S02]  /*49c0*/  FMNMX.FTZ R48, R111, R48, !PT ;  /* 0x000000306f307209 */ /* 0x000fe40007810000 */
[----:B------:R-:W-:Y:S02]  /*49d0*/  MOV R52, R119 ;  /* 0x0000007700347202 */ /* 0x000fe40000000f00 */
[----:B------:R-:W-:Y:S01]  /*49e0*/  FMNMX.FTZ R48, R113, R48, !PT ;  /* 0x0000003071307209 */ /* 0x000fe20007810000 */
[----:B------:R-:W1:Y:S01]  /*49f0*/  MUFU.TANH R14, R14 ;  /* 0x0000000e000e7308 */ /* 0x000e620000002400 */
[----:B--2---:R-:W-:-:S02]  /*4a00*/  FSEL R57, R34, -INF , P4 ;  /* 0xff80000022397808 */ /* 0x004fc40002000000 */
[----:B------:R-:W-:-:S05]  /*4a10*/  ISETP.GT.AND P4, PT, R66, 0x61, PT ;  /* 0x000000614200780c */ /* 0x000fca0003f84270 */
[----:B------:R-:W2:Y:S01]  /*4a20*/  MUFU.TANH R6, R6 ;  /* 0x0000000600067308 */ /* 0x000ea20000002400 */
[----:B---3--:R-:W-:-:S04]  /*4a30*/  FSEL R115, R24, -INF , P5 ;  /* 0xff80000018737808 */ /* 0x008fc80002800000 */
[----:B------:R-:W-:-:S03]  /*4a40*/  FMNMX.FTZ R48, R115, R48, !PT ;  /* 0x0000003073307209 */ /* 0x000fc60007810000 */
[----:B------:R-:W3:Y:S01]  /*4a50*/  MUFU.TANH R38, R38 ;  /* 0x0000002600267308 */ /* 0x000ee20000002400 */
[----:B-1----:R-:W-:Y:S02]  /*4a60*/  FSEL R59, R14, -INF , P3 ;  /* 0xff8000000e3b7808 */ /* 0x002fe40001800000 */
[----:B------:R-:W-:Y:S02]  /*4a70*/  ISETP.GT.AND P3, PT, R66, 0x68, PT ;  /* 0x000000684200780c */ /* 0x000fe40003f64270 */
[----:B------:R-:W-:-:S03]  /*4a80*/  FMNMX.FTZ R14, R3, R4, !PT ;  /* 0x00000004030e7209 */ /* 0x000fc60007810000 */
[----:B------:R-:W1:Y:S01]  /*4a90*/  MUFU.TANH R28, R28 ;  /* 0x0000001c001c7308 */ /* 0x000e620000002400 */
[----:B--2---:R-:W-:Y:S01]  /*4aa0*/  FSEL R117, R6, -INF , P4 ;  /* 0xff80000006757808 */ /* 0x004fe20002000000 */
[----:B------:R-:W-:Y:S01]  /*4ab0*/  IMAD.U32 R6, RZ, RZ, UR4 ;  /* 0x00000004ff067e24 */ /* 0x000fe2000f8e00ff */
[----:B------:R-:W-:Y:S02]  /*4ac0*/  FMNMX.FTZ R14, R7, R14, !PT ;  /* 0x0000000e070e7209 */ /* 0x000fe40007810000 */
[----:B------:R-:W-:Y:S02]  /*4ad0*/  FMNMX.FTZ R48, R117, R48, !PT ;  /* 0x0000003075307209 */ /* 0x000fe40007810000 */
[----:B------:R-:W-:Y:S01]  /*4ae0*/  FMNMX.FTZ R14, R11, R14, !PT ;  /* 0x0000000e0b0e7209 */ /* 0x000fe20007810000 */
[----:B------:R-:W2:Y:S01]  /*4af0*/  MUFU.TANH R8, R8 ;  /* 0x0000000800087308 */ /* 0x000ea20000002400 */
[----:B---3--:R-:W-:Y:S02]  /*4b00*/  FSEL R61, R38, -INF , P2 ;  /* 0xff800000263d7808 */ /* 0x008fe40001000000 */
[----:B------:R-:W-:Y:S01]  /*4b10*/  ISETP.GT.AND P2, PT, R66, 0x69, PT ;  /* 0x000000694200780c */ /* 0x000fe20003f44270 */
[----:B------:R-:W-:Y:S01]  /*4b20*/  IMAD.MOV.U32 R66, RZ, RZ, R119 ;  /* 0x000000ffff427224 */ /* 0x000fe200078e0077 */
[----:B------:R-:W-:-:S03]  /*4b30*/  FMNMX.FTZ R14, R13, R14, !PT ;  /* 0x0000000e0d0e7209 */ /* 0x000fc60007810000 */
[----:B------:R-:W3:Y:S01]  /*4b40*/  MUFU.TANH R26, R26 ;  /* 0x0000001a001a7308 */ /* 0x000ee20000002400 */
[----:B-1----:R-:W-:Y:S02]  /*4b50*/  FSEL R121, R28, -INF , P3 ;  /* 0xff8000001c797808 */ /* 0x002fe40001800000 */
[----:B------:R-:W-:Y:S02]  /*4b60*/  FMNMX.FTZ R14, R15, R14, !PT ;  /* 0x0000000e0f0e7209 */ /* 0x000fe40007810000 */
[----:B------:R-:W-:Y:S02]  /*4b70*/  FMNMX.FTZ R48, R121, R48, !PT ;  /* 0x0000003079307209 */ /* 0x000fe40007810000 */
[----:B------:R-:W-:Y:S01]  /*4b80*/  FMNMX.FTZ R14, R21, R14, !PT ;  /* 0x0000000e150e7209 */ /* 0x000fe20007810000 */
[----:B------:R-:W1:Y:S01]  /*4b90*/  MUFU.TANH R30, R30 ;  /* 0x0000001e001e7308 */ /* 0x000e620000002400 */
[----:B--2---:R-:W-:Y:S02]  /*4ba0*/  FSEL R123, R8, -INF , P2 ;  /* 0xff800000087b7808 */ /* 0x004fe40001000000 */
[----:B------:R-:W-:-:S02]  /*4bb0*/  FMNMX.FTZ R14, R41, R14, !PT ;  /* 0x0000000e290e7209 */ /* 0x000fc40007810000 */
[----:B------:R-:W-:Y:S02]  /*4bc0*/  FMNMX.FTZ R48, R123, R48, !PT ;  /* 0x000000307b307209 */ /* 0x000fe40007810000 */
[----:B------:R-:W-:Y:S01]  /*4bd0*/  FMNMX.FTZ R14, R43, R14, !PT ;  /* 0x0000000e2b0e7209 */ /* 0x000fe20007810000 */
[----:B------:R-:W2:Y:S02]  /*4be0*/  MUFU.TANH R12, R31 ;  /* 0x0000001f000c7308 */ /* 0x000ea40000002400 */
[----:B------:R-:W4:Y:S01]  /*4bf0*/  SHFL.BFLY PT, R9, R48, 0x2, 0x1f ;  /* 0x0c401f0030097f89 */ /* 0x000f2200000e0000 */
[----:B------:R-:W-:-:S04]  /*4c00*/  FMNMX.FTZ R14, R33, R14, !PT ;  /* 0x0000000e210e7209 */ /* 0x000fc80007810000 */
[----:B------:R-:W-:-:S04]  /*4c10*/  FMNMX.FTZ R14, R45, R14, !PT ;  /* 0x0000000e2d0e7209 */ /* 0x000fc80007810000 */
[----:B------:R-:W-:-:S04]  /*4c20*/  FMNMX.FTZ R14, R35, R14, !PT ;  /* 0x0000000e230e7209 */ /* 0x000fc80007810000 */
[----:B------:R-:W-:-:S04]  /*4c30*/  FMNMX.FTZ R14, R47, R14, !PT ;  /* 0x0000000e2f0e7209 */ /* 0x000fc80007810000 */
[----:B------:R-:W-:-:S04]  /*4c40*/  FMNMX.FTZ R14, R37, R14, !PT ;  /* 0x0000000e250e7209 */ /* 0x000fc80007810000 */
[----:B------:R-:W-:Y:S02]  /*4c50*/  FMNMX.FTZ R14, R49, R14, !PT ;  /* 0x0000000e310e7209 */ /* 0x000fe40007810000 */
[----:B----4-:R-:W-:Y:S01]  /*4c60*/  FMNMX.FTZ R10, R48, R9, !PT ;  /* 0x00000009300a7209 */ /* 0x010fe20007810000 */
[----:B------:R-:W-:Y:S01]  /*4c70*/  IMAD.MOV.U32 R48, RZ, RZ, R119 ;  /* 0x000000ffff307224 */ /* 0x000fe200078e0077 */
[----:B------:R-:W-:-:S03]  /*4c80*/  FMNMX.FTZ R14, R51, R14, !PT ;  /* 0x0000000e330e7209 */ /* 0x000fc60007810000 */
        /* <DEDUP_REMOVED lines=8> */
[----:B------:R-:W-:Y:S01]  /*4d10*/  FMUL.FTZ R10, R27, UR5 ;  /* 0x000000051b0a7c20 */ /* 0x000fe20008410000 */
[----:B------:R-:W-:Y:S02]  /*4d20*/  FMNMX.FTZ R14, R61, R14, !PT ;  /* 0x0000000e3d0e7209 */ /* 0x000fe40007810000 */
[C---:B------:R-:W-:Y:S01]  /*4d30*/  FSETP.NEU.FTZ.AND P0, PT, R8.reuse, -INF , PT ;  /* 0xff8000000800780b */ /* 0x040fe20003f1d000 */
[----:B------:R-:W-:Y:S02]  /*4d40*/  FMUL.FTZ R9, R8, R6 ;  /* 0x0000000608097220 */ /* 0x000fe40000410000 */
[----:B------:R-:W4:Y:S03]  /*4d50*/  MUFU.TANH R10, R10 ;  /* 0x0000000a000a7308 */ /* 0x000f260000002400 */
[----:B------:R-:W-:-:S02]  /*4d60*/  FSEL R20, R9, RZ, P0 ;  /* 0x000000ff09147208 */ /* 0x000fc40000000000 */
[----:B------:R-:W-:Y:S01]  /*4d70*/  ISETP.NE.AND P0, PT, R80, RZ, PT ;  /* 0x000000ff5000720c */ /* 0x000fe20003f05270 */
[--C-:B------:R-:W-:Y:S02]  /*4d80*/  IMAD.MOV.U32 R80, RZ, RZ, R119.reuse ;  /* 0x000000ffff507224 */ /* 0x100fe400078e0077 */
[----:B------:R5:W0:Y:S01]  /*4d90*/  MUFU.TANH R9, R39 ;  /* 0x0000002700097308 */ /* 0x000a220000002400 */
[-CC-:B------:R-:W-:Y:S01]  /*4da0*/  FFMA.FTZ R200, R67, R6.reuse, -R20.reuse ;  /* 0x0000000643c87223 */ /* 0x180fe20000010814 */
[-CC-:B------:R-:W-:Y:S01]  /*4db0*/  FFMA.FTZ R63, R69, R6.reuse, -R20.reuse ;  /* 0x00000006453f7223 */ /* 0x180fe20000010814 */
[----:B---3--:R-:W-:Y:S01]  /*4dc0*/  FSEL R69, R26, -INF , P5 ;  /* 0xff8000001a457808 */ /* 0x008fe20002800000 */
[-CC-:B------:R-:W-:Y:S01]  /*4dd0*/  FFMA.FTZ R192, R71, R6.reuse, -R20.reuse ;  /* 0x0000000647c07223 */ /* 0x180fe20000010814 */
[-CC-:B------:R-:W-:Y:S01]  /*4de0*/  FFMA.FTZ R27, R73, R6.reuse, -R20.reuse ;  /* 0x00000006491b7223 */ /* 0x180fe20000010814 */
[----:B-1----:R-:W-:Y:S01]  /*4df0*/  FSEL R73, R30, -INF , P3 ;  /* 0xff8000001e497808 */ /* 0x002fe20001800000 */
[-CC-:B------:R-:W-:Y:S01]  /*4e00*/  FFMA.FTZ R202, R75, R6.reuse, -R20.reuse ;  /* 0x000000064bca7223 */ /* 0x180fe20000010814 */
[----:B--2---:R-:W-:Y:S01]  /*4e10*/  FSEL R75, R12, -INF , P2 ;  /* 0xff8000000c4b7808 */ /* 0x004fe20001000000 */
[----:B------:R-:W-:Y:S01]  /*4e20*/  MUFU.EX2 R200, R200 ;  /* 0x000000c800c87308 */ /* 0x000fe20000000800 */
[----:B----4-:R-:W-:Y:S01]  /*4e30*/  FSEL R71, R10, -INF , P4 ;  /* 0xff8000000a477808 */ /* 0x010fe20002000000 */
[-CC-:B------:R-:W-:Y:S01]  /*4e40*/  FFMA.FTZ R31, R77, R6.reuse, -R20.reuse ;  /* 0x000000064d1f7223 */ /* 0x180fe20000010814 */
[-CC-:B------:R-:W-:Y:S01]  /*4e50*/  FFMA.FTZ R196, R79, R6.reuse, -R20.reuse ;  /* 0x000000064fc47223 */ /* 0x180fe20000010814 */
[-CC-:B-----5:R-:W-:Y:S01]  /*4e60*/  FFMA.FTZ R39, R65, R6.reuse, -R20.reuse ;  /* 0x0000000641277223 */ /* 0x1a0fe20000010814 */
[-CC-:B------:R-:W-:Y:S01]  /*4e70*/  FFMA.FTZ R198, R81, R6.reuse, -R20.reuse ;  /* 0x0000000651c67223 */ /* 0x180fe20000010814 */
[-CC-:B------:R-:W-:Y:S01]  /*4e80*/  FFMA.FTZ R65, R85, R6.reuse, -R20.reuse ;  /* 0x0000000655417223 */ /* 0x180fe20000010814 */
[-CC-:B------:R-:W-:Y:S01]  /*4e90*/  FFMA.FTZ R194, R87, R6.reuse, -R20.reuse ;  /* 0x0000000657c27223 */ /* 0x180fe20000010814 */
[----:B0-----:R-:W-:Y:S01]  /*4ea0*/  FSEL R67, R9, -INF , P6 ;  /* 0xff80000009437808 */ /* 0x001fe20003000000 */
[----:B------:R-:W0:Y:S01]  /*4eb0*/  MUFU.EX2 R27, R27 ;  /* 0x0000001b001b7308 */ /* 0x000e220000000800 */
[-CC-:B------:R-:W-:Y:S01]  /*4ec0*/  FFMA.FTZ R89, R89, R6.reuse, -R20.reuse ;  /* 0x0000000659597223 */ /* 0x180fe20000010814 */
[--C-:B------:R-:W-:Y:S01]  /*4ed0*/  FFMA.FTZ R91, R91, R6, -R20.reuse ;  /* 0x000000065b5b7223 */ /* 0x100fe20000010814 */
[----:B------:R-:W-:Y:S01]  /*4ee0*/  FMNMX.FTZ R14, R67, R14, !PT ;  /* 0x0000000e430e7209 */ /* 0x000fe20007810000 */
[-CC-:B------:R-:W-:Y:S01]  /*4ef0*/  FFMA.FTZ R93, R93, R6.reuse, -R20.reuse ;  /* 0x000000065d5d7223 */ /* 0x180fe20000010814 */
[-CC-:B------:R-:W-:Y:S01]  /*4f00*/  FFMA.FTZ R95, R95, R6.reuse, -R20.reuse ;  /* 0x000000065f5f7223 */ /* 0x180fe20000010814 */
[--C-:B------:R-:W-:Y:S01]  /*4f10*/  FFMA.FTZ R97, R97, R6, -R20.reuse ;  /* 0x0000000661617223 */ /* 0x100fe20000010814 */
[----:B------:R-:W-:Y:S01]  /*4f20*/  FMNMX.FTZ R14, R69, R14, !PT ;  /* 0x0000000e450e7209 */ /* 0x000fe20007810000 */
[----:B------:R-:W1:Y:S01]  /*4f30*/  MUFU.EX2 R202, R202 ;  /* 0x000000ca00ca7308 */ /* 0x000e620000000800 */
[-CC-:B------:R-:W-:Y:S01]  /*4f40*/  FFMA.FTZ R99, R99, R6.reuse, -R20.reuse ;  /* 0x0000000663637223 */ /* 0x180fe20000010814 */
[--C-:B------:R-:W-:Y:S01]  /*4f50*/  FFMA.FTZ R101, R101, R6, -R20.reuse ;  /* 0x0000000665657223 */ /* 0x100fe20000010814 */
[----:B------:R-:W-:Y:S01]  /*4f60*/  FMNMX.FTZ R14, R71, R14, !PT ;  /* 0x0000000e470e7209 */ /* 0x000fe20007810000 */
[-CC-:B------:R-:W-:Y:S01]  /*4f70*/  FFMA.FTZ R103, R103, R6.reuse, -R20.reuse ;  /* 0x0000000667677223 */ /* 0x180fe20000010814 */
[-CC-:B------:R-:W-:Y:S01]  /*4f80*/  FFMA.FTZ R105, R105, R6.reuse, -R20.reuse ;  /* 0x0000000669697223 */ /* 0x180fe20000010814 */
[--C-:B------:R-:W-:Y:S01]  /*4f90*/  FFMA.FTZ R107, R107, R6, -R20.reuse ;  /* 0x000000066b6b7223 */ /* 0x100fe20000010814 */
[----:B------:R-:W-:Y:S01]  /*4fa0*/  FMNMX.FTZ R14, R73, R14, !PT ;  /* 0x0000000e490e7209 */ /* 0x000fe20007810000 */
[----:B------:R-:W2:Y:S01]  /*4fb0*/  MUFU.EX2 R31, R31 ;  /* 0x0000001f001f7308 */ /* 0x000ea20000000800 */
[-CC-:B------:R-:W-:Y:S01]  /*4fc0*/  FFMA.FTZ R109, R109, R6.reuse, -R20.reuse ;  /* 0x000000066d6d7223 */ /* 0x180fe20000010814 */
[--C-:B------:R-:W-:Y:S01]  /*4fd0*/  FFMA.FTZ R111, R111, R6, -R20.reuse ;  /* 0x000000066f6f7223 */ /* 0x100fe20000010814 */
[----:B------:R-:W-:Y:S01]  /*4fe0*/  FMNMX.FTZ R14, R75, R14, !PT ;  /* 0x0000000e4b0e7209 */ /* 0x000fe20007810000 */
[-CC-:B------:R-:W-:Y:S01]  /*4ff0*/  FFMA.FTZ R113, R113, R6.reuse, -R20.reuse ;  /* 0x0000000671717223 */ /* 0x180fe20000010814 */
[-CC-:B------:R-:W-:Y:S01]  /*5000*/  FFMA.FTZ R115, R115, R6.reuse, -R20.reuse ;  /* 0x0000000673737223 */ /* 0x180fe20000010814 */
[-CC-:B------:R-:W-:Y:S01]  /*5010*/  FFMA.FTZ R117, R117, R6.reuse, -R20.reuse ;  /* 0x0000000675757223 */ /* 0x180fe20000010814 */
[-CC-:B------:R-:W-:Y:S01]  /*5020*/  FFMA.FTZ R121, R121, R6.reuse, -R20.reuse ;  /* 0x0000000679797223 */ /* 0x180fe20000010814 */
[----:B------:R-:W3:Y:S01]  /*5030*/  SHFL.BFLY PT, R9, R14, 0x2, 0x1f ;  /* 0x0c401f000e097f89 */ /* 0x000ee200000e0000 */
[----:B------:R-:W4:Y:S01]  /*5040*/  MUFU.EX2 R196, R196 ;  /* 0x000000c400c47308 */ /* 0x000f220000000800 */
[----:B------:R-:W-:Y:S01]  /*5050*/  FFMA.FTZ R20, R123, R6, -R20 ;  /* 0x000000067b147223 */ /* 0x000fe20000010814 */
[--C-:B------:R-:W-:Y:S01]  /*5060*/  IMAD.MOV.U32 R87, RZ, RZ, R119.reuse ;  /* 0x000000ffff577224 */ /* 0x100fe200078e0077 */
[----:B------:R-:W-:Y:S01]  /*5070*/  MOV R85, R119 ;  /* 0x0000007700557202 */ /* 0x000fe20000000f00 */
[----:B------:R-:W-:-:S02]  /*5080*/  IMAD.MOV.U32 R81, RZ, RZ, R119 ;  /* 0x000000ffff517224 */ /* 0x000fc400078e0077 */
[--C-:B------:R-:W-:Y:S02]  /*5090*/  IMAD.MOV.U32 R79, RZ, RZ, R119.reuse ;  /* 0x000000ffff4f7224 */ /* 0x100fe400078e0077 */
[----:B------:R-:W-:Y:S01]  /*50a0*/  MUFU.EX2 R39, R39 ;  /* 0x0000002700277308 */ /* 0x000fe20000000800 */
[----:B------:R-:W-:-:S07]  /*50b0*/  IMAD.MOV.U32 R77, RZ, RZ, R119 ;  /* 0x000000ffff4d7224 */ /* 0x000fce00078e0077 */
[----:B------:R-:W-:Y:S01]  /*50c0*/  MUFU.EX2 R198, R198 ;  /* 0x000000c600c67308 */ /* 0x000fe20000000800 */
[----:B---3--:R-:W-:-:S07]  /*50d0*/  FMNMX.FTZ R10, R14, R9, !PT ;  /* 0x000000090e0a7209 */ /* 0x008fce0007810000 */
[----:B------:R-:W-:Y:S01]  /*50e0*/  MUFU.EX2 R63, R63 ;  /* 0x0000003f003f7308 */ /* 0x000fe20000000800 */
[----:B------:R-:W3:Y:S07]  /*50f0*/  SHFL.BFLY PT, R9, R10, 0x1, 0x1f ;  /* 0x0c201f000a097f89 */ /* 0x000eee00000e0000 */
[----:B------:R-:W-:Y:S08]  /*5100*/  MUFU.EX2 R192, R192 ;  /* 0x000000c000c07308 */ /* 0x000ff00000000800 */
[----:B------:R-:W-:Y:S08]  /*5110*/  MUFU.EX2 R65, R65 ;  /* 0x0000004100417308 */ /* 0x000ff00000000800 */
[----:B------:R-:W-:Y:S01]  /*5120*/  MUFU.EX2 R194, R194 ;  /* 0x000000c200c27308 */ /* 0x000fe20000000800 */
[----:B---3--:R-:W-:-:S04]  /*5130*/  FMNMX.FTZ R9, R10, R9, !PT ;  /* 0x000000090a097209 */ /* 0x008fc80007810000 */
[C---:B------:R-:W-:Y:S01]  /*5140*/  FSETP.NEU.FTZ.AND P2, PT, R9.reuse, -INF , PT ;  /* 0xff8000000900780b */ /* 0x040fe20003f5d000 */
[-C--:B------:R-:W-:Y:S02]  /*5150*/  FMUL.FTZ R10, R9, R6.reuse ;  /* 0x00000006090a7220 */ /* 0x080fe40000410000 */
[----:B------:R-:W-:Y:S03]  /*5160*/  MUFU.EX2 R89, R89 ;  /* 0x0000005900597308 */ /* 0x000fe60000000800 */
[----:B------:R-:W-:Y:S02]  /*5170*/  FSEL R10, R10, RZ, P2 ;  /* 0x000000ff0a0a7208 */ /* 0x000fe40001000000 */
        /* <DEDUP_REMOVED lines=10> */
[----:B------:R0:W-:Y:S01]  /*5220*/  MUFU.EX2 R14, R11 ;  /* 0x0000000b000e7308 */ /* 0x0001e20000000800 */
        /* <DEDUP_REMOVED lines=8> */
[----:B0-----:R-:W-:Y:S01]  /*52b0*/  FADD.FTZ R11, R200, R27 ;  /* 0x0000001bc80b7221 */ /* 0x001fe20000010000 */
[-CC-:B------:R-:W-:Y:S01]  /*52c0*/  FFMA.FTZ R49, R49, R6.reuse, -R10.reuse ;  /* 0x0000000631317223 */ /* 0x180fe2000001080a */
[-CC-:B------:R-:W-:Y:S01]  /*52d0*/  FFMA.FTZ R51, R51, R6.reuse, -R10.reuse ;  /* 0x0000000633337223 */ /* 0x180fe2000001080a */
[-CC-:B------:R-:W-:Y:S01]  /*52e0*/  FFMA.FTZ R53, R53, R6.reuse, -R10.reuse ;  /* 0x0000000635357223 */ /* 0x180fe2000001080a */
[-CC-:B------:R-:W-:Y:S01]  /*52f0*/  FFMA.FTZ R55, R55, R6.reuse, -R10.reuse ;  /* 0x0000000637377223 */ /* 0x180fe2000001080a */
[-CC-:B------:R-:W-:Y:S01]  /*5300*/  FFMA.FTZ R25, R25, R6.reuse, -R10.reuse ;  /* 0x0000000619197223 */ /* 0x180fe2000001080a */
[-CC-:B------:R-:W-:Y:S01]  /*5310*/  FFMA.FTZ R29, R29, R6.reuse, -R10.reuse ;  /* 0x000000061d1d7223 */ /* 0x180fe2000001080a */
[----:B------:R1:W0:Y:S01]  /*5320*/  MUFU.EX2 R12, R4 ;  /* 0x00000004000c7308 */ /* 0x0002220000000800 */
[-CC-:B------:R-:W-:Y:S01]  /*5330*/  FFMA.FTZ R57, R57, R6.reuse, -R10.reuse ;  /* 0x0000000639397223 */ /* 0x180fe2000001080a */
[-CC-:B------:R-:W-:Y:S01]  /*5340*/  FFMA.FTZ R59, R59, R6.reuse, -R10.reuse ;  /* 0x000000063b3b7223 */ /* 0x180fe2000001080a */
[-CC-:B------:R-:W-:Y:S01]  /*5350*/  FFMA.FTZ R61, R61, R6.reuse, -R10.reuse ;  /* 0x000000063d3d7223 */ /* 0x180fe2000001080a */
[-CC-:B------:R-:W-:Y:S01]  /*5360*/  FFMA.FTZ R67, R67, R6.reuse, -R10.reuse ;  /* 0x0000000643437223 */ /* 0x180fe2000001080a */
[-CC-:B------:R-:W-:Y:S01]  /*5370*/  FFMA.FTZ R69, R69, R6.reuse, -R10.reuse ;  /* 0x0000000645457223 */ /* 0x180fe2000001080a */
[-CC-:B------:R-:W-:Y:S01]  /*5380*/  FFMA.FTZ R71, R71, R6.reuse, -R10.reuse ;  /* 0x0000000647477223 */ /* 0x180fe2000001080a */
[-CC-:B------:R-:W-:Y:S01]  /*5390*/  FFMA.FTZ R73, R73, R6.reuse, -R10.reuse ;  /* 0x0000000649497223 */ /* 0x180fe2000001080a */
[----:B------:R-:W3:Y:S01]  /*53a0*/  MUFU.EX2 R7, R7 ;  /* 0x0000000700077308 */ /* 0x000ee20000000800 */
[----:B-1----:R-:W-:Y:S01]  /*53b0*/  FADD.FTZ R4, R202, R11 ;  /* 0x0000000bca047221 */ /* 0x002fe20000010000 */
[----:B------:R-:W-:Y:S01]  /*53c0*/  FFMA.FTZ R75, R75, R6, -R10 ;  /* 0x000000064b4b7223 */ /* 0x000fe2000001080a */
[----:B------:R-:W-:Y:S01]  /*53d0*/  F2FP.F16.F32.PACK_AB R200, R27, R200 ;  /* 0x000000c81bc8723e */ /* 0x000fe200000000ff */
[----:B------:R-:W-:-:S02]  /*53e0*/  IMAD.MOV.U32 R27, RZ, RZ, R119 ;  /* 0x000000ffff1b7224 */ /* 0x000fc400078e0077 */
[C---:B--2---:R-:W-:Y:S01]  /*53f0*/  FADD.FTZ R11, R31.reuse, R4 ;  /* 0x000000041f0b7221 */ /* 0x044fe20000010000 */
[----:B------:R-:W-:Y:S01]  /*5400*/  F2FP.F16.F32.PACK_AB R202, R31, R202 ;  /* 0x000000ca1fca723e */ /* 0x000fe200000000ff */
[----:B------:R-:W-:Y:S01]  /*5410*/  IMAD.MOV.U32 R31, RZ, RZ, R119 ;  /* 0x000000ffff1f7224 */ /* 0x000fe200078e0077 */
[----:B------:R-:W1:Y:S01]  /*5420*/  MUFU.EX2 R13, R13 ;  /* 0x0000000d000d7308 */ /* 0x000e620000000800 */
[----:B----4-:R-:W-:Y:S01]  /*5430*/  FADD.FTZ R4, R196, R11 ;  /* 0x0000000bc4047221 */ /* 0x010fe20000010000 */
[----:B0-----:R-:W-:Y:S02]  /*5440*/  F2FP.F16.F32.PACK_AB R201, R12, R3 ;  /* 0x000000030cc9723e */ /* 0x001fe400000000ff */
[C---:B------:R-:W-:Y:S01]  /*5450*/  F2FP.F16.F32.PACK_AB R196, R39.reuse, R196 ;  /* 0x000000c427c4723e */ /* 0x040fe200000000ff */
[----:B------:R-:W-:Y:S01]  /*5460*/  FADD.FTZ R11, R39, R4 ;  /* 0x00000004270b7221 */ /* 0x000fe20000010000 */
[----:B------:R-:W-:Y:S01]  /*5470*/  FADD.FTZ R4, R3, R12 ;  /* 0x0000000c03047221 */ /* 0x000fe20000010000 */
[----:B------:R-:W-:Y:S01]  /*5480*/  IMAD.MOV.U32 R39, RZ, RZ, R119 ;  /* 0x000000ffff277224 */ /* 0x000fe200078e0077 */
[----:B------:R0:W2:Y:S01]  /*5490*/  MUFU.EX2 R24, R15 ;  /* 0x0000000f00187308 */ /* 0x0000a20000000800 */
[----:B------:R-:W-:Y:S01]  /*54a0*/  FADD.FTZ R36, R198, R11 ;  /* 0x0000000bc6247221 */ /* 0x000fe20000010000 */
[----:B---3--:R-:W-:Y:S01]  /*54b0*/  FADD.FTZ R11, R7, R4 ;  /* 0x00000004070b7221 */ /* 0x008fe20000010000 */
[C---:B------:R-:W-:Y:S01]  /*54c0*/  F2FP.F16.F32.PACK_AB R203, R14.reuse, R7 ;  /* 0x000000070ecb723e */ /* 0x040fe200000000ff */
[----:B------:R-:W-:Y:S01]  /*54d0*/  IMAD.MOV.U32 R7, RZ, RZ, 0x3f800000 ;  /* 0x3f800000ff077424 */ /* 0x000fe200078e00ff */
[----:B------:R-:W-:Y:S01]  /*54e0*/  F2FP.F16.F32.PACK_AB R198, R63, R198 ;  /* 0x000000c63fc6723e */ /* 0x000fe200000000ff */
[----:B------:R-:W-:-:S02]  /*54f0*/  FADD.FTZ R4, R14, R11 ;  /* 0x0000000b0e047221 */ /* 0x000fc40000010000 */
[----:B------:R-:W3:Y:S01]  /*5500*/  MUFU.EX2 R21, R21 ;  /* 0x0000001500157308 */ /* 0x000ee20000000800 */
[----:B0-----:R-:W-:Y:S01]  /*5510*/  FADD.FTZ R15, R63, R36 ;  /* 0x000000243f0f7221 */ /* 0x001fe20000010000 */
[----:B-1----:R-:W-:Y:S01]  /*5520*/  FADD.FTZ R11, R13, R4 ;  /* 0x000000040d0b7221 */ /* 0x002fe20000010000 */
[----:B------:R-:W-:Y:S02]  /*5530*/  MOV R63, R119 ;  /* 0x00000077003f7202 */ /* 0x000fe40000000f00 */
[----:B------:R-:W-:Y:S01]  /*5540*/  FADD.FTZ R38, R192, R15 ;  /* 0x0000000fc0267221 */ /* 0x000fe20000010000 */
[C---:B------:R-:W-:Y:S02]  /*5550*/  F2FP.F16.F32.PACK_AB R192, R65.reuse, R192 ;  /* 0x000000c041c0723e */ /* 0x040fe400000000ff */
[----:B------:R0:W1:Y:S01]  /*5560*/  MUFU.EX2 R26, R41 ;  /* 0x00000029001a7308 */ /* 0x0000620000000800 */
[----:B------:R-:W-:Y:S01]  /*5570*/  FADD.FTZ R15, R65, R38 ;  /* 0x00000026410f7221 */ /* 0x000fe20000010000 */
[C---:B--2---:R-:W-:Y:S01]  /*5580*/  FADD.FTZ R4, R24.reuse, R11 ;  /* 0x0000000b18047221 */ /* 0x044fe20000010000 */
[----:B------:R-:W-:Y:S01]  /*5590*/  F2FP.F16.F32.PACK_AB R197, R24, R13 ;  /* 0x0000000d18c5723e */ /* 0x000fe200000000ff */
[----:B------:R-:W-:-:S02]  /*55a0*/  IMAD.MOV.U32 R65, RZ, RZ, R119 ;  /* 0x000000ffff417224 */ /* 0x000fc400078e0077 */
[----:B------:R-:W-:Y:S01]  /*55b0*/  FADD.FTZ R38, R194, R15 ;  /* 0x0000000fc2267221 */ /* 0x000fe20000010000 */
[----:B------:R-:W-:Y:S01]  /*55c0*/  F2FP.F16.F32.PACK_AB R194, R89, R194 ;  /* 0x000000c259c2723e */ /* 0x000fe200000000ff */
[--C-:B------:R-:W-:Y:S01]  /*55d0*/  IMAD.MOV.U32 R24, RZ, RZ, R119.reuse ;  /* 0x000000ffff187224 */ /* 0x100fe200078e0077 */
[----:B------:R-:W2:Y:S01]  /*55e0*/  MUFU.EX2 R43, R43 ;  /* 0x0000002b002b7308 */ /* 0x000ea20000000800 */
[----:B---3--:R-:W-:Y:S01]  /*55f0*/  FADD.FTZ R11, R21, R4 ;  /* 0x00000004150b7221 */ /* 0x008fe20000010000 */
[----:B------:R-:W-:Y:S01]  /*5600*/  FADD.FTZ R40, R89, R38 ;  /* 0x0000002659287221 */ /* 0x000fe20000010000 */
[----:B------:R-:W-:Y:S01]  /*5610*/  IMAD.MOV.U32 R89, RZ, RZ, R119 ;  /* 0x000000ffff597224 */ /* 0x000fe200078e0077 */
[----:B0-----:R-:W-:Y:S02]  /*5620*/  MOV R41, R119 ;  /* 0x0000007700297202 */ /* 0x001fe40000000f00 */
[----:B------:R-:W-:Y:S02]  /*5630*/  FADD.FTZ R15, R91, R40 ;  /* 0x000000285b0f7221 */ /* 0x000fe40000010000 */
[----:B------:R0:W3:Y:S01]  /*5640*/  MUFU.EX2 R188, R93 ;  /* 0x0000005d00bc7308 */ /* 0x0000e20000000800 */
[C---:B-1----:R-:W-:Y:S01]  /*5650*/  FADD.FTZ R4, R26.reuse, R11 ;  /* 0x0000000b1a047221 */ /* 0x042fe20000010000 */
[----:B------:R-:W-:Y:S01]  /*5660*/  F2FP.F16.F32.PACK_AB R199, R26, R21 ;  /* 0x000000151ac7723e */ /* 0x000fe200000000ff */
[----:B------:R-:W-:-:S05]  /*5670*/  IMAD.MOV.U32 R26, RZ, RZ, R119 ;  /* 0x000000ffff1a7224 */ /* 0x000fca00078e0077 */
[----:B------:R1:W4:Y:S01]  /*5680*/  MUFU.EX2 R28, R33 ;  /* 0x00000021001c7308 */ /* 0x0003220000000800 */
[----:B--2---:R-:W-:Y:S01]  /*5690*/  FADD.FTZ R11, R43, R4 ;  /* 0x000000042b0b7221 */ /* 0x004fe20000010000 */
[----:B0-----:R-:W-:-:S06]  /*56a0*/  IMAD.MOV.U32 R93, RZ, RZ, R119 ;  /* 0x000000ffff5d7224 */ /* 0x001fcc00078e0077 */
[----:B------:R-:W0:Y:S01]  /*56b0*/  MUFU.EX2 R95, R95 ;  /* 0x0000005f005f7308 */ /* 0x000e220000000800 */
[C---:B---3--:R-:W-:Y:S01]  /*56c0*/  FADD.FTZ R4, R188.reuse, R15 ;  /* 0x0000000fbc047221 */ /* 0x048fe20000010000 */
[----:B------:R-:W-:Y:S01]  /*56d0*/  F2FP.F16.F32.PACK_AB R188, R188, R91 ;  /* 0x0000005bbcbc723e */ /* 0x000fe200000000ff */
[--C-:B------:R-:W-:Y:S02]  /*56e0*/  IMAD.MOV.U32 R91, RZ, RZ, R119.reuse ;  /* 0x000000ffff5b7224 */ /* 0x100fe400078e0077 */
[----:B-1----:R-:W-:-:S03]  /*56f0*/  IMAD.MOV.U32 R33, RZ, RZ, R119 ;  /* 0x000000ffff217224 */ /* 0x002fc600078e0077 */
        /* <DEDUP_REMOVED lines=13> */
[--C-:B------:R-:W-:Y:S02]  /*57d0*/  IMAD.MOV.U32 R95, RZ, RZ, R119.reuse ;  /* 0x000000ffff5f7224 */ /* 0x100fe400078e0077 */
[----:B0-----:R-:W-:-:S03]  /*57e0*/  IMAD.MOV.U32 R35, RZ, RZ, R119 ;  /* 0x000000ffff237224 */ /* 0x001fc600078e0077 */
[----:B------:R-:W0:Y:S01]  /*57f0*/  MUFU.EX2 R47, R47 ;  /* 0x0000002f002f7308 */ /* 0x000e220000000800 */
[C---:B----4-:R-:W-:Y:S01]  /*5800*/  FADD.FTZ R4, R30.reuse, R11 ;  /* 0x0000000b1e047221 */ /* 0x050fe20000010000 */
[----:B------:R-:W-:Y:S01]  /*5810*/  F2FP.F16.F32.PACK_AB R195, R30, R45 ;  /* 0x0000002d1ec3723e */ /* 0x000fe200000000ff */
[----:B------:R-:W-:Y:S01]  /*5820*/  IMAD.MOV.U32 R45, RZ, RZ, R119 ;  /* 0x000000ffff2d7224 */ /* 0x000fe200078e0077 */
[----:B------:R-:W-:-:S04]  /*5830*/  MOV R30, R119 ;  /* 0x00000077001e7202 */ /* 0x000fc80000000f00 */
        /* <DEDUP_REMOVED lines=38> */
[----:B-1----:R-:W-:Y:S01]  /*5aa0*/  IMAD.MOV.U32 R55, RZ, RZ, R119 ;  /* 0x000000ffff377224 */ /* 0x002fe200078e0077 */
[----:B------:R-:W-:-:S04]  /*5ab0*/  MOV R107, R119 ;  /* 0x00000077006b7202 */ /* 0x000fc80000000f00 */
        /* <DEDUP_REMOVED lines=33> */
[----:B------:R-:W-:Y:S02]  /*5cd0*/  IMAD.MOV.U32 R0, RZ, RZ, 0x3f800000 ;  /* 0x3f800000ff007424 */ /* 0x000fe400078e00ff */
[----:B------:R-:W-:-:S03]  /*5ce0*/  IMAD.MOV.U32 R57, RZ, RZ, R119 ;  /* 0x000000ffff397224 */ /* 0x000fc600078e0077 */
[----:B------:R-:W2:Y:S01]  /*5cf0*/  MUFU.EX2 R20, R20 ;  /* 0x0000001400147308 */ /* 0x000ea20000000800 */
[----:B0-----:R-:W-:Y:S01]  /*5d00*/  FADD.FTZ R15, R121, R42 ;  /* 0x0000002a790f7221 */ /* 0x001fe20000010000 */
[----:B------:R-:W-:-:S06]  /*5d10*/  IMAD.MOV.U32 R42, RZ, RZ, R119 ;  /* 0x000000ffff2a7224 */ /* 0x000fcc00078e0077 */
[----:B------:R0:W3:Y:S01]  /*5d20*/  MUFU.EX2 R10, R67 ;  /* 0x00000043000a7308 */ /* 0x0000e20000000800 */
[----:B-1----:R-:W-:-:S07]  /*5d30*/  FADD.FTZ R11, R61, R4 ;  /* 0x000000043d0b7221 */ /* 0x002fce0000010000 */
[----:B------:R-:W1:Y:S01]  /*5d40*/  MUFU.EX2 R69, R69 ;  /* 0x0000004500457308 */ /* 0x000e620000000800 */
[C---:B--2---:R-:W-:Y:S01]  /*5d50*/  FADD.FTZ R4, R20.reuse, R15 ;  /* 0x0000000f14047221 */ /* 0x044fe20000010000 */
[----:B------:R-:W-:Y:S01]  /*5d60*/  F2FP.F16.F32.PACK_AB R178, R20, R121 ;  /* 0x0000007914b2723e */ /* 0x000fe200000000ff */
[----:B0-----:R-:W-:-:S05]  /*5d70*/  IMAD.MOV.U32 R67, RZ, RZ, R119 ;  /* 0x000000ffff437224 */ /* 0x001fca00078e0077 */
[----:B------:R0:W2:Y:S01]  /*5d80*/  MUFU.EX2 R40, R71 ;  /* 0x0000004700287308 */ /* 0x0000a20000000800 */
[C---:B---3--:R-:W-:Y:S01]  /*5d90*/  FADD.FTZ R20, R10.reuse, R11 ;  /* 0x0000000b0a147221 */ /* 0x048fe20000010000 */
[----:B------:R-:W-:Y:S01]  /*5da0*/  F2FP.F16.F32.PACK_AB R183, R10, R61 ;  /* 0x0000003d0ab7723e */ /* 0x000fe200000000ff */
[----:B------:R-:W-:-:S05]  /*5db0*/  IMAD.MOV.U32 R61, RZ, RZ, R119 ;  /* 0x000000ffff3d7224 */ /* 0x000fca00078e0077 */
[----:B------:R-:W3:Y:S01]  /*5dc0*/  MUFU.EX2 R73, R73 ;  /* 0x0000004900497308 */ /* 0x000ee20000000800 */
[----:B-1----:R-:W-:Y:S01]  /*5dd0*/  FADD.FTZ R3, R69, R20 ;  /* 0x0000001445037221 */ /* 0x002fe20000010000 */
[----:B0-----:R-:W-:-:S06]  /*5de0*/  IMAD.MOV.U32 R71, RZ, RZ, R119 ;  /* 0x000000ffff477224 */ /* 0x001fcc00078e0077 */
[----:B------:R0:W1:Y:S01]  /*5df0*/  MUFU.EX2 R12, R75 ;  /* 0x0000004b000c7308 */ /* 0x0000620000000800 */
[C---:B--2---:R-:W-:Y:S01]  /*5e00*/  FADD.FTZ R14, R40.reuse, R3 ;  /* 0x00000003280e7221 */ /* 0x044fe20000010000 */
[----:B------:R-:W-:Y:S01]  /*5e10*/  F2FP.F16.F32.PACK_AB R177, R40, R69 ;  /* 0x0000004528b1723e */ /* 0x000fe200000000ff */
[--C-:B------:R-:W-:Y:S02]  /*5e20*/  IMAD.MOV.U32 R69, RZ, RZ, R119.reuse ;  /* 0x000000ffff457224 */ /* 0x100fe400078e0077 */
[--C-:B------:R-:W-:Y:S02]  /*5e30*/  IMAD.MOV.U32 R40, RZ, RZ, R119.reuse ;  /* 0x000000ffff287224 */ /* 0x100fe400078e0077 */
[----:B---3--:R-:W-:Y:S01]  /*5e40*/  FADD.FTZ R3, R73, R14 ;  /* 0x0000000e49037221 */ /* 0x008fe20000010000 */
[----:B0-----:R-:W-:Y:S01]  /*5e50*/  IMAD.MOV.U32 R75, RZ, RZ, R119 ;  /* 0x000000ffff4b7224 */ /* 0x001fe200078e0077 */
[C---:B-1----:R-:W-:Y:S02]  /*5e60*/  F2FP.F16.F32.PACK_AB R179, R12.reuse, R73 ;  /* 0x000000490cb3723e */ /* 0x042fe400000000ff */
[----:B------:R-:W-:Y:S01]  /*5e70*/  FADD.FTZ R3, R12, R3 ;  /* 0x000000030c037221 */ /* 0x000fe20000010000 */
[----:B------:R-:W-:Y:S01]  /*5e80*/  IMAD.MOV.U32 R73, RZ, RZ, R119 ;  /* 0x000000ffff497224 */ /* 0x000fe200078e0077 */
[----:B------:R-:W-:Y:S06]  /*5e90*/  @!P2 BRA `(.L_x_384) ;  /* 0x00000044005ca947 */ /* 0x000fec0003800000 */
[----:B------:R-:W-:Y:S01]  /*5ea0*/  R2UR UR6, R16 ;  /* 0x00000000100672ca */ /* 0x000fe200000e0000 */
[----:B------:R-:W-:Y:S01]  /*5eb0*/  VIADD R11, R120, 0xfffffffe ;  /* 0xfffffffe780b7836 */ /* 0x000fe20000000000 */
[----:B------:R-:W-:Y:S01]  /*5ec0*/  MOV R0, 0x3f800000 ;  /* 0x3f80000000007802 */ /* 0x000fe20000000f00 */
[----:B------:R-:W-:Y:S01]  /*5ed0*/  IMAD.MOV.U32 R10, RZ, RZ, R9 ;  /* 0x000000ffff0a7224 */ /* 0x000fe200078e0009 */
[----:B------:R-:W-:Y:S01]  /*5ee0*/  CS2R R118, SRZ ;  /* 0x0000000000767805 */ /* 0x000fe2000001ff00 */
[----:B------:R-:W-:Y:S01]  /*5ef0*/  IMAD.MOV.U32 R13, RZ, RZ, R8 ;  /* 0x000000ffff0d7224 */ /* 0x000fe200078e0008 */
[----:B------:R-:W-:Y:S01]  /*5f00*/  CS2R R114, SRZ ;  /* 0x0000000000727805 */ /* 0x000fe2000001ff00 */
[----:B------:R-:W-:Y:S01]  /*5f10*/  IMAD.MOV.U32 R14, RZ, RZ, R17 ;  /* 0x000000ffff0e7224 */ /* 0x000fe200078e0011 */
        /* <DEDUP_REMOVED lines=45> */
[----:B------:R-:W-:Y:S01]  /*61f0*/  CS2R R24, SRZ ;  /* 0x0000000000187805 */ /* 0x000fe2000001ff00 */
[----:B------:R-:W-:-:S06]  /*6200*/  ULDC UR4, c[0x0][0x9d8] ;  /* 0x0002760000047ab9 */ /* 0x000fcc0000000800 */
.L_x_393:
[----:B------:R-:W-:-:S04]  /*6210*/  UIADD3 UR5, UR6, 0x1, URZ ;  /* 0x0000000106057890 */ /* 0x000fc8000fffe03f */
[----:B------:R-:W-:-:S04]  /*6220*/  UISETP.NE.AND UP0, UPT, UR5, 0x2, UPT ;  /* 0x000000020500788c */ /* 0x000fc8000bf05270 */
[----:B------:R-:W-:Y:S02]  /*6230*/  USEL UR7, URZ, 0x1, UP0 ;  /* 0x000000013f077887 */ /* 0x000fe40008000000 */
[----:B------:R-:W-:-:S04]  /*6240*/  USEL UR5, UR5, URZ, UP0 ;  /* 0x0000003f05057287 */ /* 0x000fc80008000000 */
[----:B------:R-:W-:Y:S02]  /*6250*/  LOP3.LUT R17, R14, UR7, RZ, 0x3c, !PT ;  /* 0x000000070e117c12 */ /* 0x000fe4000f8e3cff */
[----:B------:R-:W-:Y:S01]  /*6260*/  IMAD.U32 R16, RZ, RZ, UR5 ;  /* 0x00000005ff107e24 */ /* 0x000fe2000f8e00ff */
[----:B------:R-:W-:Y:S06]  /*6270*/  @!P0 BRA `(.L_x_385) ;  /* 0x0000000000048947 */ /* 0x000fec0003800000 */
[----:B------:R-:W-:Y:S01]  /*6280*/  BPT.TRAP 0x1 ;  /* 0x000000040000795c */ /* 0x000fe20000300000 */
.L_x_385:
[----:B------:R-:W0:Y:S01]  /*6290*/  S2UR UR10, SR_CgaCtaId ;  /* 0x00000000000a79c3 */ /* 0x000e220000008800 */
[----:B------:R-:W-:Y:S01]  /*62a0*/  UMOV UR7, 0x400 ;  /* 0x0000040000077882 */ /* 0x000fe20000000000 */
[----:B------:R-:W-:Y:S01]  /*62b0*/  IMAD.U32 R15, RZ, RZ, UR5 ;  /* 0x00000005ff0f7e24 */ /* 0x000fe2000f8e00ff */
[----:B------:R-:W-:Y:S01]  /*62c0*/  SHF.L.U32 R9, R17, 0x1f, RZ ;  /* 0x0000001f11097819 */ /* 0x000fe200000006ff */
[----:B0-----:R-:W-:-:S06]  /*62d0*/  ULEA UR7, UR10, UR7, 0x18 ;  /* 0x000000070a077291 */ /* 0x001fcc000f8ec03f */
[----:B------:R-:W-:-:S04]  /*62e0*/  IMAD.U32 R2, RZ, RZ, UR7 ;  /* 0x00000007ff027e24 */ /* 0x000fc8000f8e00ff */
[----:B------:R-:W-:-:S04]  /*62f0*/  IMAD R12, R15, 0x8, R2 ;  /* 0x000000080f0c7824 */ /* 0x000fc800078e0202 */
[----:B------:R0:W1:Y:S01]  /*6300*/  SYNCS.PHASECHK.TRANS64.TRYWAIT P2, [R12+URZ+0x36830], R9 ;  /* 0x036830090c0075a7 */ /* 0x000062000804017f */
[----:B------:R-:W-:Y:S05]  /*6310*/  @!P0 BRA `(.L_x_386) ;  /* 0x0000000000048947 */ /* 0x000fea0003800000 */
[----:B------:R-:W-:Y:S01]  /*6320*/  BPT.TRAP 0x1 ;  /* 0x000000040000795c */ /* 0x000fe20000300000 */
.L_x_386:
[----:B------:R-:W-:Y:S01]  /*6330*/  IMAD R6, R16, 0xa80, R5 ;  /* 0x00000a8010067824 */ /* 0x000fe200078e0205 */
[----:B-1----:R-:W-:Y:S06]  /*6340*/  @P2 BRA `(.L_x_387) ;  /* 0x0000000000082947 */ /* 0x002fec0003800000 */
[----:B------:R-:W1:Y:S02]  /*6350*/  SYNCS.PHASECHK.TRANS64.TRYWAIT P2, [R12+URZ+0x36830], R9 ;  /* 0x036830090c0075a7 */ /* 0x000e64000804017f */
[----:B-1----:R-:W-:Y:S05]  /*6360*/  @!P2 BRA `(.L_x_388) ;  /* 0x000000dc0094a947 */ /* 0x002fea0003800000 */
.L_x_387:
        /* <DEDUP_REMOVED lines=13> */
[----:B------:R-:W-:Y:S01]  /*6440*/  UMOV UR54, UR5 ;  /* 0x0000000500367c82 */ /* 0x000fe20008000000 */
[----:B------:R-:W-:Y:S01]  /*6450*/  UIADD3 UR7, UR5, 0x80, URZ ;  /* 0x0000008005077890 */ /* 0x000fe2000fffe03f */
[----:B------:R-:W-:Y:S01]  /*6460*/  HGMMA.64x16x16.F32 R168, gdesc[UR52], RZ, !UPT, gsb0 ;  /* 0x0020000034a879f0 */ /* 0x000fe2000c0008ff */
[----:B------:R-:W-:Y:S01]  /*6470*/  UMOV UR55, 0x40000040 ;  /* 0x4000004000377882 */ /* 0x000fe20000000000 */
[----:B------:R-:W-:Y:S01]  /*6480*/  UIADD3 UR10, UR5, 0x100, URZ ;  /* 0x00000100050a7890 */ /* 0x000fe2000fffe03f */
[-C--:B------:R-:W-:Y:S01]  /*6490*/  FMUL.FTZ R24, R24, R7.reuse ;  /* 0x0000000718187220 */ /* 0x080fe20000410000 */
[----:B------:R-:W-:Y:S01]  /*64a0*/  UIADD3 UR14, UR5, 0x102, URZ ;  /* 0x00000102050e7890 */ /* 0x000fe2000fffe03f */
[-C--:B------:R-:W-:Y:S01]  /*64b0*/  FMUL.FTZ R25, R25, R7.reuse ;  /* 0x0000000719197220 */ /* 0x080fe20000410000 */
[----:B------:R-:W-:Y:S01]  /*64c0*/  UMOV UR54, UR7 ;  /* 0x0000000700367c82 */ /* 0x000fe20008000000 */
        /* <DEDUP_REMOVED lines=20> */
[----:B------:R-:W-:Y:S01]  /*6610*/  UMOV UR51, 0x40000040 ;  /* 0x4000004000337882 */ /* 0x000fe20000000000 */
        /* <DEDUP_REMOVED lines=29> */
[-C--:B------:R-:W-:Y:S01]  /*67f0*/  FMUL.FTZ R101, R101, R7.reuse ;  /* 0x0000000765657220 */ /* 0x080fe20000410000 */
        /* <DEDUP_REMOVED lines=518> */
.L_x_389:
[----:B01----:R-:W-:Y:S01]  /*8860*/  IMAD.U32 R9, RZ, RZ, UR6 ;  /* 0x00000006ff097e24 */ /* 0x003fe2000f8e00ff */
[----:B------:R-:W-:-:S03]  /*8870*/  SHF.L.U32 R7, R14, 0x1f, RZ ;  /* 0x0000001f0e077819 */ /* 0x000fc600000006ff */
[----:B------:R-:W-:-:S04]  /*8880*/  IMAD R14, R9, 0x8, R2 ;  /* 0x00000008090e7824 */ /* 0x000fc800078e0202 */
[----:B------:R0:W1:Y:S01]  /*8890*/  SYNCS.PHASECHK.TRANS64.TRYWAIT P2, [R14+URZ+0x36850], R7 ;  /* 0x036850070e0075a7 */ /* 0x000062000804017f */
[----:B------:R-:W-:Y:S05]  /*88a0*/  @!P0 BRA `(.L_x_390) ;  /* 0x0000000000048947 */ /* 0x000fea0003800000 */
[----:B------:R-:W-:Y:S01]  /*88b0*/  BPT.TRAP 0x1 ;  /* 0x000000040000795c */ /* 0x000fe20000300000 */
.L_x_390:
[----:B-1----:R-:W-:Y:S05]  /*88c0*/  @P2 BRA `(.L_x_391) ;  /* 0x0000000000082947 */ /* 0x002fea0003800000 */
[----:B------:R-:W1:Y:S02]  /*88d0*/  SYNCS.PHASECHK.TRANS64.TRYWAIT P2, [R14+URZ+0x36850], R7 ;  /* 0x036850070e0075a7 */ /* 0x000e64000804017f */
[----:B-1----:R-:W-:Y:S05]  /*88e0*/  @!P2 BRA `(.L_x_392) ;  /* 0x000000b80048a947 */ /* 0x002fea0003800000 */
.L_x_391:
[----:B------:R-:W-:Y:S01]  /*88f0*/  R2UR UR5, R2 ;  /* 0x00000000020572ca */ /* 0x000fe200000e0000 */
[----:B------:R-:W-:Y:S01]  /*8900*/  WARPGROUP.ARRIVE ;  /* 0x00000000000079c5 */ /* 0x000fe20000000000 */
[----:B------:R-:W-:Y:S01]  /*8910*/  UMOV UR7, 0x40000040 ;  /* 0x4000004000077882 */ /* 0x000fe20000000000 */
[----:B------:R-:W-:Y:S01]  /*8920*/  UMOV UR11, 0x40000040 ;  /* 0x40000040000b7882 */ /* 0x000fe20000000000 */
        /* <DEDUP_REMOVED lines=9> */
[----:B------:R-:W-:Y:S01]  /*89c0*/  UIADD3 UR5, UR5, 0x400, URZ ;  /* 0x0000040005057890 */ /* 0x000fe2000fffe03f */
[----:B------:R-:W-:Y:S01]  /*89d0*/  FMUL.FTZ R231, R148, UR4 ;  /* 0x0000000494e77c20 */ /* 0x000fe20008410000 */
[----:B------:R-:W-:Y:S01]  /*89e0*/  FMUL.FTZ R229, R149, UR4 ;  /* 0x0000000495e57c20 */ /* 0x000fe20008410000 */
[----:B------:R-:W-:Y:S01]  /*89f0*/  FMUL.FTZ R233, R136, UR4 ;  /* 0x0000000488e97c20 */ /* 0x000fe20008410000 */
[----:B------:R-:W-:Y:S01]  /*8a00*/  USHF.R.U32.HI UR5, URZ, 0x4, UR5 ;  /* 0x000000043f057899 */ /* 0x000fe20008011605 */
[----:B------:R-:W3:Y:S01]  /*8a10*/  MUFU.TANH R9, R9 ;  /* 0x0000000900097308 */ /* 0x000ee20000002400 */
[----:B------:R-:W-:Y:S01]  /*8a20*/  FMUL.FTZ R137, R137, UR4 ;  /* 0x0000000489897c20 */ /* 0x000fe20008410000 */
[----:B------:R-:W-:Y:S01]  /*8a30*/  FMUL.FTZ R235, R140, UR4 ;  /* 0x000000048ceb7c20 */ /* 0x000fe20008410000 */
[----:B------:R-:W-:Y:S01]  /*8a40*/  ULOP3.LUT UR5, UR5, 0x3fff, URZ, 0xc0, !UPT ;  /* 0x00003fff05057892 */ /* 0x000fe2000f8ec03f */
[----:B------:R-:W-:Y:S01]  /*8a50*/  FMUL.FTZ R141, R141, UR4 ;  /* 0x000000048d8d7c20 */ /* 0x000fe20008410000 */
[----:B------:R-:W-:Y:S01]  /*8a60*/  FMUL.FTZ R237, R128, UR4 ;  /* 0x0000000480ed7c20 */ /* 0x000fe20008410000 */
[----:B------:R-:W-:Y:S01]  /*8a70*/  FMUL.FTZ R129, R129, UR4 ;  /* 0x0000000481817c20 */ /* 0x000fe20008410000 */
[----:B------:R-:W-:Y:S01]  /*8a80*/  ULOP3.LUT UR5, UR5, 0x3800000, URZ, 0xfc, !UPT ;  /* 0x0380000005057892 */ /* 0x000fe2000f8efc3f */
[----:B------:R-:W4:Y:S01]  /*8a90*/  MUFU.TANH R169, R169 ;  /* 0x000000a900a97308 */ /* 0x000f220000002400 */
[----:B--2---:R-:W-:Y:S01]  /*8aa0*/  FMNMX.FTZ R6, R0, R13, !PT ;  /* 0x0000000d00067209 */ /* 0x004fe20007810000 */
[----:B------:R-:W-:Y:S01]  /*8ab0*/  FMUL.FTZ R20, R132, UR4 ;  /* 0x0000000484147c20 */ /* 0x000fe20008410000 */
[----:B------:R-:W-:Y:S01]  /*8ac0*/  UIMAD UR6, UR6, 0xa80, UR5 ;  /* 0x00000a80060678a4 */ /* 0x000fe2000f8e0205 */
[----:B------:R-:W-:Y:S01]  /*8ad0*/  FMUL.FTZ R133, R133, UR4 ;  /* 0x0000000485857c20 */ /* 0x000fe20008410000 */
[----:B------:R-:W-:Y:S01]  /*8ae0*/  FMUL.FTZ R120, R120, UR4 ;  /* 0x0000000478787c20 */ /* 0x000fe20008410000 */
[----:B------:R-:W-:Y:S01]  /*8af0*/  FMUL.FTZ R121, R121, UR4 ;  /* 0x0000000479797c20 */ /* 0x000fe20008410000 */
[----:B------:R-:W-:Y:S01]  /*8b00*/  UIADD3 UR10, UR6, 0x80, URZ ;  /* 0x00000080060a7890 */ /* 0x000fe2000fffe03f */
[----:B------:R-:W2:Y:S01]  /*8b10*/  MUFU.TANH R173, R173 ;  /* 0x000000ad00ad7308 */ /* 0x000ea20000002400 */
[----:B---3--:R-:W-:Y:S01]  /*8b20*/  FMNMX.FTZ R6, R9, R6, !PT ;  /* 0x0000000609067209 */ /* 0x008fe20007810000 */
[----:B------:R-:W-:Y:S01]  /*8b30*/  FMUL.FTZ R15, R170, UR4 ;  /* 0x00000004aa0f7c20 */ /* 0x000fe20008410000 */
[----:B------:R-:W-:Y:S01]  /*8b40*/  FMUL.FTZ R21, R171, UR4 ;  /* 0x00000004ab157c20 */ /* 0x000fe20008410000 */
[----:B------:R-:W-:Y:S01]  /*8b50*/  HGMMA.64x192x16.F32 R24, R200, gdesc[UR4].tnspB, R24, gsb0 ;  /* 0x42e00004c8187df0 */ /* 0x000fe20008000818 */
[----:B------:R-:W-:Y:S01]  /*8b60*/  FMUL.FTZ R171, R174, UR4 ;  /* 0x00000004aeab7c20 */ /* 0x000fe20008410000 */
[----:B------:R-:W-:Y:S01]  /*8b70*/  FMUL.FTZ R175, R175, UR4 ;  /* 0x00000004afaf7c20 */ /* 0x000fe20008410000 */
[----:B------:R-:W-:Y:S01]  /*8b80*/  FMUL.FTZ R128, R130, UR4 ;  /* 0x0000000482807c20 */ /* 0x000fe20008410000 */
[----:B------:R-:W-:Y:S01]  /*8b90*/  MUFU.TANH R221, R221 ;  /* 0x000000dd00dd7308 */ /* 0x000fe20000002400 */
[----:B----4-:R-:W-:Y:S01]  /*8ba0*/  FMNMX.FTZ R6, R169, R6, !PT ;  /* 0x00000006a9067209 */ /* 0x010fe20007810000 */
[----:B------:R-:W-:Y:S01]  /*8bb0*/  FMUL.FTZ R130, R134, UR4 ;  /* 0x0000000486827c20 */ /* 0x000fe20008410000 */
[----:B------:R-:W-:Y:S01]  /*8bc0*/  FMUL.FTZ R163, R163, UR4 ;  /* 0x00000004a3a37c20 */ /* 0x000fe20008410000 */
[----:B------:R-:W-:Y:S01]  /*8bd0*/  FMUL.FTZ R167, R167, UR4 ;  /* 0x00000004a7a77c20 */ /* 0x000fe20008410000 */
[----:B------:R-:W-:Y:S01]  /*8be0*/  FMUL.FTZ R153, R154, UR4 ;  /* 0x000000049a997c20 */ /* 0x000fe20008410000 */
[----:B------:R-:W-:Y:S01]  /*8bf0*/  FMUL.FTZ R155, R155, UR4 ;  /* 0x000000049b9b7c20 */ /* 0x000fe20008410000 */
[----:B------:R-:W-:Y:S01]  /*8c00*/  FMUL.FTZ R159, R159, UR4 ;  /* 0x000000049f9f7c20 */ /* 0x000fe20008410000 */
[----:B------:R-:W-:Y:S01]  /*8c10*/  MUFU.TANH R223, R223 ;  /* 0x000000df00df7308 */ /* 0x000fe20000002400 */
        /* <DEDUP_REMOVED lines=8> */
[----:B------:R-:W-:Y:S01]  /*8ca0*/  UMOV UR7, 0x40000040 ;  /* 0x4000004000077882 */ /* 0x000fe20000000000 */
[----:B------:R-:W-:Y:S01]  /*8cb0*/  FMUL.FTZ R135, R135, UR4 ;  /* 0x0000000487877c20 */ /* 0x000fe20008410000 */
[----:B------:R-:W-:Y:S01]  /*8cc0*/  FMUL.FTZ R122, R122, UR4 ;  /* 0x000000047a7a7c20 */ /* 0x000fe20008410000 */
[----:B------:R-:W-:Y:S01]  /*8cd0*/  FMUL.FTZ R123, R123, UR4 ;  /* 0x000000047b7b7c20 */ /* 0x000fe20008410000 */
[----:B------:R-:W-:Y:S01]  /*8ce0*/  FMUL.FTZ R126, R126, UR4 ;  /* 0x000000047e7e7c20 */ /* 0x000fe20008410000 */
[----:B------:R-:W-:Y:S01]  /*8cf0*/  FMUL.FTZ R127, R127, UR4 ;  /* 0x000000047f7f7c20 */ /* 0x000fe20008410000 */
[----:B------:R-:W-:Y:S01]  /*8d00*/  @!P1 VIADD R12, R12, 0x36840 ;  /* 0x000368400c0c9836 */ /* 0x000fe20000000000 */
[----:B------:R-:W-:Y:S01]  /*8d10*/  MUFU.TANH R227, R227 ;  /* 0x000000e300e37308 */ /* 0x000fe20000002400 */
[----:B01----:R-:W-:Y:S01]  /*8d20*/  @!P1 VIADD R14, R14, 0x36860 ;  /* 0x000368600e0e9836 */ /* 0x003fe20000000000 */
[C---:B------:R-:W-:Y:S01]  /*8d30*/  ISETP.GT.AND P2, PT, R11.reuse, RZ, PT ;  /* 0x000000ff0b00720c */ /* 0x040fe20003f44270 */
[----:B------:R-:W-:Y:S01]  /*8d40*/  VIADD R11, R11, 0xffffffff ;  /* 0xffffffff0b0b7836 */ /* 0x000fe20000000000 */
[----:B------:R-:W-:-:S04]  /*8d50*/  @!P1 PRMT R12, RZ, 0x654, R12 ;  /* 0x00000654ff0c9816 */ /* 0x000fc8000000000c */
        /* <DEDUP_REMOVED lines=26> */
[----:B------:R-:W-:Y:S02]  /*8f00*/  FMUL.FTZ R165, R166, UR4 ;  /* 0x00000004a6a57c20 */ /* 0x000fe40008410000 */
[----:B------:R-:W-:Y:S01]  /*8f10*/  MUFU.TANH R147, R147 ;  /* 0x0000009300937308 */ /* 0x000fe20000002400 */
[----:B------:R-:W-:Y:S01]  /*8f20*/  HGMMA.64x192x16.F32 R24, R196, gdesc[UR8].tnspB, R24, gsb0 ;  /* 0x42e00008c4187df0 */ /* 0x000fe20008000818 */
[----:B------:R-:W-:Y:S01]  /*8f30*/  UIADD3 UR10, UR6, 0x100, URZ ;  /* 0x00000100060a7890 */ /* 0x000fe2000fffe03f */
[----:B------:R-:W-:-:S05]  /*8f40*/  UMOV UR11, 0x40000040 ;  /* 0x40000040000b7882 */ /* 0x000fca0000000000 */
        /* <DEDUP_REMOVED lines=18> */
[----:B------:R-:W-:-:S03]  /*9070*/  FMUL.FTZ R161, R162, UR4 ;  /* 0x00000004a2a17c20 */ /* 0x000fc60008410000 */
[----:B------:R-:W-:Y:S01]  /*9080*/  HGMMA.64x192x16.F32 R24, R192, gdesc[UR8].tnspB, R24, gsb0 ;  /* 0x42e00008c0187df0 */ /* 0x000fe20008000818 */
[----:B------:R-:W-:Y:S01]  /*9090*/  UIADD3 UR10, UR6, 0x180, URZ ;  /* 0x00000180060a7890 */ /* 0x000fe2000fffe03f */
[----:B------:R-:W0:Y:S01]  /*90a0*/  MUFU.TANH R197, R197 ;  /* 0x000000c500c57308 */ /* 0x000e220000002400 */
[----:B------:R-:W-:-:S07]  /*90b0*/  UMOV UR11, 0x40000040 ;  /* 0x40000040000b7882 */ /* 0x000fce0000000000 */
[----:B------:R-:W1:Y:S08]  /*90c0*/  MUFU.TANH R199, R199 ;  /* 0x000000c700c77308 */ /* 0x000e700000002400 */
[----:B------:R-:W-:Y:S01]  /*90d0*/  MUFU.TANH R161, R161 ;  /* 0x000000a100a17308 */ /* 0x000fe20000002400 */
[----:B0-----:R-:W-:-:S04]  /*90e0*/  FMNMX.FTZ R6, R197, R6, !PT ;  /* 0x00000006c5067209 */ /* 0x001fc80007810000 */
[----:B-1----:R-:W-:-:S04]  /*90f0*/  FMNMX.FTZ R6, R199, R6, !PT ;  /* 0x00000006c7067209 */ /* 0x002fc80007810000 */
[----:B------:R-:W-:-:S04]  /*9100*/  FMNMX.FTZ R6, R201, R6, !PT ;  /* 0x00000006c9067209 */ /* 0x000fc80007810000 */
[----:B------:R-:W-:-:S04]  /*9110*/  FMNMX.FTZ R6, R203, R6, !PT ;  /* 0x00000006cb067209 */ /* 0x000fc80007810000 */
[----:B------:R-:W-:-:S04]  /*9120*/  FMNMX.FTZ R6, R221, R6, !PT ;  /* 0x00000006dd067209 */ /* 0x000fc80007810000 */
[----:B------:R-:W-:Y:S01]  /*9130*/  FMNMX.FTZ R6, R223, R6, !PT ;  /* 0x00000006df067209 */ /* 0x000fe20007810000 */
[----:B------:R-:W-:Y:S02]  /*9140*/  WARPGROUP.DEPBAR.LE gsb0, 0x0 ;  /* 0x00008000000079c5 */ /* 0x000fe40000010000 */
        /* <DEDUP_REMOVED lines=30> */
[----:B------:R-:W-:Y:S01]  /*9330*/  FMUL.FTZ R125, R151, UR4 ;  /* 0x00000004977d7c20 */ /* 0x000fe20008410000 */
[----:B------:R-:W-:Y:S01]  /*9340*/  FMUL.FTZ R151, R138, UR4 ;  /* 0x000000048a977c20 */ /* 0x000fe20008410000 */
[----:B------:R-:W-:Y:S01]  /*9350*/  FMUL.FTZ R124, R142, UR4 ;  /* 0x000000048e7c7c20 */ /* 0x000fe20008410000 */
[----:B------:R-:W-:Y:S01]  /*9360*/  HGMMA.64x192x16.F32 R24, R184, gdesc[UR8].tnspB, R24, gsb0 ;  /* 0x42e00008b8187df0 */ /* 0x000fe20008000818 */
[----:B------:R-:W0:Y:S01]  /*9370*/  MUFU.TANH R189, R189 ;  /* 0x000000bd00bd7308 */ /* 0x000e220000002400 */
[----:B------:R-:W-:Y:S01]  /*9380*/  UIADD3 UR10, UR6, 0x280, URZ ;  /* 0x00000280060a7890 */ /* 0x000fe2000fffe03f */
[----:B------:R-:W-:Y:S01]  /*9390*/  UMOV UR11, 0x40000040 ;  /* 0x40000040000b7882 */ /* 0x000fe20000000000 */
[----:B------:R-:W-:-:S05]  /*93a0*/  UIADD3 UR6, UR6, 0x300, URZ ;  /* 0x0000030006067890 */ /* 0x000fca000fffe03f */
[----:B------:R-:W1:Y:S08]  /*93b0*/  MUFU.TANH R191, R191 ;  /* 0x000000bf00bf7308 */ /* 0x000e700000002400 */
[----:B------:R-:W-:Y:S01]  /*93c0*/  MUFU.TANH R125, R125 ;  /* 0x0000007d007d7308 */ /* 0x000fe20000002400 */
[----:B0-----:R-:W-:-:S07]  /*93d0*/  FMNMX.FTZ R6, R189, R6, !PT ;  /* 0x00000006bd067209 */ /* 0x001fce0007810000 */
[----:B------:R-:W-:Y:S01]  /*93e0*/  MUFU.TANH R151, R151 ;  /* 0x0000009700977308 */ /* 0x000fe20000002400 */
[----:B-1----:R-:W-:-:S05]  /*93f0*/  FMNMX.FTZ R6, R191, R6, !PT ;  /* 0x00000006bf067209 */ /* 0x002fca0007810000 */
[----:B------:R-:W0:Y:S02]  /*9400*/  SHFL.BFLY PT, R7, R6, 0x2, 0x1f ;  /* 0x0c401f0006077f89 */ /* 0x000e2400000e0000 */
[----:B------:R-:W-:Y:S01]  /*9410*/  MUFU.TANH R124, R124 ;  /* 0x0000007c007c7308 */ /* 0x000fe20000002400 */
[----:B0-----:R-:W-:Y:S02]  /*9420*/  FMNMX.FTZ R7, R6, R7, !PT ;  /* 0x0000000706077209 */ /* 0x001fe40007810000 */
[----:B------:R-:W0:Y:S03]  /*9430*/  LDC R6, c[0x0][0x988] ;  /* 0x00026200ff067b82 */ /* 0x000e260000000800 */
[----:B------:R-:W1:Y:S02]  /*9440*/  SHFL.BFLY PT, R8, R7, 0x1, 0x1f ;  /* 0x0c201f0007087f89 */ /* 0x000e6400000e0000 */
[----:B-1----:R-:W-:-:S05]  /*9450*/  FMNMX.FTZ R8, R7, R8, !PT ;  /* 0x0000000807087209 */ /* 0x002fca0007810000 */
[C---:B0-----:R-:W-:Y:S01]  /*9460*/  FMUL.FTZ R134, R8.reuse, R6 ;  /* 0x0000000608867220 */ /* 0x041fe20000410000 */
[----:B------:R-:W-:-:S03]  /*9470*/  FADD.FTZ R7, -R8, R13 ;  /* 0x0000000d08077221 */ /* 0x000fc60000010100 */
[--C-:B------:R-:W-:Y:S01]  /*9480*/  FFMA.FTZ R200, R0, R6, -R134.reuse ;  /* 0x0000000600c87223 */ /* 0x100fe20000010886 */
[----:B------:R-:W-:Y:S01]  /*9490*/  FMNMX.FTZ R0, R15, R10, !PT ;  /* 0x0000000a0f007209 */ /* 0x000fe20007810000 */
[-CC-:B------:R-:W-:Y:S01]  /*94a0*/  FFMA.FTZ R13, R9, R6.reuse, -R134.reuse ;  /* 0x00000006090d7223 */ /* 0x180fe20000010886 */
[-CC-:B------:R-:W-:Y:S01]  /*94b0*/  FFMA.FTZ R202, R169, R6.reuse, -R134.reuse ;  /* 0x00000006a9ca7223 */ /* 0x180fe20000010886 */
[--C-:B------:R-:W-:Y:S01]  /*94c0*/  FFMA.FTZ R132, R173, R6, -R134.reuse ;  /* 0x00000006ad847223 */ /* 0x100fe20000010886 */
[----:B------:R-:W-:Y:S01]  /*94d0*/  FMNMX.FTZ R0, R21, R0, !PT ;  /* 0x0000000015007209 */ /* 0x000fe20007810000 */
[-CC-:B------:R-:W-:Y:S01]  /*94e0*/  FFMA.FTZ R196, R197, R6.reuse, -R134.reuse ;  /* 0x00000006c5c47223 */ /* 0x180fe20000010886 */
[-CC-:B------:R-:W-:Y:S01]  /*94f0*/  FFMA.FTZ R192, R221, R6.reuse, -R134.reuse ;  /* 0x00000006ddc07223 */ /* 0x180fe20000010886 */
[----:B------:R-:W-:Y:S01]  /*9500*/  FMUL.FTZ R7, R7, R6 ;  /* 0x0000000607077220 */ /* 0x000fe20000410000 */
[----:B------:R-:W-:Y:S01]  /*9510*/  FMNMX.FTZ R0, R171, R0, !PT ;  /* 0x00000000ab007209 */ /* 0x000fe20007810000 */
[-CC-:B------:R-:W-:Y:S01]  /*9520*/  FFMA.FTZ R197, R199, R6.reuse, -R134.reuse ;  /* 0x00000006c7c57223 */ /* 0x180fe20000010886 */
[-CC-:B------:R-:W-:Y:S01]  /*9530*/  FFMA.FTZ R198, R201, R6.reuse, -R134.reuse ;  /* 0x00000006c9c67223 */ /* 0x180fe20000010886 */
        /* <DEDUP_REMOVED lines=11> */
[----:B------:R-:W-:Y:S01]  /*95f0*/  FFMA.FTZ R121, R121, R6, -R134 ;  /* 0x0000000679797223 */ /* 0x000fe20000010886 */
[----:B------:R-:W-:Y:S01]  /*9600*/  MUFU.EX2 R7, R7 ;  /* 0x0000000700077308 */ /* 0x000fe20000000800 */
[----:B------:R-:W-:-:S04]  /*9610*/  FMNMX.FTZ R0, R165, R0, !PT ;  /* 0x00000000a5007209 */ /* 0x000fc80007810000 */
[----:B------:R-:W-:-:S03]  /*9620*/  FMNMX.FTZ R0, R167, R0, !PT ;  /* 0x00000000a7007209 */ /* 0x000fc60007810000 */
[----:B------:R-:W0:Y:S01]  /*9630*/  MUFU.EX2 R200, R200 ;  /* 0x000000c800c87308 */ /* 0x000e220000000800 */
[----:B------:R-:W-:-:S04]  /*9640*/  FMNMX.FTZ R0, R153, R0, !PT ;  /* 0x0000000099007209 */ /* 0x000fc80007810000 */
[----:B------:R-:W-:-:S03]  /*9650*/  FMNMX.FTZ R0, R155, R0, !PT ;  /* 0x000000009b007209 */ /* 0x000fc60007810000 */
[----:B------:R-:W1:Y:S01]  /*9660*/  MUFU.EX2 R13, R13 ;  /* 0x0000000d000d7308 */ /* 0x000e620000000800 */
[----:B------:R-:W-:-:S04]  /*9670*/  FMNMX.FTZ R0, R157, R0, !PT ;  /* 0x000000009d007209 */ /* 0x000fc80007810000 */
[----:B------:R-:W-:-:S03]  /*9680*/  FMNMX.FTZ R0, R159, R0, !PT ;  /* 0x000000009f007209 */ /* 0x000fc60007810000 */
[----:B------:R-:W2:Y:S01]  /*9690*/  MUFU.EX2 R202, R202 ;  /* 0x000000ca00ca7308 */ /* 0x000ea20000000800 */
[----:B------:R-:W-:Y:S01]  /*96a0*/  FMNMX.FTZ R0, R145, R0, !PT ;  /* 0x0000000091007209 */ /* 0x000fe20007810000 */
[----:B0-----:R-:W-:-:S03]  /*96b0*/  FFMA.FTZ R148, R7, R4, R200 ;  /* 0x0000000407947223 */ /* 0x001fc600000100c8 */
[----:B------:R-:W-:-:S03]  /*96c0*/  FMNMX.FTZ R0, R147, R0, !PT ;  /* 0x0000000093007209 */ /* 0x000fc60007810000 */
[----:B------:R-:W0:Y:S01]  /*96d0*/  MUFU.EX2 R132, R132 ;  /* 0x0000008400847308 */ /* 0x000e220000000800 */
[----:B------:R-:W-:Y:S02]  /*96e0*/  FMNMX.FTZ R0, R149, R0, !PT ;  /* 0x0000000095007209 */ /* 0x000fe40007810000 */
[----:B-1----:R-:W-:Y:S02]  /*96f0*/  F2FP.F16.F32.PACK_AB R200, R13, R200 ;  /* 0x000000c80dc8723e */ /* 0x002fe400000000ff */
[----:B------:R-:W-:-:S03]  /*9700*/  FMNMX.FTZ R0, R125, R0, !PT ;  /* 0x000000007d007209 */ /* 0x000fc60007810000 */
[----:B------:R-:W1:Y:S01]  /*9710*/  MUFU.EX2 R196, R196 ;  /* 0x000000c400c47308 */ /* 0x000e620000000800 */
[----:B------:R-:W-:-:S04]  /*9720*/  FMNMX.FTZ R0, R151, R0, !PT ;  /* 0x0000000097007209 */ /* 0x000fc80007810000 */
        /* <DEDUP_REMOVED lines=17> */
[----:B------:R-:W-:Y:S02]  /*9840*/  WARPGROUP.DEPBAR.LE gsb0, 0x0 ;  /* 0x00008000000079c5 */ /* 0x000fe40000010000 */
[----:B------:R-:W-:Y:S01]  /*9850*/  WARPGROUP.ARRIVE ;  /* 0x00000000000079c5 */ /* 0x000fe20000000000 */
[----:B------:R-:W3:Y:S01]  /*9860*/  SHFL.BFLY PT, R9, R0, 0x2, 0x1f ;  /* 0x0c401f0000097f89 */ /* 0x000ee200000e0000 */
[-CC-:B------:R-:W-:Y:S01]  /*9870*/  FFMA.FTZ R185, R203, R6.reuse, -R134.reuse ;  /* 0x00000006cbb97223 */ /* 0x180fe20000010886 */
[-CC-:B------:R-:W-:Y:S01]  /*9880*/  FFMA.FTZ R187, R195, R6.reuse, -R134.reuse ;  /* 0x00000006c3bb7223 */ /* 0x180fe20000010886 */
[-CC-:B------:R-:W-:Y:S01]  /*9890*/  FFMA.FTZ R184, R233, R6.reuse, -R134.reuse ;  /* 0x00000006e9b87223 */ /* 0x180fe20000010886 */
[----:B------:R-:W-:Y:S01]  /*98a0*/  FFMA.FTZ R186, R235, R6, -R134 ;  /* 0x00000006ebba7223 */ /* 0x000fe20000010886 */
[----:B------:R-:W-:Y:S01]  /*98b0*/  HGMMA.64x192x16.F32 R24, R180, gdesc[UR8].tnspB, R24, gsb0 ;  /* 0x42e00008b4187df0 */ /* 0x000fe20008000818 */
[----:B------:R-:W-:Y:S08]  /*98c0*/  MUFU.EX2 R221, R221 ;  /* 0x000000dd00dd7308 */ /* 0x000ff00000000800 */
[----:B------:R-:W-:Y:S08]  /*98d0*/  MUFU.EX2 R185, R185 ;  /* 0x000000b900b97308 */ /* 0x000ff00000000800 */
[----:B------:R-:W-:Y:S01]  /*98e0*/  MUFU.EX2 R187, R187 ;  /* 0x000000bb00bb7308 */ /* 0x000fe20000000800 */
[----:B---3--:R-:W-:-:S05]  /*98f0*/  FMNMX.FTZ R136, R0, R9, !PT ;  /* 0x0000000900887209 */ /* 0x008fca0007810000 */
[----:B------:R-:W3:Y:S02]  /*9900*/  SHFL.BFLY PT, R9, R136, 0x1, 0x1f ;  /* 0x0c201f0088097f89 */ /* 0x000ee400000e0000 */
[----:B------:R-:W-:Y:S08]  /*9910*/  MUFU.EX2 R190, R190 ;  /* 0x000000be00be7308 */ /* 0x000ff00000000800 */
[----:B------:R-:W-:Y:S08]  /*9920*/  MUFU.EX2 R173, R173 ;  /* 0x000000ad00ad7308 */ /* 0x000ff00000000800 */
[----:B------:R-:W-:Y:S01]  /*9930*/  MUFU.EX2 R184, R184 ;  /* 0x000000b800b87308 */ /* 0x000fe20000000800 */
[----:B---3--:R-:W-:-:S07]  /*9940*/  FMNMX.FTZ R9, R136, R9, !PT ;  /* 0x0000000988097209 */ /* 0x008fce0007810000 */
[----:B------:R-:W-:Y:S08]  /*9950*/  MUFU.EX2 R137, R137 ;  /* 0x0000008900897308 */ /* 0x000ff00000000800 */
[----:B------:R-:W-:Y:S08]  /*9960*/  MUFU.EX2 R186, R186 ;  /* 0x000000ba00ba7308 */ /* 0x000ff00000000800 */
[----:B------:R-:W-:Y:S08]  /*9970*/  MUFU.EX2 R141, R141 ;  /* 0x0000008d008d7308 */ /* 0x000ff00000000800 */
[----:B------:R-:W-:Y:S01]  /*9980*/  MUFU.EX2 R121, R121 ;  /* 0x0000007900797308 */ /* 0x000fe20000000800 */
[----:B------:R-:W-:-:S02]  /*9990*/  WARPGROUP.DEPBAR.LE gsb0, 0x0 ;  /* 0x00008000000079c5 */ /* 0x000fc40000010000 */
[----:B------:R-:W-:Y:S01]  /*99a0*/  WARPGROUP.ARRIVE ;  /* 0x00000000000079c5 */ /* 0x000fe20000000000 */
[-CC-:B------:R-:W-:Y:S01]  /*99b0*/  FFMA.FTZ R181, R129, R6.reuse, -R134.reuse ;  /* 0x0000000681b57223 */ /* 0x180fe20000010886 */
[-CC-:B------:R-:W-:Y:S01]  /*99c0*/  FFMA.FTZ R182, R20, R6.reuse, -R134.reuse ;  /* 0x0000000614b67223 */ /* 0x180fe20000010886 */
[-CC-:B------:R-:W-:Y:S01]  /*99d0*/  FFMA.FTZ R129, R133, R6.reuse, -R134.reuse ;  /* 0x0000000685817223 */ /* 0x180fe20000010886 */
[-CC-:B------:R-:W-:Y:S01]  /*99e0*/  FFMA.FTZ R20, R120, R6.reuse, -R134.reuse ;  /* 0x0000000678147223 */ /* 0x180fe20000010886 */
[-CC-:B------:R-:W-:Y:S01]  /*99f0*/  FFMA.FTZ R180, R237, R6.reuse, -R134.reuse ;  /* 0x00000006edb47223 */ /* 0x180fe20000010886 */
[----:B------:R-:W-:Y:S01]  /*9a00*/  HGMMA.64x192x16.F32 R24, R176, gdesc[UR4].tnspB, R24, gsb0 ;  /* 0x42e00004b0187df0 */ /* 0x000fe20008000818 */
[-CC-:B------:R-:W-:Y:S01]  /*9a10*/  FFMA.FTZ R120, R189, R6.reuse, -R134.reuse ;  /* 0x00000006bd787223 */ /* 0x180fe20000010886 */
[-C--:B------:R-:W-:Y:S01]  /*9a20*/  FFMA.FTZ R133, R191, R6.reuse, -R134 ;  /* 0x00000006bf857223 */ /* 0x080fe20000010886 */
[CC--:B------:R-:W-:Y:S01]  /*9a30*/  FMUL.FTZ R134, R9.reuse, R6.reuse ;  /* 0x0000000609867220 */ /* 0x0c0fe20000410000 */
[----:B------:R-:W-:Y:S01]  /*9a40*/  FADD.FTZ R183, -R9, R10 ;  /* 0x0000000a09b77221 */ /* 0x000fe20000010100 */
[----:B------:R-:W-:Y:S01]  /*9a50*/  MUFU.EX2 R180, R180 ;  /* 0x000000b400b47308 */ /* 0x000fe20000000800 */
[----:B------:R-:W-:Y:S01]  /*9a60*/  R2UR UR6, R16 ;  /* 0x00000000100672ca */ /* 0x000fe200000e0000 */
[-CC-:B------:R-:W-:Y:S01]  /*9a70*/  FFMA.FTZ R201, R15, R6.reuse, -R134.reuse ;  /* 0x000000060fc97223 */ /* 0x180fe20000010886 */
[-C--:B------:R-:W-:Y:S01]  /*9a80*/  FMUL.FTZ R183, R183, R6.reuse ;  /* 0x00000006b7b77220 */ /* 0x080fe20000410000 */
[-CC-:B------:R-:W-:Y:S01]  /*9a90*/  FFMA.FTZ R10, R21, R6.reuse, -R134.reuse ;  /* 0x00000006150a7223 */ /* 0x180fe20000010886 */
[-CC-:B------:R-:W-:Y:S01]  /*9aa0*/  FFMA.FTZ R203, R171, R6.reuse, -R134.reuse ;  /* 0x00000006abcb7223 */ /* 0x180fe20000010886 */
[-CC-:B------:R-:W-:Y:S01]  /*9ab0*/  FFMA.FTZ R136, R175, R6.reuse, -R134.reuse ;  /* 0x00000006af887223 */ /* 0x180fe20000010886 */
[-CC-:B------:R-:W-:Y:S01]  /*9ac0*/  FFMA.FTZ R15, R161, R6.reuse, -R134.reuse ;  /* 0x00000006a10f7223 */ /* 0x180fe20000010886 */
[----:B------:R-:W-:Y:S01]  /*9ad0*/  MUFU.EX2 R0, R183 ;  /* 0x000000b700007308 */ /* 0x000fe20000000800 */
[-CC-:B------:R-:W-:Y:S01]  /*9ae0*/  FFMA.FTZ R138, R163, R6.reuse, -R134.reuse ;  /* 0x00000006a38a7223 */ /* 0x180fe20000010886 */
[-C--:B------:R-:W-:Y:S01]  /*9af0*/  FFMA.FTZ R189, R145, R6.reuse, -R134 ;  /* 0x0000000691bd7223 */ /* 0x080fe20000010886 */
[----:B------:R-:W-:Y:S01]  /*9b00*/  FADD.FTZ R145, R13, R148 ;  /* 0x000000940d917221 */ /* 0x000fe20000010000 */
[-CC-:B------:R-:W-:Y:S01]  /*9b10*/  FFMA.FTZ R199, R165, R6.reuse, -R134.reuse ;  /* 0x00000006a5c77223 */ /* 0x180fe20000010886 */
[-CC-:B------:R-:W-:Y:S01]  /*9b20*/  FFMA.FTZ R140, R167, R6.reuse, -R134.reuse ;  /* 0x00000006a78c7223 */ /* 0x180fe20000010886 */
[-CC-:B------:R-:W-:Y:S01]  /*9b30*/  FFMA.FTZ R193, R153, R6.reuse, -R134.reuse ;  /* 0x0000000699c17223 */ /* 0x180fe20000010886 */
[----:B--2---:R-:W-:Y:S01]  /*9b40*/  FADD.FTZ R145, R202, R145 ;  /* 0x00000091ca917221 */ /* 0x004fe20000010000 */
[----:B------:R-:W2:Y:S01]  /*9b50*/  MUFU.EX2 R201, R201 ;  /* 0x000000c900c97308 */ /* 0x000ea20000000800 */
[-CC-:B------:R-:W-:Y:S01]  /*9b60*/  FFMA.FTZ R125, R125, R6.reuse, -R134.reuse ;  /* 0x000000067d7d7223 */ /* 0x180fe20000010886 */
[-CC-:B------:R-:W-:Y:S01]  /*9b70*/  FFMA.FTZ R142, R155, R6.reuse, -R134.reuse ;  /* 0x000000069b8e7223 */ /* 0x180fe20000010886 */
[----:B0-----:R-:W-:Y:S01]  /*9b80*/  FADD.FTZ R145, R132, R145 ;  /* 0x0000009184917221 */ /* 0x001fe20000010000 */
[-CC-:B------:R-:W-:Y:S01]  /*9b90*/  FFMA.FTZ R195, R157, R6.reuse, -R134.reuse ;  /* 0x000000069dc37223 */ /* 0x180fe20000010886 */
[-CC-:B------:R-:W-:Y:S01]  /*9ba0*/  FFMA.FTZ R144, R159, R6.reuse, -R134.reuse ;  /* 0x000000069f907223 */ /* 0x180fe20000010886 */
[-CC-:B------:R-:W-:Y:S01]  /*9bb0*/  FFMA.FTZ R146, R147, R6.reuse, -R134.reuse ;  /* 0x0000000693927223 */ /* 0x180fe20000010886 */
[----:B-1----:R-:W-:Y:S01]  /*9bc0*/  FADD.FTZ R148, R196, R145 ;  /* 0x00000091c4947221 */ /* 0x002fe20000010000 */
[----:B------:R-:W0:Y:S01]  /*9bd0*/  MUFU.EX2 R10, R10 ;  /* 0x0000000a000a7308 */ /* 0x000e220000000800 */
        /* <DEDUP_REMOVED lines=8> */
[----:B--2---:R-:W-:Y:S01]  /*9c60*/  FFMA.FTZ R21, R0, R3, R201 ;  /* 0x0000000300157223 */ /* 0x004fe200000100c9 */
[-CC-:B------:R-:W-:Y:S01]  /*9c70*/  FFMA.FTZ R126, R126, R6.reuse, -R134.reuse ;  /* 0x000000067e7e7223 */ /* 0x180fe20000010886 */
[----:B------:R-:W-:Y:S01]  /*9c80*/  FFMA.FTZ R127, R127, R6, -R134 ;  /* 0x000000067f7f7223 */ /* 0x000fe20000010886 */
[----:B------:R-:W-:-:S02]  /*9c90*/  F2FP.F16.F32.PACK_AB R202, R132, R202 ;  /* 0x000000ca84ca723e */ /* 0x000fc400000000ff */
[----:B------:R-:W-:Y:S02]  /*9ca0*/  F2FP.F16.F32.PACK_AB R196, R197, R196 ;  /* 0x000000c4c5c4723e */ /* 0x000fe400000000ff */
[----:B------:R-:W-:Y:S01]  /*9cb0*/  MUFU.EX2 R136, R136 ;  /* 0x0000008800887308 */ /* 0x000fe20000000800 */
[----:B0-----:R-:W-:-:S07]  /*9cc0*/  F2FP.F16.F32.PACK_AB R201, R10, R201 ;  /* 0x000000c90ac9723e */ /* 0x001fce00000000ff */
        /* <DEDUP_REMOVED lines=17> */
[----:B------:R-:W0:Y:S08]  /*9de0*/  MUFU.EX2 R135, R135 ;  /* 0x0000008700877308 */ /* 0x000e300000000800 */
[----:B------:R-:W-:Y:S08]  /*9df0*/  MUFU.EX2 R129, R129 ;  /* 0x0000008100817308 */ /* 0x000ff00000000800 */
[----:B------:R-:W1:Y:S01]  /*9e00*/  MUFU.EX2 R20, R20 ;  /* 0x0000001400147308 */ /* 0x000e620000000800 */
[----:B------:R-:W-:-:S02]  /*9e10*/  WARPGROUP.DEPBAR.LE gsb0, 0x0 ;  /* 0x00008000000079c5 */ /* 0x000fc40000010000 */
[----:B------:R2:W-:Y:S01]  /*9e20*/  @!P1 SYNCS.ARRIVE.TRANS64.RED.A1T0 RZ, [R12+URZ], RZ ;  /* 0x000000ff0cff99a7 */ /* 0x0005e2000810043f */
[----:B0-----:R-:W-:-:S04]  /*9e30*/  F2FP.F16.F32.PACK_AB R183, R135, R130 ;  /* 0x0000008287b7723e */ /* 0x001fc800000000ff */
[----:B------:R-:W-:Y:S01]  /*9e40*/  MUFU.EX2 R123, R123 ;  /* 0x0000007b007b7308 */ /* 0x000fe20000000800 */
[----:B--2---:R-:W-:Y:S01]  /*9e50*/  @!P1 PRMT R12, RZ, 0x654, R14 ;  /* 0x00000654ff0c9816 */ /* 0x004fe2000000000e */
[----:B------:R-:W-:-:S03]  /*9e60*/  FADD.FTZ R14, R10, R21 ;  /* 0x000000150a0e7221 */ /* 0x000fc60000010000 */
[----:B------:R0:W-:Y:S01]  /*9e70*/  @!P1 SYNCS.ARRIVE.TRANS64.RED.A1T0 RZ, [R12+URZ], RZ ;  /* 0x000000ff0cff99a7 */ /* 0x0001e2000810043f */
[----:B------:R-:W-:Y:S01]  /*9e80*/  FADD.FTZ R21, R203, R14 ;  /* 0x0000000ecb157221 */ /* 0x000fe20000010000 */
[-CC-:B------:R-:W-:Y:S01]  /*9e90*/  FFMA.FTZ R14, R124, R6.reuse, -R134.reuse ;  /* 0x000000067c0e7223 */ /* 0x180fe20000010886 */
[----:B------:R-:W-:Y:S01]  /*9ea0*/  MUFU.EX2 R126, R126 ;  /* 0x0000007e007e7308 */ /* 0x000fe20000000800 */
[C---:B------:R-:W-:Y:S01]  /*9eb0*/  F2FP.F16.F32.PACK_AB R203, R136.reuse, R203 ;  /* 0x000000cb88cb723e */ /* 0x040fe200000000ff */
[----:B------:R-:W-:Y:S01]  /*9ec0*/  FADD.FTZ R124, R136, R21 ;  /* 0x00000015887c7221 */ /* 0x000fe20000010000 */
[--C-:B------:R-:W-:Y:S01]  /*9ed0*/  FFMA.FTZ R21, R143, R6, -R134.reuse ;  /* 0x000000068f157223 */ /* 0x100fe20000010886 */
[----:B-1----:R-:W-:Y:S01]  /*9ee0*/  F2FP.F16.F32.PACK_AB R176, R121, R20 ;  /* 0x0000001479b0723e */ /* 0x002fe200000000ff */
[----:B0-----:R-:W-:Y:S01]  /*9ef0*/  FFMA.FTZ R12, R139, R6, -R134 ;  /* 0x000000068b0c7223 */ /* 0x001fe20000010886 */
[----:B------:R-:W-:Y:S01]  /*9f00*/  FADD.FTZ R139, R197, R148 ;  /* 0x00000094c58b7221 */ /* 0x000fe20000010000 */
[----:B------:R-:W-:Y:S01]  /*9f10*/  FADD.FTZ R125, R15, R124 ;  /* 0x0000007c0f7d7221 */ /* 0x000fe20000010000 */
[----:B------:R-:W-:Y:S01]  /*9f20*/  F2FP.F16.F32.PACK_AB R197, R138, R15 ;  /* 0x0000000f8ac5723e */ /* 0x000fe200000000ff */
[----:B------:R-:W-:Y:S01]  /*9f30*/  MUFU.EX2 R14, R14 ;  /* 0x0000000e000e7308 */ /* 0x000fe20000000800 */
[----:B------:R-:W-:Y:S01]  /*9f40*/  FADD.FTZ R148, R198, R139 ;  /* 0x0000008bc6947221 */ /* 0x000fe20000010000 */
[----:B------:R-:W-:Y:S01]  /*9f50*/  FADD.FTZ R124, R138, R125 ;  /* 0x0000007d8a7c7221 */ /* 0x000fe20000010000 */
[----:B------:R-:W-:-:S02]  /*9f60*/  F2FP.F16.F32.PACK_AB R198, R185, R198 ;  /* 0x000000c6b9c6723e */ /* 0x000fc400000000ff */
[----:B------:R-:W-:Y:S01]  /*9f70*/  FADD.FTZ R139, R185, R148 ;  /* 0x00000094b98b7221 */ /* 0x000fe20000010000 */
[----:B------:R-:W-:Y:S01]  /*9f80*/  FADD.FTZ R125, R199, R124 ;  /* 0x0000007cc77d7221 */ /* 0x000fe20000010000 */
[----:B------:R-:W-:Y:S01]  /*9f90*/  FFMA.FTZ R124, R122, R6, -R134 ;  /* 0x000000067a7c7223 */ /* 0x000fe20000010886 */
[----:B------:R-:W0:Y:S01]  /*9fa0*/  MUFU.EX2 R12, R12 ;  /* 0x0000000c000c7308 */ /* 0x000e220000000800 */
[----:B------:R-:W-:Y:S01]  /*9fb0*/  FADD.FTZ R148, R192, R139 ;  /* 0x0000008bc0947221 */ /* 0x000fe20000010000 */
[C---:B------:R-:W-:Y:S01]  /*9fc0*/  FADD.FTZ R122, R140.reuse, R125 ;  /* 0x0000007d8c7a7221 */ /* 0x040fe20000010000 */
[----:B------:R-:W-:Y:S02]  /*9fd0*/  F2FP.F16.F32.PACK_AB R199, R140, R199 ;  /* 0x000000c78cc7723e */ /* 0x000fe400000000ff */
[----:B------:R-:W-:Y:S01]  /*9fe0*/  FADD.FTZ R139, R169, R148 ;  /* 0x00000094a98b7221 */ /* 0x000fe20000010000 */
[----:B------:R-:W-:Y:S01]  /*9ff0*/  FADD.FTZ R125, R193, R122 ;  /* 0x0000007ac17d7221 */ /* 0x000fe20000010000 */
[----:B------:R-:W-:Y:S01]  /*a000*/  F2FP.F16.F32.PACK_AB R192, R169, R192 ;  /* 0x000000c0a9c0723e */ /* 0x000fe200000000ff */
[----:B------:R1:W-:Y:S01]  /*a010*/  MUFU.EX2 R122, R128 ;  /* 0x00000080007a7308 */ /* 0x0003e20000000800 */
[----:B------:R-:W-:Y:S01]  /*a020*/  FADD.FTZ R148, R194, R139 ;  /* 0x0000008bc2947221 */ /* 0x000fe20000010000 */
[----:B------:R-:W-:Y:S01]  /*a030*/  FADD.FTZ R134, R142, R125 ;  /* 0x0000007d8e867221 */ /* 0x000fe20000010000 */
[----:B------:R-:W-:-:S02]  /*a040*/  F2FP.F16.F32.PACK_AB R194, R187, R194 ;  /* 0x000000c2bbc2723e */ /* 0x000fc400000000ff */
[----:B------:R-:W-:Y:S01]  /*a050*/  FADD.FTZ R125, R187, R148 ;  /* 0x00000094bb7d7221 */ /* 0x000fe20000010000 */
[----:B------:R-:W-:Y:S01]  /*a060*/  FADD.FTZ R13, R195, R134 ;  /* 0x00000086c30d7221 */ /* 0x000fe20000010000 */
[----:B------:R-:W-:Y:S01]  /*a070*/  F2FP.F16.F32.PACK_AB R193, R142, R193 ;  /* 0x000000c18ec1723e */ /* 0x000fe200000000ff */
[----:B------:R-:W2:Y:S01]  /*a080*/  MUFU.EX2 R21, R21 ;  /* 0x0000001500157308 */ /* 0x000ea20000000800 */
[----:B------:R-:W-:Y:S01]  /*a090*/  FADD.FTZ R134, R188, R125 ;  /* 0x0000007dbc867221 */ /* 0x000fe20000010000 */
[----:B------:R-:W-:Y:S01]  /*a0a0*/  FADD.FTZ R132, R144, R13 ;  /* 0x0000000d90847221 */ /* 0x000fe20000010000 */
[----:B0-----:R-:W-:Y:S02]  /*a0b0*/  F2FP.F16.F32.PACK_AB R185, R12, R3 ;  /* 0x000000030cb9723e */ /* 0x001fe400000000ff */
[----:B------:R-:W-:Y:S01]  /*a0c0*/  FADD.FTZ R125, R221, R134 ;  /* 0x00000086dd7d7221 */ /* 0x000fe20000010000 */
[----:B------:R-:W-:Y:S01]  /*a0d0*/  FADD.FTZ R13, R189, R132 ;  /* 0x00000084bd0d7221 */ /* 0x000fe20000010000 */
[----:B------:R-:W-:Y:S01]  /*a0e0*/  F2FP.F16.F32.PACK_AB R195, R144, R195 ;  /* 0x000000c390c3723e */ /* 0x000fe200000000ff */
[----:B------:R-:W0:Y:S01]  /*a0f0*/  MUFU.EX2 R124, R124 ;  /* 0x0000007c007c7308 */ /* 0x000e220000000800 */
[----:B-1----:R-:W-:Y:S01]  /*a100*/  FADD.FTZ R128, R190, R125 ;  /* 0x0000007dbe807221 */ /* 0x002fe20000010000 */
[----:B------:R-:W-:Y:S01]  /*a110*/  FADD.FTZ R10, R146, R13 ;  /* 0x0000000d920a7221 */ /* 0x000fe20000010000 */
[----:B------:R-:W-:-:S02]  /*a120*/  F2FP.F16.F32.PACK_AB R188, R221, R188 ;  /* 0x000000bcddbc723e */ /* 0x000fc400000000ff */
[----:B------:R-:W-:Y:S01]  /*a130*/  FADD.FTZ R15, R173, R128 ;  /* 0x00000080ad0f7221 */ /* 0x000fe20000010000 */
[----:B------:R-:W-:Y:S01]  /*a140*/  FADD.FTZ R13, R191, R10 ;  /* 0x0000000abf0d7221 */ /* 0x000fe20000010000 */
[----:B------:R-:W-:Y:S01]  /*a150*/  F2FP.F16.F32.PACK_AB R191, R4, R191 ;  /* 0x000000bf04bf723e */ /* 0x000fe200000000ff */
[----:B------:R-:W-:Y:S01]  /*a160*/  MUFU.EX2 R120, R120 ;  /* 0x0000007800787308 */ /* 0x000fe20000000800 */
[----:B------:R-:W-:Y:S01]  /*a170*/  FADD.FTZ R128, R184, R15 ;  /* 0x0000000fb8807221 */ /* 0x000fe20000010000 */
[----:B------:R-:W-:Y:S01]  /*a180*/  FADD.FTZ R10, R4, R13 ;  /* 0x0000000d040a7221 */ /* 0x000fe20000010000 */
[----:B--2---:R-:W-:Y:S02]  /*a190*/  F2FP.F16.F32.PACK_AB R187, R21, R14 ;  /* 0x0000000e15bb723e */ /* 0x004fe400000000ff */
        /* <DEDUP_REMOVED lines=9> */
[----:B------:R-:W-:Y:S01]  /*a230*/  F2FP.F16.F32.PACK_AB R184, R137, R184 ;  /* 0x000000b889b8723e */ /* 0x000fe200000000ff */
[----:B------:R-:W1:Y:S01]  /*a240*/  MUFU.EX2 R133, R133 ;  /* 0x0000008500857308 */ /* 0x000e620000000800 */
[----:B------:R-:W-:Y:S01]  /*a250*/  FADD.FTZ R128, R180, R15 ;  /* 0x0000000fb4807221 */ /* 0x000fe20000010000 */
[----:B------:R-:W-:Y:S01]  /*a260*/  FADD.FTZ R13, R21, R10 ;  /* 0x0000000a150d7221 */ /* 0x000fe20000010000 */
[C---:B------:R-:W-:Y:S01]  /*a270*/  F2FP.F16.F32.PACK_AB R180, R181.reuse, R180 ;  /* 0x000000b4b5b4723e */ /* 0x040fe200000000ff */
[----:B------:R-:W-:Y:S02]  /*a280*/  IMAD.MOV.U32 R14, RZ, RZ, R17 ;  /* 0x000000ffff0e7224 */ /* 0x000fe400078e0011 */
[----:B------:R-:W-:Y:S01]  /*a290*/  FADD.FTZ R15, R181, R128 ;  /* 0x00000080b50f7221 */ /* 0x000fe20000010000 */
[----:B------:R-:W-:Y:S01]  /*a2a0*/  FADD.FTZ R13, R122, R13 ;  /* 0x0000000d7a0d7221 */ /* 0x000fe20000010000 */
[----:B------:R-:W-:-:S02]  /*a2b0*/  F2FP.F16.F32.PACK_AB R186, R141, R186 ;  /* 0x000000ba8dba723e */ /* 0x000fc400000000ff */
[----:B------:R-:W-:Y:S01]  /*a2c0*/  FADD.FTZ R4, R182, R15 ;  /* 0x0000000fb6047221 */ /* 0x000fe20000010000 */
[C---:B------:R-:W-:Y:S01]  /*a2d0*/  FADD.FTZ R13, R131.reuse, R13 ;  /* 0x0000000d830d7221 */ /* 0x040fe20000010000 */
[----:B------:R-:W-:Y:S02]  /*a2e0*/  F2FP.F16.F32.PACK_AB R181, R131, R122 ;  /* 0x0000007a83b5723e */ /* 0x000fe400000000ff */
[C---:B------:R-:W-:Y:S01]  /*a2f0*/  FADD.FTZ R3, R129.reuse, R4 ;  /* 0x0000000481037221 */ /* 0x040fe20000010000 */
[----:B------:R-:W-:Y:S01]  /*a300*/  FADD.FTZ R13, R130, R13 ;  /* 0x0000000d820d7221 */ /* 0x000fe20000010000 */
[----:B------:R-:W-:Y:S02]  /*a310*/  F2FP.F16.F32.PACK_AB R182, R129, R182 ;  /* 0x000000b681b6723e */ /* 0x000fe400000000ff */
[----:B------:R-:W-:Y:S01]  /*a320*/  FADD.FTZ R4, R20, R3 ;  /* 0x0000000314047221 */ /* 0x000fe20000010000 */
[----:B------:R-:W-:Y:S01]  /*a330*/  FADD.FTZ R13, R135, R13 ;  /* 0x0000000d870d7221 */ /* 0x000fe20000010000 */
[----:B0-----:R-:W-:-:S02]  /*a340*/  F2FP.F16.F32.PACK_AB R177, R123, R124 ;  /* 0x0000007c7bb1723e */ /* 0x001fc400000000ff */
[----:B------:R-:W-:Y:S01]  /*a350*/  FADD.FTZ R3, R121, R4 ;  /* 0x0000000479037221 */ /* 0x000fe20000010000 */
[----:B------:R-:W-:Y:S01]  /*a360*/  FADD.FTZ R13, R124, R13 ;  /* 0x0000000d7c0d7221 */ /* 0x000fe20000010000 */
[----:B-1----:R-:W-:Y:S02]  /*a370*/  F2FP.F16.F32.PACK_AB R178, R133, R120 ;  /* 0x0000007885b2723e */ /* 0x002fe400000000ff */
[----:B------:R-:W-:Y:S01]  /*a380*/  FADD.FTZ R4, R120, R3 ;  /* 0x0000000378047221 */ /* 0x000fe20000010000 */
[----:B------:R-:W-:Y:S01]  /*a390*/  FADD.FTZ R13, R123, R13 ;  /* 0x0000000d7b0d7221 */ /* 0x000fe20000010000 */
[----:B------:R-:W-:Y:S02]  /*a3a0*/  F2FP.F16.F32.PACK_AB R179, R127, R126 ;  /* 0x0000007e7fb3723e */ /* 0x000fe400000000ff */
[----:B------:R-:W-:Y:S01]  /*a3b0*/  FADD.FTZ R4, R133, R4 ;  /* 0x0000000485047221 */ /* 0x000fe20000010000 */
[----:B------:R-:W-:Y:S01]  /*a3c0*/  FADD.FTZ R13, R126, R13 ;  /* 0x0000000d7e0d7221 */ /* 0x000fe20000010000 */
[----:B------:R-:W-:-:S03]  /*a3d0*/  MOV R10, R9 ;  /* 0x00000009000a7202 */ /* 0x000fc60000000f00 */
[----:B------:R-:W-:Y:S01]  /*a3e0*/  FADD.FTZ R3, R127, R13 ;  /* 0x0000000d7f037221 */ /* 0x000fe20000010000 */
[----:B------:R-:W-:Y:S01]  /*a3f0*/  IMAD.MOV.U32 R13, RZ, RZ, R8 ;  /* 0x000000ffff0d7224 */ /* 0x000fe200078e0008 */
[----:B------:R-:W-:Y:S06]  /*a400*/  @P2 BRA `(.L_x_393) ;  /* 0xffffffbc00802947 */ /* 0x000fec000383ffff */
.L_x_384:
        /* <DEDUP_REMOVED lines=99> */
.L_x_394:
[----:B------:R-:W-:Y:S01]  /*aa40*/  IMAD R13, R16, 0x8, R2 ;  /* 0x00000008100d7824 */ /* 0x000fe200078e0202 */
[----:B------:R-:W-:-:S04]  /*aa50*/  SHF.L.U32 R0, R17, 0x1f, RZ ;  /* 0x0000001f11007819 */ /* 0x000fc800000006ff */
[----:B------:R0:W1:Y:S01]  /*aa60*/  SYNCS.PHASECHK.TRANS64.TRYWAIT P2, [R13+URZ+0x36850], R0 ;  /* 0x036850000d0075a7 */ /* 0x000062000804017f */
[----:B------:R-:W-:Y:S05]  /*aa70*/  @!P0 BRA `(.L_x_395) ;  /* 0x0000000000048947 */ /* 0x000fea0003800000 */
[----:B------:R-:W-:Y:S01]  /*aa80*/  BPT.TRAP 0x1 ;  /* 0x000000040000795c */ /* 0x000fe20000300000 */
.L_x_395:
[----:B-1----:R-:W-:Y:S05]  /*aa90*/  @P2 BRA `(.L_x_396) ;  /* 0x0000000000082947 */ /* 0x002fea0003800000 */
[----:B------:R-:W1:Y:S02]  /*aaa0*/  SYNCS.PHASECHK.TRANS64.TRYWAIT P0, [R13+URZ+0x36850], R0 ;  /* 0x036850000d0075a7 */ /* 0x000e64000800017f */
[----:B-1----:R-:W-:Y:S05]  /*aab0*/  @!P0 BRA `(.L_x_397) ;  /* 0x0000009400e88947 */ /* 0x002fea0003800000 */
.L_x_396:
[----:B------:R-:W-:Y:S05]  /*aac0*/  WARPSYNC.ALL ;  /* 0x0000000000007948 */ /* 0x000fea0003800000 */
[----:B------:R-:W-:Y:S01]  /*aad0*/  VIADD R2, R2, 0x400 ;  /* 0x0000040002027836 */ /* 0x000fe20000000000 */
[----:B------:R-:W-:Y:S01]  /*aae0*/  WARPGROUP.ARRIVE ;  /* 0x00000000000079c5 */ /* 0x000fe20000000000 */
[----:B------:R-:W-:Y:S01]  /*aaf0*/  IMAD.MOV.U32 R15, RZ, RZ, 0x40000040 ;  /* 0x40000040ff0f7424 */ /* 0x000fe200078e00ff */
[----:B------:R-:W2:Y:S01]  /*ab00*/  SHFL.BFLY PT, R5, R4, 0x2, 0x1f ;  /* 0x0c401f0004057f89 */ /* 0x000ea200000e0000 */
[----:B------:R-:W-:Y:S01]  /*ab10*/  VIADD R210, R210, 0x1 ;  /* 0x00000001d2d27836 */ /* 0x000fe20000000000 */
[----:B------:R-:W-:-:S02]  /*ab20*/  SHF.R.U32.HI R2, RZ, 0x4, R2 ;  /* 0x00000004ff027819 */ /* 0x000fc40000011602 */
[----:B01----:R-:W0:Y:S02]  /*ab30*/  SHFL.BFLY PT, R0, R3, 0x2, 0x1f ;  /* 0x0c401f0003007f89 */ /* 0x003e2400000e0000 */
[----:B------:R-:W-:-:S04]  /*ab40*/  LOP3.LUT R2, R2, 0x3fff, RZ, 0xc0, !PT ;  /* 0x00003fff02027812 */ /* 0x000fc800078ec0ff */
[----:B------:R-:W-:-:S05]  /*ab50*/  LOP3.LUT R11, R2, 0x3800000, RZ, 0xfc, !PT ;  /* 0x03800000020b7812 */ /* 0x000fca00078efcff */
[----:B------:R-:W-:Y:S02]  /*ab60*/  IMAD R10, R16, 0xa80, R11 ;  /* 0x00000a80100a7824 */ /* 0x000fe400078e020b */
[----:B------:R-:W-:Y:S02]  /*ab70*/  IMAD.MOV.U32 R11, RZ, RZ, 0x40000040 ;  /* 0x40000040ff0b7424 */ /* 0x000fe400078e00ff */
[C---:B------:R-:W-:Y:S01]  /*ab80*/  VIADD R14, R10.reuse, 0x80 ;  /* 0x000000800a0e7836 */ /* 0x040fe20000000000 */
[----:B------:R-:W-:Y:S01]  /*ab90*/  R2UR UR6, R10 ;  /* 0x000000000a0672ca */ /* 0x000fe200000e0000 */
[----:B------:R-:W-:Y:S01]  /*aba0*/  VIADD R16, R16, 0x1 ;  /* 0x0000000110107836 */ /* 0x000fe20000000000 */
[----:B------:R-:W-:Y:S01]  /*abb0*/  R2UR UR7, R11 ;  /* 0x000000000b0772ca */ /* 0x000fe200000e0000 */
[----:B------:R-:W-:Y:S02]  /*abc0*/  IMAD.MOV.U32 R11, RZ, RZ, 0x40000040 ;  /* 0x40000040ff0b7424 */ /* 0x000fe400078e00ff */
[----:B--2---:R-:W-:Y:S01]  /*abd0*/  FADD.FTZ R5, R5, R4 ;  /* 0x0000000405057221 */ /* 0x004fe20000010000 */
[----:B------:R-:W-:Y:S01]  /*abe0*/  ISETP.NE.AND P2, PT, R16, 0x2, PT ;  /* 0x000000021000780c */ /* 0x000fe20003f45270 */
[----:B0-----:R-:W-:-:S03]  /*abf0*/  FADD.FTZ R2, R0, R3 ;  /* 0x0000000300027221 */ /* 0x001fc60000010000 */
[----:B------:R-:W0:Y:S01]  /*ac00*/  SHFL.BFLY PT, R0, R5, 0x1, 0x1f ;  /* 0x0c201f0005007f89 */ /* 0x000e2200000e0000 */
[----:B------:R-:W-:-:S03]  /*ac10*/  SEL R16, R16, RZ, P2 ;  /* 0x000000ff10107207 */ /* 0x000fc60001000000 */
[----:B------:R-:W1:Y:S01]  /*ac20*/  SHFL.BFLY PT, R7, R2, 0x1, 0x1f ;  /* 0x0c201f0002077f89 */ /* 0x000e6200000e0000 */
[----:B------:R-:W-:Y:S01]  /*ac30*/  HGMMA.64x192x16.F32 R24, R200, gdesc[UR4].tnspB, R24, gsb0 ;  /* 0x42e00004c8187df0 */ /* 0x000fe20008000818 */
[----:B------:R-:W-:Y:S01]  /*ac40*/  R2UR UR6, R14 ;  /* 0x000000000e0672ca */ /* 0x000fe200000e0000 */
[----:B------:R-:W-:Y:S01]  /*ac50*/  VIADD R14, R10, 0x100 ;  /* 0x000001000a0e7836 */ /* 0x000fe20000000000 */
[----:B------:R-:W-:Y:S01]  /*ac60*/  R2UR UR7, R15 ;  /* 0x000000000f0772ca */ /* 0x000fe200000e0000 */
[----:B------:R-:W-:Y:S02]  /*ac70*/  IMAD.MOV.U32 R15, RZ, RZ, 0x40000040 ;  /* 0x40000040ff0f7424 */ /* 0x000fe400078e00ff */
[----:B0-----:R-:W-:Y:S01]  /*ac80*/  FADD.FTZ R12, R5, R0 ;  /* 0x00000000050c7221 */ /* 0x001fe20000010000 */
[----:B------:R-:W-:Y:S02]  /*ac90*/  CS2R R4, SRZ ;  /* 0x0000000000047805 */ /* 0x000fe4000001ff00 */
[----:B------:R-:W-:-:S02]  /*aca0*/  SEL R0, RZ, 0x1, P2 ;  /* 0x00000001ff007807 */ /* 0x000fc40001000000 */
[----:B------:R-:W-:Y:S02]  /*acb0*/  FSETP.NE.FTZ.AND P0, PT, R12, RZ, PT ;  /* 0x000000ff0c00720b */ /* 0x000fe40003f15000 */
[----:B------:R-:W-:Y:S01]  /*acc0*/  LOP3.LUT R17, R17, R0, RZ, 0x3c, !PT ;  /* 0x0000000011117212 */ /* 0x000fe200078e3cff */
[----:B------:R-:W-:-:S10]  /*acd0*/  IMAD.MOV.U32 R0, RZ, RZ, -0x800000 ;  /* 0xff800000ff007424 */ /* 0x000fd400078e00ff */
[----:B------:R-:W-:Y:S01]  /*ace0*/  @P0 MUFU.RCP R4, R12 ;  /* 0x0000000c00040308 */ /* 0x000fe20000001000 */
[----:B------:R-:W-:Y:S01]  /*acf0*/  @P0 FMUL.FTZ R3, R6, 0.69314718246459960938 ;  /* 0x3f31721806030820 */ /* 0x000fe20000410000 */
[----:B------:R-:W-:Y:S02]  /*ad00*/  WARPGROUP.DEPBAR.LE gsb0, 0x0 ;  /* 0x00008000000079c5 */ /* 0x000fe40000010000 */
[----:B------:R-:W-:-:S06]  /*ad10*/  WARPGROUP.ARRIVE ;  /* 0x00000000000079c5 */ /* 0x000fcc0000000000 */
[----:B------:R-:W-:Y:S01]  /*ad20*/  HGMMA.64x192x16.F32 R24, R196, gdesc[UR4].tnspB, R24, gsb0 ;  /* 0x42e00004c4187df0 */ /* 0x000fe20008000818 */
[----:B------:R-:W-:Y:S01]  /*ad30*/  R2UR UR6, R14 ;  /* 0x000000000e0672ca */ /* 0x000fe200000e0000 */
[----:B------:R-:W-:Y:S01]  /*ad40*/  VIADD R14, R10, 0x180 ;  /* 0x000001800a0e7836 */ /* 0x000fe20000000000 */
[----:B------:R-:W-:Y:S01]  /*ad50*/  R2UR UR7, R15 ;  /* 0x000000000f0772ca */ /* 0x000fe200000e0000 */
[----:B------:R-:W-:Y:S01]  /*ad60*/  IMAD.MOV.U32 R15, RZ, RZ, 0x40000040 ;  /* 0x40000040ff0f7424 */ /* 0x000fe200078e00ff */
[----:B------:R-:W-:Y:S02]  /*ad70*/  WARPGROUP.DEPBAR.LE gsb0, 0x0 ;  /* 0x00008000000079c5 */ /* 0x000fe40000010000 */
[----:B------:R-:W-:-:S13]  /*ad80*/  WARPGROUP.ARRIVE ;  /* 0x00000000000079c5 */ /* 0x000fda0000000000 */
[----:B------:R-:W-:Y:S01]  /*ad90*/  HGMMA.64x192x16.F32 R24, R192, gdesc[UR4].tnspB, R24, gsb0 ;  /* 0x42e00004c0187df0 */ /* 0x000fe20008000818 */
[----:B------:R-:W-:Y:S02]  /*ada0*/  R2UR UR6, R14 ;  /* 0x000000000e0672ca */ /* 0x000fe400000e0000 */
[----:B------:R-:W-:Y:S01]  /*adb0*/  R2UR UR7, R15 ;  /* 0x000000000f0772ca */ /* 0x000fe200000e0000 */
[----:B------:R-:W-:Y:S01]  /*adc0*/  IMAD.MOV.U32 R15, RZ, RZ, 0x40000040 ;  /* 0x40000040ff0f7424 */ /* 0x000fe200078e00ff */
[----:B------:R-:W-:Y:S01]  /*add0*/  IADD3 R14, R10, 0x200, RZ ;  /* 0x000002000a0e7810 */ /* 0x000fe20007ffe0ff */
[----:B------:R-:W-:Y:S02]  /*ade0*/  WARPGROUP.DEPBAR.LE gsb0, 0x0 ;  /* 0x00008000000079c5 */ /* 0x000fe40000010000 */
[----:B------:R-:W-:-:S12]  /*adf0*/  WARPGROUP.ARRIVE ;  /* 0x00000000000079c5 */ /* 0x000fd80000000000 */
[----:B------:R-:W-:Y:S01]  /*ae00*/  HGMMA.64x192x16.F32 R24, R188, gdesc[UR4].tnspB, R24, gsb0 ;  /* 0x42e00004bc187df0 */ /* 0x000fe20008000818 */
[----:B------:R-:W-:Y:S01]  /*ae10*/  R2UR UR6, R14 ;  /* 0x000000000e0672ca */ /* 0x000fe200000e0000 */
[C---:B------:R-:W-:Y:S01]  /*ae20*/  VIADD R14, R10.reuse, 0x280 ;  /* 0x000002800a0e7836 */ /* 0x040fe20000000000 */
[----:B------:R-:W-:Y:S01]  /*ae30*/  R2UR UR7, R15 ;  /* 0x000000000f0772ca */ /* 0x000fe200000e0000 */
[----:B------:R-:W-:Y:S02]  /*ae40*/  IMAD.MOV.U32 R15, RZ, RZ, 0x40000040 ;  /* 0x40000040ff0f7424 */ /* 0x000fe400078e00ff */
[----:B------:R-:W-:Y:S01]  /*ae50*/  VIADD R10, R10, 0x300 ;  /* 0x000003000a0a7836 */ /* 0x000fe20000000000 */
[----:B------:R-:W-:Y:S02]  /*ae60*/  WARPGROUP.DEPBAR.LE gsb0, 0x0 ;  /* 0x00008000000079c5 */ /* 0x000fe40000010000 */
[----:B------:R-:W-:-:S11]  /*ae70*/  WARPGROUP.ARRIVE ;  /* 0x00000000000079c5 */ /* 0x000fd60000000000 */
[----:B------:R-:W-:Y:S01]  /*ae80*/  HGMMA.64x192x16.F32 R24, R184, gdesc[UR4].tnspB, R24, gsb0 ;  /* 0x42e00004b8187df0 */ /* 0x000fe20008000818 */
[----:B------:R-:W-:Y:S01]  /*ae90*/  R2UR UR6, R14 ;  /* 0x000000000e0672ca */ /* 0x000fe200000e0000 */
[----:B-1----:R-:W-:Y:S01]  /*aea0*/  FADD.FTZ R14, R2, R7 ;  /* 0x00000007020e7221 */ /* 0x002fe20000010000 */
[----:B------:R-:W-:Y:S01]  /*aeb0*/  R2UR UR7, R15 ;  /* 0x000000000f0772ca */ /* 0x000fe200000e0000 */
[----:B------:R-:W0:Y:S01]  /*aec0*/  @P0 MUFU.LG2 R7, R12 ;  /* 0x0000000c00070308 */ /* 0x000e220000000c00 */
[----:B------:R-:W-:Y:S02]  /*aed0*/  IMAD.MOV.U32 R2, RZ, RZ, -0x800000 ;  /* 0xff800000ff027424 */ /* 0x000fe400078e00ff */
[----:B------:R-:W-:-:S13]  /*aee0*/  FSETP.NE.FTZ.AND P3, PT, R14, RZ, PT ;  /* 0x000000ff0e00720b */ /* 0x000fda0003f75000 */
[----:B------:R-:W-:Y:S01]  /*aef0*/  @P3 MUFU.RCP R5, R14 ;  /* 0x0000000e00053308 */ /* 0x000fe20000001000 */
[----:B------:R-:W-:Y:S02]  /*af00*/  WARPGROUP.DEPBAR.LE gsb0, 0x0 ;  /* 0x00008000000079c5 */ /* 0x000fe40000010000 */
[----:B------:R-:W-:-:S06]  /*af10*/  WARPGROUP.ARRIVE ;  /* 0x00000000000079c5 */ /* 0x000fcc0000000000 */
[----:B------:R-:W-:Y:S01]  /*af20*/  HGMMA.64x192x16.F32 R24, R180, gdesc[UR4].tnspB, R24, gsb0 ;  /* 0x42e00004b4187df0 */ /* 0x000fe20008000818 */
[----:B------:R-:W-:Y:S02]  /*af30*/  R2UR UR6, R10 ;  /* 0x000000000a0672ca */ /* 0x000fe400000e0000 */
[----:B------:R-:W-:Y:S01]  /*af40*/  R2UR UR7, R11 ;  /* 0x000000000b0772ca */ /* 0x000fe200000e0000 */
[----:B------:R-:W-:Y:S01]  /*af50*/  @!P1 VIADD R11, R13, 0x36860 ;  /* 0x000368600d0b9836 */ /* 0x000fe20000000000 */
[----:B------:R-:W1:Y:S01]  /*af60*/  @P3 MUFU.LG2 R10, R14 ;  /* 0x0000000e000a3308 */ /* 0x000e620000000c00 */
[----:B------:R-:W-:Y:S01]  /*af70*/  @P3 FMUL.FTZ R13, R6, 0.69314718246459960938 ;  /* 0x3f317218060d3820 */ /* 0x000fe20000410000 */
[----:B0-----:R-:W-:Y:S02]  /*af80*/  @P0 FMUL.FTZ R6, R7, 0.69314718246459960938 ;  /* 0x3f31721807060820 */ /* 0x001fe40000410000 */
[----:B------:R-:W-:Y:S02]  /*af90*/  @!P1 PRMT R11, RZ, 0x654, R11 ;  /* 0x00000654ff0b9816 */ /* 0x000fe4000000000b */
[----:B------:R-:W-:Y:S01]  /*afa0*/  @P0 FFMA.FTZ R0, R3, R8, R6 ;  /* 0x0000000803000223 */ /* 0x000fe20000010006 */
[----:B------:R-:W-:Y:S01]  /*afb0*/  PLOP3.LUT P0, PT, PT, PT, PT, 0x8, 0x0 ;  /* 0x000000000000781c */ /* 0x000fe20003f0e170 */
[----:B-1----:R-:W-:-:S04]  /*afc0*/  @P3 FMUL.FTZ R10, R10, 0.69314718246459960938 ;  /* 0x3f3172180a0a3820 */ /* 0x002fc80000410000 */
[----:B------:R-:W-:Y:S01]  /*afd0*/  @P3 FFMA.FTZ R2, R13, R9, R10 ;  /* 0x000000090d023223 */ /* 0x000fe2000001000a */
[----:B------:R-:W-:Y:S02]  /*afe0*/  WARPGROUP.DEPBAR.LE gsb0, 0x0 ;  /* 0x00008000000079c5 */ /* 0x000fe40000010000 */
[----:B------:R-:W-:-:S06]  /*aff0*/  WARPGROUP.ARRIVE ;  /* 0x00000000000079c5 */ /* 0x000fcc0000000000 */
[----:B------:R-:W-:Y:S03]  /*b000*/  HGMMA.64x192x16.F32 R24, R176, gdesc[UR4].tnspB, R24, gsb0 ;  /* 0x42e00004b0187df0 */ /* 0x000fe60008000818 */
[----:B------:R-:W-:Y:S02]  /*b010*/  WARPGROUP.DEPBAR.LE gsb0, 0x0 ;  /* 0x00008000000079c5 */ /* 0x000fe40000010000 */
[----:B------:R0:W-:Y:S01]  /*b020*/  @!P1 SYNCS.ARRIVE.TRANS64.RED.A1T0 RZ, [R11+URZ], RZ ;  /* 0x000000ff0bff99a7 */ /* 0x0001e2000810043f */
        /* <DEDUP_REMOVED lines=95> */
[----:B0-----:R-:W-:-:S07]  /*b620*/  FMUL.FTZ R119, R119, R5 ;  /* 0x0000000577777220 */ /* 0x001fce0000410000 */
.L_x_376:
[----:B------:R-:W0:Y:S01]  /*b630*/  S2R R5, SR_CgaCtaId ;  /* 0x0000000000057919 */ /* 0x000e220000008800 */
[----:B------:R-:W-:Y:S01]  /*b640*/  MOV R38, 0x400 ;  /* 0x0000040000267802 */ /* 0x000fe20000000f00 */
[----:B------:R-:W-:Y:S01]  /*b650*/  BSSY B0, `(.L_x_398) ;  /* 0x0000257000007945 */ /* 0x000fe20003800000 */
[----:B------:R-:W-:Y:S02]  /*b660*/  BAR.SYNC.DEFER_BLOCKING 0x5, 0x180 ;  /* 0x0146000000007b1d */ /* 0x000fe40000010000 */
[----:B0-----:R-:W-:-:S05]  /*b670*/  LEA R38, R5, R38, 0x18 ;  /* 0x0000002605267211 */ /* 0x001fca00078ec0ff */
[----:B------:R0:W1:Y:S01]  /*b680*/  LDS.128 R40, [R38+0x368d0] ;  /* 0x0368d00026287984 */ /* 0x0000620000000c00 */
[----:B------:R-:W-:Y:S06]  /*b690*/  BAR.ARV 0x4, 0x180 ;  /* 0x0106000000007b1d */ /* 0x000fec0000002000 */
[----:B------:R-:W-:Y:S05]  /*b6a0*/  @P0 BRA `(.L_x_399) ;  /* 0x0000001800540947 */ /* 0x000fea0003800000 */
[----:B------:R-:W2:Y:S01]  /*b6b0*/  S2R R5, SR_SWINHI ;  /* 0x0000000000057919 */ /* 0x000ea20000002f00 */
[----:B------:R-:W-:Y:S01]  /*b6c0*/  F2FP.F16.F32.PACK_AB R6, R7, R6 ;  /* 0x000000060706723e */ /* 0x000fe200000000ff */
[----:B------:R-:W-:Y:S01]  /*b6d0*/  ULDC.64 UR4, c[0x0][0xc08] ;  /* 0x0003020000047ab9 */ /* 0x000fe20000000a00 */
        /* <DEDUP_REMOVED lines=13> */
[----:B------:R-:W-:Y:S02]  /*b7b0*/  MOV R20, R38 ;  /* 0x0000002600147202 */ /* 0x000fe40000000f00 */
[----:B--2---:R-:W-:-:S03]  /*b7c0*/  MOV R21, R5 ;  /* 0x0000000500157202 */ /* 0x004fc60000000f00 */
[----:B------:R-:W-:-:S03]  /*b7d0*/  IMAD.WIDE R4, R216, 0x2, R20 ;  /* 0x00000002d8047825 */ /* 0x000fc600078e0214 */
[C---:B------:R-:W-:Y:S02]  /*b7e0*/  LOP3.LUT R25, R4.reuse, 0x380, RZ, 0xc0, !PT ;  /* 0x0000038004197812 */ /* 0x040fe400078ec0ff */
[C---:B------:R-:W-:Y:S02]  /*b7f0*/  IADD3 R137, P1, R4.reuse, 0x40, RZ ;  /* 0x0000004004897810 */ /* 0x040fe40007f3e0ff */
[C---:B------:R-:W-:Y:S02]  /*b800*/  IADD3 R139, P6, R4.reuse, 0x60, RZ ;  /* 0x00000060048b7810 */ /* 0x040fe40007fde0ff */
[C---:B------:R-:W-:Y:S01]  /*b810*/  IADD3 R141, P5, R4.reuse, 0x4000, RZ ;  /* 0x00004000048d7810 */ /* 0x040fe20007fbe0ff */
[--C-:B------:R-:W-:Y:S01]  /*b820*/  IMAD.X R11, RZ, RZ, R5.reuse, P1 ;  /* 0x000000ffff0b7224 */ /* 0x100fe200008e0605 */
[----:B------:R-:W-:Y:S01]  /*b830*/  IADD3 R83, P2, R4, 0x20, RZ ;  /* 0x0000002004537810 */ /* 0x000fe20007f5e0ff */
[--C-:B------:R-:W-:Y:S01]  /*b840*/  IMAD.X R13, RZ, RZ, R5.reuse, P6 ;  /* 0x000000ffff0d7224 */ /* 0x100fe200030e0605 */
[----:B------:R-:W-:Y:S01]  /*b850*/  SHF.R.U64 R25, R25, 0x3, RZ ;  /* 0x0000000319197819 */ /* 0x000fe200000012ff */
[----:B------:R-:W-:Y:S01]  /*b860*/  IMAD.X R15, RZ, RZ, R5, P5 ;  /* 0x000000ffff0f7224 */ /* 0x000fe200028e0605 */
[----:B------:R-:W-:-:S02]  /*b870*/  IADD3.X R9, RZ, R5, RZ, P2, !PT ;  /* 0x00000005ff097210 */ /* 0x000fc400017fe4ff */
[----:B------:R-:W-:Y:S02]  /*b880*/  LOP3.LUT R8, R83, 0x380, RZ, 0xc0, !PT ;  /* 0x0000038053087812 */ /* 0x000fe400078ec0ff */
[C---:B------:R-:W-:Y:S02]  /*b890*/  IADD3 R143, P0, R4.reuse, 0x4020, RZ ;  /* 0x00004020048f7810 */ /* 0x040fe40007f1e0ff */
[C---:B------:R-:W-:Y:S02]  /*b8a0*/  IADD3 R145, P4, R4.reuse, 0x4040, RZ ;  /* 0x0000404004917810 */ /* 0x040fe40007f9e0ff */
[C---:B------:R-:W-:Y:S01]  /*b8b0*/  IADD3 R147, P3, R4.reuse, 0x4060, RZ ;  /* 0x0000406004937810 */ /* 0x040fe20007f7e0ff */
[--C-:B------:R-:W-:Y:S01]  /*b8c0*/  IMAD.X R27, RZ, RZ, R5.reuse, P0 ;  /* 0x000000ffff1b7224 */ /* 0x100fe200000e0605 */
[C---:B------:R-:W-:Y:S01]  /*b8d0*/  IADD3 R149, P2, R4.reuse, 0x8000, RZ ;  /* 0x0000800004957810 */ /* 0x040fe20007f5e0ff */
[--C-:B------:R-:W-:Y:S01]  /*b8e0*/  IMAD.X R29, RZ, RZ, R5.reuse, P4 ;  /* 0x000000ffff1d7224 */ /* 0x100fe200020e0605 */
[C---:B------:R-:W-:Y:S01]  /*b8f0*/  IADD3 R151, P1, R4.reuse, 0x8020, RZ ;  /* 0x0000802004977810 */ /* 0x040fe20007f3e0ff */
[--C-:B------:R-:W-:Y:S01]  /*b900*/  IMAD.X R31, RZ, RZ, R5.reuse, P3 ;  /* 0x000000ffff1f7224 */ /* 0x100fe200018e0605 */
[C---:B------:R-:W-:Y:S01]  /*b910*/  IADD3 R153, P6, R4.reuse, 0x8040, RZ ;  /* 0x0000804004997810 */ /* 0x040fe20007fde0ff */
[--C-:B------:R-:W-:Y:S01]  /*b920*/  IMAD.X R33, RZ, RZ, R5.reuse, P2 ;  /* 0x000000ffff217224 */ /* 0x100fe200010e0605 */
[----:B------:R-:W-:Y:S01]  /*b930*/  IADD3 R120, P5, R4, 0x8060, RZ ;  /* 0x0000806004787810 */ /* 0x000fe20007fbe0ff */
[--C-:B------:R-:W-:Y:S01]  /*b940*/  IMAD.X R35, RZ, RZ, R5.reuse, P1 ;  /* 0x000000ffff237224 */ /* 0x100fe200008e0605 */
[----:B------:R-:W-:Y:S01]  /*b950*/  LOP3.LUT R4, R25, R4, RZ, 0x3c, !PT ;  /* 0x0000000419047212 */ /* 0x000fe200078e3cff */
[--C-:B------:R-:W-:Y:S01]  /*b960*/  IMAD.X R37, RZ, RZ, R5.reuse, P6 ;  /* 0x000000ffff257224 */ /* 0x100fe200030e0605 */
[----:B------:R-:W-:Y:S01]  /*b970*/  LOP3.LUT R10, R137, 0x380, RZ, 0xc0, !PT ;  /* 0x00000380890a7812 */ /* 0x000fe200078ec0ff */
[----:B------:R-:W-:Y:S01]  /*b980*/  IMAD.X R25, RZ, RZ, R5, P5 ;  /* 0x000000ffff197224 */ /* 0x000fe200028e0605 */
[----:B------:R-:W-:-:S02]  /*b990*/  SHF.R.U64 R8, R8, 0x3, RZ ;  /* 0x0000000308087819 */ /* 0x000fc400000012ff */
[----:B------:R-:W-:Y:S02]  /*b9a0*/  MOV R136, R4 ;  /* 0x0000000400887202 */ /* 0x000fe40000000f00 */
[----:B------:R-:W-:Y:S02]  /*b9b0*/  LOP3.LUT R12, R139, 0x380, RZ, 0xc0, !PT ;  /* 0x000003808b0c7812 */ /* 0x000fe400078ec0ff */
[----:B------:R-:W-:Y:S02]  /*b9c0*/  LOP3.LUT R14, R141, 0x380, RZ, 0xc0, !PT ;  /* 0x000003808d0e7812 */ /* 0x000fe400078ec0ff */
[----:B------:R-:W-:Y:S02]  /*b9d0*/  F2FP.F16.F32.PACK_AB R4, R125, R24 ;  /* 0x000000187d04723e */ /* 0x000fe400000000ff */
[----:B------:R-:W-:Y:S02]  /*b9e0*/  SHF.R.U64 R10, R10, 0x3, RZ ;  /* 0x000000030a0a7819 */ /* 0x000fe400000012ff */
[----:B------:R-:W-:-:S02]  /*b9f0*/  LOP3.LUT R8, R8, R83, RZ, 0x3c, !PT ;  /* 0x0000005308087212 */ /* 0x000fc400078e3cff */
[----:B------:R-:W-:Y:S02]  /*ba00*/  LOP3.LUT R24, R151, 0x380, RZ, 0xc0, !PT ;  /* 0x0000038097187812 */ /* 0x000fe400078ec0ff */
[----:B------:R-:W-:Y:S02]  /*ba10*/  LOP3.LUT R26, R143, 0x380, RZ, 0xc0, !PT ;  /* 0x000003808f1a7812 */ /* 0x000fe400078ec0ff */
[----:B------:R-:W-:Y:S02]  /*ba20*/  LOP3.LUT R83, R120, 0x380, RZ, 0xc0, !PT ;  /* 0x0000038078537812 */ /* 0x000fe400078ec0ff */
[----:B------:R-:W-:Y:S02]  /*ba30*/  LOP3.LUT R28, R145, 0x380, RZ, 0xc0, !PT ;  /* 0x00000380911c7812 */ /* 0x000fe400078ec0ff */
[----:B------:R-:W-:Y:S02]  /*ba40*/  LOP3.LUT R30, R147, 0x380, RZ, 0xc0, !PT ;  /* 0x00000380931e7812 */ /* 0x000fe400078ec0ff */
[----:B------:R-:W-:-:S02]  /*ba50*/  SHF.R.U64 R12, R12, 0x3, RZ ;  /* 0x000000030c0c7819 */ /* 0x000fc400000012ff */
[----:B------:R-:W-:Y:S02]  /*ba60*/  SHF.R.U64 R14, R14, 0x3, RZ ;  /* 0x000000030e0e7819 */ /* 0x000fe400000012ff */
[----:B------:R-:W-:Y:S02]  /*ba70*/  LOP3.LUT R10, R10, R137, RZ, 0x3c, !PT ;  /* 0x000000890a0a7212 */ /* 0x000fe400078e3cff */
[----:B------:R-:W-:Y:S01]  /*ba80*/  F2FP.F16.F32.PACK_AB R5, R135, R134 ;  /* 0x000000868705723e */ /* 0x000fe200000000ff */
[----:B------:R-:W-:Y:S01]  /*ba90*/  BAR.SYNC.DEFER_BLOCKING 0x1, 0x100 ;  /* 0x0044000000007b1d */ /* 0x000fe20000010000 */
[----:B------:R-:W-:Y:S02]  /*baa0*/  SHF.R.U64 R24, R24, 0x3, RZ ;  /* 0x0000000318187819 */ /* 0x000fe400000012ff */
[----:B------:R-:W-:Y:S02]  /*bab0*/  SHF.R.U64 R26, R26, 0x3, RZ ;  /* 0x000000031a1a7819 */ /* 0x000fe400000012ff */
[----:B-1----:R-:W-:-:S02]  /*bac0*/  LOP3.LUT R40, R153, 0x380, RZ, 0xc0, !PT ;  /* 0x0000038099287812 */ /* 0x002fc400078ec0ff */
[----:B------:R-:W-:Y:S02]  /*bad0*/  SHF.R.U64 R83, R83, 0x3, RZ ;  /* 0x0000000353537819 */ /* 0x000fe400000012ff */
[----:B------:R-:W-:Y:S02]  /*bae0*/  LOP3.LUT R32, R149, 0x380, RZ, 0xc0, !PT ;  /* 0x0000038095207812 */ /* 0x000fe400078ec0ff */
[----:B------:R-:W-:Y:S02]  /*baf0*/  SHF.R.U64 R28, R28, 0x3, RZ ;  /* 0x000000031c1c7819 */ /* 0x000fe400000012ff */
[----:B------:R-:W-:Y:S02]  /*bb00*/  SHF.R.U64 R30, R30, 0x3, RZ ;  /* 0x000000031e1e7819 */ /* 0x000fe400000012ff */
[----:B------:R-:W-:Y:S02]  /*bb10*/  LOP3.LUT R12, R12, R139, RZ, 0x3c, !PT ;  /* 0x0000008b0c0c7212 */ /* 0x000fe400078e3cff */
[----:B------:R-:W-:-:S02]  /*bb20*/  LOP3.LUT R14, R14, R141, RZ, 0x3c, !PT ;  /* 0x0000008d0e0e7212 */ /* 0x000fc400078e3cff */
[----:B------:R-:W-:Y:S02]  /*bb30*/  LOP3.LUT R34, R24, R151, RZ, 0x3c, !PT ;  /* 0x0000009718227212 */ /* 0x000fe400078e3cff */
[----:B------:R-:W-:Y:S02]  /*bb40*/  MOV R134, R10 ;  /* 0x0000000a00867202 */ /* 0x000fe40000000f00 */
[----:B------:R-:W-:Y:S01]  /*bb50*/  LOP3.LUT R26, R26, R143, RZ, 0x3c, !PT ;  /* 0x0000008f1a1a7212 */ /* 0x000fe200078e3cff */
[----:B------:R1:W-:Y:S01]  /*bb60*/  STSM.16.M88.4 [R136], R4 ;  /* 0x0000000488007844 */ /* 0x0003e20000000200 */
[----:B------:R-:W-:Y:S02]  /*bb70*/  SHF.R.U64 R40, R40, 0x3, RZ ;  /* 0x0000000328287819 */ /* 0x000fe400000012ff */
[----:B------:R-:W-:Y:S02]  /*bb80*/  LOP3.LUT R24, R83, R120, RZ, 0x3c, !PT ;  /* 0x0000007853187212 */ /* 0x000fe400078e3cff */
[----:B------:R-:W-:-:S02]  /*bb90*/  F2FP.F16.F32.PACK_AB R10, R45, R44 ;  /* 0x0000002c2d0a723e */ /* 0x000fc400000000ff */
[----:B------:R-:W-:Y:S01]  /*bba0*/  SHF.R.U64 R32, R32, 0x3, RZ ;  /* 0x0000000320207819 */ /* 0x000fe200000012ff */
[----:B------:R-:W2:Y:S01]  /*bbb0*/  LDC.64 R44, c[0x0][0xc00] ;  /* 0x00030000ff2c7b82 */ /* 0x000ea20000000a00 */
[----:B------:R-:W-:Y:S02]  /*bbc0*/  LOP3.LUT R28, R28, R145, RZ, 0x3c, !PT ;  /* 0x000000911c1c7212 */ /* 0x000fe400078e3cff */
[----:B------:R-:W-:Y:S02]  /*bbd0*/  LOP3.LUT R30, R30, R147, RZ, 0x3c, !PT ;  /* 0x000000931e1e7212 */ /* 0x000fe400078e3cff */
[----:B------:R-:W-:Y:S02]  /*bbe0*/  MOV R135, R8 ;  /* 0x0000000800877202 */ /* 0x000fe40000000f00 */
[----:B------:R-:W-:Y:S02]  /*bbf0*/  MOV R133, R12 ;  /* 0x0000000c00857202 */ /* 0x000fe40000000f00 */
[----:B-1----:R-:W-:-:S02]  /*bc00*/  F2FP.F16.F32.PACK_AB R4, R123, R122 ;  /* 0x0000007a7b04723e */ /* 0x002fc400000000ff */
[----:B------:R-:W-:Y:S02]  /*bc10*/  F2FP.F16.F32.PACK_AB R5, R132, R129 ;  /* 0x000000818405723e */ /* 0x000fe400000000ff */
[----:B------:R-:W-:Y:S02]  /*bc20*/  F2FP.F16.F32.PACK_AB R6, R126, R121 ;  /* 0x000000797e06723e */ /* 0x000fe400000000ff */
[----:B------:R-:W-:Y:S02]  /*bc30*/  F2FP.F16.F32.PACK_AB R7, R131, R128 ;  /* 0x000000808307723e */ /* 0x000fe400000000ff */
[----:B------:R-:W-:Y:S02]  /*bc40*/  MOV R125, R14 ;  /* 0x0000000e007d7202 */ /* 0x000fe40000000f00 */
[----:B------:R-:W-:Y:S01]  /*bc50*/  F2FP.F16.F32.PACK_AB R8, R124, R3 ;  /* 0x000000037c08723e */ /* 0x000fe200000000ff */
[----:B------:R1:W-:Y:S01]  /*bc60*/  STSM.16.M88.4 [R135], R4 ;  /* 0x0000000487007844 */ /* 0x0003e20000000200 */
[----:B------:R-:W-:-:S02]  /*bc70*/  F2FP.F16.F32.PACK_AB R9, R130, R127 ;  /* 0x0000007f8209723e */ /* 0x000fc400000000ff */
[----:B------:R-:W-:Y:S02]  /*bc80*/  F2FP.F16.F32.PACK_AB R11, R47, R46 ;  /* 0x0000002e2f0b723e */ /* 0x000fe400000000ff */
[----:B------:R-:W-:Y:S02]  /*bc90*/  F2FP.F16.F32.PACK_AB R12, R49, R48 ;  /* 0x00000030310c723e */ /* 0x000fe400000000ff */
[----:B------:R-:W-:Y:S01]  /*bca0*/  F2FP.F16.F32.PACK_AB R13, R51, R50 ;  /* 0x00000032330d723e */ /* 0x000fe200000000ff */
[----:B------:R3:W-:Y:S01]  /*bcb0*/  STSM.16.M88.4 [R134], R8 ;  /* 0x0000000886007844 */ /* 0x0007e20000000200 */
[----:B------:R-:W-:Y:S02]  /*bcc0*/  F2FP.F16.F32.PACK_AB R14, R53, R52 ;  /* 0x00000034350e723e */ /* 0x000fe400000000ff */
[----:B------:R-:W-:Y:S02]  /*bcd0*/  F2FP.F16.F32.PACK_AB R15, R55, R54 ;  /* 0x00000036370f723e */ /* 0x000fe400000000ff */
[----:B------:R-:W-:-:S02]  /*bce0*/  LOP3.LUT R36, R40, R153, RZ, 0x3c, !PT ;  /* 0x0000009928247212 */ /* 0x000fc400078e3cff */
[----:B------:R-:W-:Y:S01]  /*bcf0*/  MOV R120, R26 ;  /* 0x0000001a00787202 */ /* 0x000fe20000000f00 */
[----:B------:R4:W-:Y:S01]  /*bd00*/  STSM.16.M88.4 [R133], R12 ;  /* 0x0000000c85007844 */ /* 0x0009e20000000200 */
[----:B------:R-:W-:Y:S02]  /*bd10*/  MOV R3, R24 ;  /* 0x0000001800037202 */ /* 0x000fe40000000f00 */
[----:B------:R-:W-:Y:S02]  /*bd20*/  LOP3.LUT R32, R32, R149, RZ, 0x3c, !PT ;  /* 0x0000009520207212 */ /* 0x000fe400078e3cff */
[----:B------:R-:W-:Y:S02]  /*bd30*/  MOV R83, R28 ;  /* 0x0000001c00537202 */ /* 0x000fe40000000f00 */
[----:B------:R-:W-:Y:S02]  /*bd40*/  MOV R40, R30 ;  /* 0x0000001e00287202 */ /* 0x000fe40000000f00 */
[----:B------:R-:W-:-:S02]  /*bd50*/  F2FP.F16.F32.PACK_AB R24, R57, R56 ;  /* 0x000000383918723e */ /* 0x000fc400000000ff */
[----:B------:R-:W-:Y:S02]  /*bd60*/  F2FP.F16.F32.PACK_AB R25, R59, R58 ;  /* 0x0000003a3b19723e */ /* 0x000fe400000000ff */
[----:B------:R-:W-:Y:S02]  /*bd70*/  F2FP.F16.F32.PACK_AB R26, R61, R60 ;  /* 0x0000003c3d1a723e */ /* 0x000fe400000000ff */
[----:B------:R-:W-:Y:S02]  /*bd80*/  F2FP.F16.F32.PACK_AB R27, R63, R62 ;  /* 0x0000003e3f1b723e */ /* 0x000fe400000000ff */
[----:B------:R-:W-:Y:S02]  /*bd90*/  F2FP.F16.F32.PACK_AB R28, R65, R64 ;  /* 0x00000040411c723e */ /* 0x000fe400000000ff */
[----:B------:R-:W-:Y:S01]  /*bda0*/  F2FP.F16.F32.PACK_AB R29, R67, R66 ;  /* 0x00000042431d723e */ /* 0x000fe200000000ff */
[----:B------:R-:W-:Y:S01]  /*bdb0*/  STSM.16.M88.4 [R125], R24 ;  /* 0x000000187d007844 */ /* 0x000fe20000000200 */
[----:B------:R-:W-:-:S02]  /*bdc0*/  F2FP.F16.F32.PACK_AB R30, R69, R68 ;  /* 0x00000044451e723e */ /* 0x000fc400000000ff */
[----:B------:R-:W-:Y:S02]  /*bdd0*/  F2FP.F16.F32.PACK_AB R31, R71, R70 ;  /* 0x00000046471f723e */ /* 0x000fe400000000ff */
[----:B-1----:R-:W-:Y:S02]  /*bde0*/  F2FP.F16.F32.PACK_AB R4, R73, R72 ;  /* 0x000000484904723e */ /* 0x002fe400000000ff */
[----:B------:R-:W-:Y:S01]  /*bdf0*/  F2FP.F16.F32.PACK_AB R5, R75, R74 ;  /* 0x0000004a4b05723e */ /* 0x000fe200000000ff */
[----:B------:R-:W-:Y:S01]  /*be00*/  STSM.16.M88.4 [R120], R28 ;  /* 0x0000001c78007844 */ /* 0x000fe20000000200 */
[----:B------:R-:W-:Y:S02]  /*be10*/  F2FP.F16.F32.PACK_AB R6, R77, R76 ;  /* 0x0000004c4d06723e */ /* 0x000fe400000000ff */
[----:B------:R-:W-:Y:S02]  /*be20*/  F2FP.F16.F32.PACK_AB R7, R79, R78 ;  /* 0x0000004e4f07723e */ /* 0x000fe400000000ff */
[----:B---3--:R-:W-:-:S02]  /*be30*/  F2FP.F16.F32.PACK_AB R8, R81, R80 ;  /* 0x000000505108723e */ /* 0x008fc400000000ff */
[----:B------:R-:W-:Y:S01]  /*be40*/  F2FP.F16.F32.PACK_AB R9, R39, R82 ;  /* 0x000000522709723e */ /* 0x000fe200000000ff */
[----:B------:R-:W-:Y:S01]  /*be50*/  STSM.16.M88.4 [R83], R4 ;  /* 0x0000000453007844 */ /* 0x000fe20000000200 */
[----:B------:R-:W-:Y:S02]  /*be60*/  F2FP.F16.F32.PACK_AB R10, R85, R84 ;  /* 0x00000054550a723e */ /* 0x000fe400000000ff */
[----:B------:R-:W-:Y:S02]  /*be70*/  F2FP.F16.F32.PACK_AB R11, R87, R86 ;  /* 0x00000056570b723e */ /* 0x000fe400000000ff */
[----:B------:R-:W-:Y:S02]  /*be80*/  MOV R32, R32 ;  /* 0x0000002000207202 */ /* 0x000fe40000000f00 */
[----:B----4-:R-:W-:Y:S01]  /*be90*/  F2FP.F16.F32.PACK_AB R12, R89, R88 ;  /* 0x00000058590c723e */ /* 0x010fe200000000ff */
[----:B------:R1:W-:Y:S01]  /*bea0*/  STSM.16.M88.4 [R40], R8 ;  /* 0x0000000828007844 */ /* 0x0003e20000000200 */
[----:B------:R-:W-:-:S02]  /*beb0*/  F2FP.F16.F32.PACK_AB R13, R91, R90 ;  /* 0x0000005a5b0d723e */ /* 0x000fc400000000ff */
[----:B------:R-:W-:Y:S02]  /*bec0*/  F2FP.F16.F32.PACK_AB R14, R93, R92 ;  /* 0x0000005c5d0e723e */ /* 0x000fe400000000ff */
[----:B------:R-:W-:Y:S02]  /*bed0*/  F2FP.F16.F32.PACK_AB R15, R95, R94 ;  /* 0x0000005e5f0f723e */ /* 0x000fe400000000ff */
[----:B------:R-:W-:Y:S02]  /*bee0*/  MOV R34, R34 ;  /* 0x0000002200227202 */ /* 0x000fe40000000f00 */
[----:B------:R-:W-:Y:S01]  /*bef0*/  MOV R37, R36 ;  /* 0x0000002400257202 */ /* 0x000fe20000000f00 */
[----:B------:R-:W-:Y:S01]  /*bf00*/  STSM.16.M88.4 [R32], R12 ;  /* 0x0000000c20007844 */ /* 0x000fe20000000200 */
[----:B------:R-:W-:Y:S01]  /*bf10*/  ISETP.NE.U32.AND P2, PT, RZ, UR4, PT ;  /* 0x00000004ff007c0c */ /* 0x000fe2000bf45070 */
[----:B------:R-:W-:Y:S01]  /*bf20*/  IMAD.MOV.U32 R36, RZ, RZ, RZ ;  /* 0x000000ffff247224 */ /* 0x000fe200078e00ff */
[----:B--2---:R-:W-:Y:S01]  /*bf30*/  ISETP.NE.U32.AND P0, PT, R44, RZ, PT ;  /* 0x000000ff2c00720c */ /* 0x004fe20003f05070 */
[----:B------:R-:W-:Y:S01]  /*bf40*/  STSM.16.M88.4 [R34], R96 ;  /* 0x0000006022007844 */ /* 0x000fe20000000200 */
[----:B------:R-:W-:Y:S01]  /*bf50*/  ISETP.NE.AND.EX P2, PT, RZ, UR5, PT, P2 ;  /* 0x00000005ff007c0c */ /* 0x000fe2000bf45320 */
[----:B-1----:R-:W1:Y:S01]  /*bf60*/  LDC R40, c[0x0][0xbe8] ;  /* 0x0002fa00ff287b82 */ /* 0x002e620000000800 */
[----:B------:R-:W-:Y:S01]  /*bf70*/  SHF.L.U32 R5, R204, 0x2, RZ ;  /* 0x00000002cc057819 */ /* 0x000fe200000006ff */
[----:B------:R-:W-:Y:S01]  /*bf80*/  STSM.16.M88.4 [R37], R104 ;  /* 0x0000006825007844 */ /* 0x000fe20000000200 */
[----:B------:R-:W-:-:S02]  /*bf90*/  ISETP.NE.AND.EX P0, PT, R45, RZ, PT, P0 ;  /* 0x000000ff2d00720c */ /* 0x000fc40003f05300 */
[----:B------:R-:W-:Y:S01]  /*bfa0*/  SHF.L.U64.HI R10, R204, 0x2, R208 ;  /* 0x00000002cc0a7819 */ /* 0x000fe200000102d0 */
[----:B------:R2:W-:Y:S02]  /*bfb0*/  STSM.16.M88.4 [R3], R112 ;  /* 0x0000007003007844 */ /* 0x0005e40000000200 */
[----:B------:R-:W-:Y:S01]  /*bfc0*/  BAR.SYNC.DEFER_BLOCKING 0x1, 0x100 ;  /* 0x0044000000007b1d */ /* 0x000fe20000010000 */
[----:B------:R-:W-:-:S03]  /*bfd0*/  IADD3 R6, P1, R5, R44, RZ ;  /* 0x0000002c05067210 */ /* 0x000fc60007f3e0ff */
[----:B------:R-:W-:Y:S02]  /*bfe0*/  @P2 IADD3 R4, P3, R5, UR4, RZ ;  /* 0x0000000405042c10 */ /* 0x000fe4000ff7e0ff */
[----:B------:R-:W-:Y:S01]  /*bff0*/  ULDC UR4, c[0x0][0xa88] ;  /* 0x0002a20000047ab9 */ /* 0x000fe20000000800 */
[C---:B------:R-:W-:Y:S01]  /*c000*/  IMAD.X R7, R10.reuse, 0x1, R45, P1 ;  /* 0x000000010a077824 */ /* 0x040fe200008e062d */
[----:B------:R-:W-:Y:S01]  /*c010*/  @P2 IADD3.X R5, R10, UR5, RZ, P3, !PT ;  /* 0x000000050a052c10 */ /* 0x000fe20009ffe4ff */
[----:B--2---:R-:W-:-:S03]  /*c020*/  IMAD.U32 R3, RZ, RZ, UR4 ;  /* 0x00000004ff037e24 */ /* 0x004fc6000f8e00ff */
[----:B------:R2:W5:Y:S01]  /*c030*/  @P0 LDG.E R36, desc[UR60][R6.64] ;  /* 0x0000003c06240981 */ /* 0x000562000c1e1900 */
[----:B-1----:R-:W-:-:S03]  /*c040*/  ISETP.NE.AND P1, PT, R40, 0x1, PT ;  /* 0x000000012800780c */ /* 0x002fc60003f25270 */
[----:B------:R2:W5:Y:S10]  /*c050*/  @P2 LDG.E R3, desc[UR60][R4.64] ;  /* 0x0000003c04032981 */ /* 0x000574000c1e1900 */
[----:B------:R-:W1:Y:S08]  /*c060*/  @P1 LDC R8, c[0x0][0xbec] ;  /* 0x0002fb00ff081b82 */ /* 0x000e700000000800 */
[----:B------:R-:W3:Y:S01]  /*c070*/  @P1 LDC R9, c[0x0][0xbf0] ;  /* 0x0002fc00ff091b82 */ /* 0x000ee20000000800 */
[----:B--2---:R-:W-:Y:S05]  /*c080*/  @P2 BRA `(.L_x_400) ;  /* 0x0000000000102947 */ /* 0x004fea0003800000 */
[----:B------:R-:W-:Y:S05]  /*c090*/  @!P0 BRA `(.L_x_400) ;  /* 0x00000000000c8947 */ /* 0x000fea0003800000 */
[----:B------:R-:W2:Y:S04]  /*c0a0*/  LDG.E R4, desc[UR60][R6.64] ;  /* 0x0000003c06047981 */ /* 0x000ea8000c1e1900 */
[----:B-----5:R-:W2:Y:S02]  /*c0b0*/  LDG.E R3, desc[UR60][R6.64+0x4] ;  /* 0x0000043c06037981 */ /* 0x020ea4000c1e1900 */
[----:B--2---:R-:W-:-:S07]  /*c0c0*/  IMAD.IADD R3, R3, 0x1, -R4 ;  /* 0x0000000103037824 */ /* 0x004fce00078e0a04 */
.L_x_400:
[----:B------:R-:W-:Y:S01]  /*c0d0*/  SHF.R.S32.HI R39, RZ, 0x1f, R206 ;  /* 0x0000001fff277819 */ /* 0x000fe200000114ce */
[C---:B------:R-:W-:Y:S01]  /*c0e0*/  IMAD R13, R207.reuse, 0x80, R215 ;  /* 0x00000080cf0d7824 */ /* 0x040fe200078e02d7 */
[----:B------:R-:W-:Y:S01]  /*c0f0*/  ULDC.64 UR4, c[0x0][0xb90] ;  /* 0x0002e40000047ab9 */ /* 0x000fe20000000a00 */
[----:B-----5:R-:W-:Y:S01]  /*c100*/  SHF.R.S32.HI R37, RZ, 0x1f, R36 ;  /* 0x0000001fff257819 */ /* 0x020fe20000011424 */
[----:B------:R-:W-:Y:S01]  /*c110*/  IMAD R14, R207, 0x80, R213 ;  /* 0x00000080cf0e7824 */ /* 0x000fe200078e02d5 */
[----:B------:R-:W-:Y:S01]  /*c120*/  SEL R208, R208, RZ, !P0 ;  /* 0x000000ffd0d07207 */ /* 0x000fe20004000000 */
[----:B------:R-:W-:Y:S01]  /*c130*/  IMAD R5, R39, UR4, RZ ;  /* 0x0000000427057c24 */ /* 0x000fe2000f8e02ff */
[----:B------:R-:W-:Y:S01]  /*c140*/  SEL R69, R204, RZ, !P0 ;  /* 0x000000ffcc457207 */ /* 0x000fe20004000000 */
[----:B-1----:R-:W-:Y:S01]  /*c150*/  @P1 IMAD.HI.U32 R6, R13, R8, RZ ;  /* 0x000000080d061227 */ /* 0x002fe200078e00ff */
[----:B------:R-:W1:Y:S03]  /*c160*/  @P1 LDC R73, c[0x0][0xbec] ;  /* 0x0002fb00ff491b82 */ /* 0x000e660000000800 */
[----:B------:R-:W-:Y:S01]  /*c170*/  IMAD.MOV.U32 R7, RZ, RZ, R13 ;  /* 0x000000ffff077224 */ /* 0x000fe200078e000d */
[----:B---3--:R-:W-:Y:S01]  /*c180*/  @P1 SHF.R.U32.HI R7, RZ, R9, R6 ;  /* 0x00000009ff071219 */ /* 0x008fe20000011606 */
[----:B------:R-:W-:-:S02]  /*c190*/  IMAD R11, R206, UR5, R5 ;  /* 0x00000005ce0b7c24 */ /* 0x000fc4000f8e0205 */
[----:B------:R-:W-:Y:S01]  /*c1a0*/  IMAD.WIDE.U32 R4, R206, UR4, R36 ;  /* 0x00000004ce047c25 */ /* 0x000fe2000f8e0024 */
[----:B------:R-:W-:-:S03]  /*c1b0*/  ULDC.64 UR4, c[0x0][0xb98] ;  /* 0x0002e60000047ab9 */ /* 0x000fc60000000a00 */
[----:B------:R-:W-:Y:S02]  /*c1c0*/  IMAD R9, R209, 0x40, R18 ;  /* 0x00000040d1097824 */ /* 0x000fe400078e0212 */
[----:B------:R-:W-:Y:S02]  /*c1d0*/  IMAD.IADD R5, R5, 0x1, R11 ;  /* 0x0000000105057824 */ /* 0x000fe400078e020b */
[----:B------:R-:W-:Y:S02]  /*c1e0*/  IMAD.MOV R11, RZ, RZ, -R7 ;  /* 0x000000ffff0b7224 */ /* 0x000fe400078e0a07 */
[----:B------:R-:W-:-:S04]  /*c1f0*/  IMAD.WIDE R20, R9, 0x2, R20 ;  /* 0x0000000209147825 */ /* 0x000fc800078e0214 */
[----:B------:R-:W-:Y:S01]  /*c200*/  IMAD R6, R208, UR4, RZ ;  /* 0x00000004d0067c24 */ /* 0x000fe2000f8e02ff */
[C---:B------:R-:W-:Y:S01]  /*c210*/  IADD3 R29, P3, R20.reuse, 0x6000, RZ ;  /* 0x00006000141d7810 */ /* 0x040fe20007f7e0ff */
[----:B------:R-:W-:Y:S01]  /*c220*/  IMAD.WIDE.U32 R4, R69, UR4, R4 ;  /* 0x0000000445047c25 */ /* 0x000fe2000f8e0004 */
[----:B------:R-:W-:Y:S02]  /*c230*/  IADD3 R25, P5, R20, 0x3000, RZ ;  /* 0x0000300014197810 */ /* 0x000fe40007fbe0ff */
[----:B------:R-:W-:Y:S01]  /*c240*/  LOP3.LUT R28, R29, 0x380, RZ, 0xc0, !PT ;  /* 0x000003801d1c7812 */ /* 0x000fe200078ec0ff */
[----:B------:R-:W-:Y:S01]  /*c250*/  IMAD R9, R40, R11, R13 ;  /* 0x0000000b28097224 */ /* 0x000fe200078e020d */
[----:B------:R-:W-:Y:S01]  /*c260*/  SHF.R.S32.HI R11, RZ, 0x1f, R7 ;  /* 0x0000001fff0b7819 */ /* 0x000fe20000011407 */
[----:B------:R-:W-:Y:S01]  /*c270*/  IMAD R8, R69, UR5, R6 ;  /* 0x0000000545087c24 */ /* 0x000fe2000f8e0206 */
[----:B------:R-:W-:Y:S01]  /*c280*/  IADD3 R4, P0, R7, R4, RZ ;  /* 0x0000000407047210 */ /* 0x000fe20007f1e0ff */
[----:B------:R-:W-:Y:S01]  /*c290*/  ULDC.64 UR4, c[0x0][0xb88] ;  /* 0x0002e20000047ab9 */ /* 0x000fe20000000a00 */
[----:B------:R-:W-:Y:S01]  /*c2a0*/  SHF.R.S32.HI R6, RZ, 0x1f, R9 ;  /* 0x0000001fff067819 */ /* 0x000fe20000011409 */
[----:B------:R-:W-:Y:S01]  /*c2b0*/  IMAD R71, R3, R40, RZ ;  /* 0x0000002803477224 */ /* 0x000fe200078e02ff */
[----:B------:R-:W-:-:S02]  /*c2c0*/  IADD3.X R5, R11, R5, R8, P0, !PT ;  /* 0x000000050b057210 */ /* 0x000fc400007fe408 */
[----:B------:R-:W-:Y:S01]  /*c2d0*/  IADD3 R7, P2, R20, 0x1000, RZ ;  /* 0x0000100014077810 */ /* 0x000fe20007f5e0ff */
[----:B------:R-:W-:Y:S01]  /*c2e0*/  IMAD R6, R6, UR4, RZ ;  /* 0x0000000406067c24 */ /* 0x000fe2000f8e02ff */
[C---:B------:R-:W-:Y:S01]  /*c2f0*/  IADD3 R13, P6, R20.reuse, 0x2000, RZ ;  /* 0x00002000140d7810 */ /* 0x040fe20007fde0ff */
[----:B------:R-:W-:Y:S01]  /*c300*/  IMAD.WIDE.U32 R4, R9, UR4, R4 ;  /* 0x0000000409047c25 */ /* 0x000fe2000f8e0004 */
[----:B------:R-:W-:Y:S02]  /*c310*/  LOP3.LUT R8, R7, 0x380, RZ, 0xc0, !PT ;  /* 0x0000038007087812 */ /* 0x000fe400078ec0ff */
[----:B------:R-:W-:Y:S01]  /*c320*/  IADD3 R53, P4, R20, 0x4000, RZ ;  /* 0x0000400014357810 */ /* 0x000fe20007f9e0ff */
[----:B------:R-:W-:Y:S01]  /*c330*/  IMAD R11, R9, UR5, R6 ;  /* 0x00000005090b7c24 */ /* 0x000fe2000f8e0206 */
[----:B------:R-:W-:Y:S01]  /*c340*/  ULDC.64 UR4, c[0x0][0xb50] ;  /* 0x0002d40000047ab9 */ /* 0x000fe20000000a00 */
[----:B------:R-:W-:Y:S02]  /*c350*/  SHF.R.U64 R8, R8, 0x3, RZ ;  /* 0x0000000308087819 */ /* 0x000fe400000012ff */
[----:B------:R-:W-:Y:S01]  /*c360*/  IMAD.IADD R5, R5, 0x1, R11 ;  /* 0x0000000105057824 */ /* 0x000fe200078e020b */
[----:B------:R-:W-:-:S02]  /*c370*/  LEA R10, P0, R4, UR4, 0x2 ;  /* 0x00000004040a7c11 */ /* 0x000fc4000f8010ff */
[----:B------:R-:W-:Y:S02]  /*c380*/  LOP3.LUT R8, R8, R7, RZ, 0x3c, !PT ;  /* 0x0000000708087212 */ /* 0x000fe400078e3cff */
[----:B------:R-:W-:Y:S01]  /*c390*/  LEA.HI.X R7, R4, UR5, R5, 0x2, P0 ;  /* 0x0000000504077c11 */ /* 0x000fe200080f1405 */
[----:B------:R-:W-:Y:S01]  /*c3a0*/  SHFL.IDX PT, R50, R10, RZ, 0x1c1f ;  /* 0x001c1fff0a327589 */ /* 0x000fe200000e0000 */
[----:B------:R-:W-:Y:S01]  /*c3b0*/  IADD3 R45, P0, R20, 0x5000, RZ ;  /* 0x00005000142d7810 */ /* 0x000fe20007f1e0ff */
[----:B------:R-:W-:Y:S01]  /*c3c0*/  VIADD R4, R14, 0x8 ;  /* 0x000000080e047836 */ /* 0x000fe20000000000 */
[----:B------:R-:W-:Y:S01]  /*c3d0*/  IADD3.X R9, RZ, R21, RZ, P2, !PT ;  /* 0x00000015ff097210 */ /* 0x000fe200017fe4ff */
[----:B------:R-:W2:Y:S01]  /*c3e0*/  SHFL.IDX PT, R51, R7, RZ, 0x1c1f ;  /* 0x001c1fff07337589 */ /* 0x000ea200000e0000 */
[----:B------:R-:W-:Y:S01]  /*c3f0*/  LOP3.LUT R44, R45, 0x380, RZ, 0xc0, !PT ;  /* 0x000003802d2c7812 */ /* 0x000fe200078ec0ff */
[----:B------:R-:W-:Y:S01]  /*c400*/  ULDC.64 UR4, c[0x0][0xaa0] ;  /* 0x0002a80000047ab9 */ /* 0x000fe20000000a00 */
[----:B------:R-:W-:Y:S01]  /*c410*/  IADD3 R33, P2, R20, 0x7000, RZ ;  /* 0x0000700014217810 */ /* 0x000fe20007f5e0ff */
[----:B------:R-:W-:Y:S01]  /*c420*/  SHFL.IDX PT, R58, R10, 0x1, 0x1c1f ;  /* 0x003c1f000a3a7f89 */ /* 0x000fe200000e0000 */
[----:B------:R-:W-:-:S02]  /*c430*/  SHF.R.U64 R28, R28, 0x3, RZ ;  /* 0x000000031c1c7819 */ /* 0x000fc400000012ff */
[----:B------:R-:W-:Y:S01]  /*c440*/  SHF.R.U64 R44, R44, 0x3, RZ ;  /* 0x000000032c2c7819 */ /* 0x000fe200000012ff */
[----:B------:R-:W3:Y:S01]  /*c450*/  SHFL.IDX PT, R59, R7, 0x1, 0x1c1f ;  /* 0x003c1f00073b7f89 */ /* 0x000ee200000e0000 */
[----:B------:R-:W-:Y:S02]  /*c460*/  LOP3.LUT R32, R33, 0x380, RZ, 0xc0, !PT ;  /* 0x0000038021207812 */ /* 0x000fe400078ec0ff */
[----:B------:R-:W-:Y:S02]  /*c470*/  LOP3.LUT R12, R13, 0x380, RZ, 0xc0, !PT ;  /* 0x000003800d0c7812 */ /* 0x000fe400078ec0ff */
[----:B------:R-:W-:Y:S02]  /*c480*/  LOP3.LUT R24, R25, 0x380, RZ, 0xc0, !PT ;  /* 0x0000038019187812 */ /* 0x000fe400078ec0ff */
[----:B------:R-:W-:Y:S02]  /*c490*/  LOP3.LUT R52, R53, 0x380, RZ, 0xc0, !PT ;  /* 0x0000038035347812 */ /* 0x000fe400078ec0ff */
[----:B------:R-:W-:Y:S01]  /*c4a0*/  LOP3.LUT R28, R28, R29, RZ, 0x3c, !PT ;  /* 0x0000001d1c1c7212 */ /* 0x000fe200078e3cff */
[--C-:B------:R-:W-:Y:S01]  /*c4b0*/  IMAD.X R29, RZ, RZ, R21.reuse, P3 ;  /* 0x000000ffff1d7224 */ /* 0x100fe200018e0615 */
[----:B------:R-:W-:Y:S01]  /*c4c0*/  LOP3.LUT R44, R44, R45, RZ, 0x3c, !PT ;  /* 0x0000002d2c2c7212 */ /* 0x000fe200078e3cff */
[----:B------:R-:W-:Y:S01]  /*c4d0*/  IMAD.X R45, RZ, RZ, R21, P0 ;  /* 0x000000ffff2d7224 */ /* 0x000fe200000e0615 */
[----:B------:R-:W-:-:S02]  /*c4e0*/  SHF.R.U64 R32, R32, 0x3, RZ ;  /* 0x0000000320207819 */ /* 0x000fc400000012ff */
[----:B------:R-:W-:Y:S02]  /*c4f0*/  IADD3 R6, P3, R20, 0xb000, RZ ;  /* 0x0000b00014067810 */ /* 0x000fe40007f7e0ff */
[----:B------:R-:W-:Y:S02]  /*c500*/  SHF.R.U64 R12, R12, 0x3, RZ ;  /* 0x000000030c0c7819 */ /* 0x000fe400000012ff */
[----:B------:R-:W-:Y:S01]  /*c510*/  SHF.R.U64 R24, R24, 0x3, RZ ;  /* 0x0000000318187819 */ /* 0x000fe200000012ff */
[--C-:B------:R-:W-:Y:S01]  /*c520*/  IMAD.X R49, RZ, RZ, R21.reuse, P3 ;  /* 0x000000ffff317224 */ /* 0x100fe200018e0615 */
[----:B------:R-:W-:Y:S02]  /*c530*/  SHF.R.U64 R52, R52, 0x3, RZ ;  /* 0x0000000334347819 */ /* 0x000fe400000012ff */
[----:B------:R-:W-:Y:S02]  /*c540*/  LOP3.LUT P0, RZ, R211, 0x3, RZ, 0xc0, !PT ;  /* 0x00000003d3ff7812 */ /* 0x000fe4000780c0ff */
[----:B------:R-:W-:Y:S01]  /*c550*/  LOP3.LUT R32, R32, R33, RZ, 0x3c, !PT ;  /* 0x0000002120207212 */ /* 0x000fe200078e3cff */
[----:B------:R-:W-:Y:S01]  /*c560*/  IMAD.X R33, RZ, RZ, R21, P2 ;  /* 0x000000ffff217224 */ /* 0x000fe200010e0615 */
[----:B------:R-:W-:-:S02]  /*c570*/  LOP3.LUT R3, R6, 0x380, RZ, 0xc0, !PT ;  /* 0x0000038006037812 */ /* 0x000fc400078ec0ff */
[----:B------:R-:W-:Y:S01]  /*c580*/  LOP3.LUT R12, R12, R13, RZ, 0x3c, !PT ;  /* 0x0000000d0c0c7212 */ /* 0x000fe200078e3cff */
[--C-:B------:R-:W-:Y:S01]  /*c590*/  IMAD.X R13, RZ, RZ, R21.reuse, P6 ;  /* 0x000000ffff0d7224 */ /* 0x100fe200030e0615 */
[----:B------:R-:W-:Y:S01]  /*c5a0*/  LOP3.LUT R24, R24, R25, RZ, 0x3c, !PT ;  /* 0x0000001918187212 */ /* 0x000fe200078e3cff */
[--C-:B------:R-:W-:Y:S01]  /*c5b0*/  IMAD.X R25, RZ, RZ, R21.reuse, P5 ;  /* 0x000000ffff197224 */ /* 0x100fe200028e0615 */
[----:B------:R-:W-:Y:S01]  /*c5c0*/  LOP3.LUT R52, R52, R53, RZ, 0x3c, !PT ;  /* 0x0000003534347212 */ /* 0x000fe200078e3cff */
[----:B------:R-:W-:Y:S01]  /*c5d0*/  IMAD.X R53, RZ, RZ, R21, P4 ;  /* 0x000000ffff357224 */ /* 0x000fe200020e0615 */
[-C--:B------:R-:W-:Y:S02]  /*c5e0*/  ISETP.GE.OR P2, PT, R14, R71.reuse, P0 ;  /* 0x000000470e00720c */ /* 0x080fe40000746670 */
[----:B------:R-:W-:Y:S02]  /*c5f0*/  ISETP.GE.OR P0, PT, R4, R71, P0 ;  /* 0x000000470400720c */ /* 0x000fe40000706670 */
[----:B------:R-:W-:-:S02]  /*c600*/  IADD3 R65, P6, R20, 0x8000, RZ ;  /* 0x0000800014417810 */ /* 0x000fc40007fde0ff */
[C---:B------:R-:W-:Y:S02]  /*c610*/  IADD3 R61, P5, R20.reuse, 0x9000, RZ ;  /* 0x00009000143d7810 */ /* 0x040fe40007fbe0ff */
[C---:B------:R-:W-:Y:S02]  /*c620*/  IADD3 R57, P4, R20.reuse, 0xa000, RZ ;  /* 0x0000a00014397810 */ /* 0x040fe40007f9e0ff */
[----:B------:R-:W-:Y:S02]  /*c630*/  LOP3.LUT R5, R20, 0x380, RZ, 0xc0, !PT ;  /* 0x0000038014057812 */ /* 0x000fe400078ec0ff */
[----:B------:R-:W-:Y:S01]  /*c640*/  SHF.R.U64 R3, R3, 0x3, RZ ;  /* 0x0000000303037819 */ /* 0x000fe200000012ff */
[----:B--2---:R2:W-:Y:S01]  /*c650*/  @!P2 ST.E desc[UR60][R50.64], R0 ;  /* 0x000000003200a985 */ /* 0x0045e2000c10193c */
[----:B------:R-:W-:Y:S02]  /*c660*/  LOP3.LUT R64, R65, 0x380, RZ, 0xc0, !PT ;  /* 0x0000038041407812 */ /* 0x000fe400078ec0ff */
[----:B------:R-:W-:Y:S01]  /*c670*/  LOP3.LUT R60, R61, 0x380, RZ, 0xc0, !PT ;  /* 0x000003803d3c7812 */ /* 0x000fe200078ec0ff */
[----:B---3--:R3:W-:Y:S01]  /*c680*/  @!P0 ST.E desc[UR60][R58.64], R2 ;  /* 0x000000023a008985 */ /* 0x0087e2000c10193c */
[----:B------:R-:W-:-:S02]  /*c690*/  LOP3.LUT R56, R57, 0x380, RZ, 0xc0, !PT ;  /* 0x0000038039387812 */ /* 0x000fc400078ec0ff */
[----:B------:R-:W-:Y:S01]  /*c6a0*/  SHF.R.U64 R5, R5, 0x3, RZ ;  /* 0x0000000305057819 */ /* 0x000fe200000012ff */
[----:B------:R-:W5:Y:S01]  /*c6b0*/  LD.E.128 R8, desc[UR60][R8.64] ;  /* 0x0000003c08087980 */ /* 0x000f62000c101d00 */
[----:B------:R-:W-:Y:S01]  /*c6c0*/  LOP3.LUT R48, R3, R6, RZ, 0x3c, !PT ;  /* 0x0000000603307212 */ /* 0x000fe200078e3cff */
[----:B------:R-:W-:Y:S01]  /*c6d0*/  IMAD R3, R37, UR4, RZ ;  /* 0x0000000425037c24 */ /* 0x000fe2000f8e02ff */
[----:B------:R-:W-:Y:S01]  /*c6e0*/  SHF.R.U64 R64, R64, 0x3, RZ ;  /* 0x0000000340407819 */ /* 0x000fe200000012ff */
[----:B------:R-:W4:Y:S01]  /*c6f0*/  @P1 LDC R37, c[0x0][0xbf0] ;  /* 0x0002fc00ff251b82 */ /* 0x000f220000000800 */
[----:B------:R-:W-:Y:S01]  /*c700*/  SHF.R.U64 R60, R60, 0x3, RZ ;  /* 0x000000033c3c7819 */ /* 0x000fe200000012ff */
[----:B--2---:R-:W-:Y:S01]  /*c710*/  IMAD R0, R205, 0x20, R209 ;  /* 0x00000020cd007824 */ /* 0x004fe200078e02d1 */
[----:B------:R-:W-:Y:S01]  /*c720*/  SHF.R.U64 R56, R56, 0x3, RZ ;  /* 0x0000000338387819 */ /* 0x000fe200000012ff */
[----:B------:R-:W5:Y:S01]  /*c730*/  LD.E.128 R12, desc[UR60][R12.64] ;  /* 0x0000003c0c0c7980 */ /* 0x000f62000c101d00 */
[----:B------:R-:W-:-:S02]  /*c740*/  LOP3.LUT R20, R5, R20, RZ, 0x3c, !PT ;  /* 0x0000001405147212 */ /* 0x000fc400078e3cff */
[----:B------:R-:W-:Y:S01]  /*c750*/  LOP3.LUT R64, R64, R65, RZ, 0x3c, !PT ;  /* 0x0000004140407212 */ /* 0x000fe200078e3cff */
[--C-:B------:R-:W-:Y:S01]  /*c760*/  IMAD.X R65, RZ, RZ, R21.reuse, P6 ;  /* 0x000000ffff417224 */ /* 0x100fe200030e0615 */
[----:B------:R-:W-:Y:S01]  /*c770*/  LOP3.LUT R60, R60, R61, RZ, 0x3c, !PT ;  /* 0x0000003d3c3c7212 */ /* 0x000fe200078e3cff */
[----:B------:R-:W-:Y:S01]  /*c780*/  IMAD.X R61, RZ, RZ, R21, P5 ;  /* 0x000000ffff3d7224 */ /* 0x000fe200028e0615 */
[----:B------:R-:W-:Y:S01]  /*c790*/  LOP3.LUT R56, R56, R57, RZ, 0x3c, !PT ;  /* 0x0000003938387212 */ /* 0x000fe200078e3cff */
[----:B------:R2:W5:Y:S01]  /*c7a0*/  LD.E.128 R4, desc[UR60][R20.64] ;  /* 0x0000003c14047980 */ /* 0x000562000c101d00 */
[----:B------:R-:W-:-:S03]  /*c7b0*/  IADD3.X R57, RZ, R21, RZ, P4, !PT ;  /* 0x00000015ff397210 */ /* 0x000fc600027fe4ff */
[----:B------:R-:W5:Y:S04]  /*c7c0*/  LD.E.128 R24, desc[UR60][R24.64] ;  /* 0x0000003c18187980 */ /* 0x000f68000c101d00 */
[----:B------:R-:W5:Y:S01]  /*c7d0*/  LD.E.128 R52, desc[UR60][R52.64] ;  /* 0x0000003c34347980 */ /* 0x000f62000c101d00 */
[C---:B--2---:R-:W-:Y:S02]  /*c7e0*/  IMAD R21, R36.reuse, UR5, R3 ;  /* 0x0000000524157c24 */ /* 0x044fe4000f8e0203 */
[----:B---3--:R-:W-:Y:S01]  /*c7f0*/  IMAD.WIDE.U32 R2, R36, UR4, RZ ;  /* 0x0000000424027c25 */ /* 0x008fe2000f8e00ff */
[----:B------:R-:W-:Y:S01]  /*c800*/  ULDC.64 UR4, c[0x0][0xae8] ;  /* 0x0002ba0000047ab9 */ /* 0x000fe20000000a00 */
[----:B------:R-:W5:Y:S02]  /*c810*/  LD.E.128 R44, desc[UR60][R44.64] ;  /* 0x0000003c2c2c7980 */ /* 0x000f64000c101d00 */
[----:B------:R-:W-:-:S02]  /*c820*/  IMAD.IADD R3, R3, 0x1, R21 ;  /* 0x0000000103037824 */ /* 0x000fc400078e0215 */
[----:B------:R-:W-:Y:S01]  /*c830*/  IMAD R21, R39, UR4, RZ ;  /* 0x0000000427157c24 */ /* 0x000fe2000f8e02ff */
[----:B------:R-:W5:Y:S01]  /*c840*/  LD.E.128 R28, desc[UR60][R28.64] ;  /* 0x0000003c1c1c7980 */ /* 0x000f62000c101d00 */
[----:B------:R-:W-:Y:S02]  /*c850*/  IMAD R36, R207, 0x80, R0 ;  /* 0x00000080cf247824 */ /* 0x000fe400078e0200 */
[C---:B------:R-:W-:Y:S01]  /*c860*/  IMAD R21, R206.reuse, UR5, R21 ;  /* 0x00000005ce157c24 */ /* 0x040fe2000f8e0215 */
[----:B------:R-:W5:Y:S01]  /*c870*/  LD.E.128 R32, desc[UR60][R32.64] ;  /* 0x0000003c20207980 */ /* 0x000f62000c101d00 */
[----:B------:R-:W-:Y:S01]  /*c880*/  IMAD.WIDE.U32 R2, R206, UR4, R2 ;  /* 0x00000004ce027c25 */ /* 0x000fe2000f8e0002 */
[----:B------:R-:W-:Y:S02]  /*c890*/  ULDC.64 UR4, c[0x0][0xaf0] ;  /* 0x0002bc0000047ab9 */ /* 0x000fe40000000a00 */
[----:B------:R-:W5:Y:S01]  /*c8a0*/  LD.E.128 R64, desc[UR60][R64.64] ;  /* 0x0000003c40407980 */ /* 0x000f62000c101d00 */
[----:B-1----:R-:W-:-:S03]  /*c8b0*/  @P1 IMAD.HI.U32 R0, R36, R73, RZ ;  /* 0x0000004924001227 */ /* 0x002fc600078e00ff */
[----:B------:R-:W5:Y:S01]  /*c8c0*/  LD.E.128 R60, desc[UR60][R60.64] ;  /* 0x0000003c3c3c7980 */ /* 0x000f62000c101d00 */
[----:B------:R-:W-:Y:S02]  /*c8d0*/  IMAD.IADD R3, R3, 0x1, R21 ;  /* 0x0000000103037824 */ /* 0x000fe400078e0215 */
[----:B------:R-:W-:Y:S01]  /*c8e0*/  IMAD.MOV.U32 R21, RZ, RZ, R36 ;  /* 0x000000ffff157224 */ /* 0x000fe200078e0024 */
[----:B----4-:R-:W-:Y:S01]  /*c8f0*/  @P1 SHF.R.U32.HI R21, RZ, R37, R0 ;  /* 0x00000025ff151219 */ /* 0x010fe20000011600 */
[----:B------:R-:W-:Y:S01]  /*c900*/  IMAD R20, R208, UR4, RZ ;  /* 0x00000004d0147c24 */ /* 0x000fe2000f8e02ff */
[----:B------:R-:W5:Y:S01]  /*c910*/  LD.E.128 R56, desc[UR60][R56.64] ;  /* 0x0000003c38387980 */ /* 0x000f62000c101d00 */
[C---:B------:R-:W-:Y:S01]  /*c920*/  IMAD.WIDE.U32 R2, R69.reuse, UR4, R2 ;  /* 0x0000000445027c25 */ /* 0x040fe2000f8e0002 */
[--C-:B------:R-:W-:Y:S02]  /*c930*/  SHF.R.S32.HI R0, RZ, 0x1f, R21.reuse ;  /* 0x0000001fff007819 */ /* 0x100fe40000011415 */
[----:B------:R-:W5:Y:S01]  /*c940*/  LD.E.128 R48, desc[UR60][R48.64] ;  /* 0x0000003c30307980 */ /* 0x000f62000c101d00 */
[----:B------:R-:W-:Y:S01]  /*c950*/  IMAD R37, R69, UR5, R20 ;  /* 0x0000000545257c24 */ /* 0x000fe2000f8e0214 */
[----:B------:R-:W-:Y:S01]  /*c960*/  ULDC.64 UR4, c[0x0][0xae0] ;  /* 0x0002b80000047ab9 */ /* 0x000fe20000000a00 */
[----:B------:R-:W-:Y:S01]  /*c970*/  IMAD.MOV R39, RZ, RZ, -R21 ;  /* 0x000000ffff277224 */ /* 0x000fe200078e0a15 */
[----:B------:R-:W-:Y:S01]  /*c980*/  @!PT LDS RZ, [RZ] ;  /* 0x00000000fffff984 */ /* 0x000fe20000000800 */
[----:B------:R-:W-:Y:S01]  /*c990*/  @!PT LDS RZ, [RZ] ;  /* 0x00000000fffff984 */ /* 0x000fe20000000800 */
[----:B------:R-:W-:Y:S01]  /*c9a0*/  @!PT LDS RZ, [RZ] ;  /* 0x00000000fffff984 */ /* 0x000fe20000000800 */
[----:B------:R-:W-:Y:S01]  /*c9b0*/  @!PT LDS RZ, [RZ] ;  /* 0x00000000fffff984 */ /* 0x000fe20000000800 */
[----:B------:R1:W-:Y:S06]  /*c9c0*/  MEMBAR.ALL.CTA ;  /* 0x0000000000007992 */ /* 0x0003ec0000008000 */
[----:B-1----:R-:W1:Y:S01]  /*c9d0*/  FENCE.VIEW.ASYNC.S ;  /* 0x00000000000073c6 */ /* 0x002e620000000000 */
[----:B------:R-:W-:-:S02]  /*c9e0*/  IMAD.IADD R3, R3, 0x1, R37 ;  /* 0x0000000103037824 */ /* 0x000fc400078e0225 */
[----:B------:R-:W-:Y:S02]  /*c9f0*/  IMAD R0, R0, UR4, RZ ;  /* 0x0000000400007c24 */ /* 0x000fe4000f8e02ff */
[----:B------:R-:W-:Y:S02]  /*ca00*/  IMAD R37, R40, R39, R36 ;  /* 0x0000002728257224 */ /* 0x000fe400078e0224 */
[C---:B------:R-:W-:Y:S02]  /*ca10*/  IMAD R39, R21.reuse, UR5, R0 ;  /* 0x0000000515277c24 */ /* 0x040fe4000f8e0200 */
[----:B------:R-:W-:Y:S01]  /*ca20*/  IMAD.WIDE.U32 R2, R21, UR4, R2 ;  /* 0x0000000415027c25 */ /* 0x000fe2000f8e0002 */
[----:B------:R-:W-:Y:S01]  /*ca30*/  SHF.R.S32.HI R0, RZ, 0x1f, R37 ;  /* 0x0000001fff007819 */ /* 0x000fe20000011425 */
[----:B------:R-:W-:Y:S02]  /*ca40*/  ULDC.64 UR4, c[0x0][0xad8] ;  /* 0x0002b60000047ab9 */ /* 0x000fe40000000a00 */
[----:B------:R-:W-:-:S02]  /*ca50*/  IMAD.IADD R3, R3, 0x1, R39 ;  /* 0x0000000103037824 */ /* 0x000fc400078e0227 */
[----:B------:R-:W-:Y:S02]  /*ca60*/  IMAD R20, R0, UR4, RZ ;  /* 0x0000000400147c24 */ /* 0x000fe4000f8e02ff */
[----:B------:R-:W-:Y:S02]  /*ca70*/  IMAD R68, R207, 0x80, R209 ;  /* 0x00000080cf447824 */ /* 0x000fe400078e02d1 */
[C---:B------:R-:W-:Y:S02]  /*ca80*/  IMAD R21, R37.reuse, UR5, R20 ;  /* 0x0000000525157c24 */ /* 0x040fe4000f8e0214 */
[----:B------:R-:W-:Y:S01]  /*ca90*/  IMAD.WIDE.U32 R2, R37, UR4, R2 ;  /* 0x0000000425027c25 */ /* 0x000fe2000f8e0002 */
[CC--:B------:R-:W-:Y:S01]  /*caa0*/  ISETP.GE.AND P2, PT, R68.reuse, R71.reuse, PT ;  /* 0x000000474400720c */ /* 0x0c0fe20003f46270 */
[----:B------:R-:W-:Y:S01]  /*cab0*/  ULDC.64 UR4, c[0x0][0xa80] ;  /* 0x0002a00000047ab9 */ /* 0x000fe20000000a00 */
[----:B------:R-:W-:Y:S01]  /*cac0*/  IADD3 R0, R68, 0x20, RZ ;  /* 0x0000002044007810 */ /* 0x000fe20007ffe0ff */
[----:B------:R-:W-:Y:S01]  /*cad0*/  IMAD.IADD R3, R3, 0x1, R21 ;  /* 0x0000000103037824 */ /* 0x000fe200078e0215 */
[----:B------:R-:W-:Y:S01]  /*cae0*/  LEA R39, P3, R2, UR4, 0x1 ;  /* 0x0000000402277c11 */ /* 0x000fe2000f8608ff */
[----:B0-----:R-:W-:Y:S01]  /*caf0*/  VIADD R38, R38, 0x36820 ;  /* 0x0003682026267836 */ /* 0x001fe20000000000 */
[----:B------:R-:W-:Y:S01]  /*cb00*/  ISETP.GE.AND P1, PT, R0, R71, PT ;  /* 0x000000470000720c */ /* 0x000fe20003f26270 */
[----:B------:R-:W-:Y:S01]  /*cb10*/  VIADD R0, R68, 0x40 ;  /* 0x0000004044007836 */ /* 0x000fe20000000000 */
[----:B------:R-:W-:-:S02]  /*cb20*/  LEA.HI.X R40, R2, UR5, R3, 0x1, P3 ;  /* 0x0000000502287c11 */ /* 0x000fc400098f0c03 */
[----:B------:R-:W-:Y:S01]  /*cb30*/  PRMT R38, RZ, 0x654, R38 ;  /* 0x00000654ff267816 */ /* 0x000fe20000000026 */
[----:B-1----:R0:W1:Y:S01]  /*cb40*/  SHFL.IDX PT, R36, R39, RZ, 0x181f ;  /* 0x00181fff27247589 */ /* 0x00206200000e0000 */
[----:B------:R-:W-:Y:S01]  /*cb50*/  ISETP.GE.AND P0, PT, R0, R71, PT ;  /* 0x000000470000720c */ /* 0x000fe20003f06270 */
[----:B------:R-:W-:Y:S01]  /*cb60*/  BSSY B1, `(.L_x_401) ;  /* 0x0000011000017945 */ /* 0x000fe20003800000 */
[----:B------:R0:W-:Y:S01]  /*cb70*/  SYNCS.ARRIVE.TRANS64.RED.A1T0 RZ, [R38+URZ], RZ ;  /* 0x000000ff26ff79a7 */ /* 0x0001e2000810043f */
[----:B------:R0:W2:Y:S02]  /*cb80*/  SHFL.IDX PT, R0, R40, RZ, 0x181f ;  /* 0x00181fff28007589 */ /* 0x0000a400000e0000 */
[----:B------:R-:W-:Y:S08]  /*cb90*/  @P2 BRA `(.L_x_402) ;  /* 0x0000000000342947 */ /* 0x000ff00003800000 */
[----:B------:R-:W-:Y:S02]  /*cba0*/  ULDC UR4, c[0x0][0xac8] ;  /* 0x0002b20000047ab9 */ /* 0x000fe40000000800 */
[----:B------:R-:W-:Y:S02]  /*cbb0*/  ISETP.GE.AND P4, PT, R18, UR4, PT ;  /* 0x0000000412007c0c */ /* 0x000fe4000bf86270 */
[----:B------:R-:W-:Y:S02]  /*cbc0*/  ISETP.GE.AND P3, PT, R19, UR4, PT ;  /* 0x0000000413007c0c */ /* 0x000fe4000bf66270 */
[----:B------:R-:W-:-:S09]  /*cbd0*/  ISETP.GE.AND P2, PT, R23, UR4, PT ;  /* 0x0000000417007c0c */ /* 0x000fd2000bf46270 */
[CC--:B-1----:R-:W-:Y:S02]  /*cbe0*/  @!P4 LEA R2, P6, R18.reuse, R36.reuse, 0x1 ;  /* 0x000000241202c211 */ /* 0x0c2fe400078c08ff */
[----:B------:R-:W-:Y:S02]  /*cbf0*/  @!P3 LEA R20, P5, R19, R36, 0x1 ;  /* 0x000000241314b211 */ /* 0x000fe400078a08ff */
[----:B--2---:R-:W-:Y:S02]  /*cc00*/  @!P4 LEA.HI.X R3, R18, R0, R219, 0x1, P6 ;  /* 0x000000001203c211 */ /* 0x004fe400030f0cdb */
[----:B------:R-:W-:Y:S02]  /*cc10*/  @!P2 LEA R36, P6, R23, R36, 0x1 ;  /* 0x000000241724a211 */ /* 0x000fe400078c08ff */
[-C--:B------:R-:W-:Y:S01]  /*cc20*/  @!P3 LEA.HI.X R21, R19, R0.reuse, R218, 0x1, P5 ;  /* 0x000000001315b211 */ /* 0x080fe200028f0cda */
[----:B-----5:R3:W-:Y:S01]  /*cc30*/  @!P4 ST.E.128 desc[UR60][R2.64], R4 ;  /* 0x000000040200c985 */ /* 0x0207e2000c101d3c */
[----:B------:R-:W-:-:S03]  /*cc40*/  @!P2 LEA.HI.X R37, R23, R0, R217, 0x1, P6 ;  /* 0x000000001725a211 */ /* 0x000fc600030f0cd9 */
[----:B------:R3:W-:Y:S04]  /*cc50*/  @!P3 ST.E.128 desc[UR60][R20.64], R52 ;  /* 0x000000341400b985 */ /* 0x0007e8000c101d3c */
[----:B------:R3:W-:Y:S02]  /*cc60*/  @!P2 ST.E.128 desc[UR60][R36.64], R64 ;  /* 0x000000402400a985 */ /* 0x0007e4000c101d3c */
.L_x_402:
[----:B------:R-:W-:Y:S05]  /*cc70*/  BSYNC B1 ;  /* 0x0000000000017941 */ /* 0x000fea0003800000 */
.L_x_401:
[----:B--2---:R2:W4:Y:S01]  /*cc80*/  SHFL.IDX PT, R0, R40, 0x1, 0x181f ;  /* 0x00381f0028007f89 */ /* 0x00452200000e0000 */
[----:B------:R-:W-:Y:S03]  /*cc90*/  BSSY B1, `(.L_x_403) ;  /* 0x0000010000017945 */ /* 0x000fe60003800000 */
[----:B---3-5:R2:W3:Y:S01]  /*cca0*/  SHFL.IDX PT, R6, R39, 0x1, 0x181f ;  /* 0x00381f0027067f89 */ /* 0x0284e200000e0000 */
[----:B------:R-:W-:Y:S05]  /*ccb0*/  @P1 BRA `(.L_x_404) ;  /* 0x0000000000341947 */ /* 0x000fea0003800000 */
[----:B------:R-:W-:Y:S02]  /*ccc0*/  ULDC UR4, c[0x0][0xac8] ;  /* 0x0002b20000047ab9 */ /* 0x000fe40000000800 */
[----:B------:R-:W-:Y:S02]  /*ccd0*/  ISETP.GE.AND P4, PT, R18, UR4, PT ;  /* 0x0000000412007c0c */ /* 0x000fe4000bf86270 */
[----:B------:R-:W-:Y:S02]  /*cce0*/  ISETP.GE.AND P5, PT, R19, UR4, PT ;  /* 0x0000000413007c0c */ /* 0x000fe4000bfa6270 */
[----:B------:R-:W-:-:S09]  /*ccf0*/  ISETP.GE.AND P6, PT, R23, UR4, PT ;  /* 0x0000000417007c0c */ /* 0x000fd2000bfc6270 */
[CC--:B---3--:R-:W-:Y:S02]  /*cd00*/  @!P4 LEA R2, P1, R18.reuse, R6.reuse, 0x1 ;  /* 0x000000061202c211 */ /* 0x0c8fe400078208ff */
[-C--:B------:R-:W-:Y:S02]  /*cd10*/  @!P5 LEA R4, P2, R19, R6.reuse, 0x1 ;  /* 0x000000061304d211 */ /* 0x080fe400078408ff */
[----:B------:R-:W-:Y:S02]  /*cd20*/  @!P6 LEA R6, P3, R23, R6, 0x1 ;  /* 0x000000061706e211 */ /* 0x000fe400078608ff */
[-C--:B----4-:R-:W-:Y:S02]  /*cd30*/  @!P4 LEA.HI.X R3, R18, R0.reuse, R219, 0x1, P1 ;  /* 0x000000001203c211 */ /* 0x090fe400008f0cdb */
[-C--:B------:R-:W-:Y:S02]  /*cd40*/  @!P5 LEA.HI.X R5, R19, R0.reuse, R218, 0x1, P2 ;  /* 0x000000001305d211 */ /* 0x080fe400010f0cda */
[----:B------:R-:W-:Y:S01]  /*cd50*/  @!P6 LEA.HI.X R7, R23, R0, R217, 0x1, P3 ;  /* 0x000000001707e211 */ /* 0x000fe200018f0cd9 */
[----:B------:R3:W-:Y:S04]  /*cd60*/  @!P4 ST.E.128 desc[UR60][R2.64], R8 ;  /* 0x000000080200c985 */ /* 0x0007e8000c101d3c */
[----:B------:R3:W-:Y:S04]  /*cd70*/  @!P5 ST.E.128 desc[UR60][R4.64], R44 ;  /* 0x0000002c0400d985 */ /* 0x0007e8000c101d3c */
[----:B------:R3:W-:Y:S02]  /*cd80*/  @!P6 ST.E.128 desc[UR60][R6.64], R60 ;  /* 0x0000003c0600e985 */ /* 0x0007e4000c101d3c */
.L_x_404:
[----:B------:R-:W-:Y:S05]  /*cd90*/  BSYNC B1 ;  /* 0x0000000000017941 */ /* 0x000fea0003800000 */
.L_x_403:
[----:B----4-:R4:W0:Y:S01]  /*cda0*/  SHFL.IDX PT, R0, R40, 0x2, 0x181f ;  /* 0x00581f0028007f89 */ /* 0x01082200000e0000 */
[----:B------:R-:W-:Y:S03]  /*cdb0*/  BSSY B1, `(.L_x_405) ;  /* 0x0000010000017945 */ /* 0x000fe60003800000 */
[----:B---3--:R4:W3:Y:S01]  /*cdc0*/  SHFL.IDX PT, R6, R39, 0x2, 0x181f ;  /* 0x00581f0027067f89 */ /* 0x0088e200000e0000 */
        /* <DEDUP_REMOVED lines=8> */
[-C--:B0-----:R-:W-:Y:S02]  /*ce50*/  @!P3 LEA.HI.X R3, R18, R0.reuse, R219, 0x1, P0 ;  /* 0x000000001203b211 */ /* 0x081fe400000f0cdb */
[-C--:B------:R-:W-:Y:S02]  /*ce60*/  @!P4 LEA.HI.X R5, R19, R0.reuse, R218, 0x1, P1 ;  /* 0x000000001305c211 */ /* 0x080fe400008f0cda */
[----:B------:R-:W-:Y:S01]  /*ce70*/  @!P5 LEA.HI.X R7, R23, R0, R217, 0x1, P2 ;  /* 0x000000001707d211 */ /* 0x000fe200010f0cd9 */
[----:B------:R0:W-:Y:S04]  /*ce80*/  @!P3 ST.E.128 desc[UR60][R2.64], R12 ;  /* 0x0000000c0200b985 */ /* 0x0001e8000c101d3c */
[----:B------:R0:W-:Y:S04]  /*ce90*/  @!P4 ST.E.128 desc[UR60][R4.64], R28 ;  /* 0x0000001c0400c985 */ /* 0x0001e8000c101d3c */
[----:B------:R0:W-:Y:S02]  /*cea0*/  @!P5 ST.E.128 desc[UR60][R6.64], R56 ;  /* 0x000000380600d985 */ /* 0x0001e4000c101d3c */
.L_x_406:
[----:B------:R-:W-:Y:S05]  /*ceb0*/  BSYNC B1 ;  /* 0x0000000000017941 */ /* 0x000fea0003800000 */
.L_x_405:
[----:B0-----:R-:W-:Y:S01]  /*cec0*/  VIADD R0, R68, 0x60 ;  /* 0x0000006044007836 */ /* 0x001fe20000000000 */
[----:B--2-4-:R-:W0:Y:S04]  /*ced0*/  SHFL.IDX PT, R40, R40, 0x3, 0x181f ;  /* 0x00781f0028287f89 */ /* 0x014e2800000e0000 */
[----:B------:R-:W-:Y:S01]  /*cee0*/  ISETP.GE.AND P0, PT, R0, R71, PT ;  /* 0x000000470000720c */ /* 0x000fe20003f06270 */
[----:B---3--:R2:W3:-:S12]  /*cef0*/  SHFL.IDX PT, R6, R39, 0x3, 0x181f ;  /* 0x00781f0027067f89 */ /* 0x0084d800000e0000 */
[----:B--2---:R-:W-:Y:S05]  /*cf00*/  @P0 BRA `(.L_x_407) ;  /* 0x0000000c002c0947 */ /* 0x004fea0003800000 */
[----:B------:R-:W-:Y:S02]  /*cf10*/  ULDC UR4, c[0x0][0xac8] ;  /* 0x0002b20000047ab9 */ /* 0x000fe40000000800 */
[----:B------:R-:W-:Y:S02]  /*cf20*/  ISETP.GE.AND P2, PT, R18, UR4, PT ;  /* 0x0000000412007c0c */ /* 0x000fe4000bf46270 */
[----:B------:R-:W-:-:S11]  /*cf30*/  ISETP.GE.AND P3, PT, R19, UR4, PT ;  /* 0x0000000413007c0c */ /* 0x000fd6000bf66270 */
[CC--:B---3--:R-:W-:Y:S02]  /*cf40*/  @!P2 LEA R2, P0, R18.reuse, R6.reuse, 0x1 ;  /* 0x000000061202a211 */ /* 0x0c8fe400078008ff */
[C---:B------:R-:W-:Y:S02]  /*cf50*/  @!P3 LEA R4, P1, R19.reuse, R6, 0x1 ;  /* 0x000000061304b211 */ /* 0x040fe400078208ff */
[-C--:B0-----:R-:W-:Y:S02]  /*cf60*/  @!P2 LEA.HI.X R3, R18, R40.reuse, R219, 0x1, P0 ;  /* 0x000000281203a211 */ /* 0x081fe400000f0cdb */
[----:B------:R-:W-:Y:S02]  /*cf70*/  @!P3 LEA.HI.X R5, R19, R40, R218, 0x1, P1 ;  /* 0x000000281305b211 */ /* 0x000fe400008f0cda */
[----:B------:R-:W-:Y:S01]  /*cf80*/  ISETP.GE.AND P0, PT, R23, UR4, PT ;  /* 0x0000000417007c0c */ /* 0x000fe2000bf06270 */
[----:B------:R2:W-:Y:S04]  /*cf90*/  @!P2 ST.E.128 desc[UR60][R2.64], R24 ;  /* 0x000000180200a985 */ /* 0x0005e8000c101d3c */
[----:B------:R2:W-:Y:S08]  /*cfa0*/  @!P3 ST.E.128 desc[UR60][R4.64], R32 ;  /* 0x000000200400b985 */ /* 0x0005f0000c101d3c */
[----:B------:R-:W-:Y:S05]  /*cfb0*/  @P0 BRA `(.L_x_407) ;  /* 0x0000000c00000947 */ /* 0x000fea0003800000 */
[----:B--2---:R-:W-:-:S04]  /*cfc0*/  LEA R2, P0, R23, R6, 0x1 ;  /* 0x0000000617027211 */ /* 0x004fc800078008ff */
[----:B------:R-:W-:-:S05]  /*cfd0*/  LEA.HI.X R3, R23, R40, R217, 0x1, P0 ;  /* 0x0000002817037211 */ /* 0x000fca00000f0cd9 */
[----:B------:R4:W-:Y:S01]  /*cfe0*/  ST.E.128 desc[UR60][R2.64], R48 ;  /* 0x0000003002007985 */ /* 0x0009e2000c101d3c */
[----:B------:R-:W-:Y:S05]  /*cff0*/  BRA `(.L_x_407) ;  /* 0x0000000800f07947 */ /* 0x000fea0003800000 */
.L_x_399:
[----:B------:R-:W2:Y:S01]  /*d000*/  LDC.64 R4, c[0x0][0xc00] ;  /* 0x00030000ff047b82 */ /* 0x000ea20000000a00 */
[----:B------:R-:W-:Y:S01]  /*d010*/  ULDC.64 UR4, c[0x0][0xc08] ;  /* 0x0003020000047ab9 */ /* 0x000fe20000000a00 */
[----:B------:R-:W-:-:S06]  /*d020*/  IMAD.MOV.U32 R6, RZ, RZ, RZ ;  /* 0x000000ffff067224 */ /* 0x000fcc00078e00ff */
[----:B------:R-:W3:Y:S01]  /*d030*/  LDC.64 R2, c[0x0][0xc00] ;  /* 0x00030000ff027b82 */ /* 0x000ee20000000a00 */
[----:B------:R-:W-:-:S04]  /*d040*/  ISETP.NE.U32.AND P1, PT, RZ, UR4, PT ;  /* 0x00000004ff007c0c */ /* 0x000fc8000bf25070 */
[----:B------:R-:W-:-:S03]  /*d050*/  ISETP.NE.AND.EX P1, PT, RZ, UR5, PT, P1 ;  /* 0x00000005ff007c0c */ /* 0x000fc6000bf25310 */
[----:B------:R-:W4:Y:S01]  /*d060*/  LDC R25, c[0x0][0xbe8] ;  /* 0x0002fa00ff197b82 */ /* 0x000f220000000800 */
[----:B--2---:R-:W-:-:S04]  /*d070*/  ISETP.NE.U32.AND P0, PT, R4, RZ, PT ;  /* 0x000000ff0400720c */ /* 0x004fc80003f05070 */
[----:B------:R-:W-:Y:S01]  /*d080*/  ISETP.NE.AND.EX P0, PT, R5, RZ, PT, P0 ;  /* 0x000000ff0500720c */ /* 0x000fe20003f05300 */
[----:B---3--:R-:W-:-:S04]  /*d090*/  IMAD.WIDE R4, R204, 0x4, R2 ;  /* 0x00000004cc047825 */ /* 0x008fc800078e0202 */
[----:B------:R-:W2:Y:S01]  /*d0a0*/  @P1 LDC.64 R2, c[0x0][0xc08] ;  /* 0x00030200ff021b82 */ /* 0x000ea20000000a00 */
[----:B------:R-:W-:Y:S02]  /*d0b0*/  ULDC UR4, c[0x0][0xa88] ;  /* 0x0002a20000047ab9 */ /* 0x000fe40000000800 */
[----:B------:R-:W-:-:S05]  /*d0c0*/  IMAD.U32 R0, RZ, RZ, UR4 ;  /* 0x00000004ff007e24 */ /* 0x000fca000f8e00ff */
[----:B------:R3:W5:Y:S01]  /*d0d0*/  @P0 LDG.E R6, desc[UR60][R4.64] ;  /* 0x0000003c04060981 */ /* 0x000762000c1e1900 */
[----:B--2---:R-:W-:-:S05]  /*d0e0*/  @P1 IMAD.WIDE R2, R204, 0x4, R2 ;  /* 0x00000004cc021825 */ /* 0x004fca00078e0202 */
[----:B------:R3:W5:Y:S01]  /*d0f0*/  @P1 LDG.E R0, desc[UR60][R2.64] ;  /* 0x0000003c02001981 */ /* 0x000762000c1e1900 */
[----:B----4-:R-:W-:Y:S02]  /*d100*/  ISETP.NE.AND P2, PT, R25, 0x1, PT ;  /* 0x000000011900780c */ /* 0x010fe40003f45270 */
[----:B------:R-:W-:-:S11]  /*d110*/  ISETP.GE.AND P3, PT, R220, 0x80, PT ;  /* 0x00000080dc00780c */ /* 0x000fd60003f66270 */
[----:B------:R-:W2:Y:S08]  /*d120*/  @P2 LDC R12, c[0x0][0xbec] ;  /* 0x0002fb00ff0c2b82 */ /* 0x000eb00000000800 */
[----:B------:R-:W4:Y:S01]  /*d130*/  @P2 LDC R27, c[0x0][0xbf0] ;  /* 0x0002fc00ff1b2b82 */ /* 0x000f220000000800 */
[----:B---3--:R-:W-:Y:S05]  /*d140*/  @P1 BRA `(.L_x_408) ;  /* 0x0000000000101947 */ /* 0x008fea0003800000 */
[----:B------:R-:W-:Y:S05]  /*d150*/  @!P0 BRA `(.L_x_408) ;  /* 0x00000000000c8947 */ /* 0x000fea0003800000 */
[----:B------:R-:W3:Y:S04]  /*d160*/  LDG.E R3, desc[UR60][R4.64] ;  /* 0x0000003c04037981 */ /* 0x000ee8000c1e1900 */
[----:B-----5:R-:W3:Y:S02]  /*d170*/  LDG.E R0, desc[UR60][R4.64+0x4] ;  /* 0x0000043c04007981 */ /* 0x020ee4000c1e1900 */
[----:B---3--:R-:W-:-:S07]  /*d180*/  IMAD.IADD R0, R0, 0x1, -R3 ;  /* 0x0000000100007824 */ /* 0x008fce00078e0a03 */
.L_x_408:
[----:B------:R-:W-:Y:S01]  /*d190*/  BSSY B1, `(.L_x_409) ;  /* 0x000002e000017945 */ /* 0x000fe20003800000 */
[----:B------:R-:W-:Y:S02]  /*d1a0*/  SHF.R.S32.HI R10, RZ, 0x1f, R206 ;  /* 0x0000001fff0a7819 */ /* 0x000fe400000114ce */
[----:B------:R-:W-:Y:S02]  /*d1b0*/  SEL R13, R204, RZ, !P0 ;  /* 0x000000ffcc0d7207 */ /* 0x000fe40004000000 */
[----:B------:R-:W-:Y:S02]  /*d1c0*/  SEL R208, R208, RZ, !P0 ;  /* 0x000000ffd0d07207 */ /* 0x000fe40004000000 */
[----:B-----5:R-:W-:Y:S01]  /*d1d0*/  SHF.R.S32.HI R11, RZ, 0x1f, R6 ;  /* 0x0000001fff0b7819 */ /* 0x020fe20000011406 */
[----:B------:R-:W-:Y:S06]  /*d1e0*/  @P3 BRA `(.L_x_410) ;  /* 0x0000000000a03947 */ /* 0x000fec0003800000 */
[----:B------:R-:W3:Y:S01]  /*d1f0*/  S2R R2, SR_TID.X ;  /* 0x0000000000027919 */ /* 0x000ee20000002100 */
[----:B------:R-:W5:Y:S02]  /*d200*/  LDC R9, c[0x0][0xbe8] ;  /* 0x0002fa00ff097b82 */ /* 0x000f640000000800 */
[----:B-----5:R-:W-:Y:S02]  /*d210*/  IMAD R3, R0, R9, RZ ;  /* 0x0000000900037224 */ /* 0x020fe400078e02ff */
[----:B---3--:R-:W-:-:S04]  /*d220*/  IMAD R2, R207, 0x80, R2 ;  /* 0x00000080cf027824 */ /* 0x008fc800078e0202 */
[----:B------:R-:W-:-:S05]  /*d230*/  VIADD R8, R2, 0xffffff80 ;  /* 0xffffff8002087836 */ /* 0x000fca0000000000 */
[----:B------:R-:W-:-:S13]  /*d240*/  ISETP.GE.AND P0, PT, R8, R3, PT ;  /* 0x000000030800720c */ /* 0x000fda0003f06270 */
[----:B------:R-:W-:Y:S05]  /*d250*/  @P0 BRA `(.L_x_410) ;  /* 0x0000000000840947 */ /* 0x000fea0003800000 */
[----:B------:R-:W-:Y:S01]  /*d260*/  ISETP.NE.AND P0, PT, R9, 0x1, PT ;  /* 0x000000010900780c */ /* 0x000fe20003f05270 */
[----:B------:R-:W-:Y:S01]  /*d270*/  ULDC.64 UR4, c[0x0][0xb90] ;  /* 0x0002e40000047ab9 */ /* 0x000fe20000000a00 */
[----:B------:R-:W-:Y:S01]  /*d280*/  MOV R2, R6 ;  /* 0x0000000600027202 */ /* 0x000fe20000000f00 */
[----:B------:R-:W-:Y:S02]  /*d290*/  IMAD R7, R10, UR4, RZ ;  /* 0x000000040a077c24 */ /* 0x000fe4000f8e02ff */
[----:B------:R-:W-:Y:S02]  /*d2a0*/  IMAD.MOV.U32 R3, RZ, RZ, R11 ;  /* 0x000000ffff037224 */ /* 0x000fe400078e000b */
[----:B------:R-:W-:Y:S02]  /*d2b0*/  IMAD.MOV.U32 R5, RZ, RZ, R8 ;  /* 0x000000ffff057224 */ /* 0x000fe400078e0008 */
[----:B------:R-:W-:-:S04]  /*d2c0*/  IMAD.WIDE.U32 R2, R206, UR4, R2 ;  /* 0x00000004ce027c25 */ /* 0x000fc8000f8e0002 */
[----:B------:R-:W3:Y:S01]  /*d2d0*/  @P0 LDC R15, c[0x0][0xbec] ;  /* 0x0002fb00ff0f0b82 */ /* 0x000ee20000000800 */
[----:B------:R-:W-:Y:S01]  /*d2e0*/  IMAD R7, R206, UR5, R7 ;  /* 0x00000005ce077c24 */ /* 0x000fe2000f8e0207 */
[----:B------:R-:W-:-:S03]  /*d2f0*/  ULDC.64 UR4, c[0x0][0xb98] ;  /* 0x0002e60000047ab9 */ /* 0x000fc60000000a00 */
[----:B------:R-:W-:-:S03]  /*d300*/  IMAD.IADD R3, R3, 0x1, R7 ;  /* 0x0000000103037824 */ /* 0x000fc600078e0207 */
[----:B------:R-:W5:Y:S01]  /*d310*/  @P0 LDC R21, c[0x0][0xbf0] ;  /* 0x0002fc00ff150b82 */ /* 0x000f620000000800 */
[----:B------:R-:W-:-:S04]  /*d320*/  IMAD.WIDE.U32 R2, R13, UR4, R2 ;  /* 0x000000040d027c25 */ /* 0x000fc8000f8e0002 */
[----:B---3--:R-:W-:-:S05]  /*d330*/  @P0 IMAD.HI.U32 R4, R8, R15, RZ ;  /* 0x0000000f08040227 */ /* 0x008fca00078e00ff */
[----:B-----5:R-:W-:Y:S01]  /*d340*/  @P0 SHF.R.U32.HI R5, RZ, R21, R4 ;  /* 0x00000015ff050219 */ /* 0x020fe20000011604 */
[----:B------:R-:W-:-:S03]  /*d350*/  IMAD R4, R208, UR4, RZ ;  /* 0x00000004d0047c24 */ /* 0x000fc6000f8e02ff */
[----:B------:R-:W-:Y:S01]  /*d360*/  IADD3 R2, P0, R5, R2, RZ ;  /* 0x0000000205027210 */ /* 0x000fe20007f1e0ff */
[----:B------:R-:W-:-:S04]  /*d370*/  IMAD.MOV R7, RZ, RZ, -R5 ;  /* 0x000000ffff077224 */ /* 0x000fc800078e0a05 */
[----:B------:R-:W-:Y:S01]  /*d380*/  IMAD R7, R9, R7, R8 ;  /* 0x0000000709077224 */ /* 0x000fe200078e0208 */
[----:B------:R-:W-:Y:S01]  /*d390*/  SHF.R.S32.HI R9, RZ, 0x1f, R5 ;  /* 0x0000001fff097819 */ /* 0x000fe20000011405 */
[----:B------:R-:W-:Y:S01]  /*d3a0*/  IMAD R8, R13, UR5, R4 ;  /* 0x000000050d087c24 */ /* 0x000fe2000f8e0204 */
[----:B------:R-:W-:Y:S02]  /*d3b0*/  ULDC.64 UR4, c[0x0][0xb88] ;  /* 0x0002e20000047ab9 */ /* 0x000fe40000000a00 */
[----:B------:R-:W-:Y:S02]  /*d3c0*/  SHF.R.S32.HI R4, RZ, 0x1f, R7 ;  /* 0x0000001fff047819 */ /* 0x000fe40000011407 */
[----:B------:R-:W-:-:S03]  /*d3d0*/  IADD3.X R3, R9, R3, R8, P0, !PT ;  /* 0x0000000309037210 */ /* 0x000fc600007fe408 */
[----:B------:R-:W-:Y:S02]  /*d3e0*/  IMAD R4, R4, UR4, RZ ;  /* 0x0000000404047c24 */ /* 0x000fe4000f8e02ff */
[----:B------:R-:W-:-:S04]  /*d3f0*/  IMAD.WIDE.U32 R2, R7, UR4, R2 ;  /* 0x0000000407027c25 */ /* 0x000fc8000f8e0002 */
[----:B------:R-:W-:Y:S01]  /*d400*/  IMAD R5, R7, UR5, R4 ;  /* 0x0000000507057c24 */ /* 0x000fe2000f8e0204 */
[----:B------:R-:W-:Y:S02]  /*d410*/  ULDC.64 UR4, c[0x0][0xb50] ;  /* 0x0002d40000047ab9 */ /* 0x000fe40000000a00 */
[----:B------:R-:W-:Y:S01]  /*d420*/  LEA R4, P0, R2, UR4, 0x2 ;  /* 0x0000000402047c11 */ /* 0x000fe2000f8010ff */
[----:B------:R-:W-:-:S05]  /*d430*/  IMAD.IADD R3, R3, 0x1, R5 ;  /* 0x0000000103037824 */ /* 0x000fca00078e0205 */
[----:B------:R-:W-:Y:S01]  /*d440*/  LEA.HI.X R5, R2, UR5, R3, 0x2, P0 ;  /* 0x0000000502057c11 */ /* 0x000fe200080f1403 */
[----:B------:R-:W-:-:S05]  /*d450*/  IMAD.MOV.U32 R3, RZ, RZ, -0x800000 ;  /* 0xff800000ff037424 */ /* 0x000fca00078e00ff */
[----:B------:R3:W-:Y:S02]  /*d460*/  STG.E desc[UR60][R4.64], R3 ;  /* 0x0000000304007986 */ /* 0x0007e4000c10193c */
.L_x_410:
[----:B------:R-:W-:Y:S05]  /*d470*/  BSYNC B1 ;  /* 0x0000000000017941 */ /* 0x000fea0003800000 */
.L_x_409:
[----:B------:R-:W-:Y:S01]  /*d480*/  ULDC.64 UR4, c[0x0][0xaa0] ;  /* 0x0002a80000047ab9 */ /* 0x000fe20000000a00 */
[----:B---3--:R-:W-:Y:S01]  /*d490*/  IMAD R4, R205, 0x20, R209 ;  /* 0x00000020cd047824 */ /* 0x008fe200078e02d1 */
[----:B------:R-:W-:Y:S01]  /*d4a0*/  BSSY B1, `(.L_x_411) ;  /* 0x000003b000017945 */ /* 0x000fe20003800000 */
[----:B------:R-:W-:Y:S02]  /*d4b0*/  IMAD R3, R11, UR4, RZ ;  /* 0x000000040b037c24 */ /* 0x000fe4000f8e02ff */
[----:B------:R-:W-:Y:S02]  /*d4c0*/  IMAD R9, R207, 0x80, R4 ;  /* 0x00000080cf097824 */ /* 0x000fe400078e0204 */
[C---:B------:R-:W-:Y:S02]  /*d4d0*/  IMAD R5, R6.reuse, UR5, R3 ;  /* 0x0000000506057c24 */ /* 0x040fe4000f8e0203 */
[----:B------:R-:W-:Y:S01]  /*d4e0*/  IMAD.WIDE.U32 R2, R6, UR4, RZ ;  /* 0x0000000406027c25 */ /* 0x000fe2000f8e00ff */
[----:B------:R-:W-:-:S03]  /*d4f0*/  ULDC.64 UR4, c[0x0][0xae8] ;  /* 0x0002ba0000047ab9 */ /* 0x000fc60000000a00 */
[----:B------:R-:W-:Y:S02]  /*d500*/  IMAD.IADD R3, R3, 0x1, R5 ;  /* 0x0000000103037824 */ /* 0x000fe400078e0205 */
[----:B------:R-:W-:Y:S02]  /*d510*/  IMAD R7, R10, UR4, RZ ;  /* 0x000000040a077c24 */ /* 0x000fe4000f8e02ff */
[----:B--2---:R-:W-:-:S04]  /*d520*/  @P2 IMAD.HI.U32 R4, R9, R12, RZ ;  /* 0x0000000c09042227 */ /* 0x004fc800078e00ff */
[C---:B------:R-:W-:Y:S02]  /*d530*/  IMAD R7, R206.reuse, UR5, R7 ;  /* 0x00000005ce077c24 */ /* 0x040fe4000f8e0207 */
[----:B------:R-:W-:Y:S01]  /*d540*/  IMAD.WIDE.U32 R2, R206, UR4, R2 ;  /* 0x00000004ce027c25 */ /* 0x000fe2000f8e0002 */
[----:B------:R-:W-:-:S03]  /*d550*/  ULDC.64 UR4, c[0x0][0xaf0] ;  /* 0x0002bc0000047ab9 */ /* 0x000fc60000000a00 */
[----:B------:R-:W-:Y:S01]  /*d560*/  IMAD.MOV.U32 R5, RZ, RZ, R9 ;  /* 0x000000ffff057224 */ /* 0x000fe200078e0009 */
[----:B----4-:R-:W-:Y:S01]  /*d570*/  @P2 SHF.R.U32.HI R5, RZ, R27, R4 ;  /* 0x0000001bff052219 */ /* 0x010fe20000011604 */
[----:B------:R-:W-:Y:S02]  /*d580*/  IMAD R6, R208, UR4, RZ ;  /* 0x00000004d0067c24 */ /* 0x000fe4000f8e02ff */
[----:B------:R-:W-:Y:S01]  /*d590*/  IMAD.IADD R3, R3, 0x1, R7 ;  /* 0x0000000103037824 */ /* 0x000fe200078e0207 */
[----:B------:R-:W-:Y:S01]  /*d5a0*/  SHF.R.S32.HI R4, RZ, 0x1f, R5 ;  /* 0x0000001fff047819 */ /* 0x000fe20000011405 */
[----:B------:R-:W-:Y:S01]  /*d5b0*/  IMAD R7, R13, UR5, R6 ;  /* 0x000000050d077c24 */ /* 0x000fe2000f8e0206 */
[----:B------:R-:W-:Y:S01]  /*d5c0*/  IADD3 R6, -R5, RZ, RZ ;  /* 0x000000ff05067210 */ /* 0x000fe20007ffe1ff */
[----:B------:R-:W-:Y:S01]  /*d5d0*/  IMAD.WIDE.U32 R2, R13, UR4, R2 ;  /* 0x000000040d027c25 */ /* 0x000fe2000f8e0002 */
[----:B------:R-:W-:-:S03]  /*d5e0*/  ULDC.64 UR4, c[0x0][0xae0] ;  /* 0x0002b80000047ab9 */ /* 0x000fc60000000a00 */
[----:B------:R-:W-:Y:S02]  /*d5f0*/  IMAD.IADD R3, R3, 0x1, R7 ;  /* 0x0000000103037824 */ /* 0x000fe400078e0207 */
[----:B------:R-:W-:Y:S02]  /*d600*/  IMAD R4, R4, UR4, RZ ;  /* 0x0000000404047c24 */ /* 0x000fe4000f8e02ff */
[----:B------:R-:W-:Y:S02]  /*d610*/  IMAD R7, R25, R6, R9 ;  /* 0x0000000619077224 */ /* 0x000fe400078e0209 */
[C---:B------:R-:W-:Y:S02]  /*d620*/  IMAD R9, R5.reuse, UR5, R4 ;  /* 0x0000000505097c24 */ /* 0x040fe4000f8e0204 */
[----:B------:R-:W-:Y:S01]  /*d630*/  IMAD.WIDE.U32 R2, R5, UR4, R2 ;  /* 0x0000000405027c25 */ /* 0x000fe2000f8e0002 */
[----:B------:R-:W-:Y:S01]  /*d640*/  SHF.R.S32.HI R4, RZ, 0x1f, R7 ;  /* 0x0000001fff047819 */ /* 0x000fe20000011407 */
[----:B------:R-:W-:-:S02]  /*d650*/  ULDC.64 UR4, c[0x0][0xad8] ;  /* 0x0002b60000047ab9 */ /* 0x000fc40000000a00 */
[----:B------:R-:W-:Y:S02]  /*d660*/  IMAD.IADD R3, R3, 0x1, R9 ;  /* 0x0000000103037824 */ /* 0x000fe400078e0209 */
[----:B------:R-:W-:Y:S02]  /*d670*/  IMAD R4, R4, UR4, RZ ;  /* 0x0000000404047c24 */ /* 0x000fe4000f8e02ff */
[----:B------:R-:W-:Y:S02]  /*d680*/  IMAD R8, R207, 0x80, R209 ;  /* 0x00000080cf087824 */ /* 0x000fe400078e02d1 */
[----:B------:R-:W-:Y:S02]  /*d690*/  IMAD R25, R0, R25, RZ ;  /* 0x0000001900197224 */ /* 0x000fe400078e02ff */
[C---:B------:R-:W-:Y:S02]  /*d6a0*/  IMAD R5, R7.reuse, UR5, R4 ;  /* 0x0000000507057c24 */ /* 0x040fe4000f8e0204 */
[----:B------:R-:W-:Y:S01]  /*d6b0*/  IMAD.WIDE.U32 R2, R7, UR4, R2 ;  /* 0x0000000407027c25 */ /* 0x000fe2000f8e0002 */
[----:B------:R-:W-:Y:S01]  /*d6c0*/  ISETP.GE.AND P2, PT, R8, R25, PT ;  /* 0x000000190800720c */ /* 0x000fe20003f46270 */
[----:B------:R-:W-:-:S02]  /*d6d0*/  ULDC.64 UR4, c[0x0][0xa80] ;  /* 0x0002a00000047ab9 */ /* 0x000fc40000000a00 */
[----:B------:R-:W-:Y:S01]  /*d6e0*/  VIADD R0, R8, 0x20 ;  /* 0x0000002008007836 */ /* 0x000fe20000000000 */
[----:B------:R-:W-:Y:S01]  /*d6f0*/  LEA R4, P3, R2, UR4, 0x1 ;  /* 0x0000000402047c11 */ /* 0x000fe2000f8608ff */
[----:B------:R-:W-:-:S03]  /*d700*/  IMAD.IADD R3, R3, 0x1, R5 ;  /* 0x0000000103037824 */ /* 0x000fc600078e0205 */
[-C--:B------:R-:W-:Y:S01]  /*d710*/  ISETP.GE.AND P1, PT, R0, R25.reuse, PT ;  /* 0x000000190000720c */ /* 0x080fe20003f26270 */
[----:B------:R-:W-:Y:S01]  /*d720*/  VIADD R0, R8, 0x40 ;  /* 0x0000004008007836 */ /* 0x000fe20000000000 */
[----:B------:R-:W-:Y:S02]  /*d730*/  LEA.HI.X R5, R2, UR5, R3, 0x1, P3 ;  /* 0x0000000502057c11 */ /* 0x000fe400098f0c03 */
[----:B------:R2:W3:Y:S02]  /*d740*/  SHFL.IDX PT, R2, R4, RZ, 0x181f ;  /* 0x00181fff04027589 */ /* 0x0004e400000e0000 */
[----:B------:R-:W-:Y:S02]  /*d750*/  ISETP.GE.AND P0, PT, R0, R25, PT ;  /* 0x000000190000720c */ /* 0x000fe40003f06270 */
[----:B------:R2:W4:Y:S01]  /*d760*/  SHFL.IDX PT, R0, R5, RZ, 0x181f ;  /* 0x00181fff05007589 */ /* 0x00052200000e0000 */
[----:B------:R-:W-:Y:S10]  /*d770*/  @P2 BRA `(.L_x_412) ;  /* 0x0000000000342947 */ /* 0x000ff40003800000 */
[----:B------:R-:W-:Y:S02]  /*d780*/  ULDC UR4, c[0x0][0xac8] ;  /* 0x0002b20000047ab9 */ /* 0x000fe40000000800 */
[----:B------:R-:W-:Y:S02]  /*d790*/  ISETP.GE.AND P4, PT, R18, UR4, PT ;  /* 0x0000000412007c0c */ /* 0x000fe4000bf86270 */
[----:B------:R-:W-:Y:S02]  /*d7a0*/  ISETP.GE.AND P3, PT, R19, UR4, PT ;  /* 0x0000000413007c0c */ /* 0x000fe4000bf66270 */
[----:B------:R-:W-:-:S09]  /*d7b0*/  ISETP.GE.AND P2, PT, R23, UR4, PT ;  /* 0x0000000417007c0c */ /* 0x000fd2000bf46270 */
[CC--:B---3--:R-:W-:Y:S02]  /*d7c0*/  @!P4 LEA R6, P6, R18.reuse, R2.reuse, 0x1 ;  /* 0x000000021206c211 */ /* 0x0c8fe400078c08ff */
[----:B------:R-:W-:Y:S02]  /*d7d0*/  @!P3 LEA R10, P5, R19, R2, 0x1 ;  /* 0x00000002130ab211 */ /* 0x000fe400078a08ff */
[----:B----4-:R-:W-:Y:S02]  /*d7e0*/  @!P4 LEA.HI.X R7, R18, R0, R219, 0x1, P6 ;  /* 0x000000001207c211 */ /* 0x010fe400030f0cdb */
[----:B------:R-:W-:Y:S02]  /*d7f0*/  @!P2 LEA R2, P6, R23, R2, 0x1 ;  /* 0x000000021702a211 */ /* 0x000fe400078c08ff */
[-C--:B------:R-:W-:Y:S01]  /*d800*/  @!P3 LEA.HI.X R11, R19, R0.reuse, R218, 0x1, P5 ;  /* 0x00000000130bb211 */ /* 0x080fe200028f0cda */
[----:B------:R3:W-:Y:S01]  /*d810*/  @!P4 ST.E.128 desc[UR60][R6.64], RZ ;  /* 0x000000ff0600c985 */ /* 0x0007e2000c101d3c */
[----:B------:R-:W-:-:S03]  /*d820*/  @!P2 LEA.HI.X R3, R23, R0, R217, 0x1, P6 ;  /* 0x000000001703a211 */ /* 0x000fc600030f0cd9 */
[----:B------:R3:W-:Y:S04]  /*d830*/  @!P3 ST.E.128 desc[UR60][R10.64], RZ ;  /* 0x000000ff0a00b985 */ /* 0x0007e8000c101d3c */
[----:B------:R3:W-:Y:S02]  /*d840*/  @!P2 ST.E.128 desc[UR60][R2.64], RZ ;  /* 0x000000ff0200a985 */ /* 0x0007e4000c101d3c */
.L_x_412:
[----:B------:R-:W-:Y:S05]  /*d850*/  BSYNC B1 ;  /* 0x0000000000017941 */ /* 0x000fea0003800000 */
.L_x_411:
        /* <DEDUP_REMOVED lines=14> */
[----:B------:R0:W-:Y:S04]  /*d940*/  @!P4 ST.E.128 desc[UR60][R6.64], RZ ;  /* 0x000000ff0600c985 */ /* 0x0001e8000c101d3c */
[----:B------:R0:W-:Y:S04]  /*d950*/  @!P5 ST.E.128 desc[UR60][R10.64], RZ ;  /* 0x000000ff0a00d985 */ /* 0x0001e8000c101d3c */
[----:B------:R0:W-:Y:S02]  /*d960*/  @!P6 ST.E.128 desc[UR60][R2.64], RZ ;  /* 0x000000ff0200e985 */ /* 0x0001e4000c101d3c */
.L_x_414:
[----:B------:R-:W-:Y:S05]  /*d970*/  BSYNC B1 ;  /* 0x0000000000017941 */ /* 0x000fea0003800000 */
.L_x_413:
[----:B0-----:R0:W0:Y:S01]  /*d980*/  SHFL.IDX PT, R0, R5, 0x2, 0x181f ;  /* 0x00581f0005007f89 */ /* 0x00102200000e0000 */
[----:B------:R-:W-:Y:S03]  /*d990*/  BSSY B1, `(.L_x_415) ;  /* 0x0000010000017945 */ /* 0x000fe60003800000 */
[----:B---3--:R3:W0:Y:S01]  /*d9a0*/  SHFL.IDX PT, R2, R4, 0x2, 0x181f ;  /* 0x00581f0004027f89 */ /* 0x00862200000e0000 */
[----:B------:R-:W-:Y:S05]  /*d9b0*/  @P0 BRA `(.L_x_416) ;  /* 0x0000000000340947 */ /* 0x000fea0003800000 */
[----:B------:R-:W-:Y:S02]  /*d9c0*/  ULDC UR4, c[0x0][0xac8] ;  /* 0x0002b20000047ab9 */ /* 0x000fe40000000800 */
[----:B------:R-:W-:Y:S02]  /*d9d0*/  ISETP.GE.AND P3, PT, R18, UR4, PT ;  /* 0x0000000412007c0c */ /* 0x000fe4000bf66270 */
[----:B------:R-:W-:Y:S02]  /*d9e0*/  ISETP.GE.AND P4, PT, R19, UR4, PT ;  /* 0x0000000413007c0c */ /* 0x000fe4000bf86270 */
[----:B------:R-:W-:-:S09]  /*d9f0*/  ISETP.GE.AND P5, PT, R23, UR4, PT ;  /* 0x0000000417007c0c */ /* 0x000fd2000bfa6270 */
[CC--:B0-----:R-:W-:Y:S02]  /*da00*/  @!P3 LEA R6, P0, R18.reuse, R2.reuse, 0x1 ;  /* 0x000000021206b211 */ /* 0x0c1fe400078008ff */
[-C--:B------:R-:W-:Y:S02]  /*da10*/  @!P4 LEA R10, P1, R19, R2.reuse, 0x1 ;  /* 0x00000002130ac211 */ /* 0x080fe400078208ff */
[----:B------:R-:W-:Y:S02]  /*da20*/  @!P5 LEA R2, P2, R23, R2, 0x1 ;  /* 0x000000021702d211 */ /* 0x000fe400078408ff */
[-C--:B------:R-:W-:Y:S02]  /*da30*/  @!P3 LEA.HI.X R7, R18, R0.reuse, R219, 0x1, P0 ;  /* 0x000000001207b211 */ /* 0x080fe400000f0cdb */
[-C--:B------:R-:W-:Y:S02]  /*da40*/  @!P4 LEA.HI.X R11, R19, R0.reuse, R218, 0x1, P1 ;  /* 0x00000000130bc211 */ /* 0x080fe400008f0cda */
[----:B------:R-:W-:Y:S01]  /*da50*/  @!P5 LEA.HI.X R3, R23, R0, R217, 0x1, P2 ;  /* 0x000000001703d211 */ /* 0x000fe200010f0cd9 */
[----:B------:R0:W-:Y:S04]  /*da60*/  @!P3 ST.E.128 desc[UR60][R6.64], RZ ;  /* 0x000000ff0600b985 */ /* 0x0001e8000c101d3c */
[----:B------:R0:W-:Y:S04]  /*da70*/  @!P4 ST.E.128 desc[UR60][R10.64], RZ ;  /* 0x000000ff0a00c985 */ /* 0x0001e8000c101d3c */
[----:B------:R0:W-:Y:S02]  /*da80*/  @!P5 ST.E.128 desc[UR60][R2.64], RZ ;  /* 0x000000ff0200d985 */ /* 0x0001e4000c101d3c */
.L_x_416:
[----:B------:R-:W-:Y:S05]  /*da90*/  BSYNC B1 ;  /* 0x0000000000017941 */ /* 0x000fea0003800000 */
.L_x_415:
[----:B0-----:R-:W-:Y:S01]  /*daa0*/  VIADD R0, R8, 0x60 ;  /* 0x0000006008007836 */ /* 0x001fe20000000000 */
[----:B------:R0:W0:Y:S04]  /*dab0*/  SHFL.IDX PT, R6, R5, 0x3, 0x181f ;  /* 0x00781f0005067f89 */ /* 0x00002800000e0000 */
[----:B------:R-:W-:Y:S01]  /*dac0*/  ISETP.GE.AND P0, PT, R0, R25, PT ;  /* 0x000000190000720c */ /* 0x000fe20003f06270 */
[----:B------:R0:W0:-:S12]  /*dad0*/  SHFL.IDX PT, R2, R4, 0x3, 0x181f ;  /* 0x00781f0004027f89 */ /* 0x00001800000e0000 */
[----:B------:R-:W-:Y:S05]  /*dae0*/  @P0 BRA `(.L_x_407) ;  /* 0x0000000000340947 */ /* 0x000fea0003800000 */
[----:B------:R-:W-:Y:S02]  /*daf0*/  ULDC UR4, c[0x0][0xac8] ;  /* 0x0002b20000047ab9 */ /* 0x000fe40000000800 */
[----:B------:R-:W-:Y:S02]  /*db00*/  ISETP.GE.AND P3, PT, R18, UR4, PT ;  /* 0x0000000412007c0c */ /* 0x000fe4000bf66270 */
[----:B------:R-:W-:Y:S02]  /*db10*/  ISETP.GE.AND P4, PT, R19, UR4, PT ;  /* 0x0000000413007c0c */ /* 0x000fe4000bf86270 */
[----:B------:R-:W-:-:S09]  /*db20*/  ISETP.GE.AND P5, PT, R23, UR4, PT ;  /* 0x0000000417007c0c */ /* 0x000fd2000bfa6270 */
[CC--:B0-234-:R-:W-:Y:S02]  /*db30*/  @!P3 LEA R4, P0, R18.reuse, R2.reuse, 0x1 ;  /* 0x000000021204b211 */ /* 0x0ddfe400078008ff */
        /* <DEDUP_REMOVED lines=8> */
.L_x_407:
[----:B------:R-:W-:Y:S05]  /*dbc0*/  BSYNC B0 ;  /* 0x0000000000007941 */ /* 0x000fea0003800000 */
.L_x_398:
[----:B------:R-:W-:Y:S02]  /*dbd0*/  ULDC UR4, c[0x0][0xc3c] ;  /* 0x00030f0000047ab9 */ /* 0x000fe40000000800 */
[----:B-1----:R-:W-:-:S13]  /*dbe0*/  ISETP.GE.AND P0, PT, R43, UR4, PT ;  /* 0x000000042b007c0c */ /* 0x002fda000bf06270 */
[----:B------:R-:W-:Y:S05]  /*dbf0*/  @!P0 BRA `(.L_x_417) ;  /* 0xffffff3000788947 */ /* 0x000fea000383ffff */
[----:B------:R-:W-:Y:S05]  /*dc00*/  EXIT ;  /* 0x000000000000794d */ /* 0x000fea0003800000 */
.L_x_373:
[----:B------:R-:W-:-:S08]  /*dc10*/  NOP ;  /* 0x0000000000007918 */ /* 0x000fd00000000000 */
[----:B0-----:R-:W0:-:S00]  /*dc20*/  USETMAXREG.DEALLOC.CTAPOOL 0x18 ;  /* 0x00000018000079c8 */ /* 0x001e0000080e0500 */
[----:B0-----:R-:W-:-:S06]  /*dc30*/  LOP3.LUT R0, R0, 0x3, RZ, 0xc0, !PT ;  /* 0x0000000300007812 */ /* 0x001fcc00078ec0ff */
[----:B------:R-:W0:Y:S02]  /*dc40*/  SHFL.IDX PT, R0, R0, RZ, 0x1f ;  /* 0x00001fff00007589 */ /* 0x000e2400000e0000 */
[----:B0-----:R-:W-:Y:S01]  /*dc50*/  ISETP.NE.AND P0, PT, R0, RZ, PT ;  /* 0x000000ff0000720c */ /* 0x001fe20003f05270 */
[----:B------:R-:W-:-:S03]  /*dc60*/  IMAD.MOV.U32 R0, RZ, RZ, RZ ;  /* 0x000000ffff007224 */ /* 0x000fc600078e00ff */
[----:B------:R-:W-:-:S05]  /*dc70*/  P2R R2, PR, RZ, 0x1 ;  /* 0x00000001ff027803 */ /* 0x000fca0000000000 */
[----:B------:R0:W-:Y:S04]  /*dc80*/  STL [R1+0x58], R2 ;  /* 0x0000580201007387 */ /* 0x0001e80000100800 */
[----:B------:R-:W-:Y:S05]  /*dc90*/  @!P0 BRA `(.L_x_418) ;  /* 0x00000000001c8947 */ /* 0x000fea0003800000 */
[----:B------:R-:W1:Y:S08]  /*dca0*/  S2UR UR5, SR_CgaCtaId ;  /* 0x00000000000579c3 */ /* 0x000e700000008800 */
[----:B------:R-:W-:Y:S06]  /*dcb0*/  BAR.SYNC.DEFER_BLOCKING 0x5, 0x180 ;  /* 0x0146000000007b1d */ /* 0x000fec0000010000 */
[----:B------:R-:W-:-:S02]  /*dcc0*/  UMOV UR4, 0x400 ;  /* 0x0000040000047882 */ /* 0x000fc40000000000 */
[----:B-1----:R-:W-:-:S09]  /*dcd0*/  ULEA UR4, UR5, UR4, 0x18 ;  /* 0x0000000405047291 */ /* 0x002fd2000f8ec03f */
[----:B------:R-:W1:Y:S01]  /*dce0*/  LDS.128 R16, [UR4+0x368d0] ;  /* 0x0368d004ff107984 */ /* 0x000e620008000c00 */
[----:B------:R-:W-:Y:S06]  /*dcf0*/  BAR.ARV 0x4, 0x180 ;  /* 0x0106000000007b1d */ /* 0x000fec0000002000 */
[----:B------:R-:W-:Y:S05]  /*dd00*/  BRA `(.L_x_419) ;  /* 0x0000000400fc7947 */ /* 0x000fea0003800000 */
.L_x_418:
[----:B0-----:R-:W0:Y:S01]  /*dd10*/  S2R R2, SR_TID.X ;  /* 0x0000000000027919 */ /* 0x001e220000002100 */
[----:B------:R-:W-:Y:S01]  /*dd20*/  ULDC UR4, c[0x0][0xc3c] ;  /* 0x00030f0000047ab9 */ /* 0x000fe20000000800 */
[----:B------:R-:W1:Y:S01]  /*dd30*/  S2UR UR6, SR_CTAID.X ;  /* 0x00000000000679c3 */ /* 0x000e620000002500 */
[----:B------:R-:W-:Y:S01]  /*dd40*/  ULDC UR5, c[0x0][0xc38] ;  /* 0x00030e0000057ab9 */ /* 0x000fe20000000800 */
[----:B0-----:R-:W-:-:S04]  /*dd50*/  LOP3.LUT R5, R2, 0x1f, RZ, 0xc0, !PT ;  /* 0x0000001f02057812 */ /* 0x001fc800078ec0ff */
[----:B------:R-:W-:-:S04]  /*dd60*/  ISETP.NE.AND P0, PT, R5, 0x1f, PT ;  /* 0x0000001f0500780c */ /* 0x000fc80003f05270 */
[----:B------:R-:W-:-:S13]  /*dd70*/  ISETP.GE.OR P1, PT, R5, UR4, !P0 ;  /* 0x0000000405007c0c */ /* 0x000fda000c726670 */
[----:B------:R-:W0:Y:S02]  /*dd80*/  @!P1 LDC.64 R2, c[0x0][0xc80] ;  /* 0x00032000ff029b82 */ /* 0x000e240000000a00 */
[----:B0-----:R-:W-:-:S05]  /*dd90*/  @!P1 IMAD.WIDE.U32 R2, R5, 0x4, R2 ;  /* 0x0000000405029825 */ /* 0x001fca00078e0002 */
[----:B------:R-:W2:Y:S01]  /*dda0*/  @!P1 LDG.E R0, desc[UR60][R2.64] ;  /* 0x0000003c02009981 */ /* 0x000ea2000c1e1900 */
[C---:B------:R-:W-:Y:S01]  /*ddb0*/  ISETP.NE.AND P1, PT, R5.reuse, RZ, PT ;  /* 0x000000ff0500720c */ /* 0x040fe20003f25270 */
[----:B------:R-:W-:Y:S01]  /*ddc0*/  UMOV UR4, URZ ;  /* 0x0000003f00047c82 */ /* 0x000fe20008000000 */
[C---:B------:R-:W-:Y:S01]  /*ddd0*/  ISETP.GE.U32.AND P2, PT, R5.reuse, 0x2, PT ;  /* 0x000000020500780c */ /* 0x040fe20003f46070 */
[----:B------:R-:W-:Y:S01]  /*dde0*/  IMAD.MOV.U32 R16, RZ, RZ, RZ ;  /* 0x000000ffff107224 */ /* 0x000fe200078e00ff */
[C---:B------:R-:W-:Y:S02]  /*ddf0*/  ISETP.GE.U32.AND P3, PT, R5.reuse, 0x4, PT ;  /* 0x000000040500780c */ /* 0x040fe40003f66070 */
[C---:B------:R-:W-:Y:S02]  /*de00*/  ISETP.GE.U32.AND P4, PT, R5.reuse, 0x8, PT ;  /* 0x000000080500780c */ /* 0x040fe40003f86070 */
[----:B------:R-:W-:Y:S01]  /*de10*/  ISETP.GE.U32.AND P5, PT, R5, 0x10, PT ;  /* 0x000000100500780c */ /* 0x000fe20003fa6070 */
[----:B--2---:R-:W0:Y:S02]  /*de20*/  SHFL.UP PT, R4, R0, 0x1, RZ ;  /* 0x0420000000047989 */ /* 0x004e2400000e00ff */
[----:B0-----:R-:W-:-:S05]  /*de30*/  SEL R7, R4, RZ, P1 ;  /* 0x000000ff04077207 */ /* 0x001fca0000800000 */
[----:B------:R-:W-:-:S05]  /*de40*/  IMAD.IADD R7, R0, 0x1, R7 ;  /* 0x0000000100077824 */ /* 0x000fca00078e0207 */
[----:B------:R-:W0:Y:S02]  /*de50*/  SHFL.UP PT, R4, R7, 0x2, RZ ;  /* 0x0440000007047989 */ /* 0x000e2400000e00ff */
[----:B0-----:R-:W-:-:S05]  /*de60*/  SEL R4, R4, RZ, P2 ;  /* 0x000000ff04047207 */ /* 0x001fca0001000000 */
[----:B------:R-:W-:-:S05]  /*de70*/  IMAD.IADD R4, R7, 0x1, R4 ;  /* 0x0000000107047824 */ /* 0x000fca00078e0204 */
[----:B------:R-:W0:Y:S02]  /*de80*/  SHFL.UP PT, R6, R4, 0x4, RZ ;  /* 0x0480000004067989 */ /* 0x000e2400000e00ff */
[----:B0-----:R-:W-:-:S04]  /*de90*/  SEL R3, R6, RZ, P3 ;  /* 0x000000ff06037207 */ /* 0x001fc80001800000 */
[----:B------:R-:W-:-:S05]  /*dea0*/  IADD3 R3, R4, R3, RZ ;  /* 0x0000000304037210 */ /* 0x000fca0007ffe0ff */
[----:B------:R-:W0:Y:S02]  /*deb0*/  SHFL.UP PT, R2, R3, 0x8, RZ ;  /* 0x0500000003027989 */ /* 0x000e2400000e00ff */
[----:B0-----:R-:W-:-:S05]  /*dec0*/  SEL R2, R2, RZ, P4 ;  /* 0x000000ff02027207 */ /* 0x001fca0002000000 */
[----:B------:R-:W-:-:S05]  /*ded0*/  IMAD.IADD R6, R3, 0x1, R2 ;  /* 0x0000000103067824 */ /* 0x000fca00078e0202 */
[----:B------:R-:W0:Y:S02]  /*dee0*/  SHFL.UP PT, R2, R6, 0x10, RZ ;  /* 0x0600000006027989 */ /* 0x000e2400000e00ff */
[----:B0-----:R-:W-:-:S05]  /*def0*/  SEL R7, R2, RZ, P5 ;  /* 0x000000ff02077207 */ /* 0x001fca0002800000 */
[----:B------:R-:W-:-:S05]  /*df00*/  IMAD.IADD R2, R6, 0x1, R7 ;  /* 0x0000000106027824 */ /* 0x000fca00078e0207 */
[----:B------:R-:W0:Y:S02]  /*df10*/  SHFL.IDX PT, R4, R2, 0x1f, 0x1f ;  /* 0x03e01f0002047f89 */ /* 0x000e2400000e0000 */
[----:B0-----:R-:W-:-:S04]  /*df20*/  IMAD R4, R4, UR5, RZ ;  /* 0x0000000504047c24 */ /* 0x001fc8000f8e02ff */
[----:B------:R-:W-:Y:S01]  /*df30*/  IMAD.MOV.U32 R7, RZ, RZ, R4 ;  /* 0x000000ffff077224 */ /* 0x000fe200078e0004 */
[----:B-1----:R-:W-:-:S13]  /*df40*/  ISETP.GT.AND P6, PT, R4, UR6, PT ;  /* 0x0000000604007c0c */ /* 0x002fda000bfc4270 */
[----:B------:R-:W-:Y:S05]  /*df50*/  @P6 BRA `(.L_x_420) ;  /* 0x0000000000a06947 */ /* 0x000fea0003800000 */
[----:B------:R-:W0:Y:S01]  /*df60*/  LDC R6, c[0x0][0xc3c] ;  /* 0x00030f00ff067b82 */ /* 0x000e220000000800 */
[----:B------:R-:W-:Y:S01]  /*df70*/  IMAD.MOV.U32 R4, RZ, RZ, R7 ;  /* 0x000000ffff047224 */ /* 0x000fe200078e0007 */
[----:B------:R-:W-:Y:S01]  /*df80*/  UMOV UR4, URZ ;  /* 0x0000003f00047c82 */ /* 0x000fe20008000000 */
[----:B------:R-:W-:Y:S01]  /*df90*/  ULDC UR7, c[0x0][0xc3c] ;  /* 0x00030f0000077ab9 */ /* 0x000fe20000000800 */
[----:B------:R-:W-:-:S05]  /*dfa0*/  ULDC UR5, c[0x0][0xc38] ;  /* 0x00030e0000057ab9 */ /* 0x000fca0000000800 */
.L_x_424:
[----:B------:R-:W-:Y:S01]  /*dfb0*/  UIADD3 UR4, UR4, 0x1f, URZ ;  /* 0x0000001f04047890 */ /* 0x000fe2000fffe03f */
[----:B------:R-:W-:-:S05]  /*dfc0*/  IMAD.U32 R19, RZ, RZ, UR7 ;  /* 0x00000007ff137e24 */ /* 0x000fca000f8e00ff */
[----:B0-----:R-:W-:-:S13]  /*dfd0*/  ISETP.LE.AND P6, PT, R6, UR4, PT ;  /* 0x0000000406007c0c */ /* 0x001fda000bfc3270 */
[----:B------:R-:W-:Y:S05]  /*dfe0*/  @P6 BRA `(.L_x_421) ;  /* 0x0000000400206947 */ /* 0x000fea0003800000 */
[----:B------:R-:W-:Y:S01]  /*dff0*/  VIADD R7, R5, UR4 ;  /* 0x0000000405077c36 */ /* 0x000fe20008000000 */
[----:B------:R-:W-:Y:S01]  /*e000*/  BSSY B0, `(.L_x_422) ;  /* 0x0000007000007945 */ /* 0x000fe20003800000 */
[----:B------:R-:W-:-:S03]  /*e010*/  IMAD.MOV.U32 R0, RZ, RZ, RZ ;  /* 0x000000ffff007224 */ /* 0x000fc600078e00ff */
[----:B------:R-:W-:-:S13]  /*e020*/  ISETP.GE.OR P6, PT, R7, R6, !P0 ;  /* 0x000000060700720c */ /* 0x000fda00047c6670 */
[----:B------:R-:W-:Y:S05]  /*e030*/  @P6 BRA `(.L_x_423) ;  /* 0x00000000000c6947 */ /* 0x000fea0003800000 */
[----:B------:R-:W0:Y:S02]  /*e040*/  LDC.64 R2, c[0x0][0xc80] ;  /* 0x00032000ff027b82 */ /* 0x000e240000000a00 */
[----:B0-----:R-:W-:-:S05]  /*e050*/  IMAD.WIDE R2, R7, 0x4, R2 ;  /* 0x0000000407027825 */ /* 0x001fca00078e0202 */
[----:B------:R0:W5:Y:S02]  /*e060*/  LDG.E R0, desc[UR60][R2.64] ;  /* 0x0000003c02007981 */ /* 0x000164000c1e1900 */
.L_x_423:
[----:B------:R-:W-:Y:S05]  /*e070*/  BSYNC B0 ;  /* 0x0000000000007941 */ /* 0x000fea0003800000 */
.L_x_422:
[----:B0----5:R-:W0:Y:S02]  /*e080*/  SHFL.UP PT, R2, R0, 0x1, RZ ;  /* 0x0420000000027989 */ /* 0x021e2400000e00ff */
        /* <DEDUP_REMOVED lines=16> */
[----:B------:R-:W-:-:S05]  /*e190*/  IMAD.IADD R4, R3, 0x1, R4 ;  /* 0x0000000103047824 */ /* 0x000fca00078e0204 */
[----:B------:R-:W-:-:S13]  /*e1a0*/  ISETP.GT.AND P6, PT, R4, UR6, PT ;  /* 0x0000000604007c0c */ /* 0x000fda000bfc4270 */
[----:B------:R-:W-:Y:S05]  /*e1b0*/  @!P6 BRA `(.L_x_424) ;  /* 0xfffffffc007ce947 */ /* 0x000fea000383ffff */
[----:B------:R-:W-:Y:S02]  /*e1c0*/  IMAD.MOV.U32 R2, RZ, RZ, R9 ;  /* 0x000000ffff027224 */ /* 0x000fe400078e0009 */
[----:B------:R-:W-:-:S07]  /*e1d0*/  IMAD.MOV.U32 R7, RZ, RZ, R3 ;  /* 0x000000ffff077224 */ /* 0x000fce00078e0003 */
.L_x_420:
[----:B------:R-:W-:-:S04]  /*e1e0*/  IMAD.IADD R7, R4, 0x1, -R7 ;  /* 0x0000000104077824 */ /* 0x000fc800078e0a07 */
[----:B------:R-:W-:-:S05]  /*e1f0*/  IMAD R3, R2, UR5, R7 ;  /* 0x0000000502037c24 */ /* 0x000fca000f8e0207 */
[----:B------:R-:W-:-:S13]  /*e200*/  ISETP.GT.AND P0, PT, R3, UR6, PT ;  /* 0x0000000603007c0c */ /* 0x000fda000bf04270 */
[----:B------:R-:W-:-:S04]  /*e210*/  VOTE.ANY R6, PT, !P0 ;  /* 0x0000000000067806 */ /* 0x000fc800040e0100 */
[----:B------:R-:W0:Y:S01]  /*e220*/  POPC R19, R6 ;  /* 0x0000000600137309 */ /* 0x000e220000000000 */
[----:B------:R-:W-:Y:S01]  /*e230*/  ISETP.NE.AND P0, PT, R6, RZ, PT ;  /* 0x000000ff0600720c */ /* 0x000fe20003f05270 */
[----:B0-----:R-:W0:Y:S02]  /*e240*/  SHFL.IDX PT, R0, R0, R19, 0x1f ;  /* 0x00001f1300007589 */ /* 0x001e2400000e0000 */
[----:B0-----:R-:W-:-:S04]  /*e250*/  IABS R4, R0 ;  /* 0x0000000000047213 */ /* 0x001fc80000000000 */
[----:B------:R-:W0:Y:S08]  /*e260*/  I2F.RP R8, R4 ;  /* 0x0000000400087306 */ /* 0x000e300000209400 */
[----:B0-----:R-:W0:Y:S02]  /*e270*/  MUFU.RCP R8, R8 ;  /* 0x0000000800087308 */ /* 0x001e240000001000 */
[----:B0-----:R-:W-:-:S06]  /*e280*/  VIADD R3, R8, 0xffffffe ;  /* 0x0ffffffe08037836 */ /* 0x001fcc0000000000 */
[----:B------:R-:W0:Y:S02]  /*e290*/  F2I.FTZ.U32.TRUNC.NTZ R3, R3 ;  /* 0x0000000300037305 */ /* 0x000e24000021f000 */
[----:B0-----:R-:W-:Y:S01]  /*e2a0*/  IMAD.MOV R11, RZ, RZ, -R3 ;  /* 0x000000ffff0b7224 */ /* 0x001fe200078e0a03 */
[----:B------:R-:W-:Y:S06]  /*e2b0*/  @!P0 BRA `(.L_x_425) ;  /* 0x0000000000088947 */ /* 0x000fec0003800000 */
[----:B------:R-:W-:-:S05]  /*e2c0*/  VIADD R9, R19, 0xffffffff ;  /* 0xffffffff13097836 */ /* 0x000fca0000000000 */
[----:B------:R0:W1:Y:S02]  /*e2d0*/  SHFL.IDX PT, R16, R2, R9, 0x1f ;  /* 0x00001f0902107589 */ /* 0x00006400000e0000 */
.L_x_425:
[----:B-1----:R-:W-:Y:S01]  /*e2e0*/  IMAD R16, R16, UR5, R7 ;  /* 0x0000000510107c24 */ /* 0x002fe2000f8e0207 */
[----:B------:R-:W-:Y:S01]  /*e2f0*/  IABS R6, R0 ;  /* 0x0000000000067213 */ /* 0x000fe20000000000 */
[----:B------:R-:W-:Y:S02]  /*e300*/  IMAD R7, R11, R4, RZ ;  /* 0x000000040b077224 */ /* 0x000fe400078e02ff */
[----:B0-----:R-:W-:Y:S01]  /*e310*/  IMAD.MOV.U32 R2, RZ, RZ, RZ ;  /* 0x000000ffff027224 */ /* 0x001fe200078e00ff */
[----:B------:R-:W-:Y:S01]  /*e320*/  IADD3 R17, -R16, UR6, RZ ;  /* 0x0000000610117c10 */ /* 0x000fe2000fffe1ff */
[----:B------:R-:W-:Y:S01]  /*e330*/  VIADD R19, R19, UR4 ;  /* 0x0000000413137c36 */ /* 0x000fe20008000000 */
[----:B------:R-:W-:Y:S01]  /*e340*/  IADD3 R6, RZ, -R6, RZ ;  /* 0x80000006ff067210 */ /* 0x000fe20007ffe0ff */
[----:B------:R-:W-:Y:S01]  /*e350*/  IMAD.HI.U32 R2, R3, R7, R2 ;  /* 0x0000000703027227 */ /* 0x000fe200078e0002 */
[----:B------:R-:W-:-:S05]  /*e360*/  IABS R3, R17 ;  /* 0x0000001100037213 */ /* 0x000fca0000000000 */
[----:B------:R-:W-:-:S04]  /*e370*/  IMAD.HI.U32 R2, R2, R3, RZ ;  /* 0x0000000302027227 */ /* 0x000fc800078e00ff */
[----:B------:R-:W-:-:S05]  /*e380*/  IMAD R3, R2, R6, R3 ;  /* 0x0000000602037224 */ /* 0x000fca00078e0203 */
[----:B------:R-:W-:-:S13]  /*e390*/  ISETP.GT.U32.AND P1, PT, R4, R3, PT ;  /* 0x000000030400720c */ /* 0x000fda0003f24070 */
[----:B------:R-:W-:Y:S02]  /*e3a0*/  @!P1 IMAD.IADD R3, R3, 0x1, -R4 ;  /* 0x0000000103039824 */ /* 0x000fe400078e0a04 */
[----:B------:R-:W-:Y:S01]  /*e3b0*/  @!P1 VIADD R2, R2, 0x1 ;  /* 0x0000000102029836 */ /* 0x000fe20000000000 */
[----:B------:R-:W-:Y:S02]  /*e3c0*/  ISETP.NE.AND P1, PT, R0, RZ, PT ;  /* 0x000000ff0000720c */ /* 0x000fe40003f25270 */
[----:B------:R-:W-:Y:S02]  /*e3d0*/  ISETP.GE.U32.AND P0, PT, R3, R4, PT ;  /* 0x000000040300720c */ /* 0x000fe40003f06070 */
[----:B------:R-:W-:-:S04]  /*e3e0*/  LOP3.LUT R3, R17, R0, RZ, 0x3c, !PT ;  /* 0x0000000011037212 */ /* 0x000fc800078e3cff */
[----:B------:R-:W-:-:S07]  /*e3f0*/  ISETP.GE.AND P2, PT, R3, RZ, PT ;  /* 0x000000ff0300720c */ /* 0x000fce0003f46270 */
[----:B------:R-:W-:-:S06]  /*e400*/  @P0 VIADD R2, R2, 0x1 ;  /* 0x0000000102020836 */ /* 0x000fcc0000000000 */
[----:B------:R-:W-:Y:S01]  /*e410*/  @!P2 IMAD.MOV R2, RZ, RZ, -R2 ;  /* 0x000000ffff02a224 */ /* 0x000fe200078e0a02 */
[----:B------:R-:W-:-:S05]  /*e420*/  @!P1 LOP3.LUT R2, RZ, R0, RZ, 0x33, !PT ;  /* 0x00000000ff029212 */ /* 0x000fca00078e33ff */
[--C-:B------:R-:W-:Y:S02]  /*e430*/  IMAD.MOV R3, RZ, RZ, -R2.reuse ;  /* 0x000000ffff037224 */ /* 0x100fe400078e0a02 */
[----:B------:R-:W-:Y:S02]  /*e440*/  IMAD.MOV.U32 R18, RZ, RZ, R2 ;  /* 0x000000ffff127224 */ /* 0x000fe400078e0002 */
[----:B------:R-:W-:Y:S01]  /*e450*/  IMAD R17, R0, R3, R17 ;  /* 0x0000000300117224 */ /* 0x000fe200078e0211 */
[----:B------:R-:W-:Y:S06]  /*e460*/  BRA `(.L_x_426) ;  /* 0x00000000000c7947 */ /* 0x000fec0003800000 */
.L_x_421:
[----:B------:R-:W-:Y:S02]  /*e470*/  IMAD.MOV.U32 R17, RZ, RZ, RZ ;  /* 0x000000ffff117224 */ /* 0x000fe400078e00ff */
[----:B------:R-:W-:Y:S02]  /*e480*/  IMAD.U32 R16, RZ, RZ, UR6 ;  /* 0x00000006ff107e24 */ /* 0x000fe4000f8e00ff */
[----:B------:R-:W-:-:S07]  /*e490*/  IMAD.MOV.U32 R18, RZ, RZ, RZ ;  /* 0x000000ffff127224 */ /* 0x000fce00078e00ff */
.L_x_426:
[----:B------:R-:W-:-:S13]  /*e4a0*/  ISETP.NE.AND P0, PT, R5, RZ, PT ;  /* 0x000000ff0500720c */ /* 0x000fda0003f05270 */
[----:B------:R-:W0:Y:S01]  /*e4b0*/  @!P0 S2R R3, SR_CgaCtaId ;  /* 0x0000000000038919 */ /* 0x000e220000008800 */
[----:B------:R-:W-:-:S04]  /*e4c0*/  @!P0 MOV R0, 0x400 ;  /* 0x0000040000008802 */ /* 0x000fc80000000f00 */
[----:B0-----:R-:W-:-:S05]  /*e4d0*/  @!P0 LEA R0, R3, R0, 0x18 ;  /* 0x0000000003008211 */ /* 0x001fca00078ec0ff */
[----:B------:R0:W-:Y:S01]  /*e4e0*/  @!P0 STS.128 [R0+0x368d0], R16 ;  /* 0x0368d01000008388 */ /* 0x0001e20000000c00 */
[----:B------:R-:W-:Y:S06]  /*e4f0*/  BAR.ARV 0x5, 0x180 ;  /* 0x0146000000007b1d */ /* 0x000fec0000002000 */
.L_x_419:
[----:B0-----:R-:W-:Y:S01]  /*e500*/  MOV R0, 0x1 ;  /* 0x0000000100007802 */ /* 0x001fe20000000f00 */
[----:B------:R0:W-:Y:S01]  /*e510*/  STL [R1+0x50], RZ ;  /* 0x000050ff01007387 */ /* 0x0001e20000100800 */
[----:B------:R-:W-:Y:S02]  /*e520*/  ULDC UR4, c[0x0][0xc3c] ;  /* 0x00030f0000047ab9 */ /* 0x000fe40000000800 */
[----:B-1----:R-:W-:Y:S01]  /*e530*/  ISETP.GE.AND P0, PT, R19, UR4, PT ;  /* 0x0000000413007c0c */ /* 0x002fe2000bf06270 */
[----:B------:R0:W-:Y:S04]  /*e540*/  STL [R1+0x10], R0 ;  /* 0x0000100001007387 */ /* 0x0001e80000100800 */
[----:B------:R0:W-:Y:S08]  /*e550*/  STL [R1+0x8], RZ ;  /* 0x000008ff01007387 */ /* 0x0001f00000100800 */
[----:B0-----:R-:W-:Y:S05]  /*e560*/  @P0 BRA `(.L_x_427) ;  /* 0x0000005400f80947 */ /* 0x001fea0003800000 */
[----:B------:R-:W0:Y:S01]  /*e570*/  S2R R5, SR_TID.X ;  /* 0x0000000000057919 */ /* 0x000e220000002100 */
[----:B------:R-:W1:Y:S01]  /*e580*/  S2UR UR5, SR_CgaCtaId ;  /* 0x00000000000579c3 */ /* 0x000e620000008800 */
[----:B------:R-:W-:Y:S01]  /*e590*/  UMOV UR4, 0x400 ;  /* 0x0000040000047882 */ /* 0x000fe20000000000 */
[----:B------:R-:W-:Y:S01]  /*e5a0*/  BSSY B8, `(.L_x_427) ;  /* 0x000057a000087945 */ /* 0x000fe20003800000 */
[----:B------:R-:W-:Y:S01]  /*e5b0*/  ULDC UR38, c[0x0][0xc] ;  /* 0x0000030000267ab9 */ /* 0x000fe20000000800 */
[----:B------:R-:W-:Y:S01]  /*e5c0*/  ULDC.64 UR36, c[0x0][0x198] ;  /* 0x0000660000247ab9 */ /* 0x000fe20000000a00 */
[----:B-1----:R-:W-:Y:S01]  /*e5d0*/  ULEA UR4, UR5, UR4, 0x18 ;  /* 0x0000000405047291 */ /* 0x002fe2000f8ec03f */
[C---:B0-----:R-:W-:Y:S01]  /*e5e0*/  IMAD.SHL.U32 R0, R5.reuse, 0x8, RZ ;  /* 0x0000000805007824 */ /* 0x041fe200078e00ff */
[----:B------:R-:W-:-:S04]  /*e5f0*/  LOP3.LUT R4, R5, 0x7f, RZ, 0xc0, !PT ;  /* 0x0000007f05047812 */ /* 0x000fc800078ec0ff */
[C---:B------:R-:W-:Y:S02]  /*e600*/  LOP3.LUT R2, R0.reuse, 0x1f8, RZ, 0xc0, !PT ;  /* 0x000001f800027812 */ /* 0x040fe400078ec0ff */
[----:B------:R-:W-:Y:S02]  /*e610*/  LOP3.LUT R0, R0, 0x38, RZ, 0xc0, !PT ;  /* 0x0000003800007812 */ /* 0x000fe400078ec0ff */
[----:B------:R-:W-:Y:S01]  /*e620*/  LOP3.LUT R3, R2, 0x38, R5, 0x78, !PT ;  /* 0x0000003802037812 */ /* 0x000fe200078e7805 */
[----:B------:R-:W-:-:S05]  /*e630*/  IMAD.SHL.U32 R2, R4, 0x8, RZ ;  /* 0x0000000804027824 */ /* 0x000fca00078e00ff */
[----:B------:R-:W-:Y:S01]  /*e640*/  LOP3.LUT R3, R3, 0x200, R2, 0xf8, !PT ;  /* 0x0000020003037812 */ /* 0x000fe200078ef802 */
[----:B------:R-:W-:Y:S01]  /*e650*/  IMAD.SHL.U32 R2, R5, 0x10, RZ ;  /* 0x0000001005027824 */ /* 0x000fe200078e00ff */
[----:B------:R-:W-:Y:S01]  /*e660*/  SHF.R.U32.HI R5, RZ, 0x3, R4 ;  /* 0x00000003ff057819 */ /* 0x000fe20000011604 */
[----:B------:R-:W-:-:S03]  /*e670*/  IMAD.U32 R4, RZ, RZ, UR4 ;  /* 0x00000004ff047e24 */ /* 0x000fc6000f8e00ff */
[----:B------:R-:W-:Y:S01]  /*e680*/  LOP3.LUT R2, R5, 0x70, R2, 0xf8, !PT ;  /* 0x0000007005027812 */ /* 0x000fe200078ef802 */
[----:B------:R-:W-:Y:S01]  /*e690*/  IMAD R3, R3, 0x2, R4 ;  /* 0x0000000203037824 */ /* 0x000fe200078e0204 */
[----:B------:R-:W-:Y:S01]  /*e6a0*/  STL [R1+0x4], R4 ;  /* 0x0000040401007387 */ /* 0x000fe20000100800 */
[----:B------:R-:W-:-:S03]  /*e6b0*/  IMAD.MOV.U32 R2, RZ, RZ, 0x1 ;  /* 0x00000001ff027424 */ /* 0x000fc600078e00ff */
[----:B------:R-:W-:Y:S04]  /*e6c0*/  STL [R1+0x24], R3 ;  /* 0x0000240301007387 */ /* 0x000fe80000100800 */
[----:B------:R-:W-:Y:S04]  /*e6d0*/  STL [R1+0x8], RZ ;  /* 0x000008ff01007387 */ /* 0x000fe80000100800 */
[----:B------:R0:W-:Y:S04]  /*e6e0*/  STL [R1+0x10], R2 ;  /* 0x0000100201007387 */ /* 0x0001e80000100800 */
[----:B------:R1:W-:Y:S01]  /*e6f0*/  STL [R1+0x50], RZ ;  /* 0x000050ff01007387 */ /* 0x0003e20000100800 */
[----:B0-----:R-:W-:-:S02]  /*e700*/  LOP3.LUT R2, R0, 0x40, RZ, 0xfc, !PT ;  /* 0x0000004000027812 */ /* 0x001fc400078efcff */
[----:B-1----:R-:W-:-:S07]  /*e710*/  LOP3.LUT R0, R0, 0x80, RZ, 0xfc, !PT ;  /* 0x0000008000007812 */ /* 0x002fce00078efcff */
.L_x_533:
[----:B0--3--:R-:W0:Y:S02]  /*e720*/  LDC.64 R2, c[0x0][0xc88] ;  /* 0x00032200ff027b82 */ /* 0x009e240000000a00 */
[----:B0-----:R-:W-:-:S05]  /*e730*/  IMAD.WIDE R2, R19, 0x4, R2 ;  /* 0x0000000413027825 */ /* 0x001fca00078e0202 */
[----:B------:R-:W2:Y:S01]  /*e740*/  LDG.E R11, desc[UR60][R2.64] ;  /* 0x0000003c020b7981 */ /* 0x000ea2000c1e1900 */
[----:B------:R-:W-:Y:S05]  /*e750*/  YIELD ;  /* 0x0000000000007946 */ /* 0x000fea0003800000 */
[----:B------:R-:W-:Y:S01]  /*e760*/  ULDC.64 UR4, c[0x0][0xa28] ;  /* 0x00028a0000047ab9 */ /* 0x000fe20000000a00 */
[----:B------:R-:W-:Y:S01]  /*e770*/  IMAD.MOV.U32 R0, RZ, RZ, RZ ;  /* 0x000000ffff007224 */ /* 0x000fe200078e00ff */
[----:B------:R-:W-:Y:S01]  /*e780*/  ISETP.NE.U32.AND P0, PT, RZ, UR4, PT ;  /* 0x00000004ff007c0c */ /* 0x000fe2000bf05070 */
[----:B------:R-:W-:Y:S01]  /*e790*/  IMAD.MOV.U32 R6, RZ, RZ, RZ ;  /* 0x000000ffff067224 */ /* 0x000fe200078e00ff */
[----:B------:R-:W-:Y:S01]  /*e7a0*/  ULDC.64 UR6, c[0x0][0xa18] ;  /* 0x0002860000067ab9 */ /* 0x000fe20000000a00 */
[----:B------:R-:W-:Y:S01]  /*e7b0*/  ULDC.64 UR8, c[0x0][0xa08] ;  /* 0x0002820000087ab9 */ /* 0x000fe20000000a00 */
[----:B------:R-:W-:-:S02]  /*e7c0*/  ISETP.NE.AND.EX P0, PT, RZ, UR5, PT, P0 ;  /* 0x00000005ff007c0c */ /* 0x000fc4000bf05300 */
[----:B--2---:R-:W-:Y:S01]  /*e7d0*/  SHF.R.S32.HI R4, RZ, 0x1f, R11 ;  /* 0x0000001fff047819 */ /* 0x004fe2000001140b */
[----:B------:R-:W-:-:S10]  /*e7e0*/  IMAD.SHL.U32 R10, R11, 0x4, RZ ;  /* 0x000000040b0a7824 */ /* 0x000fd400078e00ff */
[C---:B------:R-:W-:Y:S01]  /*e7f0*/  @P0 LEA R2, P1, R11.reuse, UR4, 0x2 ;  /* 0x000000040b020c11 */ /* 0x040fe2000f8210ff */
[----:B------:R-:W-:Y:S03]  /*e800*/  STL [R1+0x28], R11 ;  /* 0x0000280b01007387 */ /* 0x000fe60000100800 */
[C-C-:B------:R-:W-:Y:S01]  /*e810*/  @P0 LEA.HI.X R3, R11.reuse, UR5, R4.reuse, 0x2, P1 ;  /* 0x000000050b030c11 */ /* 0x140fe200088f1404 */
[----:B------:R-:W-:Y:S01]  /*e820*/  ULDC.64 UR4, c[0x0][0xa00] ;  /* 0x0002800000047ab9 */ /* 0x000fe20000000a00 */
[----:B------:R-:W-:Y:S01]  /*e830*/  SHF.L.U64.HI R9, R11, 0x2, R4 ;  /* 0x000000020b097819 */ /* 0x000fe20000010204 */
[----:B------:R0:W-:Y:S01]  /*e840*/  STL [R1+0x38], R4 ;  /* 0x0000380401007387 */ /* 0x0001e20000100800 */
[----:B------:R-:W-:-:S03]  /*e850*/  ISETP.NE.U32.AND P1, PT, RZ, UR4, PT ;  /* 0x00000004ff007c0c */ /* 0x000fc6000bf25070 */
[----:B-1---5:R1:W5:Y:S01]  /*e860*/  @P0 LDG.E R0, desc[UR60][R2.64] ;  /* 0x0000003c02000981 */ /* 0x022362000c1e1900 */
[----:B------:R-:W-:Y:S01]  /*e870*/  ISETP.NE.AND.EX P1, PT, RZ, UR5, PT, P1 ;  /* 0x00000005ff007c0c */ /* 0x000fe2000bf25310 */
[----:B----4-:R-:W-:Y:S01]  /*e880*/  IMAD.MOV.U32 R8, RZ, RZ, RZ ;  /* 0x000000ffff087224 */ /* 0x010fe200078e00ff */
[----:B------:R-:W-:Y:S01]  /*e890*/  ISETP.NE.U32.AND P2, PT, RZ, UR6, PT ;  /* 0x00000006ff007c0c */ /* 0x000fe2000bf45070 */
[----:B------:R-:W-:Y:S01]  /*e8a0*/  STL [R1], R10 ;  /* 0x0000000a01007387 */ /* 0x000fe20000100800 */
[----:B------:R-:W-:Y:S02]  /*e8b0*/  ISETP.NE.U32.AND P0, PT, RZ, UR8, PT ;  /* 0x00000008ff007c0c */ /* 0x000fe4000bf05070 */
[----:B------:R-:W-:Y:S01]  /*e8c0*/  ISETP.NE.AND.EX P2, PT, RZ, UR7, PT, P2 ;  /* 0x00000007ff007c0c */ /* 0x000fe2000bf45320 */
[----:B------:R-:W-:Y:S01]  /*e8d0*/  STL [R1+0x1c], R9 ;  /* 0x00001c0901007387 */ /* 0x000fe20000100800 */
[----:B------:R-:W-:Y:S02]  /*e8e0*/  ISETP.NE.AND.EX P0, PT, RZ, UR9, PT, P0 ;  /* 0x00000009ff007c0c */ /* 0x000fe4000bf05300 */
[----:B-1----:R-:W-:-:S02]  /*e8f0*/  IADD3 R2, P3, R10, UR4, RZ ;  /* 0x000000040a027c10 */ /* 0x002fc4000ff7e0ff */
[----:B0-----:R-:W-:Y:S02]  /*e900*/  IADD3 R4, P4, R10, UR8, RZ ;  /* 0x000000080a047c10 */ /* 0x001fe4000ff9e0ff */
[C---:B------:R-:W-:Y:S01]  /*e910*/  IADD3.X R3, R9.reuse, UR5, RZ, P3, !PT ;  /* 0x0000000509037c10 */ /* 0x040fe20009ffe4ff */
[----:B------:R-:W-:Y:S01]  /*e920*/  ULDC UR4, c[0x0][0x288] ;  /* 0x0000a20000047ab9 */ /* 0x000fe20000000800 */
[----:B------:R-:W-:-:S03]  /*e930*/  IADD3.X R5, R9, UR9, RZ, P4, !PT ;  /* 0x0000000909057c10 */ /* 0x000fc6000a7fe4ff */
[----:B------:R-:W2:Y:S01]  /*e940*/  @P1 LDG.E R6, desc[UR60][R2.64] ;  /* 0x0000003c02061981 */ /* 0x000ea2000c1e1900 */
[----:B------:R-:W-:Y:S01]  /*e950*/  MOV R12, UR4 ;  /* 0x00000004000c7c02 */ /* 0x000fe20008000f00 */
[----:B------:R-:W-:Y:S02]  /*e960*/  ULDC.64 UR4, c[0x0][0x418] ;  /* 0x0001060000047ab9 */ /* 0x000fe40000000a00 */
[----:B------:R-:W5:Y:S04]  /*e970*/  @P0 LDG.E R8, desc[UR60][R4.64] ;  /* 0x0000003c04080981 */ /* 0x000f68000c1e1900 */
[----:B--2---:R0:W-:Y:S02]  /*e980*/  STL [R1+0x34], R6 ;  /* 0x0000340601007387 */ /* 0x0041e40000100800 */
[----:B0-----:R-:W-:-:S04]  /*e990*/  @P2 IADD3 R6, P3, R10, UR6, RZ ;  /* 0x000000060a062c10 */ /* 0x001fc8000ff7e0ff */
[----:B------:R-:W-:-:S05]  /*e9a0*/  @P2 IADD3.X R7, R9, UR7, RZ, P3, !PT ;  /* 0x0000000709072c10 */ /* 0x000fca0009ffe4ff */
[----:B------:R0:W2:Y:S01]  /*e9b0*/  @P2 LDG.E R12, desc[UR60][R6.64] ;  /* 0x0000003c060c2981 */ /* 0x0000a2000c1e1900 */
[----:B------:R-:W-:-:S03]  /*e9c0*/  UISETP.NE.U32.AND UP0, UPT, UR4, URZ, UPT ;  /* 0x0000003f0400728c */ /* 0x000fc6000bf05070 */
[----:B------:R-:W-:Y:S01]  /*e9d0*/  ULDC UR4, c[0x0][0x424] ;  /* 0x0001090000047ab9 */ /* 0x000fe20000000800 */
[----:B------:R-:W-:-:S03]  /*e9e0*/  UISETP.NE.AND.EX UP0, UPT, UR5, URZ, UPT, UP0 ;  /* 0x0000003f0500728c */ /* 0x000fc6000bf05300 */
[----:B------:R-:W-:Y:S01]  /*e9f0*/  ULDC UR5, c[0x0][0x2f0] ;  /* 0x0000bc0000057ab9 */ /* 0x000fe20000000800 */
[----:B------:R-:W-:-:S04]  /*ea00*/  USEL UR4, UR4, 0x1, UP0 ;  /* 0x0000000104047887 */ /* 0x000fc80008000000 */
[----:B------:R-:W-:-:S06]  /*ea10*/  UIMAD UR4, UR4, UR5, URZ ;  /* 0x00000005040472a4 */ /* 0x000fcc000f8e023f */
[----:B0-----:R-:W-:Y:S01]  /*ea20*/  IMAD.U32 R6, RZ, RZ, UR4 ;  /* 0x00000004ff067e24 */ /* 0x001fe2000f8e00ff */
[----:B--2---:R0:W-:Y:S01]  /*ea30*/  STL [R1+0x3c], R12 ;  /* 0x00003c0c01007387 */ /* 0x0041e20000100800 */
[----:B------:R-:W-:Y:S05]  /*ea40*/  @P2 BRA `(.L_x_428) ;  /* 0x0000000000142947 */ /* 0x000fea0003800000 */
[----:B------:R-:W-:Y:S05]  /*ea50*/  @!P1 BRA `(.L_x_428) ;  /* 0x0000000000109947 */ /* 0x000fea0003800000 */
[----:B------:R-:W2:Y:S04]  /*ea60*/  LDG.E R7, desc[UR60][R2.64] ;  /* 0x0000003c02077981 */ /* 0x000ea8000c1e1900 */
[----:B------:R-:W2:Y:S02]  /*ea70*/  LDG.E R2, desc[UR60][R2.64+0x4] ;  /* 0x0000043c02027981 */ /* 0x000ea4000c1e1900 */
[----:B--2---:R-:W-:-:S05]  /*ea80*/  IMAD.IADD R2, R2, 0x1, -R7 ;  /* 0x0000000102027824 */ /* 0x004fca00078e0a07 */
[----:B------:R1:W-:Y:S02]  /*ea90*/  STL [R1+0x3c], R2 ;  /* 0x00003c0201007387 */ /* 0x0003e40000100800 */
.L_x_428:
[----:B-1----:R-:W-:Y:S01]  /*eaa0*/  IMAD.MOV.U32 R2, RZ, RZ, R11 ;  /* 0x000000ffff027224 */ /* 0x002fe200078e000b */
[----:B------:R-:W-:Y:S01]  /*eab0*/  ULDC.64 UR4, c[0x0][0xa20] ;  /* 0x0002880000047ab9 */ /* 0x000fe20000000a00 */
[----:B-----5:R-:W-:Y:S01]  /*eac0*/  IMAD.IADD R3, R8, 0x1, R0 ;  /* 0x0000000108037824 */ /* 0x020fe200078e0200 */
[----:B------:R-:W-:Y:S02]  /*ead0*/  ISETP.NE.U32.AND P1, PT, RZ, UR4, PT ;  /* 0x00000004ff007c0c */ /* 0x000fe4000bf25070 */
[----:B------:R1:W-:Y:S02]  /*eae0*/  STL [R1+0xc], R2 ;  /* 0x00000c0201007387 */ /* 0x0003e40000100800 */
[----:B------:R-:W-:Y:S02]  /*eaf0*/  ISETP.NE.AND.EX P1, PT, RZ, UR5, PT, P1 ;  /* 0x00000005ff007c0c */ /* 0x000fe4000bf25310 */
[----:B------:R1:W-:Y:S11]  /*eb00*/  STL [R1+0x18], R3 ;  /* 0x0000180301007387 */ /* 0x0003f60000100800 */
[----:B-1----:R-:W-:Y:S05]  /*eb10*/  @!P1 BRA `(.L_x_429) ;  /* 0x0000000000109947 */ /* 0x002fea0003800000 */
[----:B------:R-:W-:-:S04]  /*eb20*/  IADD3 R6, P0, R10, UR4, RZ ;  /* 0x000000040a067c10 */ /* 0x000fc8000ff1e0ff */
[----:B------:R-:W-:-:S05]  /*eb30*/  IADD3.X R7, R9, UR5, RZ, P0, !PT ;  /* 0x0000000509077c10 */ /* 0x000fca00087fe4ff */
[----:B------:R1:W5:Y:S01]  /*eb40*/  LDG.E R6, desc[UR60][R6.64] ;  /* 0x0000003c06067981 */ /* 0x000362000c1e1900 */
[----:B------:R-:W-:Y:S05]  /*eb50*/  BRA `(.L_x_430) ;  /* 0x0000000000107947 */ /* 0x000fea0003800000 */
.L_x_429:
[----:B------:R-:W-:Y:S05]  /*eb60*/  @!P0 BRA `(.L_x_430) ;  /* 0x00000000000c8947 */ /* 0x000fea0003800000 */
[----:B------:R-:W2:Y:S04]  /*eb70*/  LDG.E R6, desc[UR60][R4.64] ;  /* 0x0000003c04067981 */ /* 0x000ea8000c1e1900 */
[----:B------:R-:W2:Y:S02]  /*eb80*/  LDG.E R4, desc[UR60][R4.64+0x4] ;  /* 0x0000043c04047981 */ /* 0x000ea4000c1e1900 */
[----:B--2---:R-:W-:-:S07]  /*eb90*/  IMAD.IADD R6, R4, 0x1, -R6 ;  /* 0x0000000104067824 */ /* 0x004fce00078e0a06 */
.L_x_430:
[----:B-----5:R-:W-:Y:S01]  /*eba0*/  IMAD.IADD R0, R6, 0x1, -R0 ;  /* 0x0000000106007824 */ /* 0x020fe200078e0a00 */
[----:B------:R-:W-:Y:S01]  /*ebb0*/  BSSY B7, `(.L_x_431) ;  /* 0x0000476000077945 */ /* 0x000fe20003800000 */
[----:B------:R-:W-:Y:S02]  /*ebc0*/  IMAD.MOV.U32 R2, RZ, RZ, RZ ;  /* 0x000000ffff027224 */ /* 0x000fe400078e00ff */
[C---:B------:R-:W-:Y:S01]  /*ebd0*/  VIADD R3, R0.reuse, 0x6f ;  /* 0x0000006f00037836 */ /* 0x040fe20000000000 */
[----:B------:R2:W-:Y:S01]  /*ebe0*/  STL [R1+0x40], R0 ;  /* 0x0000400001007387 */ /* 0x0005e20000100800 */
[----:B------:R-:W-:Y:S02]  /*ebf0*/  ISETP.GT.AND P0, PT, R0, RZ, PT ;  /* 0x000000ff0000720c */ /* 0x000fe40003f04270 */
[----:B------:R-:W-:-:S05]  /*ec00*/  IMAD.HI R2, R3, -0x6db6db6d, R2 ;  /* 0x9249249303027827 */ /* 0x000fca00078e0202 */
[----:B--2---:R-:W-:-:S04]  /*ec10*/  SHF.R.U32.HI R0, RZ, 0x1f, R2 ;  /* 0x0000001fff007819 */ /* 0x004fc80000011602 */
[----:B------:R-:W-:-:S05]  /*ec20*/  LEA.HI.SX32 R0, R2, R0, 0x1a ;  /* 0x0000000002007211 */ /* 0x000fca00078fd2ff */
[----:B------:R2:W-:Y:S01]  /*ec30*/  STL [R1+0x30], R0 ;  /* 0x0000300001007387 */ /* 0x0005e20000100800 */
[----:B------:R-:W-:Y:S05]  /*ec40*/  @P0 BRA `(.L_x_432) ;  /* 0x0000000000440947 */ /* 0x000fea0003800000 */
[----:B------:R-:W3:Y:S02]  /*ec50*/  S2R R4, SR_TID.X ;  /* 0x0000000000047919 */ /* 0x000ee40000002100 */
[----:B---3--:R-:W-:-:S04]  /*ec60*/  LOP3.LUT R4, R4, 0x7f, RZ, 0xc0, !PT ;  /* 0x0000007f04047812 */ /* 0x008fc800078ec0ff */
[----:B------:R-:W-:-:S13]  /*ec70*/  ISETP.NE.AND P0, PT, R4, RZ, PT ;  /* 0x000000ff0400720c */ /* 0x000fda0003f05270 */
[----:B------:R-:W-:Y:S05]  /*ec80*/  @P0 BRA `(.L_x_433) ;  /* 0x0000004400a00947 */ /* 0x000fea0003800000 */
[----:B------:R-:W3:Y:S01]  /*ec90*/  S2R R3, SR_LANEID ;  /* 0x0000000000037919 */ /* 0x000ee20000000000 */
[----:B------:R-:W-:Y:S02]  /*eca0*/  VOTEU.ANY UR4, UPT, PT ;  /* 0x0000000000047886 */ /* 0x000fe400038e0100 */
[----:B--2---:R-:W3:Y:S08]  /*ecb0*/  FLO.U32 R0, UR4 ;  /* 0x0000000400007d00 */ /* 0x004ef000080e0000 */
[----:B------:R-:W2:Y:S01]  /*ecc0*/  POPC R5, UR4 ;  /* 0x0000000400057d09 */ /* 0x000ea20008000000 */
[----:B---3--:R-:W-:-:S02]  /*ecd0*/  ISETP.EQ.U32.AND P0, PT, R0, R3, PT ;  /* 0x000000030000720c */ /* 0x008fc40003f02070 */
[----:B------:R-:W2:Y:S11]  /*ece0*/  LDC.64 R2, c[0x0][0xc60] ;  /* 0x00031800ff027b82 */ /* 0x000eb60000000a00 */
[----:B--2---:R-:W2:Y:S01]  /*ecf0*/  @P0 ATOMG.E.ADD.STRONG.GPU PT, R3, desc[UR60][R2.64], R5 ;  /* 0x00000005020309a8 */ /* 0x004ea200081ee1fc */
[----:B------:R-:W3:Y:S02]  /*ed00*/  S2R R4, SR_LTMASK ;  /* 0x0000000000047919 */ /* 0x000ee40000003900 */
[----:B---3--:R-:W-:-:S04]  /*ed10*/  LOP3.LUT R4, R4, UR4, RZ, 0xc0, !PT ;  /* 0x0000000404047c12 */ /* 0x008fc8000f8ec0ff */
[----:B-1----:R-:W1:Y:S01]  /*ed20*/  POPC R7, R4 ;  /* 0x0000000400077309 */ /* 0x002e620000000000 */
[----:B--2---:R-:W1:Y:S02]  /*ed30*/  SHFL.IDX PT, R0, R3, R0, 0x1f ;  /* 0x00001f0003007589 */ /* 0x004e6400000e0000 */
[----:B-1----:R-:W-:Y:S01]  /*ed40*/  IADD3 R16, R0, UR38, R7 ;  /* 0x0000002600107c10 */ /* 0x002fe2000fffe007 */
[----:B------:R-:W-:Y:S06]  /*ed50*/  BRA `(.L_x_433) ;  /* 0x00000044006c7947 */ /* 0x000fec0003800000 */
.L_x_432:
[----:B--2---:R-:W2:Y:S01]  /*ed60*/  LDL R0, [R1+0x4] ;  /* 0x0000040001007983 */ /* 0x004ea20000100800 */
[----:B------:R-:W-:Y:S01]  /*ed70*/  BSSY B6, `(.L_x_434) ;  /* 0x0000014000067945 */ /* 0x000fe20003800000 */
[----:B--2---:R-:W-:-:S05]  /*ed80*/  VIADD R0, R0, 0x21400 ;  /* 0x0002140000007836 */ /* 0x004fca0000000000 */
[----:B------:R-:W-:-:S13]  /*ed90*/  LOP3.LUT P0, RZ, R0, 0x3ff, RZ, 0xc0, !PT ;  /* 0x000003ff00ff7812 */ /* 0x000fda000780c0ff */
[----:B------:R-:W-:Y:S05]  /*eda0*/  @!P0 BRA `(.L_x_435) ;  /* 0x0000000000408947 */ /* 0x000fea0003800000 */
[----:B------:R-:W-:Y:S01]  /*edb0*/  MOV R2, 0x0 ;  /* 0x0000000000027802 */ /* 0x000fe20000000f00 */
[----:B------:R-:W-:Y:S01]  /*edc0*/  ULDC.64 UR6, c[0x4][0xa8] ;  /* 0x01002a0000067ab9 */ /* 0x000fe20000000a00 */
[----:B------:R-:W-:Y:S01]  /*edd0*/  ULDC.64 UR8, c[0x4][0xb0] ;  /* 0x01002c0000087ab9 */ /* 0x000fe20000000a00 */
[----:B------:R-:W-:Y:S01]  /*ede0*/  ULDC.64 UR4, c[0x4][0x8] ;  /* 0x0100020000047ab9 */ /* 0x000fe20000000a00 */
[----:B------:R-:W-:Y:S01]  /*edf0*/  IMAD.U32 R4, RZ, RZ, UR6 ;  /* 0x00000006ff047e24 */ /* 0x000fe2000f8e00ff */
[----:B------:R-:W-:Y:S01]  /*ee00*/  MOV R5, UR7 ;  /* 0x0000000700057c02 */ /* 0x000fe20008000f00 */
[----:B------:R-:W2:Y:S01]  /*ee10*/  LDC.64 R2, c[0x4][R2] ;  /* 0x0100000002027b82 */ /* 0x000ea20000000a00 */
[----:B------:R-:W-:Y:S02]  /*ee20*/  IMAD.U32 R6, RZ, RZ, UR8 ;  /* 0x00000008ff067e24 */ /* 0x000fe4000f8e00ff */
[----:B-1----:R-:W-:Y:S02]  /*ee30*/  IMAD.U32 R7, RZ, RZ, UR9 ;  /* 0x00000009ff077e24 */ /* 0x002fe4000f8e00ff */
[----:B------:R-:W-:-:S02]  /*ee40*/  IMAD.U32 R10, RZ, RZ, UR4 ;  /* 0x00000004ff0a7e24 */ /* 0x000fc4000f8e00ff */
[----:B------:R-:W-:Y:S02]  /*ee50*/  IMAD.U32 R11, RZ, RZ, UR5 ;  /* 0x00000005ff0b7e24 */ /* 0x000fe4000f8e00ff */
[----:B------:R-:W-:Y:S02]  /*ee60*/  IMAD.MOV.U32 R8, RZ, RZ, 0x70 ;  /* 0x00000070ff087424 */ /* 0x000fe400078e00ff */
[----:B0-----:R-:W-:Y:S02]  /*ee70*/  IMAD.MOV.U32 R12, RZ, RZ, 0x1 ;  /* 0x00000001ff0c7424 */ /* 0x001fe400078e00ff */
[----:B------:R-:W-:-:S07]  /*ee80*/  IMAD.MOV.U32 R13, RZ, RZ, RZ ;  /* 0x000000ffff0d7224 */ /* 0x000fce00078e00ff */
[----:B------:R-:W-:-:S07]  /*ee90*/  LEPC R20, `(.L_x_435) ;  /* 0x000000001014794e */ /* 0x000fce0000000000 */
[----:B--2---:R-:W-:Y:S05]  /*eea0*/  CALL.ABS.NOINC R2 ;  /* 0x0000000002007343 */ /* 0x004fea0003c00000 */
.L_x_435:
[----:B------:R-:W-:Y:S05]  /*eeb0*/  BSYNC B6 ;  /* 0x0000000000067941 */ /* 0x000fea0003800000 */
.L_x_434:
[----:B------:R-:W2:Y:S01]  /*eec0*/  LDL R2, [R1+0x4] ;  /* 0x0000040001027983 */ /* 0x000ea20000100800 */
        /* <DEDUP_REMOVED lines=8> */
[----:B------:R2:W3:Y:S01]  /*ef50*/  LDC.64 R2, c[0x4][R0] ;  /* 0x0100000000027b82 */ /* 0x0004e20000000a00 */
[----:B------:R-:W-:Y:S01]  /*ef60*/  IMAD.U32 R4, RZ, RZ, UR6 ;  /* 0x00000006ff047e24 */ /* 0x000fe2000f8e00ff */
[----:B------:R-:W-:Y:S01]  /*ef70*/  MOV R6, UR8 ;  /* 0x0000000800067c02 */ /* 0x000fe20008000f00 */
[----:B------:R-:W-:Y:S02]  /*ef80*/  IMAD.U32 R5, RZ, RZ, UR7 ;  /* 0x00000007ff057e24 */ /* 0x000fe4000f8e00ff */
[----:B-1----:R-:W-:Y:S02]  /*ef90*/  IMAD.U32 R7, RZ, RZ, UR9 ;  /* 0x00000009ff077e24 */ /* 0x002fe4000f8e00ff */
[----:B------:R-:W-:-:S02]  /*efa0*/  IMAD.U32 R10, RZ, RZ, UR4 ;  /* 0x00000004ff0a7e24 */ /* 0x000fc4000f8e00ff */
[----:B------:R-:W-:Y:S02]  /*efb0*/  IMAD.U32 R11, RZ, RZ, UR5 ;  /* 0x00000005ff0b7e24 */ /* 0x000fe4000f8e00ff */
[----:B------:R-:W-:Y:S02]  /*efc0*/  IMAD.MOV.U32 R8, RZ, RZ, 0x70 ;  /* 0x00000070ff087424 */ /* 0x000fe400078e00ff */
[----:B0-----:R-:W-:Y:S02]  /*efd0*/  IMAD.MOV.U32 R12, RZ, RZ, 0x1 ;  /* 0x00000001ff0c7424 */ /* 0x001fe400078e00ff */
[----:B--2---:R-:W-:-:S07]  /*efe0*/  IMAD.MOV.U32 R13, RZ, RZ, RZ ;  /* 0x000000ffff0d7224 */ /* 0x004fce00078e00ff */
[----:B------:R-:W-:-:S07]  /*eff0*/  LEPC R20, `(.L_x_438) ;  /* 0x000000001014794e */ /* 0x000fce0000000000 */
[----:B---3--:R-:W-:Y:S05]  /*f000*/  CALL.ABS.NOINC R2 ;  /* 0x0000000002007343 */ /* 0x008fea0003c00000 */
.L_x_438:
[----:B------:R-:W-:Y:S01]  /*f010*/  MOV R2, 0x0 ;  /* 0x0000000000027802 */ /* 0x000fe20000000f00 */
[----:B------:R-:W-:Y:S01]  /*f020*/  ULDC.64 UR6, c[0x4][0xa8] ;  /* 0x01002a0000067ab9 */ /* 0x000fe20000000a00 */
[----:B------:R-:W-:Y:S01]  /*f030*/  ULDC.64 UR8, c[0x4][0xb0] ;  /* 0x01002c0000087ab9 */ /* 0x000fe20000000a00 */
[----:B------:R-:W-:Y:S01]  /*f040*/  ULDC.64 UR4, c[0x4][0x18] ;  /* 0x0100060000047ab9 */ /* 0x000fe20000000a00 */
[----:B------:R-:W-:Y:S01]  /*f050*/  IMAD.U32 R4, RZ, RZ, UR6 ;  /* 0x00000006ff047e24 */ /* 0x000fe2000f8e00ff */
        /* <DEDUP_REMOVED lines=10> */
[----:B0-----:R-:W-:Y:S05]  /*f100*/  CALL.ABS.NOINC R2 ;  /* 0x0000000002007343 */ /* 0x001fea0003c00000 */
.L_x_437:
[----:B------:R-:W-:Y:S05]  /*f110*/  BSYNC B6 ;  /* 0x0000000000067941 */ /* 0x000fea0003800000 */
.L_x_436:
[----:B------:R-:W2:Y:S01]  /*f120*/  LDL.LU R2, [R1] ;  /* 0x0000000001027983 */ /* 0x000ea20000300800 */
[----:B------:R-:W-:-:S03]  /*f130*/  ULDC.64 UR4, c[0x0][0x9f8] ;  /* 0x00027e0000047ab9 */ /* 0x000fc60000000a00 */
[----:B------:R-:W3:Y:S04]  /*f140*/  LDL.LU R4, [R1+0x1c] ;  /* 0x00001c0001047983 */ /* 0x000ee80000300800 */
[----:B-1----:R-:W4:Y:S01]  /*f150*/  LDL R7, [R1+0xc] ;  /* 0x00000c0001077983 */ /* 0x002f220000100800 */
[----:B------:R-:W-:-:S03]  /*f160*/  ISETP.NE.U32.AND P0, PT, RZ, UR4, PT ;  /* 0x00000004ff007c0c */ /* 0x000fc6000bf05070 */
[----:B------:R-:W5:Y:S01]  /*f170*/  LDL R0, [R1+0x30] ;  /* 0x0000300001007983 */ /* 0x000f620000100800 */
[----:B------:R-:W-:-:S13]  /*f180*/  ISETP.NE.AND.EX P0, PT, RZ, UR5, PT, P0 ;  /* 0x00000005ff007c0c */ /* 0x000fda000bf05300 */
[----:B--2---:R-:W-:-:S04]  /*f190*/  @P0 IADD3 R2, P1, R2, UR4, RZ ;  /* 0x0000000402020c10 */ /* 0x004fc8000ff3e0ff */
[----:B---3--:R-:W-:Y:S01]  /*f1a0*/  @P0 IADD3.X R3, R4, UR5, RZ, P1, !PT ;  /* 0x0000000504030c10 */ /* 0x008fe20008ffe4ff */
[----:B------:R-:W-:-:S04]  /*f1b0*/  ULDC.64 UR4, c[0x0][0xa08] ;  /* 0x0002820000047ab9 */ /* 0x000fc80000000a00 */
[----:B----4-:R1:W2:Y:S01]  /*f1c0*/  @P0 LDG.E R7, desc[UR60][R2.64] ;  /* 0x0000003c02070981 */ /* 0x0102a2000c1e1900 */
[----:B-----5:R-:W-:Y:S01]  /*f1d0*/  VIADD R9, R0, 0xffffffff ;  /* 0xffffffff00097836 */ /* 0x020fe20000000000 */
[----:B-1----:R-:W1:Y:S01]  /*f1e0*/  LDC.64 R2, c[0x0][0x418] ;  /* 0x00010600ff027b82 */ /* 0x002e620000000a00 */
[----:B--2---:R-:W-:Y:S01]  /*f1f0*/  SHF.R.S32.HI R8, RZ, 0x1f, R7 ;  /* 0x0000001fff087819 */ /* 0x004fe20000011407 */
[----:B------:R2:W-:Y:S04]  /*f200*/  @P0 STL [R1+0xc], R7 ;  /* 0x00000c0701000387 */ /* 0x0005e80000100800 */
[----:B------:R2:W-:Y:S04]  /*f210*/  STL [R1+0x2c], R9 ;  /* 0x00002c0901007387 */ /* 0x0005e80000100800 */
[----:B------:R2:W-:Y:S01]  /*f220*/  STL [R1+0x1c], R8 ;  /* 0x00001c0801007387 */ /* 0x0005e20000100800 */
[----:B-1----:R-:W-:Y:S01]  /*f230*/  LOP3.LUT P0, RZ, R2, UR4, RZ, 0xfc, !PT ;  /* 0x0000000402ff7c12 */ /* 0x002fe2000f80fcff */
[----:B------:R-:W-:-:S03]  /*f240*/  UMOV UR4, 0xffffffff ;  /* 0xffffffff00047882 */ /* 0x000fc60000000000 */
[----:B------:R-:W-:-:S04]  /*f250*/  LOP3.LUT P0, RZ, R3, UR5, RZ, 0xfc, P0 ;  /* 0x0000000503ff7c12 */ /* 0x000fc8000800fcff */
[----:B------:R-:W-:Y:S01]  /*f260*/  SEL R0, R7, RZ, !P0 ;  /* 0x000000ff07007207 */ /* 0x000fe20004000000 */
[----:B--2---:R-:W-:Y:S08]  /*f270*/  BRA.DIV UR4, `(.L_x_439) ;  /* 0x00000052040c7947 */ /* 0x004ff0000b800000 */
[----:B------:R-:W1:Y:S02]  /*f280*/  S2R R4, SR_TID.X ;  /* 0x0000000000047919 */ /* 0x000e640000002100 */
[----:B-1----:R-:W-:-:S04]  /*f290*/  SHF.R.U32.HI R4, RZ, 0x5, R4 ;  /* 0x00000005ff047819 */ /* 0x002fc80000011604 */
[----:B------:R-:W-:-:S05]  /*f2a0*/  LOP3.LUT R4, R4, 0x3, RZ, 0xc0, !PT ;  /* 0x0000000304047812 */ /* 0x000fca00078ec0ff */
[----:B------:R1:W2:Y:S02]  /*f2b0*/  SHFL.IDX PT, R14, R4, RZ, 0x1f ;  /* 0x00001fff040e7589 */ /* 0x0002a400000e0000 */
.L_x_549:
[----:B------:R-:W-:Y:S01]  /*f2c0*/  PLOP3.LUT P1, PT, PT, PT, PT, 0x8, 0x0 ;  /* 0x000000000000781c */ /* 0x000fe20003f2e170 */
[----:B------:R3:W-:Y:S01]  /*f2d0*/  STL [R1], R0 ;  /* 0x0000000001007387 */ /* 0x0007e20000100800 */
[----:B--2---:R-:W-:Y:S02]  /*f2e0*/  ISETP.NE.AND P0, PT, R14, RZ, PT ;  /* 0x000000ff0e00720c */ /* 0x004fe40003f05270 */
[----:B---3--:R-:W-:-:S05]  /*f2f0*/  P2R R0, PR, RZ, 0x2 ;  /* 0x00000002ff007803 */ /* 0x008fca0000000000 */
[----:B------:R2:W-:Y:S06]  /*f300*/  STL [R1+0x20], R0 ;  /* 0x0000200001007387 */ /* 0x0005ec0000100800 */
[----:B------:R-:W-:Y:S05]  /*f310*/  @P0 BRA `(.L_x_440) ;  /* 0x0000000400480947 */ /* 0x000fea0003800000 */
[----:B------:R-:W-:-:S03]  /*f320*/  UMOV UR4, 0xffffffff ;  /* 0xffffffff00047882 */ /* 0x000fc60000000000 */
[----:B------:R-:W-:Y:S05]  /*f330*/  BRA.DIV UR4, `(.L_x_441) ;  /* 0x0000005204107947 */ /* 0x000fea000b800000 */
[----:B------:R-:W-:-:S13]  /*f340*/  ELECT P6, URZ, PT ;  /* 0x00000000003f782f */ /* 0x000fda00038c0000 */
.L_x_552:
[----:B------:R-:W-:Y:S05]  /*f350*/  @!P6 BRA `(.L_x_440) ;  /* 0x000000040038e947 */ /* 0x000fea0003800000 */
[----:B------:R3:W-:Y:S01]  /*f360*/  STL [R1+0x14], R9 ;  /* 0x0000140901007387 */ /* 0x0007e20000100800 */
[----:B------:R-:W-:-:S04]  /*f370*/  ISETP.NE.U32.AND P0, PT, R2, RZ, PT ;  /* 0x000000ff0200720c */ /* 0x000fc80003f05070 */
[----:B------:R-:W-:-:S13]  /*f380*/  ISETP.NE.AND.EX P0, PT, R3, RZ, PT, P0 ;  /* 0x000000ff0300720c */ /* 0x000fda0003f05300 */
[----:B---3--:R-:W-:Y:S05]  /*f390*/  @!P0 BRA `(.L_x_442) ;  /* 0x0000000000508947 */ /* 0x008fea0003800000 */
[----:B------:R-:W3:Y:S01]  /*f3a0*/  LDC R6, c[0x0][0x43c] ;  /* 0x00010f00ff067b82 */ /* 0x000ee20000000800 */
[----:B--2---:R-:W-:Y:S01]  /*f3b0*/  IMAD.MOV.U32 R0, RZ, RZ, R9 ;  /* 0x000000ffff007224 */ /* 0x004fe200078e0009 */
[----:B------:R-:W-:Y:S01]  /*f3c0*/  ULDC.64 UR4, c[0x0][0x428] ;  /* 0x00010a0000047ab9 */ /* 0x000fe20000000a00 */
[----:B---3--:R-:W-:-:S13]  /*f3d0*/  ISETP.NE.AND P0, PT, R6, 0x1, PT ;  /* 0x000000010600780c */ /* 0x008fda0003f05270 */
[----:B-1----:R-:W1:Y:S02]  /*f3e0*/  @P0 LDC.64 R4, c[0x0][0x440] ;  /* 0x00011000ff040b82 */ /* 0x002e640000000a00 */
[----:B-1----:R-:W-:-:S05]  /*f3f0*/  @P0 IMAD.HI.U32 R4, R9, R4, RZ ;  /* 0x0000000409040227 */ /* 0x002fca00078e00ff */
[----:B------:R-:W-:-:S04]  /*f400*/  @P0 SHF.R.U32.HI R0, RZ, R5, R4 ;  /* 0x00000005ff000219 */ /* 0x000fc80000011604 */
[--C-:B------:R-:W-:Y:S01]  /*f410*/  SHF.R.S32.HI R5, RZ, 0x1f, R0.reuse ;  /* 0x0000001fff057819 */ /* 0x100fe20000011400 */
[----:B------:R-:W-:-:S04]  /*f420*/  IMAD.MOV R4, RZ, RZ, -R0 ;  /* 0x000000ffff047224 */ /* 0x000fc800078e0a00 */
[----:B------:R-:W-:Y:S02]  /*f430*/  IMAD R6, R6, R4, R9 ;  /* 0x0000000406067224 */ /* 0x000fe400078e0209 */
[----:B------:R-:W-:-:S03]  /*f440*/  IMAD.MOV.U32 R4, RZ, RZ, R0 ;  /* 0x000000ffff047224 */ /* 0x000fc600078e0000 */
[----:B------:R1:W-:Y:S01]  /*f450*/  STL [R1+0x14], R6 ;  /* 0x0000140601007387 */ /* 0x0003e20000100800 */
[----:B------:R-:W-:-:S03]  /*f460*/  IMAD.WIDE.U32 R4, R7, UR4, R4 ;  /* 0x0000000407047c25 */ /* 0x000fc6000f8e0004 */
[----:B------:R-:W-:Y:S01]  /*f470*/  LEA R2, P0, R4, R2, 0x2 ;  /* 0x0000000204027211 */ /* 0x000fe200078010ff */
[----:B-1----:R-:W-:-:S04]  /*f480*/  IMAD R6, R8, UR4, RZ ;  /* 0x0000000408067c24 */ /* 0x002fc8000f8e02ff */
[----:B------:R-:W-:-:S04]  /*f490*/  IMAD R0, R7, UR5, R6 ;  /* 0x0000000507007c24 */ /* 0x000fc8000f8e0206 */
[----:B------:R-:W-:-:S05]  /*f4a0*/  IMAD.IADD R0, R5, 0x1, R0 ;  /* 0x0000000105007824 */ /* 0x000fca00078e0200 */
[----:B------:R-:W-:-:S05]  /*f4b0*/  LEA.HI.X R3, R4, R3, R0, 0x2, P0 ;  /* 0x0000000304037211 */ /* 0x000fca00000f1400 */
[----:B------:R-:W2:Y:S04]  /*f4c0*/  LDG.E R0, desc[UR60][R2.64] ;  /* 0x0000003c02007981 */ /* 0x000ea8000c1e1900 */
[----:B--2---:R3:W-:Y:S02]  /*f4d0*/  STL [R1], R0 ;  /* 0x0000000001007387 */ /* 0x0047e40000100800 */
.L_x_442:
[----:B------:R-:W4:Y:S04]  /*f4e0*/  LDL R7, [R1+0x4] ;  /* 0x0000040001077983 */ /* 0x000f280000100800 */
[----:B--23--:R-:W4:Y:S04]  /*f4f0*/  LDL R0, [R1+0x8] ;  /* 0x0000080001007983 */ /* 0x00cf280000100800 */
[----:B------:R-:W2:Y:S01]  /*f500*/  LDL R2, [R1+0x10] ;  /* 0x0000100001027983 */ /* 0x000ea20000100800 */
[----:B----4-:R-:W-:Y:S01]  /*f510*/  IMAD R0, R0, 0x8, R7 ;  /* 0x0000000800007824 */ /* 0x010fe200078e0207 */
[----:B--2---:R-:W-:-:S04]  /*f520*/  SHF.L.U32 R2, R2, 0x1f, RZ ;  /* 0x0000001f02027819 */ /* 0x004fc800000006ff */
[----:B------:R-:W2:Y:S02]  /*f530*/  SYNCS.PHASECHK.TRANS64.TRYWAIT P0, [R0+URZ+0x36840], R2 ;  /* 0x03684002000075a7 */ /* 0x000ea4000800017f */
[----:B--2---:R-:W-:Y:S05]  /*f540*/  @!P0 BRA `(.L_x_443) ;  /* 0x0000004c00ac8947 */ /* 0x004fea0003800000 */
.L_x_553:
[----:B------:R-:W3:Y:S02]  /*f550*/  S2R R3, SR_TID.X ;  /* 0x0000000000037919 */ /* 0x000ee40000002100 */
[----:B---3--:R-:W-:-:S04]  /*f560*/  LOP3.LUT R3, R3, 0x7f, RZ, 0xc0, !PT ;  /* 0x0000007f03037812 */ /* 0x008fc800078ec0ff */
[----:B------:R-:W-:-:S13]  /*f570*/  ISETP.NE.AND P0, PT, R3, RZ, PT ;  /* 0x000000ff0300720c */ /* 0x000fda0003f05270 */
[----:B------:R-:W-:Y:S05]  /*f580*/  @P0 BRA `(.L_x_444) ;  /* 0x00000000001c0947 */ /* 0x000fea0003800000 */
[----:B------:R-:W3:Y:S01]  /*f590*/  S2R R3, SR_TID.X ;  /* 0x0000000000037919 */ /* 0x000ee20000002100 */
[----:B--2---:R-:W-:-:S04]  /*f5a0*/  MOV R2, 0xa800 ;  /* 0x0000a80000027802 */ /* 0x004fc80000000f00 */
[----:B------:R4:W-:Y:S01]  /*f5b0*/  SYNCS.ARRIVE.TRANS64 RZ, [R0+URZ+0x36830], R2 ;  /* 0x0368300200ff79a7 */ /* 0x0009e2000800003f */
[----:B---3--:R-:W-:-:S04]  /*f5c0*/  LOP3.LUT R3, R3, 0x1f, RZ, 0xc0, !PT ;  /* 0x0000001f03037812 */ /* 0x008fc800078ec0ff */
[----:B------:R-:W-:-:S13]  /*f5d0*/  ISETP.NE.AND P0, PT, R3, RZ, PT ;  /* 0x000000ff0300720c */ /* 0x000fda0003f05270 */
[----:B----4-:R-:W-:Y:S05]  /*f5e0*/  @!P0 BRA `(.L_x_444) ;  /* 0x0000000000048947 */ /* 0x010fea0003800000 */
[----:B------:R-:W-:Y:S01]  /*f5f0*/  BPT.TRAP 0x1 ;  /* 0x000000040000795c */ /* 0x000fe20000300000 */
.L_x_444:
[----:B------:R-:W3:Y:S04]  /*f600*/  LDL R6, [R1+0x4] ;  /* 0x0000040001067983 */ /* 0x000ee80000100800 */
[----:B------:R-:W3:Y:S04]  /*f610*/  LDL R5, [R1+0x8] ;  /* 0x0000080001057983 */ /* 0x000ee80000100800 */
[----:B-1----:R-:W4:Y:S04]  /*f620*/  LDL R4, [R1+0x14] ;  /* 0x0000140001047983 */ /* 0x002f280000100800 */
[----:B------:R-:W5:Y:S04]  /*f630*/  LDL R3, [R1+0x18] ;  /* 0x0000180001037983 */ /* 0x000f680000100800 */
[----:B--2---:R-:W2:Y:S01]  /*f640*/  LDL R2, [R1] ;  /* 0x0000000001027983 */ /* 0x004ea20000100800 */
[----:B------:R-:W-:Y:S01]  /*f650*/  R2UR UR9, R0 ;  /* 0x00000000000972ca */ /* 0x000fe200000e0000 */
[----:B------:R-:W-:Y:S01]  /*f660*/  UIADD3 UR4, UP0, UR36, 0x370, URZ ;  /* 0x0000037024047890 */ /* 0x000fe2000ff1e03f */
[----:B------:R-:W-:Y:S01]  /*f670*/  R2UR UR12, R18 ;  /* 0x00000000120c72ca */ /* 0x000fe200000e0000 */
[----:B------:R-:W-:Y:S01]  /*f680*/  UMOV UR10, URZ ;  /* 0x0000003f000a7c82 */ /* 0x000fe20008000000 */
[----:B------:R-:W-:Y:S01]  /*f690*/  PLOP3.LUT P0, PT, PT, PT, PT, 0x80, 0x0 ;  /* 0x000000000000781c */ /* 0x000fe20003f0f070 */
[----:B------:R-:W-:Y:S01]  /*f6a0*/  UMOV UR6, 0x0 ;  /* 0x0000000000067882 */ /* 0x000fe20000000000 */
[----:B------:R-:W-:Y:S01]  /*f6b0*/  UMOV UR7, 0x14f00000 ;  /* 0x14f0000000077882 */ /* 0x000fe20000000000 */
[----:B------:R-:W-:-:S06]  /*f6c0*/  UMOV UR16, 0x40 ;  /* 0x0000004000107882 */ /* 0x000fcc0000000000 */
[----:B------:R-:W-:Y:S01]  /*f6d0*/  UIADD3 UR9, UR9, 0x36830, URZ ;  /* 0x0003683009097890 */ /* 0x000fe2000fffe03f */
[----:B---3--:R-:W-:Y:S01]  /*f6e0*/  IMAD R0, R5, 0xa800, R6 ;  /* 0x0000a80005007824 */ /* 0x008fe200078e0206 */
[----:B----4-:R-:W-:-:S04]  /*f6f0*/  R2UR UR11, R4 ;  /* 0x00000000040b72ca */ /* 0x010fc800000e0000 */
[----:B------:R-:W-:Y:S02]  /*f700*/  R2UR UR8, R0 ;  /* 0x00000000000872ca */ /* 0x000fe400000e0000 */
[----:B-----5:R-:W-:Y:S02]  /*f710*/  R2UR UR5, R3 ;  /* 0x00000000030572ca */ /* 0x020fe400000e0000 */
[----:B------:R-:W-:Y:S02]  /*f720*/  P2R R0, PR, RZ, 0x1 ;  /* 0x00000001ff007803 */ /* 0x000fe40000000000 */
[----:B--2---:R-:W-:-:S03]  /*f730*/  R2UR UR13, R2 ;  /* 0x00000000020d72ca */ /* 0x004fc600000e0000 */
[----:B------:R3:W-:Y:S04]  /*f740*/  STL [R1+0x20], R0 ;  /* 0x0000200001007387 */ /* 0x0007e80000100800 */
[----:B------:R-:W-:Y:S02]  /*f750*/  UIADD3 UR14, UR8, 0x21400, URZ ;  /* 0x00021400080e7890 */ /* 0x000fe4000fffe03f */
[----:B------:R-:W-:Y:S02]  /*f760*/  UIMAD UR11, UR11, 0x70, UR5 ;  /* 0x000000700b0b78a4 */ /* 0x000fe4000f8e0205 */
[----:B------:R-:W-:Y:S02]  /*f770*/  UIADD3.X UR5, URZ, UR37, URZ, UP0, !UPT ;  /* 0x000000253f057290 */ /* 0x000fe400087fe43f */
[----:B------:R-:W-:-:S02]  /*f780*/  UIADD3 UR15, UR8, 0x24c00, URZ ;  /* 0x00024c00080f7890 */ /* 0x000fc4000fffe03f */
[----:B------:R-:W-:-:S03]  /*f790*/  UIADD3 UR17, UR8, 0x28400, URZ ;  /* 0x0002840008117890 */ /* 0x000fc6000fffe03f */
[----:B------:R-:W-:Y:S01]  /*f7a0*/  UMOV UR8, UR14 ;  /* 0x0000000e00087c82 */ /* 0x000fe20008000000 */
[----:B------:R-:W-:Y:S01]  /*f7b0*/  UMOV UR14, 0x80 ;  /* 0x00000080000e7882 */ /* 0x000fe20000000000 */
[----:B------:R1:W-:Y:S02]  /*f7c0*/  UTMALDG.4D [UR8], [UR4], desc[UR6] ;  /* 0x00000608040075b4 */ /* 0x0003e40008019000 */
[----:B-1----:R-:W-:Y:S01]  /*f7d0*/  UMOV UR8, UR15 ;  /* 0x0000000f00087c82 */ /* 0x002fe20008000000 */
[----:B------:R-:W-:Y:S02]  /*f7e0*/  UMOV UR10, UR16 ;  /* 0x00000010000a7c82 */ /* 0x000fe40008000000 */
[----:B------:R1:W-:Y:S02]  /*f7f0*/  UTMALDG.4D [UR8], [UR4], desc[UR6] ;  /* 0x00000608040075b4 */ /* 0x0003e40008019000 */
[----:B-1----:R-:W-:Y:S01]  /*f800*/  UMOV UR8, UR17 ;  /* 0x0000001100087c82 */ /* 0x002fe20008000000 */
[----:B------:R-:W-:-:S02]  /*f810*/  UMOV UR10, UR14 ;  /* 0x0000000e000a7c82 */ /* 0x000fc40008000000 */
[----:B------:R3:W-:Y:S02]  /*f820*/  UTMALDG.4D [UR8], [UR4], desc[UR6] ;  /* 0x00000608040075b4 */ /* 0x0007e40008019000 */
[----:B---3--:R-:W-:Y:S01]  /*f830*/  NOP ;  /* 0x0000000000007918 */ /* 0x008fe20000000000 */
.L_x_440:
[----:B------:R-:W3:Y:S04]  /*f840*/  LDL R2, [R1+0x4] ;  /* 0x0000040001027983 */ /* 0x000ee80000100800 */
[----:B------:R-:W2:Y:S04]  /*f850*/  LDL.LU R3, [R1+0x34] ;  /* 0x0000340001037983 */ /* 0x000ea80000300800 */
[----:B------:R-:W4:Y:S04]  /*f860*/  LDL.LU R5, [R1+0x28] ;  /* 0x0000280001057983 */ /* 0x000f280000300800 */
[----:B-1----:R-:W5:Y:S01]  /*f870*/  LDL.LU R4, [R1+0x38] ;  /* 0x0000380001047983 */ /* 0x002f620000300800 */
[----:B------:R-:W-:Y:S05]  /*f880*/  WARPSYNC.ALL ;  /* 0x0000000000007948 */ /* 0x000fea0003800000 */
[----:B------:R-:W-:Y:S01]  /*f890*/  ULDC.64 UR4, c[0x0][0x298] ;  /* 0x0000a60000047ab9 */ /* 0x000fe20000000a00 */
[----:B------:R-:W-:Y:S01]  /*f8a0*/  ULDC.64 UR6, c[0x0][0xa00] ;  /* 0x0002800000067ab9 */ /* 0x000fe20000000a00 */
[----:B------:R-:W-:Y:S01]  /*f8b0*/  BSSY B6, `(.L_x_445) ;  /* 0x0000024000067945 */ /* 0x000fe20003800000 */
[----:B------:R-:W-:Y:S01]  /*f8c0*/  BAR.SYNC.DEFER_BLOCKING 0x8, 0x180 ;  /* 0x0206000000007b1d */ /* 0x000fe20000010000 */
[----:B------:R-:W-:-:S04]  /*f8d0*/  ISETP.NE.U32.AND P0, PT, RZ, UR6, PT ;  /* 0x00000006ff007c0c */ /* 0x000fc8000bf05070 */
[----:B------:R-:W-:Y:S01]  /*f8e0*/  ISETP.NE.AND.EX P0, PT, RZ, UR7, PT, P0 ;  /* 0x00000007ff007c0c */ /* 0x000fe2000bf05300 */
[----:B---3--:R-:W-:Y:S01]  /*f8f0*/  VIADD R2, R2, 0x15400 ;  /* 0x0001540002027836 */ /* 0x008fe20000000000 */
[----:B--2---:R-:W-:-:S04]  /*f900*/  SHF.R.S32.HI R0, RZ, 0x1f, R3 ;  /* 0x0000001fff007819 */ /* 0x004fc80000011403 */
[----:B------:R-:W-:Y:S02]  /*f910*/  LOP3.LUT P1, RZ, R2, 0x3ff, RZ, 0xc0, !PT ;  /* 0x000003ff02ff7812 */ /* 0x000fe4000782c0ff */
[----:B----4-:R-:W-:Y:S01]  /*f920*/  SEL R5, R5, RZ, !P0 ;  /* 0x000000ff05057207 */ /* 0x010fe20004000000 */
[----:B------:R-:W-:Y:S01]  /*f930*/  IMAD R0, R0, UR4, RZ ;  /* 0x0000000400007c24 */ /* 0x000fe2000f8e02ff */
[----:B-----5:R-:W-:-:S03]  /*f940*/  SEL R4, R4, RZ, !P0 ;  /* 0x000000ff04047207 */ /* 0x020fc60004000000 */
[C---:B------:R-:W-:Y:S02]  /*f950*/  IMAD R0, R3.reuse, UR5, R0 ;  /* 0x0000000503007c24 */ /* 0x040fe4000f8e0200 */
[----:B------:R-:W-:-:S05]  /*f960*/  IMAD.WIDE.U32 R2, R3, UR4, RZ ;  /* 0x0000000403027c25 */ /* 0x000fca000f8e00ff */
[----:B------:R1:W-:Y:S04]  /*f970*/  STL.64 [R1+0x48], R2 ;  /* 0x0000480201007387 */ /* 0x0003e80000100a00 */
[----:B------:R2:W-:Y:S04]  /*f980*/  STL [R1+0x28], R5 ;  /* 0x0000280501007387 */ /* 0x0005e80000100800 */
[----:B------:R2:W-:Y:S01]  /*f990*/  STL [R1+0x54], R4 ;  /* 0x0000540401007387 */ /* 0x0005e20000100800 */
[----:B-1----:R-:W-:Y:S01]  /*f9a0*/  IMAD.IADD R2, R3, 0x1, R0 ;  /* 0x0000000103027824 */ /* 0x002fe200078e0200 */
[----:B------:R-:W-:-:S05]  /*f9b0*/  SHF.R.S32.HI R0, RZ, 0x1f, R18 ;  /* 0x0000001fff007819 */ /* 0x000fca0000011412 */
[----:B------:R2:W-:Y:S04]  /*f9c0*/  STL [R1+0x38], R0 ;  /* 0x0000380001007387 */ /* 0x0005e80000100800 */
[----:B------:R2:W-:Y:S01]  /*f9d0*/  STL [R1+0x34], R2 ;  /* 0x0000340201007387 */ /* 0x0005e20000100800 */
[----:B------:R-:W-:Y:S05]  /*f9e0*/  @!P1 BRA `(.L_x_446) ;  /* 0x0000000000409947 */ /* 0x000fea0003800000 */
[----:B--2---:R-:W-:Y:S01]  /*f9f0*/  MOV R2, 0x0 ;  /* 0x0000000000027802 */ /* 0x004fe20000000f00 */
[----:B------:R-:W-:Y:S01]  /*fa00*/  ULDC.64 UR6, c[0x4][0xa8] ;  /* 0x01002a0000067ab9 */ /* 0x000fe20000000a00 */
[----:B------:R-:W-:Y:S01]  /*fa10*/  ULDC.64 UR8, c[0x4][0xb0] ;  /* 0x01002c0000087ab9 */ /* 0x000fe20000000a00 */
[----:B------:R-:W-:Y:S01]  /*fa20*/  ULDC.64 UR4, c[0x4][0x20] ;  /* 0x0100080000047ab9 */ /* 0x000fe20000000a00 */
[----:B------:R-:W-:Y:S01]  /*fa30*/  IMAD.U32 R4, RZ, RZ, UR6 ;  /* 0x00000006ff047e24 */ /* 0x000fe2000f8e00ff */
[----:B------:R-:W-:Y:S01]  /*fa40*/  MOV R13, RZ ;  /* 0x000000ff000d7202 */ /* 0x000fe20000000f00 */
[----:B------:R-:W1:Y:S01]  /*fa50*/  LDC.64 R2, c[0x4][R2] ;  /* 0x0100000002027b82 */ /* 0x000e620000000a00 */
[----:B------:R-:W-:Y:S02]  /*fa60*/  IMAD.U32 R5, RZ, RZ, UR7 ;  /* 0x00000007ff057e24 */ /* 0x000fe4000f8e00ff */
[----:B------:R-:W-:Y:S02]  /*fa70*/  IMAD.U32 R6, RZ, RZ, UR8 ;  /* 0x00000008ff067e24 */ /* 0x000fe4000f8e00ff */
[----:B------:R-:W-:-:S02]  /*fa80*/  IMAD.U32 R7, RZ, RZ, UR9 ;  /* 0x00000009ff077e24 */ /* 0x000fc4000f8e00ff */
[----:B------:R-:W-:Y:S02]  /*fa90*/  IMAD.U32 R10, RZ, RZ, UR4 ;  /* 0x00000004ff0a7e24 */ /* 0x000fe4000f8e00ff */
[----:B------:R-:W-:Y:S02]  /*faa0*/  IMAD.U32 R11, RZ, RZ, UR5 ;  /* 0x00000005ff0b7e24 */ /* 0x000fe4000f8e00ff */
[----:B------:R-:W-:Y:S02]  /*fab0*/  IMAD.MOV.U32 R8, RZ, RZ, 0x70 ;  /* 0x00000070ff087424 */ /* 0x000fe400078e00ff */
[----:B0-----:R-:W-:-:S07]  /*fac0*/  IMAD.MOV.U32 R12, RZ, RZ, 0x1 ;  /* 0x00000001ff0c7424 */ /* 0x001fce00078e00ff */
[----:B------:R-:W-:-:S07]  /*fad0*/  LEPC R20, `(.L_x_446) ;  /* 0x000000001014794e */ /* 0x000fce0000000000 */
[----:B-1----:R-:W-:Y:S05]  /*fae0*/  CALL.ABS.NOINC R2 ;  /* 0x0000000002007343 */ /* 0x002fea0003c00000 */
.L_x_446:
[----:B------:R-:W-:Y:S05]  /*faf0*/  BSYNC B6 ;  /* 0x0000000000067941 */ /* 0x000fea0003800000 */
.L_x_445:
[----:B--2---:R-:W2:Y:S01]  /*fb00*/  LDL.LU R4, [R1+0x34] ;  /* 0x0000340001047983 */ /* 0x004ea20000300800 */
[----:B------:R-:W1:Y:S01]  /*fb10*/  LDC R7, c[0x0][0x448] ;  /* 0x00011200ff077b82 */ /* 0x000e620000000800 */
[----:B------:R-:W-:Y:S01]  /*fb20*/  ULDC.64 UR4, c[0x0][0x2d8] ;  /* 0x0000b60000047ab9 */ /* 0x000fe20000000a00 */
[----:B------:R-:W-:Y:S01]  /*fb30*/  IMAD.SHL.U32 R17, R17, 0x80, RZ ;  /* 0x0000008011117824 */ /* 0x000fe200078e00ff */
[----:B------:R-:W2:Y:S01]  /*fb40*/  LDL.LU.64 R2, [R1+0x48] ;  /* 0x0000480001027983 */ /* 0x000ea20000300a00 */
[----:B------:R-:W-:-:S03]  /*fb50*/  ULDC.64 UR6, c[0x0][0x280] ;  /* 0x0000a00000067ab9 */ /* 0x000fc60000000a00 */
[----:B------:R-:W3:Y:S04]  /*fb60*/  LDL.LU R0, [R1+0x38] ;  /* 0x0000380001007983 */ /* 0x000ee80000300800 */
[----:B------:R-:W4:Y:S04]  /*fb70*/  LDL.LU R6, [R1+0x54] ;  /* 0x0000540001067983 */ /* 0x000f280000300800 */
[----:B------:R-:W4:Y:S01]  /*fb80*/  LDL.LU R5, [R1+0x28] ;  /* 0x0000280001057983 */ /* 0x000f220000300800 */
[----:B------:R-:W0:Y:S01]  /*fb90*/  S2R R8, SR_TID.X ;  /* 0x0000000000087919 */ /* 0x000e220000002100 */
[----:B-1----:R-:W-:Y:S01]  /*fba0*/  ISETP.NE.AND P0, PT, R7, 0x1, PT ;  /* 0x000000010700780c */ /* 0x002fe20003f05270 */
[----:B0-----:R-:W-:-:S05]  /*fbb0*/  IMAD.SHL.U32 R10, R8, 0x8, RZ ;  /* 0x00000008080a7824 */ /* 0x001fca00078e00ff */
[----:B------:R-:W-:-:S04]  /*fbc0*/  LOP3.LUT R10, R10, 0x38, RZ, 0xc0, !PT ;  /* 0x000000380a0a7812 */ /* 0x000fc800078ec0ff */
[C---:B------:R-:W-:Y:S02]  /*fbd0*/  LOP3.LUT R9, R10.reuse, 0x40, RZ, 0xfc, !PT ;  /* 0x000000400a097812 */ /* 0x040fe400078efcff */
[----:B------:R-:W-:Y:S01]  /*fbe0*/  LOP3.LUT R8, R10, 0x80, RZ, 0xfc, !PT ;  /* 0x000000800a087812 */ /* 0x000fe200078efcff */
[----:B--2---:R-:W-:Y:S02]  /*fbf0*/  IMAD.MOV.U32 R3, RZ, RZ, R4 ;  /* 0x000000ffff037224 */ /* 0x004fe400078e0004 */
[----:B------:R-:W0:Y:S01]  /*fc00*/  S2R R4, SR_TID.X ;  /* 0x0000000000047919 */ /* 0x000e220000002100 */
[----:B---3--:R-:W-:Y:S02]  /*fc10*/  IMAD R0, R0, UR4, RZ ;  /* 0x0000000400007c24 */ /* 0x008fe4000f8e02ff */
[----:B------:R-:W-:-:S04]  /*fc20*/  IMAD.WIDE.U32 R2, R18, UR4, R2 ;  /* 0x0000000412027c25 */ /* 0x000fc8000f8e0002 */
[----:B------:R-:W-:Y:S01]  /*fc30*/  IMAD R0, R18, UR5, R0 ;  /* 0x0000000512007c24 */ /* 0x000fe2000f8e0200 */
[----:B------:R-:W-:-:S03]  /*fc40*/  ULDC.64 UR4, c[0x0][0x2e0] ;  /* 0x0000b80000047ab9 */ /* 0x000fc60000000a00 */
[----:B------:R-:W-:Y:S02]  /*fc50*/  IMAD.IADD R3, R3, 0x1, R0 ;  /* 0x0000000103037824 */ /* 0x000fe400078e0200 */
[----:B----4-:R-:W-:Y:S02]  /*fc60*/  IMAD R0, R6, UR4, RZ ;  /* 0x0000000406007c24 */ /* 0x010fe4000f8e02ff */
[C---:B------:R-:W-:Y:S01]  /*fc70*/  IMAD.WIDE.U32 R2, R5.reuse, UR4, R2 ;  /* 0x0000000405027c25 */ /* 0x040fe2000f8e0002 */
[----:B------:R-:W1:Y:S03]  /*fc80*/  @P0 LDC R6, c[0x0][0x450] ;  /* 0x00011400ff060b82 */ /* 0x000e660000000800 */
[----:B------:R-:W-:Y:S01]  /*fc90*/  IMAD R0, R5, UR5, R0 ;  /* 0x0000000505007c24 */ /* 0x000fe2000f8e0200 */
[----:B------:R-:W-:-:S03]  /*fca0*/  ULDC.64 UR4, c[0x0][0x2d0] ;  /* 0x0000b40000047ab9 */ /* 0x000fc60000000a00 */
[----:B------:R-:W-:Y:S01]  /*fcb0*/  IMAD.IADD R3, R3, 0x1, R0 ;  /* 0x0000000103037824 */ /* 0x000fe200078e0200 */
[C---:B0-----:R-:W-:Y:S01]  /*fcc0*/  LOP3.LUT R5, R4.reuse, 0x7f, RZ, 0xc0, !PT ;  /* 0x0000007f04057812 */ /* 0x041fe200078ec0ff */
[----:B------:R-:W-:-:S03]  /*fcd0*/  IMAD.SHL.U32 R4, R4, 0x10, RZ ;  /* 0x0000001004047824 */ /* 0x000fc600078e00ff */
[----:B------:R-:W-:-:S04]  /*fce0*/  SHF.R.U32.HI R5, RZ, 0x3, R5 ;  /* 0x00000003ff057819 */ /* 0x000fc80000011605 */
[----:B------:R-:W-:Y:S02]  /*fcf0*/  LOP3.LUT R4, R5, 0x70, R4, 0xf8, !PT ;  /* 0x0000007005047812 */ /* 0x000fe400078ef804 */
[----:B------:R-:W0:Y:S02]  /*fd00*/  @P0 LDC R5, c[0x0][0x44c] ;  /* 0x00011300ff050b82 */ /* 0x000e240000000800 */
[----:B------:R-:W-:-:S05]  /*fd10*/  LOP3.LUT R0, R4, R17, RZ, 0xfc, !PT ;  /* 0x0000001104007212 */ /* 0x000fca00078efcff */
[----:B------:R-:W-:Y:S02]  /*fd20*/  IMAD.MOV.U32 R4, RZ, RZ, R0 ;  /* 0x000000ffff047224 */ /* 0x000fe400078e0000 */
[----:B0-----:R-:W-:-:S05]  /*fd30*/  @P0 IMAD.HI.U32 R5, R0, R5, RZ ;  /* 0x0000000500050227 */ /* 0x001fca00078e00ff */
[----:B-1----:R-:W-:-:S05]  /*fd40*/  @P0 SHF.R.U32.HI R4, RZ, R6, R5 ;  /* 0x00000006ff040219 */ /* 0x002fca0000011605 */
[----:B------:R-:W-:Y:S02]  /*fd50*/  IMAD.MOV R5, RZ, RZ, -R4 ;  /* 0x000000ffff057224 */ /* 0x000fe400078e0a04 */
[----:B------:R-:W-:-:S04]  /*fd60*/  IMAD.WIDE.U32 R2, R4, UR4, R2 ;  /* 0x0000000404027c25 */ /* 0x000fc8000f8e0002 */
[----:B------:R-:W-:Y:S01]  /*fd70*/  IMAD R0, R7, R5, R0 ;  /* 0x0000000507007224 */ /* 0x000fe200078e0200 */
[----:B------:R-:W-:-:S05]  /*fd80*/  SHF.R.S32.HI R5, RZ, 0x1f, R4 ;  /* 0x0000001fff057819 */ /* 0x000fca0000011404 */
[----:B------:R-:W-:-:S04]  /*fd90*/  IMAD R5, R5, UR4, RZ ;  /* 0x0000000405057c24 */ /* 0x000fc8000f8e02ff */
[----:B------:R-:W-:Y:S01]  /*fda0*/  IMAD R4, R4, UR5, R5 ;  /* 0x0000000504047c24 */ /* 0x000fe2000f8e0205 */
[----:B------:R-:W-:-:S03]  /*fdb0*/  ULDC.64 UR4, c[0x0][0x2c8] ;  /* 0x0000b20000047ab9 */ /* 0x000fc60000000a00 */
[----:B------:R-:W-:Y:S01]  /*fdc0*/  IMAD.IADD R3, R3, 0x1, R4 ;  /* 0x0000000103037824 */ /* 0x000fe200078e0204 */
[----:B------:R-:W-:Y:S01]  /*fdd0*/  SHF.R.S32.HI R4, RZ, 0x1f, R0 ;  /* 0x0000001fff047819 */ /* 0x000fe20000011400 */
[----:B------:R-:W-:-:S04]  /*fde0*/  IMAD.WIDE.U32 R2, R0, UR4, R2 ;  /* 0x0000000400027c25 */ /* 0x000fc8000f8e0002 */
[----:B------:R-:W-:Y:S01]  /*fdf0*/  IMAD R4, R4, UR4, RZ ;  /* 0x0000000404047c24 */ /* 0x000fe2000f8e02ff */
[----:B------:R-:W-:Y:S02]  /*fe00*/  ULDC UR4, c[0x0][0x2b8] ;  /* 0x0000ae0000047ab9 */ /* 0x000fe40000000800 */
[----:B------:R-:W-:Y:S01]  /*fe10*/  ISETP.GE.AND P2, PT, R10, UR4, PT ;  /* 0x000000040a007c0c */ /* 0x000fe2000bf46270 */
[----:B------:R-:W-:Y:S01]  /*fe20*/  IMAD R0, R0, UR5, R4 ;  /* 0x0000000500007c24 */ /* 0x000fe2000f8e0204 */
[----:B------:R0:W5:Y:S01]  /*fe30*/  LDL R10, [R1+0x24] ;  /* 0x00002400010a7983 */ /* 0x0001620000100800 */
[----:B------:R-:W-:Y:S02]  /*fe40*/  LEA R4, P3, R2, UR6, 0x1 ;  /* 0x0000000602047c11 */ /* 0x000fe4000f8608ff */
[----:B------:R-:W-:Y:S01]  /*fe50*/  IMAD.IADD R0, R3, 0x1, R0 ;  /* 0x0000000103007824 */ /* 0x000fe200078e0200 */
[----:B------:R-:W-:Y:S02]  /*fe60*/  ISETP.GE.AND P1, PT, R9, UR4, PT ;  /* 0x0000000409007c0c */ /* 0x000fe4000bf26270 */
[----:B------:R-:W-:Y:S01]  /*fe70*/  ISETP.GE.AND P0, PT, R8, UR4, PT ;  /* 0x0000000408007c0c */ /* 0x000fe2000bf06270 */
[----:B------:R-:W-:Y:S01]  /*fe80*/  UMOV UR4, 0xffffffff ;  /* 0xffffffff00047882 */ /* 0x000fe20000000000 */
[----:B------:R-:W-:-:S02]  /*fe90*/  LEA.HI.X R0, R2, UR7, R0, 0x1, P3 ;  /* 0x0000000702007c11 */ /* 0x000fc400098f0c00 */
[----:B0-----:R-:W-:Y:S09]  /*fea0*/  BRA.DIV UR4, `(.L_x_447) ;  /* 0x0000004604687947 */ /* 0x001ff2000b800000 */
[----:B------:R-:W0:Y:S02]  /*feb0*/  S2R R5, SR_TID.X ;  /* 0x0000000000057919 */ /* 0x000e240000002100 */
[----:B0-----:R-:W-:-:S04]  /*fec0*/  LOP3.LUT R5, R5, 0x7f, RZ, 0xc0, !PT ;  /* 0x0000007f05057812 */ /* 0x001fc800078ec0ff */
[----:B------:R-:W-:Y:S02]  /*fed0*/  SHF.R.U32.HI R6, RZ, 0x3, R5 ;  /* 0x00000003ff067819 */ /* 0x000fe40000011605 */
[----:B------:R-:W2:Y:S02]  /*fee0*/  LDL.LU R5, [R1+0x3c] ;  /* 0x00003c0001057983 */ /* 0x000ea40000300800 */
[----:B------:R-:W-:Y:S02]  /*fef0*/  IADD3 R2, R6, R17, RZ ;  /* 0x0000001106027210 */ /* 0x000fe40007ffe0ff */
[----:B------:R-:W0:Y:S01]  /*ff00*/  S2R R6, SR_TID.X ;  /* 0x0000000000067919 */ /* 0x000e220000002100 */
[----:B------:R-:W-:Y:S01]  /*ff10*/  SHFL.IDX PT, R9, R0, 0x1, 0x181f ;  /* 0x00381f0000097f89 */ /* 0x000fe200000e0000 */
[----:B0-----:R-:W-:-:S03]  /*ff20*/  IMAD.SHL.U32 R11, R6, 0x8, RZ ;  /* 0x00000008060b7824 */ /* 0x001fc600078e00ff */
[----:B------:R-:W-:Y:S02]  /*ff30*/  SHFL.IDX PT, R6, R0, RZ, 0x181f ;  /* 0x00181fff00067589 */ /* 0x000fe400000e0000 */
[----:B------:R-:W-:Y:S01]  /*ff40*/  LOP3.LUT R11, R11, 0x38, RZ, 0xc0, !PT ;  /* 0x000000380b0b7812 */ /* 0x000fe200078ec0ff */
[----:B--2---:R-:W-:Y:S02]  /*ff50*/  IMAD R3, R5, R7, RZ ;  /* 0x0000000705037224 */ /* 0x004fe400078e02ff */
[----:B------:R-:W0:Y:S01]  /*ff60*/  SHFL.IDX PT, R7, R4, RZ, 0x181f ;  /* 0x00181fff04077589 */ /* 0x000e2200000e0000 */
[C---:B------:R-:W-:Y:S02]  /*ff70*/  VIADD R5, R2.reuse, 0x10 ;  /* 0x0000001002057836 */ /* 0x040fe40000000000 */
[----:B------:R-:W-:-:S03]  /*ff80*/  ISETP.GE.AND P4, PT, R2, R3, PT ;  /* 0x000000030200720c */ /* 0x000fc60003f86270 */
[----:B------:R-:W-:Y:S02]  /*ff90*/  ISETP.GE.AND P3, PT, R5, R3, PT ;  /* 0x000000030500720c */ /* 0x000fe40003f66270 */
[----:B------:R-:W1:Y:S08]  /*ffa0*/  SHFL.IDX PT, R5, R4, 0x1, 0x181f ;  /* 0x00381f0004057f89 */ /* 0x000e7000000e0000 */
[----:B0-----:R-:W-:-:S05]  /*ffb0*/  @!P4 LEA R7, P5, R11, R7, 0x1 ;  /* 0x000000070b07c211 */ /* 0x001fca00078a08ff */
[----:B------:R-:W-:Y:S01]  /*ffc0*/  @!P4 IMAD.X R6, RZ, RZ, R6, P5 ;  /* 0x000000ffff06c224 */ /* 0x000fe200028e0606 */
[----:B-1----:R-:W-:-:S04]  /*ffd0*/  @!P3 LEA R8, P5, R11, R5, 0x1 ;  /* 0x000000050b08b211 */ /* 0x002fc800078a08ff */
[----:B------:R-:W-:Y:S01]  /*ffe0*/  @!P4 LOP3.LUT R7, R7, R6, RZ, 0x3c, !PT ;  /* 0x000000060707c212 */ /* 0x000fe200078e3cff */
[----:B------:R-:W-:-:S03]  /*fff0*/  @!P3 IMAD.X R5, RZ, RZ, R9, P5 ;  /* 0x000000ffff05b224 */ /* 0x000fc600028e0609 */
[----:B------:R-:W-:-:S04]  /*10000*/  @!P4 LOP3.LUT R6, R7, R6, RZ, 0x3c, !PT ;  /* 0x000000060706c212 */ /* 0x000fc800078e3cff */
[----:B------:R-:W-:-:S05]  /*10010*/  @!P4 LOP3.LUT R7, R7, R6, RZ, 0x3c, !PT ;  /* 0x000000060707c212 */ /* 0x000fca00078e3cff */
[----:B-----5:R-:W-:Y:S04]  /*10020*/  @!P4 LDGSTS.E.BYPASS.LTC128B.128 [R10+0x15400], desc[UR60][R6.64], !P2 ;  /* 0x15400000060acfae */ /* 0x020fe8000d101d7c */
[----:B------:R-:W-:Y:S04]  /*10030*/  @!P4 LDGSTS.E.BYPASS.LTC128B.128 [R10+0x19400], desc[UR60][R6.64+0x80], !P1 ;  /* 0x19400080060acfae */ /* 0x000fe8000c901d7c */
[----:B------:R0:W-:Y:S02]  /*10040*/  @!P4 LDGSTS.E.BYPASS.LTC128B.128 [R10+0x1d400], desc[UR60][R6.64+0x100], !P0 ;  /* 0x1d400100060acfae */ /* 0x0001e4000c101d7c */
[----:B0-----:R-:W-:-:S02]  /*10050*/  @!P3 IMAD.MOV.U32 R6, RZ, RZ, R8 ;  /* 0x000000ffff06b224 */ /* 0x001fc400078e0008 */
[----:B------:R-:W-:Y:S01]  /*10060*/  @!P3 IMAD.MOV.U32 R7, RZ, RZ, R5 ;  /* 0x000000ffff07b224 */ /* 0x000fe200078e0005 */
[----:B------:R-:W-:Y:S01]  /*10070*/  SHFL.IDX PT, R8, R0, 0x2, 0x181f ;  /* 0x00581f0000087f89 */ /* 0x000fe200000e0000 */
[----:B------:R-:W-:-:S03]  /*10080*/  VIADD R5, R2, 0x20 ;  /* 0x0000002002057836 */ /* 0x000fc60000000000 */
[----:B------:R-:W-:Y:S04]  /*10090*/  @!P3 LDGSTS.E.BYPASS.LTC128B.128 [R10+0x15c00], desc[UR60][R6.64], !P2 ;  /* 0x15c00000060abfae */ /* 0x000fe8000d101d7c */
[----:B------:R-:W-:Y:S04]  /*100a0*/  @!P3 LDGSTS.E.BYPASS.LTC128B.128 [R10+0x19c00], desc[UR60][R6.64+0x80], !P1 ;  /* 0x19c00080060abfae */ /* 0x000fe8000c901d7c */
[----:B------:R0:W-:Y:S01]  /*100b0*/  @!P3 LDGSTS.E.BYPASS.LTC128B.128 [R10+0x1dc00], desc[UR60][R6.64+0x100], !P0 ;  /* 0x1dc00100060abfae */ /* 0x0001e2000c101d7c */
[----:B------:R-:W-:-:S03]  /*100c0*/  ISETP.GE.AND P3, PT, R5, R3, PT ;  /* 0x000000030500720c */ /* 0x000fc60003f66270 */
[----:B------:R-:W1:Y:S10]  /*100d0*/  SHFL.IDX PT, R5, R4, 0x2, 0x181f ;  /* 0x00581f0004057f89 */ /* 0x000e7400000e0000 */
[----:B-1----:R-:W-:-:S05]  /*100e0*/  @!P3 LEA R5, P4, R11, R5, 0x1 ;  /* 0x000000050b05b211 */ /* 0x002fca00078808ff */
[----:B0-----:R-:W-:-:S04]  /*100f0*/  @!P3 IMAD.X R6, RZ, RZ, R8, P4 ;  /* 0x000000ffff06b224 */ /* 0x001fc800020e0608 */
[----:B------:R-:W-:Y:S02]  /*10100*/  @!P3 IMAD.MOV.U32 R7, RZ, RZ, R6 ;  /* 0x000000ffff07b224 */ /* 0x000fe400078e0006 */
[----:B------:R-:W-:Y:S01]  /*10110*/  @!P3 IMAD.MOV.U32 R6, RZ, RZ, R5 ;  /* 0x000000ffff06b224 */ /* 0x000fe200078e0005 */
[----:B------:R-:W-:-:S04]  /*10120*/  IADD3 R5, R2, 0x30, RZ ;  /* 0x0000003002057810 */ /* 0x000fc80007ffe0ff */
        /* <DEDUP_REMOVED lines=33> */
[----:B------:R-:W-:Y:S01]  /*10340*/  @!P3 LDGSTS.E.BYPASS.LTC128B.128 [R10+0x17c00], desc[UR60][R6.64], !P2 ;  /* 0x17c00000060abfae */ /* 0x000fe2000d101d7c */
[----:B------:R-:W-:-:S03]  /*10350*/  ISETP.GE.AND P4, PT, R5, R3, PT ;  /* 0x000000030500720c */ /* 0x000fc60003f86270 */
[----:B------:R-:W0:Y:S04]  /*10360*/  SHFL.IDX PT, R5, R4, 0x6, 0x181f ;  /* 0x00d81f0004057f89 */ /* 0x000e2800000e0000 */
[----:B------:R-:W-:Y:S04]  /*10370*/  @!P3 LDGSTS.E.BYPASS.LTC128B.128 [R10+0x1bc00], desc[UR60][R6.64+0x80], !P1 ;  /* 0x1bc00080060abfae */ /* 0x000fe8000c901d7c */
[----:B------:R1:W-:Y:S04]  /*10380*/  @!P3 LDGSTS.E.BYPASS.LTC128B.128 [R10+0x1fc00], desc[UR60][R6.64+0x100], !P0 ;  /* 0x1fc00100060abfae */ /* 0x0003e8000c101d7c */
[----:B------:R-:W-:Y:S04]  /*10390*/  SHFL.IDX PT, R4, R4, 0x7, 0x181f ;  /* 0x00f81f0004047f89 */ /* 0x000fe800000e0000 */
[----:B-1----:R-:W1:Y:S01]  /*103a0*/  SHFL.IDX PT, R6, R0, 0x6, 0x181f ;  /* 0x00d81f0000067f89 */ /* 0x002e6200000e0000 */
[----:B0-----:R-:W-:-:S03]  /*103b0*/  @!P4 LEA R5, P3, R11, R5, 0x1 ;  /* 0x000000050b05c211 */ /* 0x001fc600078608ff */
[----:B------:R-:W2:Y:S02]  /*103c0*/  SHFL.IDX PT, R0, R0, 0x7, 0x181f ;  /* 0x00f81f0000007f89 */ /* 0x000ea400000e0000 */
[----:B-1----:R-:W-:-:S04]  /*103d0*/  @!P4 IMAD.X R6, RZ, RZ, R6, P3 ;  /* 0x000000ffff06c224 */ /* 0x002fc800018e0606 */
[----:B------:R-:W-:Y:S02]  /*103e0*/  @!P4 IMAD.MOV.U32 R7, RZ, RZ, R6 ;  /* 0x000000ffff07c224 */ /* 0x000fe400078e0006 */
[----:B------:R-:W-:-:S05]  /*103f0*/  @!P4 IMAD.MOV.U32 R6, RZ, RZ, R5 ;  /* 0x000000ffff06c224 */ /* 0x000fca00078e0005 */
[----:B------:R1:W-:Y:S04]  /*10400*/  @!P4 LDGSTS.E.BYPASS.LTC128B.128 [R10+0x18400], desc[UR60][R6.64], !P2 ;  /* 0x18400000060acfae */ /* 0x0003e8000d101d7c */
[----:B------:R1:W-:Y:S04]  /*10410*/  @!P4 LDGSTS.E.BYPASS.LTC128B.128 [R10+0x1c400], desc[UR60][R6.64+0x80], !P1 ;  /* 0x1c400080060acfae */ /* 0x0003e8000c901d7c */
[----:B--2---:R1:W-:Y:S02]  /*10420*/  @!P4 LDGSTS.E.BYPASS.LTC128B.128 [R10+0x20400], desc[UR60][R6.64+0x100], !P0 ;  /* 0x20400100060acfae */ /* 0x0043e4000c101d7c */
.L_x_570:
[----:B------:R-:W-:Y:S01]  /*10430*/  VIADD R2, R2, 0x70 ;  /* 0x0000007002027836 */ /* 0x000fe20000000000 */
[----:B------:R-:W-:Y:S04]  /*10440*/  BSSY B0, `(.L_x_448) ;  /* 0x000000e000007945 */ /* 0x000fe80003800000 */
[----:B------:R-:W-:-:S13]  /*10450*/  ISETP.GE.AND P3, PT, R2, R3, PT ;  /* 0x000000030200720c */ /* 0x000fda0003f66270 */
[----:B------:R-:W-:Y:S05]  /*10460*/  @P3 BRA `(.L_x_449) ;  /* 0x00000000002c3947 */ /* 0x000fea0003800000 */
[----:B------:R-:W2:Y:S02]  /*10470*/  S2R R5, SR_TID.X ;  /* 0x0000000000057919 */ /* 0x000ea40000002100 */
[----:B--2---:R-:W-:-:S05]  /*10480*/  IMAD.SHL.U32 R5, R5, 0x8, RZ ;  /* 0x0000000805057824 */ /* 0x004fca00078e00ff */
[----:B------:R-:W-:-:S04]  /*10490*/  LOP3.LUT R5, R5, 0x38, RZ, 0xc0, !PT ;  /* 0x0000003805057812 */ /* 0x000fc800078ec0ff */
[----:B------:R-:W-:-:S05]  /*104a0*/  LEA R2, P3, R5, R4, 0x1 ;  /* 0x0000000405027211 */ /* 0x000fca00078608ff */
[----:B------:R-:W-:-:S05]  /*104b0*/  IMAD.X R3, RZ, RZ, R0, P3 ;  /* 0x000000ffff037224 */ /* 0x000fca00018e0600 */
[----:B------:R-:W-:Y:S01]  /*104c0*/  @!PT LDS RZ, [RZ] ;  /* 0x00000000fffff984 */ /* 0x000fe20000000800 */
[----:B------:R-:W-:Y:S01]  /*104d0*/  @!PT LDS RZ, [RZ] ;  /* 0x00000000fffff984 */ /* 0x000fe20000000800 */
[----:B------:R-:W-:Y:S01]  /*104e0*/  @!PT LDS RZ, [RZ] ;  /* 0x00000000fffff984 */ /* 0x000fe20000000800 */
[----:B------:R2:W-:Y:S04]  /*104f0*/  LDGSTS.E.BYPASS.LTC128B.128 [R10+0x18c00], desc[UR60][R2.64], !P2 ;  /* 0x18c00000020a7fae */ /* 0x0005e8000d101d7c */
[----:B------:R2:W-:Y:S04]  /*10500*/  LDGSTS.E.BYPASS.LTC128B.128 [R10+0x1cc00], desc[UR60][R2.64+0x80], !P1 ;  /* 0x1cc00080020a7fae */ /* 0x0005e8000c901d7c */
[----:B------:R2:W-:Y:S02]  /*10510*/  LDGSTS.E.BYPASS.LTC128B.128 [R10+0x20c00], desc[UR60][R2.64+0x100], !P0 ;  /* 0x20c00100020a7fae */ /* 0x0005e4000c101d7c */
.L_x_449:
[----:B------:R-:W-:Y:S05]  /*10520*/  BSYNC B0 ;  /* 0x0000000000007941 */ /* 0x000fea0003800000 */
.L_x_448:
[----:B012---:R-:W2:Y:S01]  /*10530*/  LDL R10, [R1+0x4] ;  /* 0x00000400010a7983 */ /* 0x007ea20000100800 */
[----:B------:R-:W-:Y:S01]  /*10540*/  PLOP3.LUT P0, PT, PT, PT, PT, 0x80, 0x0 ;  /* 0x000000000000781c */ /* 0x000fe20003f0f070 */
[----:B------:R-:W-:Y:S01]  /*10550*/  NOP ;  /* 0x0000000000007918 */ /* 0x000fe20000000000 */
[----:B--2---:R-:W-:-:S11]  /*10560*/  VIADD R6, R10, 0x36800 ;  /* 0x000368000a067836 */ /* 0x004fd60000000000 */
.L_x_450:
[----:B------:R-:W2:Y:S01]  /*10570*/  LDL R2, [R1+0x4] ;  /* 0x0000040001027983 */ /* 0x000ea20000100800 */
[----:B------:R-:W-:Y:S02]  /*10580*/  PLOP3.LUT P1, PT, P1, P0, PT, 0xa2, 0x0 ;  /* 0x000000000000781c */ /* 0x000fe40000f21472 */
[----:B--2---:R-:W-:-:S08]  /*10590*/  @P0 R2UR P1, UR4, R2 ;  /* 0x00000000020402ca */ /* 0x004fd00000020000 */
[----:B------:R-:W-:-:S05]  /*105a0*/  @P0 PLOP3.LUT P0, PT, P1, PT, PT, 0x80, 0x0 ;  /* 0x000000000000081c */ /* 0x000fca0000f0f070 */
[----:B------:R-:W-:Y:S01]  /*105b0*/  @!P1 SYNCS.ARRIVE.TRANS64.RED.A0T1 RZ, [UR4+0x36800], RZ ;  /* 0x036800ffffff99a7 */ /* 0x000fe20008200404 */
[----:B------:R-:W-:Y:S07]  /*105c0*/  @!P1 ARRIVES.LDGSTSBAR.64.TRANSCNT [UR4+0x36800] ;  /* 0x03680000ff0099b0 */ /* 0x000fee0008000a84 */
[----:B------:R-:W-:Y:S05]  /*105d0*/  @P0 BRA.U.ANY `(.L_x_450) ;  /* 0xfffffffd00e40947 */ /* 0x000fea000393ffff */
[----:B------:R-:W2:Y:S02]  /*105e0*/  LDL.LU R3, [R1+0x50] ;  /* 0x0000500001037983 */ /* 0x000ea40000300800 */
[----:B--2---:R-:W-:-:S05]  /*105f0*/  VIADD R3, R3, 0x1 ;  /* 0x0000000103037836 */ /* 0x004fca0000000000 */
[----:B------:R0:W-:Y:S01]  /*10600*/  STL [R1+0x50], R3 ;  /* 0x0000500301007387 */ /* 0x0001e20000100800 */
[----:B------:R-:W-:-:S04]  /*10610*/  LEA.HI R0, R3, R3, RZ, 0x1 ;  /* 0x0000000303007211 */ /* 0x000fc800078f08ff */
[----:B------:R-:W-:-:S05]  /*10620*/  LOP3.LUT R0, R0, 0xfffffffe, RZ, 0xc0, !PT ;  /* 0xfffffffe00007812 */ /* 0x000fca00078ec0ff */
[----:B------:R-:W-:-:S05]  /*10630*/  IMAD.IADD R0, R3, 0x1, -R0 ;  /* 0x0000000103007824 */ /* 0x000fca00078e0a00 */
[----:B------:R-:W-:Y:S01]  /*10640*/  SHF.L.U32 R0, R0, 0x1f, RZ ;  /* 0x0000001f00007819 */ /* 0x000fe200000006ff */
[----:B------:R-:W-:Y:S01]  /*10650*/  NOP ;  /* 0x0000000000007918 */ /* 0x000fe20000000000 */
[----:B------:R0:W-:Y:S01]  /*10660*/  SYNCS.ARRIVE.TRANS64.A1T0 RZ, [R2+URZ+0x36800], RZ ;  /* 0x036800ff02ff79a7 */ /* 0x0001e2000810003f */
[----:B------:R-:W-:Y:S01]  /*10670*/  BSSY B0, `(.L_x_451) ;  /* 0x0000003000007945 */ /* 0x000fe20003800000 */
[----:B------:R-:W1:Y:S03]  /*10680*/  SYNCS.PHASECHK.TRANS64.TRYWAIT P0, [R2+URZ+0x36820], R0 ;  /* 0x03682000020075a7 */ /* 0x000e66000800017f */
[----:B01----:R-:W-:Y:S05]  /*10690*/  @!P0 BRA `(.L_x_452) ;  /* 0x0000004800588947 */ /* 0x003fea0003800000 */
.L_x_571:
[----:B------:R-:W-:Y:S05]  /*106a0*/  BSYNC B0 ;  /* 0x0000000000007941 */ /* 0x000fea0003800000 */
.L_x_451:
[----:B0-----:R-:W2:Y:S01]  /*106b0*/  LDL.LU R2, [R1+0x40] ;  /* 0x0000400001027983 */ /* 0x001ea20000300800 */
[----:B------:R-:W-:Y:S01]  /*106c0*/  BSSY B0, `(.L_x_453) ;  /* 0x0000257000007945 */ /* 0x000fe20003800000 */
[----:B--2---:R-:W-:-:S13]  /*106d0*/  ISETP.GE.AND P0, PT, R2, 0x71, PT ;  /* 0x000000710200780c */ /* 0x004fda0003f06270 */
[----:B------:R-:W-:Y:S05]  /*106e0*/  @!P0 BRA `(.L_x_454) ;  /* 0x0000002400508947 */ /* 0x000fea0003800000 */
[----:B------:R-:W2:Y:S01]  /*106f0*/  LDL R2, [R1+0x30] ;  /* 0x0000300001027983 */ /* 0x000ea20000100800 */
[----:B------:R-:W-:Y:S01]  /*10700*/  IMAD.MOV.U32 R0, RZ, RZ, 0x1 ;  /* 0x00000001ff007424 */ /* 0x000fe200078e00ff */
[----:B------:R-:W-:Y:S01]  /*10710*/  BSSY B2, `(.L_x_455) ;  /* 0x00000cd000027945 */ /* 0x000fe20003800000 */
[----:B--2---:R-:W-:-:S04]  /*10720*/  IADD3 R9, -R2, RZ, RZ ;  /* 0x000000ff02097210 */ /* 0x004fc80007ffe1ff */
[----:B------:R-:W-:-:S05]  /*10730*/  VIADDMNMX R9, R9, R0, 0xffffffff, !PT ;  /* 0xffffffff09097446 */ /* 0x000fca0007800100 */
[----:B------:R-:W-:-:S05]  /*10740*/  IMAD.IADD R0, R2, 0x1, R9 ;  /* 0x0000000102007824 */ /* 0x000fca00078e0209 */
[----:B------:R-:W-:-:S04]  /*10750*/  LOP3.LUT R0, R0, 0x1, RZ, 0xc0, !PT ;  /* 0x0000000100007812 */ /* 0x000fc800078ec0ff */
[----:B------:R-:W-:Y:S01]  /*10760*/  ISETP.NE.U32.AND P0, PT, R0, 0x1, PT ;  /* 0x000000010000780c */ /* 0x000fe20003f05070 */
[----:B------:R-:W-:-:S12]  /*10770*/  VIADD R0, R2, 0xfffffffe ;  /* 0xfffffffe02007836 */ /* 0x000fd80000000000 */
[----:B------:R-:W-:Y:S05]  /*10780*/  @P0 BRA `(.L_x_456) ;  /* 0x0000000c00140947 */ /* 0x000fea0003800000 */
[----:B------:R-:W2:Y:S04]  /*10790*/  LDL R4, [R1+0x20] ;  /* 0x0000200001047983 */ /* 0x000ea80000100800 */
[----:B------:R-:W3:Y:S04]  /*107a0*/  LDL R3, [R1+0x8] ;  /* 0x0000080001037983 */ /* 0x000ee80000100800 */
[----:B------:R-:W4:Y:S01]  /*107b0*/  LDL R2, [R1+0x10] ;  /* 0x0000100001027983 */ /* 0x000f220000100800 */
[----:B------:R-:W-:Y:S01]  /*107c0*/  BSSY B1, `(.L_x_457) ;  /* 0x00000bd000017945 */ /* 0x000fe20003800000 */
[----:B--2---:R-:W-:Y:S01]  /*107d0*/  ISETP.NE.AND P1, PT, R4, RZ, PT ;  /* 0x000000ff0400720c */ /* 0x004fe20003f25270 */
[----:B---3--:R-:W-:-:S05]  /*107e0*/  VIADD R8, R3, 0x1 ;  /* 0x0000000103087836 */ /* 0x008fca0000000000 */
[----:B------:R-:W-:-:S04]  /*107f0*/  ISETP.NE.AND P0, PT, R8, 0x2, PT ;  /* 0x000000020800780c */ /* 0x000fc80003f05270 */
[----:B------:R-:W-:Y:S02]  /*10800*/  SEL R10, RZ, 0x1, P0 ;  /* 0x00000001ff0a7807 */ /* 0x000fe40000000000 */
[----:B------:R-:W-:Y:S02]  /*10810*/  SEL R8, R8, RZ, P0 ;  /* 0x000000ff08087207 */ /* 0x000fe40000000000 */
[----:B----4-:R-:W-:Y:S01]  /*10820*/  LOP3.LUT R10, R2, R10, RZ, 0x3c, !PT ;  /* 0x0000000a020a7212 */ /* 0x010fe200078e3cff */
[----:B------:R-:W-:Y:S06]  /*10830*/  @!P1 BRA `(.L_x_458) ;  /* 0x0000000800d49947 */ /* 0x000fec0003800000 */
[----:B------:R0:W5:Y:S01]  /*10840*/  LDL R4, [R1] ;  /* 0x0000000001047983 */ /* 0x0001620000100800 */
[----:B------:R-:W-:Y:S02]  /*10850*/  ULDC.64 UR4, c[0x0][0x418] ;  /* 0x0001060000047ab9 */ /* 0x000fe40000000a00 */
[----:B------:R-:W-:-:S04]  /*10860*/  ISETP.NE.U32.AND P0, PT, RZ, UR4, PT ;  /* 0x00000004ff007c0c */ /* 0x000fc8000bf05070 */
[----:B------:R-:W-:-:S13]  /*10870*/  ISETP.NE.AND.EX P0, PT, RZ, UR5, PT, P0 ;  /* 0x00000005ff007c0c */ /* 0x000fda000bf05300 */
[----:B0-----:R-:W-:Y:S05]  /*10880*/  @!P0 BRA `(.L_x_459) ;  /* 0x00000000004c8947 */ /* 0x001fea0003800000 */
[----:B------:R-:W2:Y:S01]  /*10890*/  LDL R11, [R1+0x1c] ;  /* 0x00001c00010b7983 */ /* 0x000ea20000100800 */
[----:B------:R-:W0:Y:S01]  /*108a0*/  LDC R5, c[0x0][0x43c] ;  /* 0x00010f00ff057b82 */ /* 0x000e220000000800 */
[----:B------:R-:W-:Y:S02]  /*108b0*/  ULDC.64 UR6, c[0x0][0x428] ;  /* 0x00010a0000067ab9 */ /* 0x000fe40000000a00 */
[----:B------:R-:W3:Y:S01]  /*108c0*/  LDL R7, [R1+0xc] ;  /* 0x00000c0001077983 */ /* 0x000ee20000100800 */
[----:B0-----:R-:W-:-:S13]  /*108d0*/  ISETP.NE.AND P0, PT, R5, 0x1, PT ;  /* 0x000000010500780c */ /* 0x001fda0003f05270 */
[----:B------:R-:W0:Y:S02]  /*108e0*/  @P0 LDC.64 R2, c[0x0][0x440] ;  /* 0x00011000ff020b82 */ /* 0x000e240000000a00 */
[----:B0----5:R-:W-:-:S04]  /*108f0*/  @P0 IMAD.HI.U32 R4, R0, R2, RZ ;  /* 0x0000000200040227 */ /* 0x021fc800078e00ff */
[----:B------:R-:W-:Y:S01]  /*10900*/  IMAD.MOV.U32 R2, RZ, RZ, R0 ;  /* 0x000000ffff027224 */ /* 0x000fe200078e0000 */
[----:B------:R-:W-:-:S05]  /*10910*/  @P0 SHF.R.U32.HI R2, RZ, R3, R4 ;  /* 0x00000003ff020219 */ /* 0x000fca0000011604 */
[----:B------:R-:W-:-:S04]  /*10920*/  IMAD.MOV R3, RZ, RZ, -R2 ;  /* 0x000000ffff037224 */ /* 0x000fc800078e0a02 */
[----:B------:R-:W-:Y:S01]  /*10930*/  IMAD R0, R5, R3, R0 ;  /* 0x0000000305007224 */ /* 0x000fe200078e0200 */
[----:B------:R-:W-:Y:S01]  /*10940*/  SHF.R.S32.HI R3, RZ, 0x1f, R2 ;  /* 0x0000001fff037819 */ /* 0x000fe20000011402 */
[----:B--2---:R-:W-:-:S04]  /*10950*/  IMAD R4, R11, UR6, RZ ;  /* 0x000000060b047c24 */ /* 0x004fc8000f8e02ff */
[C---:B---3--:R-:W-:Y:S02]  /*10960*/  IMAD R4, R7.reuse, UR7, R4 ;  /* 0x0000000707047c24 */ /* 0x048fe4000f8e0204 */
[----:B------:R-:W-:-:S04]  /*10970*/  IMAD.WIDE.U32 R2, R7, UR6, R2 ;  /* 0x0000000607027c25 */ /* 0x000fc8000f8e0002 */
[----:B------:R-:W-:Y:S01]  /*10980*/  IMAD.IADD R3, R4, 0x1, R3 ;  /* 0x0000000104037824 */ /* 0x000fe200078e0203 */
[----:B------:R-:W-:-:S04]  /*10990*/  LEA R4, P0, R2, UR4, 0x2 ;  /* 0x0000000402047c11 */ /* 0x000fc8000f8010ff */
[----:B------:R-:W-:-:S05]  /*109a0*/  LEA.HI.X R5, R2, UR5, R3, 0x2, P0 ;  /* 0x0000000502057c11 */ /* 0x000fca00080f1403 */
[----:B------:R0:W5:Y:S04]  /*109b0*/  LDG.E R4, desc[UR60][R4.64] ;  /* 0x0000003c04047981 */ /* 0x000168000c1e1900 */
.L_x_459:
[----:B------:R-:W2:Y:S01]  /*109c0*/  LDL R2, [R1+0x4] ;  /* 0x0000040001027983 */ /* 0x000ea20000100800 */
[----:B------:R-:W-:Y:S01]  /*109d0*/  BSSY B3, `(.L_x_460) ;  /* 0x0000005000037945 */ /* 0x000fe20003800000 */
[----:B--2---:R-:W-:Y:S01]  /*109e0*/  IMAD R3, R8, 0x8, R2 ;  /* 0x0000000808037824 */ /* 0x004fe200078e0202 */
[----:B------:R-:W-:-:S04]  /*109f0*/  SHF.L.U32 R2, R10, 0x1f, RZ ;  /* 0x0000001f0a027819 */ /* 0x000fc800000006ff */
[----:B------:R-:W1:Y:S02]  /*10a00*/  SYNCS.PHASECHK.TRANS64.TRYWAIT P0, [R3+URZ+0x36840], R2 ;  /* 0x03684002030075a7 */ /* 0x000e64000800017f */
[----:B-1----:R-:W-:Y:S05]  /*10a10*/  @!P0 BRA `(.L_x_461) ;  /* 0x0000004400908947 */ /* 0x002fea0003800000 */
.L_x_572:
[----:B------:R-:W-:Y:S05]  /*10a20*/  BSYNC B3 ;  /* 0x0000000000037941 */ /* 0x000fea0003800000 */
.L_x_460:
[----:B0-----:R-:W0:Y:S01]  /*10a30*/  S2R R5, SR_TID.X ;  /* 0x0000000000057919 */ /* 0x001e220000002100 */
[----:B------:R-:W-:Y:S01]  /*10a40*/  BSSY B3, `(.L_x_462) ;  /* 0x000000b000037945 */ /* 0x000fe20003800000 */
[----:B0-----:R-:W-:-:S04]  /*10a50*/  LOP3.LUT R5, R5, 0x7f, RZ, 0xc0, !PT ;  /* 0x0000007f05057812 */ /* 0x001fc800078ec0ff */
[----:B------:R-:W-:-:S13]  /*10a60*/  ISETP.NE.AND P1, PT, R5, RZ, PT ;  /* 0x000000ff0500720c */ /* 0x000fda0003f25270 */
[----:B------:R-:W-:Y:S05]  /*10a70*/  @P1 BRA `(.L_x_463) ;  /* 0x00000000001c1947 */ /* 0x000fea0003800000 */
[----:B------:R-:W0:Y:S01]  /*10a80*/  S2R R5, SR_TID.X ;  /* 0x0000000000057919 */ /* 0x000e220000002100 */
[----:B-1----:R-:W-:-:S04]  /*10a90*/  IMAD.MOV.U32 R2, RZ, RZ, 0xa800 ;  /* 0x0000a800ff027424 */ /* 0x002fc800078e00ff */
[----:B------:R2:W-:Y:S01]  /*10aa0*/  SYNCS.ARRIVE.TRANS64 RZ, [R3+URZ+0x36830], R2 ;  /* 0x0368300203ff79a7 */ /* 0x0005e2000800003f */
[----:B0-----:R-:W-:-:S04]  /*10ab0*/  LOP3.LUT R5, R5, 0x1f, RZ, 0xc0, !PT ;  /* 0x0000001f05057812 */ /* 0x001fc800078ec0ff */
[----:B------:R-:W-:-:S13]  /*10ac0*/  ISETP.NE.AND P0, PT, R5, RZ, PT ;  /* 0x000000ff0500720c */ /* 0x000fda0003f05270 */
[----:B--2---:R-:W-:Y:S05]  /*10ad0*/  @!P0 BRA `(.L_x_463) ;  /* 0x0000000000048947 */ /* 0x004fea0003800000 */
[----:B------:R-:W-:Y:S01]  /*10ae0*/  BPT.TRAP 0x1 ;  /* 0x000000040000795c */ /* 0x000fe20000300000 */
.L_x_463:
[----:B------:R-:W-:Y:S05]  /*10af0*/  BSYNC B3 ;  /* 0x0000000000037941 */ /* 0x000fea0003800000 */
.L_x_462:
[----:B------:R-:W2:Y:S04]  /*10b00*/  LDL R5, [R1+0x4] ;  /* 0x0000040001057983 */ /* 0x000ea80000100800 */
[----:B-1----:R-:W3:Y:S01]  /*10b10*/  LDL R2, [R1+0x18] ;  /* 0x0000180001027983 */ /* 0x002ee20000100800 */
[----:B------:R-:W-:Y:S01]  /*10b20*/  IMAD.MOV.U32 R11, RZ, RZ, RZ ;  /* 0x000000ffff0b7224 */ /* 0x000fe200078e00ff */
[----:B------:R-:W-:Y:S01]  /*10b30*/  UIADD3 UR4, UP0, UR36, 0x370, URZ ;  /* 0x0000037024047890 */ /* 0x000fe2000ff1e03f */
[----:B------:R-:W-:Y:S01]  /*10b40*/  PLOP3.LUT P0, PT, PT, PT, PT, 0x80, 0x0 ;  /* 0x000000000000781c */ /* 0x000fe20003f0f070 */
[----:B------:R-:W-:Y:S01]  /*10b50*/  UMOV UR6, 0x0 ;  /* 0x0000000000067882 */ /* 0x000fe20000000000 */
[----:B------:R-:W-:Y:S01]  /*10b60*/  IADD3 R3, R3, 0x36830, RZ ;  /* 0x0003683003037810 */ /* 0x000fe20007ffe0ff */
[----:B------:R-:W-:Y:S01]  /*10b70*/  UIADD3.X UR5, URZ, UR37, URZ, UP0, !UPT ;  /* 0x000000253f057290 */ /* 0x000fe200087fe43f */
[----:B------:R-:W-:Y:S01]  /*10b80*/  R2UR UR10, R11 ;  /* 0x000000000b0a72ca */ /* 0x000fe200000e0000 */
[----:B------:R-:W-:Y:S01]  /*10b90*/  UMOV UR7, 0x14f00000 ;  /* 0x14f0000000077882 */ /* 0x000fe20000000000 */
[----:B--2---:R-:W-:-:S02]  /*10ba0*/  IMAD R7, R8, 0xa800, R5 ;  /* 0x0000a80008077824 */ /* 0x004fc400078e0205 */
[----:B---3--:R-:W-:Y:S02]  /*10bb0*/  IMAD R2, R0, 0x70, R2 ;  /* 0x0000007000027824 */ /* 0x008fe400078e0202 */
[----:B------:R-:W-:-:S09]  /*10bc0*/  VIADD R5, R7, 0x21400 ;  /* 0x0002140007057836 */ /* 0x000fd20000000000 */
.L_x_464:
        /* <DEDUP_REMOVED lines=16> */
.L_x_465:
        /* <DEDUP_REMOVED lines=16> */
.L_x_466:
        /* <DEDUP_REMOVED lines=10> */
[----:B------:R-:W2:Y:S04]  /*10e70*/  LDL.LU R12, [R1+0x10] ;  /* 0x00001000010c7983 */ /* 0x000ea80000300800 */
[----:B------:R-:W3:Y:S01]  /*10e80*/  LDL R7, [R1+0x8] ;  /* 0x0000080001077983 */ /* 0x000ee20000100800 */
[----:B------:R-:W-:Y:S01]  /*10e90*/  BSSY B3, `(.L_x_467) ;  /* 0x0000005000037945 */ /* 0x000fe20003800000 */
[----:B--2---:R-:W-:Y:S01]  /*10ea0*/  SHF.L.U32 R2, R12, 0x1f, RZ ;  /* 0x0000001f0c027819 */ /* 0x004fe200000006ff */
[----:B---3--:R-:W-:-:S04]  /*10eb0*/  IMAD R3, R7, 0x8, R6 ;  /* 0x0000000807037824 */ /* 0x008fc800078e0206 */
[----:B------:R-:W0:Y:S02]  /*10ec0*/  SYNCS.PHASECHK.TRANS64.TRYWAIT P0, [R3+URZ+0x60], R2 ;  /* 0x00006002030075a7 */ /* 0x000e24000800017f */
[----:B0-----:R-:W-:Y:S05]  /*10ed0*/  @!P0 BRA `(.L_x_468) ;  /* 0x0000004000748947 */ /* 0x001fea0003800000 */
.L_x_573:
[----:B------:R-:W-:Y:S05]  /*10ee0*/  BSYNC B3 ;  /* 0x0000000000037941 */ /* 0x000fea0003800000 */
.L_x_467:
[----:B------:R1:W5:Y:S01]  /*10ef0*/  LDL R17, [R1+0x8] ;  /* 0x0000080001117983 */ /* 0x0003620000100800 */
[----:B------:R-:W-:Y:S01]  /*10f00*/  BSSY B3, `(.L_x_469) ;  /* 0x000000d000037945 */ /* 0x000fe20003800000 */
[----:B------:R-:W-:Y:S02]  /*10f10*/  IMAD.MOV.U32 R12, RZ, RZ, 0x0 ;  /* 0x00000000ff0c7424 */ /* 0x000fe400078e00ff */
[----:B------:R-:W-:Y:S01]  /*10f20*/  IMAD.MOV.U32 R13, RZ, RZ, 0x14f00000 ;  /* 0x14f00000ff0d7424 */ /* 0x000fe200078e00ff */
[----:B------:R-:W-:Y:S06]  /*10f30*/  @P1 BRA `(.L_x_470) ;  /* 0x0000000000241947 */ /* 0x000fec0003800000 */
[----:B------:R-:W2:Y:S01]  /*10f40*/  LDL R7, [R1+0x4] ;  /* 0x0000040001077983 */ /* 0x000ea20000100800 */
[----:B------:R-:W3:Y:S01]  /*10f50*/  S2R R5, SR_TID.X ;  /* 0x0000000000057919 */ /* 0x000ee20000002100 */
[----:B0-----:R-:W-:Y:S01]  /*10f60*/  IMAD.MOV.U32 R3, RZ, RZ, 0xa800 ;  /* 0x0000a800ff037424 */ /* 0x001fe200078e00ff */
[----:B---3--:R-:W-:-:S04]  /*10f70*/  LOP3.LUT R5, R5, 0x1f, RZ, 0xc0, !PT ;  /* 0x0000001f05057812 */ /* 0x008fc800078ec0ff */
[----:B------:R-:W-:Y:S01]  /*10f80*/  ISETP.NE.AND P0, PT, R5, RZ, PT ;  /* 0x000000ff0500720c */ /* 0x000fe20003f05270 */
[----:B--2--5:R-:W-:-:S04]  /*10f90*/  IMAD R2, R17, 0x8, R7 ;  /* 0x0000000811027824 */ /* 0x024fc800078e0207 */
[----:B------:R2:W-:Y:S08]  /*10fa0*/  SYNCS.ARRIVE.TRANS64 RZ, [R2+URZ+0x36850], R3 ;  /* 0x0368500302ff79a7 */ /* 0x0005f0000800003f */
[----:B------:R-:W-:Y:S05]  /*10fb0*/  @!P0 BRA `(.L_x_470) ;  /* 0x0000000000048947 */ /* 0x000fea0003800000 */
[----:B------:R-:W-:Y:S01]  /*10fc0*/  BPT.TRAP 0x1 ;  /* 0x000000040000795c */ /* 0x000fe20000300000 */
.L_x_470:
[----:B------:R-:W-:Y:S05]  /*10fd0*/  BSYNC B3 ;  /* 0x0000000000037941 */ /* 0x000fea0003800000 */
.L_x_469:
[----:B0-2---:R-:W2:Y:S04]  /*10fe0*/  LDL R2, [R1+0x4] ;  /* 0x0000040001027983 */ /* 0x005ea80000100800 */
[----:B------:R-:W3:Y:S04]  /*10ff0*/  LDL R7, [R1+0x18] ;  /* 0x0000180001077983 */ /* 0x000ee80000100800 */
[----:B------:R-:W3:Y:S01]  /*11000*/  LDL.LU R5, [R1+0x14] ;  /* 0x0000140001057983 */ /* 0x000ee20000300800 */
[----:B------:R-:W-:Y:S01]  /*11010*/  R2UR UR10, R11 ;  /* 0x000000000b0a72ca */ /* 0x000fe200000e0000 */
[----:B------:R-:W-:Y:S01]  /*11020*/  UIADD3 UR4, UP0, UR36, 0x470, URZ ;  /* 0x0000047024047890 */ /* 0x000fe2000ff1e03f */
[----:B------:R-:W-:-:S02]  /*11030*/  R2UR UR6, R12 ;  /* 0x000000000c0672ca */ /* 0x000fc400000e0000 */
[----:B------:R-:W-:Y:S01]  /*11040*/  R2UR UR7, R13 ;  /* 0x000000000d0772ca */ /* 0x000fe200000e0000 */
[----:B------:R-:W-:Y:S01]  /*11050*/  UIADD3.X UR5, URZ, UR37, URZ, UP0, !UPT ;  /* 0x000000253f057290 */ /* 0x000fe200087fe43f */
[----:B------:R-:W-:Y:S02]  /*11060*/  PLOP3.LUT P0, PT, PT, PT, PT, 0x80, 0x0 ;  /* 0x000000000000781c */ /* 0x000fe40003f0f070 */
[C---:B--2--5:R-:W-:Y:S01]  /*11070*/  LEA R3, R17.reuse, R2, 0x3 ;  /* 0x0000000211037211 */ /* 0x064fe200078e18ff */
[----:B------:R-:W-:-:S04]  /*11080*/  IMAD R2, R17, 0xa800, R2 ;  /* 0x0000a80011027824 */ /* 0x000fc800078e0202 */
[----:B------:R-:W-:Y:S02]  /*11090*/  VIADD R3, R3, 0x36850 ;  /* 0x0003685003037836 */ /* 0x000fe40000000000 */
[----:B---3--:R-:W-:Y:S02]  /*110a0*/  IMAD R5, R5, 0x70, R7 ;  /* 0x0000007005057824 */ /* 0x008fe400078e0207 */
[----:B------:R-:W-:-:S07]  /*110b0*/  VIADD R7, R2, 0x400 ;  /* 0x0000040002077836 */ /* 0x000fce0000000000 */
.L_x_471:
[----:B------:R-:W2:Y:S01]  /*110c0*/  LDL R11, [R1] ;  /* 0x00000000010b7983 */ /* 0x000ea20000100800 */
[----:B------:R-:W-:-:S13]  /*110d0*/  @P0 ELECT P1, URZ, PT ;  /* 0x00000000003f082f */ /* 0x000fda0003820000 */
[----:B------:R-:W-:Y:S02]  /*110e0*/  @P1 R2UR UR12, R18 ;  /* 0x00000000120c12ca */ /* 0x000fe400000e0000 */
[----:B------:R-:W-:Y:S02]  /*110f0*/  @P1 R2UR UR11, R5 ;  /* 0x00000000050b12ca */ /* 0x000fe400000e0000 */
[----:B------:R-:W-:Y:S02]  /*11100*/  @P1 R2UR UR9, R3 ;  /* 0x00000000030912ca */ /* 0x000fe400000e0000 */
[----:B------:R-:W-:Y:S02]  /*11110*/  @P1 R2UR UR8, R7 ;  /* 0x00000000070812ca */ /* 0x000fe400000e0000 */
[----:B------:R-:W-:Y:S02]  /*11120*/  @P1 PLOP3.LUT P0, PT, P1, PT, PT, 0x8, 0x0 ;  /* 0x000000000000181c */ /* 0x000fe40000f0e170 */
[----:B--2---:R-:W-:-:S02]  /*11130*/  @P1 R2UR UR13, R11 ;  /* 0x000000000b0d12ca */ /* 0x004fc400000e0000 */
[----:B------:R-:W-:-:S11]  /*11140*/  PLOP3.LUT P1, PT, PT, PT, PT, 0x8, 0x0 ;  /* 0x000000000000781c */ /* 0x000fd60003f2e170 */
[----:B------:R0:W-:Y:S02]  /*11150*/  UTMALDG.4D [UR8], [UR4], desc[UR6] ;  /* 0x00000608040075b4 */ /* 0x0001e40008019000 */
[----:B0-----:R-:W-:Y:S05]  /*11160*/  @P0 BRA.U.ANY `(.L_x_471) ;  /* 0xfffffffd00d40947 */ /* 0x001fea000393ffff */
[----:B------:R-:W-:Y:S01]  /*11170*/  R2UR UR10, R15 ;  /* 0x000000000f0a72ca */ /* 0x000fe200000e0000 */
[----:B------:R-:W-:Y:S01]  /*11180*/  VIADD R7, R2, 0x3c00 ;  /* 0x00003c0002077836 */ /* 0x000fe20000000000 */
[----:B------:R-:W-:Y:S02]  /*11190*/  R2UR UR6, R12 ;  /* 0x000000000c0672ca */ /* 0x000fe400000e0000 */
[----:B------:R-:W-:Y:S02]  /*111a0*/  R2UR UR7, R13 ;  /* 0x000000000d0772ca */ /* 0x000fe400000e0000 */
[----:B------:R-:W-:-:S13]  /*111b0*/  PLOP3.LUT P0, PT, PT, PT, PT, 0x80, 0x0 ;  /* 0x000000000000781c */ /* 0x000fda0003f0f070 */
.L_x_472:
        /* <DEDUP_REMOVED lines=16> */
.L_x_473:
        /* <DEDUP_REMOVED lines=11> */
[----:B------:R0:W-:Y:S04]  /*11370*/  STL [R1], R4 ;  /* 0x0000000401007387 */ /* 0x0001e80000100800 */
[----:B------:R0:W-:Y:S02]  /*11380*/  STL [R1+0x14], R0 ;  /* 0x0000140001007387 */ /* 0x0001e40000100800 */
.L_x_458:
[----:B------:R-:W-:Y:S05]  /*11390*/  BSYNC B1 ;  /* 0x0000000000017941 */ /* 0x000fea0003800000 */
.L_x_457:
[----:B0-----:R-:W2:Y:S04]  /*113a0*/  LDL.LU R0, [R1+0x30] ;  /* 0x0000300001007983 */ /* 0x001ea80000300800 */
[----:B------:R0:W-:Y:S04]  /*113b0*/  STL [R1+0x8], R8 ;  /* 0x0000080801007387 */ /* 0x0001e80000100800 */
[----:B------:R0:W-:Y:S02]  /*113c0*/  STL [R1+0x10], R10 ;  /* 0x0000100a01007387 */ /* 0x0001e40000100800 */
[----:B0-2---:R-:W-:-:S07]  /*113d0*/  VIADD R0, R0, 0xfffffffd ;  /* 0xfffffffd00007836 */ /* 0x005fce0000000000 */
.L_x_456:
[----:B------:R-:W-:Y:S05]  /*113e0*/  BSYNC B2 ;  /* 0x0000000000027941 */ /* 0x000fea0003800000 */
.L_x_455:
[----:B------:R-:W2:Y:S01]  /*113f0*/  LDL.LU R2, [R1+0x2c] ;  /* 0x00002c0001027983 */ /* 0x000ea20000300800 */
[----:B------:R-:W-:-:S05]  /*11400*/  IMAD.MOV R9, RZ, RZ, -R9 ;  /* 0x000000ffff097224 */ /* 0x000fca00078e0a09 */
[----:B--2---:R-:W-:-:S13]  /*11410*/  ISETP.NE.AND P0, PT, R2, R9, PT ;  /* 0x000000090200720c */ /* 0x004fda0003f05270 */
[----:B------:R-:W-:Y:S05]  /*11420*/  @!P0 BRA `(.L_x_454) ;  /* 0x0000001800008947 */ /* 0x000fea0003800000 */
[----:B------:R0:W5:Y:S02]  /*11430*/  LDL R8, [R1] ;  /* 0x0000000001087983 */ /* 0x0001640000100800 */
.L_x_508:
[----:B--2---:R-:W2:Y:S04]  /*11440*/  LDL R4, [R1+0x20] ;  /* 0x0000200001047983 */ /* 0x004ea80000100800 */
[----:B---3--:R-:W3:Y:S04]  /*11450*/  LDL R3, [R1+0x8] ;  /* 0x0000080001037983 */ /* 0x008ee80000100800 */
[----:B----4-:R-:W4:Y:S01]  /*11460*/  LDL R2, [R1+0x10] ;  /* 0x0000100001027983 */ /* 0x010f220000100800 */
[----:B------:R-:W-:Y:S05]  /*11470*/  YIELD ;  /* 0x0000000000007946 */ /* 0x000fea0003800000 */
        /* <DEDUP_REMOVED lines=8> */
[----:B------:R-:W-:Y:S01]  /*11500*/  ULDC.64 UR4, c[0x0][0x418] ;  /* 0x0001060000047ab9 */ /* 0x000fe20000000a00 */
[----:B------:R-:W-:Y:S01]  /*11510*/  IMAD.MOV.U32 R7, RZ, RZ, R0 ;  /* 0x000000ffff077224 */ /* 0x000fe200078e0000 */
[----:B------:R-:W-:-:S04]  /*11520*/  ISETP.NE.U32.AND P0, PT, RZ, UR4, PT ;  /* 0x00000004ff007c0c */ /* 0x000fc8000bf05070 */
[----:B------:R-:W-:-:S13]  /*11530*/  ISETP.NE.AND.EX P0, PT, RZ, UR5, PT, P0 ;  /* 0x00000005ff007c0c */ /* 0x000fda000bf05300 */
[----:B------:R-:W-:Y:S05]  /*11540*/  @!P0 BRA `(.L_x_476) ;  /* 0x00000000004c8947 */ /* 0x000fea0003800000 */
[----:B------:R-:W2:Y:S01]  /*11550*/  LDL R10, [R1+0x1c] ;  /* 0x00001c00010a7983 */ /* 0x000ea20000100800 */
[----:B-----5:R-:W3:Y:S01]  /*11560*/  LDC R8, c[0x0][0x43c] ;  /* 0x00010f00ff087b82 */ /* 0x020ee20000000800 */
[----:B------:R-:W-:Y:S02]  /*11570*/  ULDC.64 UR6, c[0x0][0x428] ;  /* 0x00010a0000067ab9 */ /* 0x000fe40000000a00 */
[----:B------:R-:W4:Y:S01]  /*11580*/  LDL R9, [R1+0xc] ;  /* 0x00000c0001097983 */ /* 0x000f220000100800 */
[----:B---3--:R-:W-:-:S13]  /*11590*/  ISETP.NE.AND P0, PT, R8, 0x1, PT ;  /* 0x000000010800780c */ /* 0x008fda0003f05270 */
[----:B------:R-:W3:Y:S02]  /*115a0*/  @P0 LDC.64 R2, c[0x0][0x440] ;  /* 0x00011000ff020b82 */ /* 0x000ee40000000a00 */
[----:B---3--:R-:W-:-:S04]  /*115b0*/  @P0 IMAD.HI.U32 R7, R0, R2, RZ ;  /* 0x0000000200070227 */ /* 0x008fc800078e00ff */
[----:B------:R-:W-:Y:S01]  /*115c0*/  IMAD.MOV.U32 R2, RZ, RZ, R0 ;  /* 0x000000ffff027224 */ /* 0x000fe200078e0000 */
[----:B------:R-:W-:-:S04]  /*115d0*/  @P0 SHF.R.U32.HI R2, RZ, R3, R7 ;  /* 0x00000003ff020219 */ /* 0x000fc80000011607 */
[--C-:B------:R-:W-:Y:S01]  /*115e0*/  SHF.R.S32.HI R3, RZ, 0x1f, R2.reuse ;  /* 0x0000001fff037819 */ /* 0x100fe20000011402 */
[----:B------:R-:W-:-:S04]  /*115f0*/  IMAD.MOV R7, RZ, RZ, -R2 ;  /* 0x000000ffff077224 */ /* 0x000fc800078e0a02 */
[----:B------:R-:W-:Y:S02]  /*11600*/  IMAD R7, R8, R7, R0 ;  /* 0x0000000708077224 */ /* 0x000fe400078e0200 */
[----:B--2---:R-:W-:-:S04]  /*11610*/  IMAD R8, R10, UR6, RZ ;  /* 0x000000060a087c24 */ /* 0x004fc8000f8e02ff */
[C---:B----4-:R-:W-:Y:S02]  /*11620*/  IMAD R8, R9.reuse, UR7, R8 ;  /* 0x0000000709087c24 */ /* 0x050fe4000f8e0208 */
[----:B------:R-:W-:-:S05]  /*11630*/  IMAD.WIDE.U32 R2, R9, UR6, R2 ;  /* 0x0000000609027c25 */ /* 0x000fca000f8e0002 */
[----:B------:R-:W-:Y:S02]  /*11640*/  IADD3 R3, R8, R3, RZ ;  /* 0x0000000308037210 */ /* 0x000fe40007ffe0ff */
[----:B------:R-:W-:-:S04]  /*11650*/  LEA R8, P0, R2, UR4, 0x2 ;  /* 0x0000000402087c11 */ /* 0x000fc8000f8010ff */
[----:B------:R-:W-:-:S05]  /*11660*/  LEA.HI.X R9, R2, UR5, R3, 0x2, P0 ;  /* 0x0000000502097c11 */ /* 0x000fca00080f1403 */
[----:B------:R2:W5:Y:S04]  /*11670*/  LDG.E R8, desc[UR60][R8.64] ;  /* 0x0000003c08087981 */ /* 0x000568000c1e1900 */
.L_x_476:
[----:B------:R-:W3:Y:S01]  /*11680*/  LDL R2, [R1+0x4] ;  /* 0x0000040001027983 */ /* 0x000ee20000100800 */
[----:B------:R-:W-:Y:S01]  /*11690*/  BSSY B2, `(.L_x_477) ;  /* 0x0000005000027945 */ /* 0x000fe20003800000 */
[----:B---3--:R-:W-:Y:S01]  /*116a0*/  IMAD R3, R4, 0x8, R2 ;  /* 0x0000000804037824 */ /* 0x008fe200078e0202 */
[----:B------:R-:W-:-:S04]  /*116b0*/  SHF.L.U32 R2, R5, 0x1f, RZ ;  /* 0x0000001f05027819 */ /* 0x000fc800000006ff */
[----:B------:R-:W3:Y:S02]  /*116c0*/  SYNCS.PHASECHK.TRANS64.TRYWAIT P0, [R3+URZ+0x36840], R2 ;  /* 0x03684002030075a7 */ /* 0x000ee4000800017f */
[----:B---3--:R-:W-:Y:S05]  /*116d0*/  @!P0 BRA `(.L_x_478) ;  /* 0x0000003800888947 */ /* 0x008fea0003800000 */
.L_x_574:
[----:B------:R-:W-:Y:S05]  /*116e0*/  BSYNC B2 ;  /* 0x0000000000027941 */ /* 0x000fea0003800000 */
.L_x_477:
[----:B--2---:R-:W2:Y:S01]  /*116f0*/  S2R R9, SR_TID.X ;  /* 0x0000000000097919 */ /* 0x004ea20000002100 */
[----:B------:R-:W-:Y:S01]  /*11700*/  BSSY B2, `(.L_x_479) ;  /* 0x000000b000027945 */ /* 0x000fe20003800000 */
[----:B--2---:R-:W-:-:S04]  /*11710*/  LOP3.LUT R9, R9, 0x7f, RZ, 0xc0, !PT ;  /* 0x0000007f09097812 */ /* 0x004fc800078ec0ff */
[----:B------:R-:W-:-:S13]  /*11720*/  ISETP.NE.AND P1, PT, R9, RZ, PT ;  /* 0x000000ff0900720c */ /* 0x000fda0003f25270 */
[----:B------:R-:W-:Y:S05]  /*11730*/  @P1 BRA `(.L_x_480) ;  /* 0x00000000001c1947 */ /* 0x000fea0003800000 */
[----:B------:R-:W2:Y:S01]  /*11740*/  S2R R9, SR_TID.X ;  /* 0x0000000000097919 */ /* 0x000ea20000002100 */
[----:B---3--:R-:W-:-:S04]  /*11750*/  IMAD.MOV.U32 R2, RZ, RZ, 0xa800 ;  /* 0x0000a800ff027424 */ /* 0x008fc800078e00ff */
[----:B------:R4:W-:Y:S01]  /*11760*/  SYNCS.ARRIVE.TRANS64 RZ, [R3+URZ+0x36830], R2 ;  /* 0x0368300203ff79a7 */ /* 0x0009e2000800003f */
[----:B--2---:R-:W-:-:S04]  /*11770*/  LOP3.LUT R9, R9, 0x1f, RZ, 0xc0, !PT ;  /* 0x0000001f09097812 */ /* 0x004fc800078ec0ff */
[----:B------:R-:W-:-:S13]  /*11780*/  ISETP.NE.AND P0, PT, R9, RZ, PT ;  /* 0x000000ff0900720c */ /* 0x000fda0003f05270 */
[----:B----4-:R-:W-:Y:S05]  /*11790*/  @!P0 BRA `(.L_x_480) ;  /* 0x0000000000048947 */ /* 0x010fea0003800000 */
[----:B------:R-:W-:Y:S01]  /*117a0*/  BPT.TRAP 0x1 ;  /* 0x000000040000795c */ /* 0x000fe20000300000 */
.L_x_480:
[----:B------:R-:W-:Y:S05]  /*117b0*/  BSYNC B2 ;  /* 0x0000000000027941 */ /* 0x000fea0003800000 */
.L_x_479:
[----:B------:R-:W2:Y:S04]  /*117c0*/  LDL R9, [R1+0x4] ;  /* 0x0000040001097983 */ /* 0x000ea80000100800 */
[----:B---3--:R-:W3:Y:S01]  /*117d0*/  LDL R2, [R1+0x18] ;  /* 0x0000180001027983 */ /* 0x008ee20000100800 */
        /* <DEDUP_REMOVED lines=8> */
[----:B--2---:R-:W-:-:S02]  /*11860*/  IMAD R9, R4, 0xa800, R9 ;  /* 0x0000a80004097824 */ /* 0x004fc400078e0209 */
[----:B---3--:R-:W-:Y:S02]  /*11870*/  IMAD R2, R7, 0x70, R2 ;  /* 0x0000007007027824 */ /* 0x008fe400078e0202 */
[----:B------:R-:W-:-:S08]  /*11880*/  VIADD R10, R9, 0x21400 ;  /* 0x00021400090a7836 */ /* 0x000fd00000000000 */
.L_x_481:
        /* <DEDUP_REMOVED lines=9> */
[----:B--2---:R-:W-:Y:S05]  /*11920*/  @P0 BRA.U.ANY `(.L_x_481) ;  /* 0xfffffffd00d80947 */ /* 0x004fea000393ffff */
[----:B------:R-:W-:Y:S01]  /*11930*/  IMAD.MOV.U32 R15, RZ, RZ, 0x40 ;  /* 0x00000040ff0f7424 */ /* 0x000fe200078e00ff */
[----:B------:R-:W-:Y:S01]  /*11940*/  PLOP3.LUT P0, PT, PT, PT, PT, 0x80, 0x0 ;  /* 0x000000000000781c */ /* 0x000fe20003f0f070 */
[----:B------:R-:W-:Y:S01]  /*11950*/  VIADD R10, R9, 0x24c00 ;  /* 0x00024c00090a7836 */ /* 0x000fe20000000000 */
[----:B------:R-:W-:Y:S01]  /*11960*/  UMOV UR6, 0x0 ;  /* 0x0000000000067882 */ /* 0x000fe20000000000 */
[----:B------:R-:W-:Y:S01]  /*11970*/  UMOV UR7, 0x14f00000 ;  /* 0x14f0000000077882 */ /* 0x000fe20000000000 */
[----:B------:R-:W-:-:S15]  /*11980*/  R2UR UR10, R15 ;  /* 0x000000000f0a72ca */ /* 0x000fde00000e0000 */
.L_x_482:
        /* <DEDUP_REMOVED lines=16> */
.L_x_483:
        /* <DEDUP_REMOVED lines=10> */
[----:B------:R-:W2:Y:S04]  /*11b30*/  LDL.LU R12, [R1+0x10] ;  /* 0x00001000010c7983 */ /* 0x000ea80000300800 */
[----:B------:R-:W3:Y:S01]  /*11b40*/  LDL R10, [R1+0x8] ;  /* 0x00000800010a7983 */ /* 0x000ee20000100800 */
[----:B------:R-:W-:Y:S01]  /*11b50*/  BSSY B2, `(.L_x_484) ;  /* 0x0000005000027945 */ /* 0x000fe20003800000 */
[----:B--2---:R-:W-:Y:S01]  /*11b60*/  SHF.L.U32 R3, R12, 0x1f, RZ ;  /* 0x0000001f0c037819 */ /* 0x004fe200000006ff */
[----:B---3--:R-:W-:-:S04]  /*11b70*/  IMAD R2, R10, 0x8, R6 ;  /* 0x000000080a027824 */ /* 0x008fc800078e0206 */
[----:B------:R-:W2:Y:S02]  /*11b80*/  SYNCS.PHASECHK.TRANS64.TRYWAIT P0, [R2+URZ+0x60], R3 ;  /* 0x00006003020075a7 */ /* 0x000ea4000800017f */
[----:B--2---:R-:W-:Y:S05]  /*11b90*/  @!P0 BRA `(.L_x_485) ;  /* 0x00000034006c8947 */ /* 0x004fea0003800000 */
.L_x_575:
[----:B------:R-:W-:Y:S05]  /*11ba0*/  BSYNC B2 ;  /* 0x0000000000027941 */ /* 0x000fea0003800000 */
.L_x_484:
[----:B------:R-:W-:Y:S01]  /*11bb0*/  BSSY B2, `(.L_x_486) ;  /* 0x000000b000027945 */ /* 0x000fe20003800000 */
[----:B------:R-:W-:Y:S01]  /*11bc0*/  MOV R12, 0x0 ;  /* 0x00000000000c7802 */ /* 0x000fe20000000f00 */
[----:B------:R-:W-:Y:S02]  /*11bd0*/  IMAD.MOV.U32 R13, RZ, RZ, 0x14f00000 ;  /* 0x14f00000ff0d7424 */ /* 0x000fe400078e00ff */
[----:B------:R-:W-:Y:S05]  /*11be0*/  @P1 BRA `(.L_x_487) ;  /* 0x00000000001c1947 */ /* 0x000fea0003800000 */
[----:B------:R-:W3:Y:S01]  /*11bf0*/  S2R R9, SR_TID.X ;  /* 0x0000000000097919 */ /* 0x000ee20000002100 */
[----:B--2---:R-:W-:-:S04]  /*11c00*/  IMAD.MOV.U32 R3, RZ, RZ, 0xa800 ;  /* 0x0000a800ff037424 */ /* 0x004fc800078e00ff */
[----:B------:R4:W-:Y:S01]  /*11c10*/  SYNCS.ARRIVE.TRANS64 RZ, [R2+URZ+0x50], R3 ;  /* 0x0000500302ff79a7 */ /* 0x0009e2000800003f */
[----:B---3--:R-:W-:-:S04]  /*11c20*/  LOP3.LUT R9, R9, 0x1f, RZ, 0xc0, !PT ;  /* 0x0000001f09097812 */ /* 0x008fc800078ec0ff */
[----:B------:R-:W-:-:S13]  /*11c30*/  ISETP.NE.AND P0, PT, R9, RZ, PT ;  /* 0x000000ff0900720c */ /* 0x000fda0003f05270 */
[----:B----4-:R-:W-:Y:S05]  /*11c40*/  @!P0 BRA `(.L_x_487) ;  /* 0x0000000000048947 */ /* 0x010fea0003800000 */
[----:B------:R-:W-:Y:S01]  /*11c50*/  BPT.TRAP 0x1 ;  /* 0x000000040000795c */ /* 0x000fe20000300000 */
.L_x_487:
[----:B------:R-:W-:Y:S05]  /*11c60*/  BSYNC B2 ;  /* 0x0000000000027941 */ /* 0x000fea0003800000 */
.L_x_486:
[----:B------:R-:W3:Y:S04]  /*11c70*/  LDL R17, [R1+0x4] ;  /* 0x0000040001117983 */ /* 0x000ee80000100800 */
[----:B--2---:R-:W3:Y:S04]  /*11c80*/  LDL.LU R3, [R1+0x8] ;  /* 0x0000080001037983 */ /* 0x004ee80000300800 */
[----:B------:R-:W2:Y:S04]  /*11c90*/  LDL R10, [R1+0x18] ;  /* 0x00001800010a7983 */ /* 0x000ea80000100800 */
[----:B------:R-:W2:Y:S01]  /*11ca0*/  LDL.LU R9, [R1+0x14] ;  /* 0x0000140001097983 */ /* 0x000ea20000300800 */
[----:B------:R-:W-:Y:S01]  /*11cb0*/  R2UR UR10, R11 ;  /* 0x000000000b0a72ca */ /* 0x000fe200000e0000 */
[----:B------:R-:W-:Y:S01]  /*11cc0*/  UIADD3 UR4, UP0, UR36, 0x470, URZ ;  /* 0x0000047024047890 */ /* 0x000fe2000ff1e03f */
[----:B------:R-:W-:Y:S01]  /*11cd0*/  R2UR UR6, R12 ;  /* 0x000000000c0672ca */ /* 0x000fe200000e0000 */
[----:B------:R-:W-:Y:S01]  /*11ce0*/  VIADD R2, R2, 0x50 ;  /* 0x0000005002027836 */ /* 0x000fe20000000000 */
[----:B------:R-:W-:Y:S01]  /*11cf0*/  R2UR UR7, R13 ;  /* 0x000000000d0772ca */ /* 0x000fe200000e0000 */
[----:B------:R-:W-:Y:S01]  /*11d00*/  UIADD3.X UR5, URZ, UR37, URZ, UP0, !UPT ;  /* 0x000000253f057290 */ /* 0x000fe200087fe43f */
[----:B------:R-:W-:Y:S01]  /*11d10*/  PLOP3.LUT P0, PT, PT, PT, PT, 0x80, 0x0 ;  /* 0x000000000000781c */ /* 0x000fe20003f0f070 */
[----:B---3--:R-:W-:-:S02]  /*11d20*/  IMAD R3, R3, 0xa800, R17 ;  /* 0x0000a80003037824 */ /* 0x008fc400078e0211 */
[----:B--2---:R-:W-:Y:S02]  /*11d30*/  IMAD R9, R9, 0x70, R10 ;  /* 0x0000007009097824 */ /* 0x004fe400078e020a */
[----:B------:R-:W-:-:S08]  /*11d40*/  VIADD R10, R3, 0x400 ;  /* 0x00000400030a7836 */ /* 0x000fd00000000000 */
.L_x_488:
        /* <DEDUP_REMOVED lines=10> */
[----:B--2---:R-:W-:Y:S05]  /*11df0*/  @P0 BRA.U.ANY `(.L_x_488) ;  /* 0xfffffffd00d40947 */ /* 0x004fea000393ffff */
[----:B------:R-:W-:Y:S01]  /*11e00*/  R2UR UR10, R15 ;  /* 0x000000000f0a72ca */ /* 0x000fe200000e0000 */
[----:B------:R-:W-:Y:S01]  /*11e10*/  VIADD R10, R3, 0x3c00 ;  /* 0x00003c00030a7836 */ /* 0x000fe20000000000 */
[----:B------:R-:W-:Y:S02]  /*11e20*/  R2UR UR6, R12 ;  /* 0x000000000c0672ca */ /* 0x000fe400000e0000 */
[----:B------:R-:W-:Y:S02]  /*11e30*/  R2UR UR7, R13 ;  /* 0x000000000d0772ca */ /* 0x000fe400000e0000 */
[----:B------:R-:W-:-:S13]  /*11e40*/  PLOP3.LUT P0, PT, PT, PT, PT, 0x80, 0x0 ;  /* 0x000000000000781c */ /* 0x000fda0003f0f070 */
.L_x_489:
        /* <DEDUP_REMOVED lines=16> */
.L_x_490:
        /* <DEDUP_REMOVED lines=11> */
[----:B------:R2:W-:Y:S04]  /*12000*/  STL [R1+0x14], R7 ;  /* 0x0000140701007387 */ /* 0x0005e80000100800 */
[----:B------:R2:W-:Y:S02]  /*12010*/  STL [R1], R8 ;  /* 0x0000000801007387 */ /* 0x0005e40000100800 */
.L_x_475:
[----:B------:R-:W-:Y:S05]  /*12020*/  BSYNC B1 ;  /* 0x0000000000017941 */ /* 0x000fea0003800000 */
.L_x_474:
        /* <DEDUP_REMOVED lines=8> */
[----:B------:R3:W-:Y:S04]  /*120b0*/  STL [R1+0x10], R10 ;  /* 0x0000100a01007387 */ /* 0x0007e80000100800 */
[----:B------:R3:W-:Y:S01]  /*120c0*/  STL [R1+0x8], R11 ;  /* 0x0000080b01007387 */ /* 0x0007e20000100800 */
[----:B------:R-:W-:Y:S05]  /*120d0*/  @!P1 BRA `(.L_x_492) ;  /* 0x0000000800c49947 */ /* 0x000fea0003800000 */
[----:B------:R-:W-:Y:S01]  /*120e0*/  ULDC.64 UR4, c[0x0][0x418] ;  /* 0x0001060000047ab9 */ /* 0x000fe20000000a00 */
[----:B--2---:R-:W-:Y:S01]  /*120f0*/  VIADD R7, R0, 0xffffffff ;  /* 0xffffffff00077836 */ /* 0x004fe20000000000 */
[----:B------:R-:W-:-:S04]  /*12100*/  ISETP.NE.U32.AND P0, PT, RZ, UR4, PT ;  /* 0x00000004ff007c0c */ /* 0x000fc8000bf05070 */
[----:B------:R-:W-:-:S13]  /*12110*/  ISETP.NE.AND.EX P0, PT, RZ, UR5, PT, P0 ;  /* 0x00000005ff007c0c */ /* 0x000fda000bf05300 */
[----:B------:R-:W-:Y:S05]  /*12120*/  @!P0 BRA `(.L_x_493) ;  /* 0x00000000004c8947 */ /* 0x000fea0003800000 */
[----:B------:R-:W2:Y:S01]  /*12130*/  LDL R13, [R1+0x1c] ;  /* 0x00001c00010d7983 */ /* 0x000ea20000100800 */
[----:B------:R-:W4:Y:S01]  /*12140*/  LDC R9, c[0x0][0x43c] ;  /* 0x00010f00ff097b82 */ /* 0x000f220000000800 */
[----:B------:R-:W-:Y:S02]  /*12150*/  ULDC.64 UR6, c[0x0][0x428] ;  /* 0x00010a0000067ab9 */ /* 0x000fe40000000a00 */
[----:B------:R-:W3:Y:S01]  /*12160*/  LDL R12, [R1+0xc] ;  /* 0x00000c00010c7983 */ /* 0x000ee20000100800 */
[----:B----4-:R-:W-:-:S13]  /*12170*/  ISETP.NE.AND P0, PT, R9, 0x1, PT ;  /* 0x000000010900780c */ /* 0x010fda0003f05270 */
[----:B------:R-:W4:Y:S02]  /*12180*/  @P0 LDC.64 R2, c[0x0][0x440] ;  /* 0x00011000ff020b82 */ /* 0x000f240000000a00 */
[----:B----45:R-:W-:-:S04]  /*12190*/  @P0 IMAD.HI.U32 R8, R7, R2, RZ ;  /* 0x0000000207080227 */ /* 0x030fc800078e00ff */
[----:B------:R-:W-:Y:S01]  /*121a0*/  IMAD.MOV.U32 R2, RZ, RZ, R7 ;  /* 0x000000ffff027224 */ /* 0x000fe200078e0007 */
[----:B------:R-:W-:-:S05]  /*121b0*/  @P0 SHF.R.U32.HI R2, RZ, R3, R8 ;  /* 0x00000003ff020219 */ /* 0x000fca0000011608 */
[----:B------:R-:W-:-:S04]  /*121c0*/  IMAD.MOV R3, RZ, RZ, -R2 ;  /* 0x000000ffff037224 */ /* 0x000fc800078e0a02 */
[----:B------:R-:W-:Y:S01]  /*121d0*/  IMAD R7, R9, R3, R7 ;  /* 0x0000000309077224 */ /* 0x000fe200078e0207 */
[----:B------:R-:W-:Y:S01]  /*121e0*/  SHF.R.S32.HI R3, RZ, 0x1f, R2 ;  /* 0x0000001fff037819 */ /* 0x000fe20000011402 */
[----:B--2---:R-:W-:-:S04]  /*121f0*/  IMAD R8, R13, UR6, RZ ;  /* 0x000000060d087c24 */ /* 0x004fc8000f8e02ff */
[C---:B---3--:R-:W-:Y:S02]  /*12200*/  IMAD R8, R12.reuse, UR7, R8 ;  /* 0x000000070c087c24 */ /* 0x048fe4000f8e0208 */
[----:B------:R-:W-:-:S05]  /*12210*/  IMAD.WIDE.U32 R2, R12, UR6, R2 ;  /* 0x000000060c027c25 */ /* 0x000fca000f8e0002 */
[----:B------:R-:W-:Y:S02]  /*12220*/  IADD3 R3, R8, R3, RZ ;  /* 0x0000000308037210 */ /* 0x000fe40007ffe0ff */
[----:B------:R-:W-:-:S04]  /*12230*/  LEA R8, P0, R2, UR4, 0x2 ;  /* 0x0000000402087c11 */ /* 0x000fc8000f8010ff */
[----:B------:R-:W-:-:S05]  /*12240*/  LEA.HI.X R9, R2, UR5, R3, 0x2, P0 ;  /* 0x0000000502097c11 */ /* 0x000fca00080f1403 */
[----:B------:R2:W5:Y:S04]  /*12250*/  LDG.E R8, desc[UR60][R8.64] ;  /* 0x0000003c08087981 */ /* 0x000568000c1e1900 */
.L_x_493:
[----:B------:R-:W4:Y:S01]  /*12260*/  LDL R2, [R1+0x4] ;  /* 0x0000040001027983 */ /* 0x000f220000100800 */
[----:B------:R-:W-:Y:S01]  /*12270*/  SHF.L.U32 R3, R10, 0x1f, RZ ;  /* 0x0000001f0a037819 */ /* 0x000fe200000006ff */
[----:B------:R-:W-:Y:S01]  /*12280*/  BSSY B2, `(.L_x_494) ;  /* 0x0000004000027945 */ /* 0x000fe20003800000 */
[----:B----4-:R-:W-:-:S04]  /*12290*/  IMAD R2, R11, 0x8, R2 ;  /* 0x000000080b027824 */ /* 0x010fc800078e0202 */
[----:B------:R-:W4:Y:S02]  /*122a0*/  SYNCS.PHASECHK.TRANS64.TRYWAIT P0, [R2+URZ+0x36840], R3 ;  /* 0x03684003020075a7 */ /* 0x000f24000800017f */
[----:B----4-:R-:W-:Y:S05]  /*122b0*/  @!P0 BRA `(.L_x_495) ;  /* 0x0000002c00b88947 */ /* 0x010fea0003800000 */
.L_x_576:
[----:B------:R-:W-:Y:S05]  /*122c0*/  BSYNC B2 ;  /* 0x0000000000027941 */ /* 0x000fea0003800000 */
.L_x_494:
[----:B--2---:R-:W2:Y:S01]  /*122d0*/  S2R R9, SR_TID.X ;  /* 0x0000000000097919 */ /* 0x004ea20000002100 */
[----:B------:R-:W-:Y:S01]  /*122e0*/  BSSY B2, `(.L_x_496) ;  /* 0x000000b000027945 */ /* 0x000fe20003800000 */
[----:B--2---:R-:W-:-:S04]  /*122f0*/  LOP3.LUT R9, R9, 0x7f, RZ, 0xc0, !PT ;  /* 0x0000007f09097812 */ /* 0x004fc800078ec0ff */
[----:B------:R-:W-:-:S13]  /*12300*/  ISETP.NE.AND P1, PT, R9, RZ, PT ;  /* 0x000000ff0900720c */ /* 0x000fda0003f25270 */
[----:B------:R-:W-:Y:S05]  /*12310*/  @P1 BRA `(.L_x_497) ;  /* 0x00000000001c1947 */ /* 0x000fea0003800000 */
[----:B------:R-:W2:Y:S01]  /*12320*/  S2R R9, SR_TID.X ;  /* 0x0000000000097919 */ /* 0x000ea20000002100 */
[----:B----4-:R-:W-:-:S04]  /*12330*/  IMAD.MOV.U32 R3, RZ, RZ, 0xa800 ;  /* 0x0000a800ff037424 */ /* 0x010fc800078e00ff */
[----:B------:R4:W-:Y:S01]  /*12340*/  SYNCS.ARRIVE.TRANS64 RZ, [R2+URZ+0x36830], R3 ;  /* 0x0368300302ff79a7 */ /* 0x0009e2000800003f */
[----:B--2---:R-:W-:-:S04]  /*12350*/  LOP3.LUT R9, R9, 0x1f, RZ, 0xc0, !PT ;  /* 0x0000001f09097812 */ /* 0x004fc800078ec0ff */
[----:B------:R-:W-:-:S13]  /*12360*/  ISETP.NE.AND P0, PT, R9, RZ, PT ;  /* 0x000000ff0900720c */ /* 0x000fda0003f05270 */
[----:B----4-:R-:W-:Y:S05]  /*12370*/  @!P0 BRA `(.L_x_497) ;  /* 0x0000000000048947 */ /* 0x010fea0003800000 */
[----:B------:R-:W-:Y:S01]  /*12380*/  BPT.TRAP 0x1 ;  /* 0x000000040000795c */ /* 0x000fe20000300000 */
.L_x_497:
[----:B------:R-:W-:Y:S05]  /*12390*/  BSYNC B2 ;  /* 0x0000000000027941 */ /* 0x000fea0003800000 */
.L_x_496:
[----:B------:R-:W2:Y:S04]  /*123a0*/  LDL R9, [R1+0x8] ;  /* 0x0000080001097983 */ /* 0x000ea80000100800 */
[----:B---3--:R-:W3:Y:S04]  /*123b0*/  LDL R10, [R1+0x4] ;  /* 0x00000400010a7983 */ /* 0x008ee80000100800 */
[----:B----4-:R-:W4:Y:S01]  /*123c0*/  LDL R2, [R1+0x18] ;  /* 0x0000180001027983 */ /* 0x010f220000100800 */
[----:B------:R-:W-:-:S05]  /*123d0*/  IMAD.MOV.U32 R12, RZ, RZ, RZ ;  /* 0x000000ffff0c7224 */ /* 0x000fca00078e00ff */
[----:B------:R-:W-:Y:S01]  /*123e0*/  R2UR UR10, R12 ;  /* 0x000000000c0a72ca */ /* 0x000fe200000e0000 */
[----:B------:R-:W-:Y:S01]  /*123f0*/  UIADD3 UR4, UP0, UR36, 0x370, URZ ;  /* 0x0000037024047890 */ /* 0x000fe2000ff1e03f */
[----:B------:R-:W-:Y:S01]  /*12400*/  PLOP3.LUT P0, PT, PT, PT, PT, 0x80, 0x0 ;  /* 0x000000000000781c */ /* 0x000fe20003f0f070 */
[----:B------:R-:W-:Y:S01]  /*12410*/  UMOV UR6, 0x0 ;  /* 0x0000000000067882 */ /* 0x000fe20000000000 */
[----:B------:R-:W-:Y:S01]  /*12420*/  UMOV UR7, 0x14f00000 ;  /* 0x14f0000000077882 */ /* 0x000fe20000000000 */
[----:B------:R-:W-:Y:S01]  /*12430*/  UIADD3.X UR5, URZ, UR37, URZ, UP0, !UPT ;  /* 0x000000253f057290 */ /* 0x000fe200087fe43f */
[C---:B--2---:R-:W-:Y:S02]  /*12440*/  IMAD R3, R9.reuse, 0x8, R6 ;  /* 0x0000000809037824 */ /* 0x044fe400078e0206 */
[----:B---3--:R-:W-:Y:S02]  /*12450*/  IMAD R9, R9, 0xa800, R10 ;  /* 0x0000a80009097824 */ /* 0x008fe400078e020a */
[----:B------:R-:W-:-:S02]  /*12460*/  VIADD R3, R3, 0x30 ;  /* 0x0000003003037836 */ /* 0x000fc40000000000 */
[----:B----4-:R-:W-:Y:S02]  /*12470*/  IMAD R2, R7, 0x70, R2 ;  /* 0x0000007007027824 */ /* 0x010fe400078e0202 */
[----:B------:R-:W-:-:S07]  /*12480*/  VIADD R10, R9, 0x21400 ;  /* 0x00021400090a7836 */ /* 0x000fce0000000000 */
.L_x_498:
        /* <DEDUP_REMOVED lines=16> */
.L_x_499:
        /* <DEDUP_REMOVED lines=16> */
.L_x_500:
        /* <DEDUP_REMOVED lines=10> */
[----:B------:R-:W-:Y:S01]  /*12730*/  SHF.L.U32 R5, R5, 0x1f, RZ ;  /* 0x0000001f05057819 */ /* 0x000fe200000006ff */
[----:B------:R-:W-:Y:S01]  /*12740*/  BSSY B2, `(.L_x_501) ;  /* 0x0000004000027945 */ /* 0x000fe20003800000 */
[----:B------:R-:W-:-:S04]  /*12750*/  LEA R2, R4, R6, 0x3 ;  /* 0x0000000604027211 */ /* 0x000fc800078e18ff */
[----:B------:R-:W2:Y:S02]  /*12760*/  SYNCS.PHASECHK.TRANS64.TRYWAIT P0, [R2+URZ+0x60], R5 ;  /* 0x00006005020075a7 */ /* 0x000ea4000800017f */
[----:B--2---:R-:W-:Y:S05]  /*12770*/  @!P0 BRA `(.L_x_502) ;  /* 0x00000028009c8947 */ /* 0x004fea0003800000 */
.L_x_577:
[----:B------:R-:W-:Y:S05]  /*12780*/  BSYNC B2 ;  /* 0x0000000000027941 */ /* 0x000fea0003800000 */
.L_x_501:
[----:B------:R-:W-:Y:S01]  /*12790*/  BSSY B2, `(.L_x_503) ;  /* 0x000000b000027945 */ /* 0x000fe20003800000 */
[----:B------:R-:W-:Y:S02]  /*127a0*/  IMAD.MOV.U32 R10, RZ, RZ, 0x0 ;  /* 0x00000000ff0a7424 */ /* 0x000fe400078e00ff */
[----:B------:R-:W-:Y:S01]  /*127b0*/  IMAD.MOV.U32 R11, RZ, RZ, 0x14f00000 ;  /* 0x14f00000ff0b7424 */ /* 0x000fe200078e00ff */
[----:B------:R-:W-:Y:S06]  /*127c0*/  @P1 BRA `(.L_x_504) ;  /* 0x00000000001c1947 */ /* 0x000fec0003800000 */
[----:B------:R-:W3:Y:S02]  /*127d0*/  S2R R3, SR_TID.X ;  /* 0x0000000000037919 */ /* 0x000ee40000002100 */
[----:B---3--:R-:W-:Y:S01]  /*127e0*/  LOP3.LUT R9, R3, 0x1f, RZ, 0xc0, !PT ;  /* 0x0000001f03097812 */ /* 0x008fe200078ec0ff */
[----:B------:R-:W-:-:S03]  /*127f0*/  IMAD.MOV.U32 R3, RZ, RZ, 0xa800 ;  /* 0x0000a800ff037424 */ /* 0x000fc600078e00ff */
[----:B------:R-:W-:Y:S01]  /*12800*/  ISETP.NE.AND P0, PT, R9, RZ, PT ;  /* 0x000000ff0900720c */ /* 0x000fe20003f05270 */
[----:B------:R3:W-:-:S12]  /*12810*/  SYNCS.ARRIVE.TRANS64 RZ, [R2+URZ+0x50], R3 ;  /* 0x0000500302ff79a7 */ /* 0x0007d8000800003f */
[----:B---3--:R-:W-:Y:S05]  /*12820*/  @!P0 BRA `(.L_x_504) ;  /* 0x0000000000048947 */ /* 0x008fea0003800000 */
[----:B------:R-:W-:Y:S01]  /*12830*/  BPT.TRAP 0x1 ;  /* 0x000000040000795c */ /* 0x000fe20000300000 */
.L_x_504:
[----:B------:R-:W-:Y:S05]  /*12840*/  BSYNC B2 ;  /* 0x0000000000027941 */ /* 0x000fea0003800000 */
.L_x_503:
[----:B------:R-:W3:Y:S04]  /*12850*/  LDL R9, [R1+0x4] ;  /* 0x0000040001097983 */ /* 0x000ee80000100800 */
[----:B--2---:R-:W2:Y:S04]  /*12860*/  LDL R5, [R1+0x18] ;  /* 0x0000180001057983 */ /* 0x004ea80000100800 */
        /* <DEDUP_REMOVED lines=11> */
.L_x_505:
        /* <DEDUP_REMOVED lines=16> */
.L_x_506:
        /* <DEDUP_REMOVED lines=16> */
.L_x_507:
        /* <DEDUP_REMOVED lines=13> */
.L_x_492:
[----:B------:R-:W-:Y:S05]  /*12bf0*/  BSYNC B1 ;  /* 0x0000000000017941 */ /* 0x000fea0003800000 */
.L_x_491:
[C---:B------:R-:W-:Y:S01]  /*12c00*/  ISETP.GT.AND P0, PT, R0.reuse, 0x1, PT ;  /* 0x000000010000780c */ /* 0x040fe20003f04270 */
[----:B------:R-:W-:-:S12]  /*12c10*/  VIADD R0, R0, 0xfffffffe ;  /* 0xfffffffe00007836 */ /* 0x000fd80000000000 */
[----:B------:R-:W-:Y:S05]  /*12c20*/  @P0 BRA `(.L_x_508) ;  /* 0xffffffe800040947 */ /* 0x000fea000383ffff */
.L_x_454:
[----:B------:R-:W-:Y:S05]  /*12c30*/  BSYNC B0 ;  /* 0x0000000000007941 */ /* 0x000fea0003800000 */
.L_x_453:
[----:B------:R-:W0:Y:S01]  /*12c40*/  S2R R2, SR_TID.X ;  /* 0x0000000000027919 */ /* 0x000e220000002100 */
[----:B------:R-:W-:Y:S01]  /*12c50*/  BSSY B0, `(.L_x_509) ;  /* 0x0000010000007945 */ /* 0x000fe20003800000 */
[----:B0-----:R-:W-:-:S04]  /*12c60*/  LOP3.LUT R3, R2, 0x7f, RZ, 0xc0, !PT ;  /* 0x0000007f02037812 */ /* 0x001fc800078ec0ff */
[----:B------:R-:W-:-:S13]  /*12c70*/  ISETP.NE.AND P0, PT, R3, RZ, PT ;  /* 0x000000ff0300720c */ /* 0x000fda0003f05270 */
[----:B------:R-:W-:Y:S05]  /*12c80*/  @P0 BRA `(.L_x_510) ;  /* 0x0000000000300947 */ /* 0x000fea0003800000 */
[----:B------:R-:W0:Y:S01]  /*12c90*/  S2R R2, SR_LANEID ;  /* 0x0000000000027919 */ /* 0x000e220000000000 */
[----:B------:R-:W-:Y:S01]  /*12ca0*/  VOTEU.ANY UR4, UPT, PT ;  /* 0x0000000000047886 */ /* 0x000fe200038e0100 */
[----:B------:R-:W1:Y:S01]  /*12cb0*/  LDC.64 R4, c[0x0][0xc60] ;  /* 0x00031800ff047b82 */ /* 0x000e620000000a00 */
[----:B------:R-:W0:Y:S02]  /*12cc0*/  FLO.U32 R0, UR4 ;  /* 0x0000000400007d00 */ /* 0x000e2400080e0000 */
[----:B0-----:R-:W-:-:S06]  /*12cd0*/  ISETP.EQ.U32.AND P0, PT, R0, R2, PT ;  /* 0x000000020000720c */ /* 0x001fcc0003f02070 */
[----:B------:R-:W1:Y:S07]  /*12ce0*/  POPC R2, UR4 ;  /* 0x0000000400027d09 */ /* 0x000e6e0008000000 */
[----:B-1----:R-:W2:Y:S04]  /*12cf0*/  @P0 ATOMG.E.ADD.STRONG.GPU PT, R2, desc[UR60][R4.64], R2 ;  /* 0x00000002040209a8 */ /* 0x002ea800081ee1fc */
[----:B--2---:R0:W1:Y:S02]  /*12d00*/  SHFL.IDX PT, R2, R2, R0, 0x1f ;  /* 0x00001f0002027589 */ /* 0x00406400000e0000 */
[----:B0-----:R-:W0:Y:S02]  /*12d10*/  S2R R0, SR_LTMASK ;  /* 0x0000000000007919 */ /* 0x001e240000003900 */
[----:B0-----:R-:W-:-:S06]  /*12d20*/  LOP3.LUT R0, R0, UR4, RZ, 0xc0, !PT ;  /* 0x0000000400007c12 */ /* 0x001fcc000f8ec0ff */
[----:B------:R-:W1:Y:S02]  /*12d30*/  POPC R0, R0 ;  /* 0x0000000000007309 */ /* 0x000e640000000000 */
[----:B-1----:R-:W-:-:S07]  /*12d40*/  IADD3 R16, R2, UR38, R0 ;  /* 0x0000002602107c10 */ /* 0x002fce000fffe000 */
.L_x_510:
[----:B------:R-:W-:Y:S05]  /*12d50*/  BSYNC B0 ;  /* 0x0000000000007941 */ /* 0x000fea0003800000 */
.L_x_509:
[----:B------:R-:W2:Y:S01]  /*12d60*/  LDL.LU R0, [R1+0x20] ;  /* 0x0000200001007983 */ /* 0x000ea20000300800 */
[----:B------:R-:W-:Y:S01]  /*12d70*/  BSSY B0, `(.L_x_511) ;  /* 0x0000050000007945 */ /* 0x000fe20003800000 */
[----:B--2---:R-:W-:-:S13]  /*12d80*/  ISETP.NE.AND P0, PT, R0, RZ, PT ;  /* 0x000000ff0000720c */ /* 0x004fda0003f05270 */
[----:B------:R-:W-:Y:S05]  /*12d90*/  @!P0 BRA `(.L_x_512) ;  /* 0x0000000400348947 */ /* 0x000fea0003800000 */
[----:B------:R-:W2:Y:S04]  /*12da0*/  LDL R4, [R1+0x4] ;  /* 0x0000040001047983 */ /* 0x000ea80000100800 */
[----:B------:R-:W2:Y:S04]  /*12db0*/  LDL R2, [R1+0x8] ;  /* 0x0000080001027983 */ /* 0x000ea80000100800 */
[----:B------:R-:W3:Y:S01]  /*12dc0*/  LDL R0, [R1+0x10] ;  /* 0x0000100001007983 */ /* 0x000ee20000100800 */
[----:B------:R-:W-:Y:S01]  /*12dd0*/  BSSY B1, `(.L_x_513) ;  /* 0x0000006000017945 */ /* 0x000fe20003800000 */
[----:B------:R-:W-:Y:S01]  /*12de0*/  ISETP.NE.AND P1, PT, R3, RZ, PT ;  /* 0x000000ff0300720c */ /* 0x000fe20003f25270 */
[----:B--2---:R-:W-:Y:S01]  /*12df0*/  IMAD R2, R2, 0x8, R4 ;  /* 0x0000000802027824 */ /* 0x004fe200078e0204 */
[----:B---3--:R-:W-:-:S04]  /*12e00*/  SHF.L.U32 R0, R0, 0x1f, RZ ;  /* 0x0000001f00007819 */ /* 0x008fc800000006ff */
[----:B------:R-:W0:Y:S02]  /*12e10*/  SYNCS.PHASECHK.TRANS64.TRYWAIT P0, [R2+URZ+0x36860], R0 ;  /* 0x03686000020075a7 */ /* 0x000e24000800017f */
[----:B0-----:R-:W-:Y:S05]  /*12e20*/  @!P0 BRA `(.L_x_514) ;  /* 0x0000002400048947 */ /* 0x001fea0003800000 */
.L_x_578:
[----:B------:R-:W-:Y:S05]  /*12e30*/  BSYNC B1 ;  /* 0x0000000000017941 */ /* 0x000fea0003800000 */
.L_x_513:
[----:B------:R-:W-:Y:S04]  /*12e40*/  BSSY B1, `(.L_x_515) ;  /* 0x0000009000017945 */ /* 0x000fe80003800000 */
[----:B------:R-:W-:Y:S05]  /*12e50*/  @P1 BRA `(.L_x_516) ;  /* 0x00000000001c1947 */ /* 0x000fea0003800000 */
[----:B------:R-:W2:Y:S01]  /*12e60*/  S2R R3, SR_TID.X ;  /* 0x0000000000037919 */ /* 0x000ea20000002100 */
[----:B0-----:R-:W-:-:S04]  /*12e70*/  IMAD.MOV.U32 R0, RZ, RZ, 0xa800 ;  /* 0x0000a800ff007424 */ /* 0x001fc800078e00ff */
[----:B------:R3:W-:Y:S01]  /*12e80*/  SYNCS.ARRIVE.TRANS64 RZ, [R2+URZ+0x36850], R0 ;  /* 0x0368500002ff79a7 */ /* 0x0007e2000800003f */
[----:B--2---:R-:W-:-:S04]  /*12e90*/  LOP3.LUT R3, R3, 0x1f, RZ, 0xc0, !PT ;  /* 0x0000001f03037812 */ /* 0x004fc800078ec0ff */
[----:B------:R-:W-:-:S13]  /*12ea0*/  ISETP.NE.AND P0, PT, R3, RZ, PT ;  /* 0x000000ff0300720c */ /* 0x000fda0003f05270 */
[----:B---3--:R-:W-:Y:S05]  /*12eb0*/  @!P0 BRA `(.L_x_516) ;  /* 0x0000000000048947 */ /* 0x008fea0003800000 */
[----:B------:R-:W-:Y:S01]  /*12ec0*/  BPT.TRAP 0x1 ;  /* 0x000000040000795c */ /* 0x000fe20000300000 */
.L_x_516:
[----:B------:R-:W-:Y:S05]  /*12ed0*/  BSYNC B1 ;  /* 0x0000000000017941 */ /* 0x000fea0003800000 */
.L_x_515:
[----:B------:R-:W2:Y:S04]  /*12ee0*/  LDL R5, [R1+0x4] ;  /* 0x0000040001057983 */ /* 0x000ea80000100800 */
[----:B0-----:R-:W2:Y:S04]  /*12ef0*/  LDL R0, [R1+0x8] ;  /* 0x0000080001007983 */ /* 0x001ea80000100800 */
[----:B------:R-:W3:Y:S04]  /*12f00*/  LDL.LU R4, [R1+0x18] ;  /* 0x0000180001047983 */ /* 0x000ee80000300800 */
[----:B------:R-:W3:Y:S01]  /*12f10*/  LDL R3, [R1+0x14] ;  /* 0x0000140001037983 */ /* 0x000ee20000100800 */
[----:B------:R-:W-:Y:S01]  /*12f20*/  UIADD3 UR4, UP0, UR36, 0x470, URZ ;  /* 0x0000047024047890 */ /* 0x000fe2000ff1e03f */
[----:B------:R-:W-:Y:S01]  /*12f30*/  PLOP3.LUT P0, PT, PT, PT, PT, 0x80, 0x0 ;  /* 0x000000000000781c */ /* 0x000fe20003f0f070 */
[----:B------:R-:W-:Y:S01]  /*12f40*/  UMOV UR6, 0x0 ;  /* 0x0000000000067882 */ /* 0x000fe20000000000 */
[----:B------:R-:W-:Y:S01]  /*12f50*/  IADD3 R2, R2, 0x36850, RZ ;  /* 0x0003685002027810 */ /* 0x000fe20007ffe0ff */
[----:B------:R-:W-:Y:S01]  /*12f60*/  UIADD3.X UR5, URZ, UR37, URZ, UP0, !UPT ;  /* 0x000000253f057290 */ /* 0x000fe200087fe43f */
[----:B------:R-:W-:Y:S01]  /*12f70*/  UMOV UR7, 0x14f00000 ;  /* 0x14f0000000077882 */ /* 0x000fe20000000000 */
[----:B------:R-:W-:Y:S01]  /*12f80*/  UMOV UR10, URZ ;  /* 0x0000003f000a7c82 */ /* 0x000fe20008000000 */
[----:B--2---:R-:W-:-:S02]  /*12f90*/  IMAD R0, R0, 0xa800, R5 ;  /* 0x0000a80000007824 */ /* 0x004fc400078e0205 */
[----:B---3--:R-:W-:Y:S02]  /*12fa0*/  IMAD R3, R3, 0x70, R4 ;  /* 0x0000007003037824 */ /* 0x008fe400078e0204 */
[----:B------:R-:W-:-:S07]  /*12fb0*/  VIADD R4, R0, 0x400 ;  /* 0x0000040000047836 */ /* 0x000fce0000000000 */
.L_x_517:
        /* <DEDUP_REMOVED lines=11> */
[----:B------:R-:W-:Y:S01]  /*13070*/  PLOP3.LUT P0, PT, PT, PT, PT, 0x80, 0x0 ;  /* 0x000000000000781c */ /* 0x000fe20003f0f070 */
[----:B------:R-:W-:Y:S01]  /*13080*/  VIADD R4, R0, 0x3c00 ;  /* 0x00003c0000047836 */ /* 0x000fe20000000000 */
[----:B------:R-:W-:Y:S01]  /*13090*/  UMOV UR6, 0x0 ;  /* 0x0000000000067882 */ /* 0x000fe20000000000 */
[----:B------:R-:W-:Y:S01]  /*130a0*/  UMOV UR7, 0x14f00000 ;  /* 0x14f0000000077882 */ /* 0x000fe20000000000 */
[----:B------:R-:W-:-:S09]  /*130b0*/  UMOV UR10, 0x40 ;  /* 0x00000040000a7882 */ /* 0x000fd20000000000 */
.L_x_518:
        /* <DEDUP_REMOVED lines=16> */
.L_x_519:
        /* <DEDUP_REMOVED lines=11> */
.L_x_512:
[----:B------:R-:W-:Y:S05]  /*13270*/  BSYNC B0 ;  /* 0x0000000000007941 */ /* 0x000fea0003800000 */
.L_x_511:
[----:B------:R-:W2:Y:S04]  /*13280*/  LDL.LU R5, [R1+0x8] ;  /* 0x0000080001057983 */ /* 0x000ea80000300800 */
[----:B------:R-:W3:Y:S01]  /*13290*/  LDL.LU R4, [R1+0x10] ;  /* 0x0000100001047983 */ /* 0x000ee20000300800 */
[----:B--2---:R-:W-:-:S05]  /*132a0*/  VIADD R0, R5, 0x1 ;  /* 0x0000000105007836 */ /* 0x004fca0000000000 */
[----:B------:R-:W-:-:S04]  /*132b0*/  ISETP.NE.AND P0, PT, R0, 0x2, PT ;  /* 0x000000020000780c */ /* 0x000fc80003f05270 */
[----:B------:R-:W-:Y:S02]  /*132c0*/  SEL R2, RZ, 0x1, P0 ;  /* 0x00000001ff027807 */ /* 0x000fe40000000000 */
[----:B------:R-:W-:Y:S02]  /*132d0*/  SEL R0, R0, RZ, P0 ;  /* 0x000000ff00007207 */ /* 0x000fe40000000000 */
[----:B---3--:R-:W-:-:S03]  /*132e0*/  LOP3.LUT R4, R4, R2, RZ, 0x3c, !PT ;  /* 0x0000000204047212 */ /* 0x008fc600078e3cff */
[----:B------:R0:W-:Y:S04]  /*132f0*/  STL [R1+0x8], R0 ;  /* 0x0000080001007387 */ /* 0x0001e80000100800 */
[----:B------:R0:W-:Y:S02]  /*13300*/  STL [R1+0x10], R4 ;  /* 0x0000100401007387 */ /* 0x0001e40000100800 */
.L_x_433:
[----:B------:R-:W-:Y:S05]  /*13310*/  BSYNC B7 ;  /* 0x0000000000077941 */ /* 0x000fea0003800000 */
.L_x_431:
[----:B0-2---:R-:W2:Y:S02]  /*13320*/  LDL R0, [R1+0x58] ;  /* 0x0000580001007983 */ /* 0x005ea40000100800 */
[----:B--2---:R-:W-:-:S13]  /*13330*/  ISETP.NE.AND P0, PT, R0, RZ, PT ;  /* 0x000000ff0000720c */ /* 0x004fda0003f05270 */
[----:B------:R-:W-:Y:S05]  /*13340*/  @!P0 BRA `(.L_x_520) ;  /* 0x0000000000288947 */ /* 0x000fea0003800000 */
[----:B------:R-:W-:Y:S05]  /*13350*/  WARPSYNC.ALL ;  /* 0x0000000000007948 */ /* 0x000fea0003800000 */
[----:B------:R-:W0:Y:S08]  /*13360*/  S2UR UR5, SR_CgaCtaId ;  /* 0x00000000000579c3 */ /* 0x000e300000008800 */
[----:B------:R-:W-:Y:S06]  /*13370*/  BAR.SYNC.DEFER_BLOCKING 0x5, 0x180 ;  /* 0x0146000000007b1d */ /* 0x000fec0000010000 */
[----:B------:R-:W-:-:S02]  /*13380*/  UMOV UR4, 0x400 ;  /* 0x0000040000047882 */ /* 0x000fc40000000000 */
[----:B0-----:R-:W-:-:S06]  /*13390*/  ULEA UR4, UR5, UR4, 0x18 ;  /* 0x0000000405047291 */ /* 0x001fcc000f8ec03f */
[----:B------:R-:W-:-:S05]  /*133a0*/  IMAD.U32 R0, RZ, RZ, UR4 ;  /* 0x00000004ff007e24 */ /* 0x000fca000f8e00ff */
[----:B------:R0:W2:Y:S04]  /*133b0*/  LDS.128 R16, [R0+0x368d0] ;  /* 0x0368d00000107984 */ /* 0x0000a80000000c00 */
[----:B------:R0:W-:Y:S01]  /*133c0*/  STL [R1+0x4], R0 ;  /* 0x0000040001007387 */ /* 0x0001e20000100800 */
[----:B------:R-:W-:Y:S06]  /*133d0*/  BAR.ARV 0x4, 0x180 ;  /* 0x0106000000007b1d */ /* 0x000fec0000002000 */
[----:B------:R-:W-:Y:S05]  /*133e0*/  BRA `(.L_x_521) ;  /* 0x0000000800487947 */ /* 0x000fea0003800000 */
.L_x_520:
[----:B------:R-:W1:Y:S01]  /*133f0*/  S2R R0, SR_TID.X ;  /* 0x0000000000007919 */ /* 0x000e620000002100 */
[----:B------:R-:W-:Y:S01]  /*13400*/  UMOV UR4, 0xffffffff ;  /* 0xffffffff00047882 */ /* 0x000fe20000000000 */
[----:B-1--4-:R-:W-:-:S04]  /*13410*/  LOP3.LUT R7, R0, 0x1f, RZ, 0xc0, !PT ;  /* 0x0000001f00077812 */ /* 0x012fc800078ec0ff */
[----:B------:R-:W-:Y:S01]  /*13420*/  ISETP.NE.AND P0, PT, R7, 0x1f, PT ;  /* 0x0000001f0700780c */ /* 0x000fe20003f05270 */
[----:B------:R-:W-:-:S12]  /*13430*/  BRA.DIV UR4, `(.L_x_522) ;  /* 0x0000001e04947947 */ /* 0x000fd8000b800000 */
[----:B------:R-:W-:Y:S01]  /*13440*/  IMAD.IADD R5, R19, 0x1, R7 ;  /* 0x0000000113057824 */ /* 0x000fe200078e0207 */
[----:B------:R-:W-:-:S04]  /*13450*/  ULDC UR4, c[0x0][0xc3c] ;  /* 0x00030f0000047ab9 */ /* 0x000fc80000000800 */
[----:B------:R-:W-:-:S13]  /*13460*/  ISETP.GE.OR P1, PT, R5, UR4, !P0 ;  /* 0x0000000405007c0c */ /* 0x000fda000c726670 */
[----:B------:R-:W0:Y:S02]  /*13470*/  @!P1 LDC.64 R2, c[0x0][0xc80] ;  /* 0x00032000ff029b82 */ /* 0x000e240000000a00 */
[----:B0-----:R-:W-:-:S06]  /*13480*/  @!P1 IMAD.WIDE R2, R5, 0x4, R2 ;  /* 0x0000000405029825 */ /* 0x001fcc00078e0202 */
[----:B------:R0:W2:Y:S01]  /*13490*/  @!P1 LDG.E R3, desc[UR60][R2.64] ;  /* 0x0000003c02039981 */ /* 0x0000a2000c1e1900 */
[C---:B------:R-:W-:Y:S02]  /*134a0*/  ISETP.GE.U32.AND P2, PT, R7.reuse, 0x2, PT ;  /* 0x000000020700780c */ /* 0x040fe40003f46070 */
[C---:B------:R-:W-:Y:S01]  /*134b0*/  ISETP.GE.U32.AND P3, PT, R7.reuse, 0x4, PT ;  /* 0x000000040700780c */ /* 0x040fe20003f66070 */
[----:B------:R-:W-:Y:S01]  /*134c0*/  SHFL.IDX PT, R4, R16, 0x1, 0x1f ;  /* 0x00201f0010047f89 */ /* 0x000fe200000e0000 */
[C---:B------:R-:W-:Y:S02]  /*134d0*/  ISETP.GE.U32.AND P4, PT, R7.reuse, 0x8, PT ;  /* 0x000000080700780c */ /* 0x040fe40003f86070 */
[C---:B------:R-:W-:Y:S01]  /*134e0*/  ISETP.GE.U32.AND P5, PT, R7.reuse, 0x10, PT ;  /* 0x000000100700780c */ /* 0x040fe20003fa6070 */
[----:B0-----:R-:W-:Y:S02]  /*134f0*/  IMAD.MOV.U32 R2, RZ, RZ, RZ ;  /* 0x000000ffff027224 */ /* 0x001fe400078e00ff */
[----:B--2---:R-:W-:Y:S01]  /*13500*/  @!P1 IMAD.MOV.U32 R2, RZ, RZ, R3 ;  /* 0x000000ffff029224 */ /* 0x004fe200078e0003 */
[----:B------:R-:W-:-:S04]  /*13510*/  ISETP.NE.AND P1, PT, R7, RZ, PT ;  /* 0x000000ff0700720c */ /* 0x000fc80003f25270 */
[----:B------:R-:W0:Y:S02]  /*13520*/  SHFL.UP PT, R3, R2, 0x1, RZ ;  /* 0x0420000002037989 */ /* 0x000e2400000e00ff */
        /* <DEDUP_REMOVED lines=13> */
[----:B------:R-:W-:Y:S02]  /*13600*/  IMAD.IADD R3, R3, 0x1, R0 ;  /* 0x0000000103037824 */ /* 0x000fe400078e0200 */
[----:B------:R0:W1:Y:S04]  /*13610*/  SHFL.IDX PT, R0, R16, RZ, 0x1f ;  /* 0x00001fff10007589 */ /* 0x00006800000e0000 */
[----:B------:R0:W2:Y:S02]  /*13620*/  SHFL.IDX PT, R6, R3, 0x1f, 0x1f ;  /* 0x03e01f0003067f89 */ /* 0x0000a400000e0000 */
.L_x_588:
[----:B------:R-:W-:Y:S02]  /*13630*/  ULDC UR4, c[0x0][0xc38] ;  /* 0x00030e0000047ab9 */ /* 0x000fe40000000800 */
[----:B0-----:R-:W-:-:S04]  /*13640*/  IMAD.U32 R16, RZ, RZ, UR4 ;  /* 0x00000004ff107e24 */ /* 0x001fc8000f8e00ff */
[----:B--2---:R-:W-:-:S04]  /*13650*/  IMAD R6, R6, R16, RZ ;  /* 0x0000001006067224 */ /* 0x004fc800078e02ff */
[----:B------:R-:W-:-:S05]  /*13660*/  IMAD.IADD R4, R4, 0x1, R6 ;  /* 0x0000000104047824 */ /* 0x000fca00078e0206 */
[----:B-1----:R-:W-:-:S13]  /*13670*/  ISETP.GT.AND P6, PT, R4, R0, PT ;  /* 0x000000000400720c */ /* 0x002fda0003fc4270 */
[----:B------:R-:W-:Y:S05]  /*13680*/  @P6 BRA `(.L_x_523) ;  /* 0x00000000009c6947 */ /* 0x000fea0003800000 */
.L_x_528:
[----:B0-----:R-:W0:Y:S01]  /*13690*/  LDC R2, c[0x0][0xc3c] ;  /* 0x00030f00ff027b82 */ /* 0x001e220000000800 */
[----:B------:R-:W-:-:S05]  /*136a0*/  VIADD R19, R19, 0x1f ;  /* 0x0000001f13137836 */ /* 0x000fca0000000000 */
[----:B0-----:R-:W-:-:S13]  /*136b0*/  ISETP.GE.AND P6, PT, R19, R2, PT ;  /* 0x000000021300720c */ /* 0x001fda0003fc6270 */
[----:B------:R-:W-:Y:S05]  /*136c0*/  @P6 BRA `(.L_x_524) ;  /* 0x0000000400446947 */ /* 0x000fea0003800000 */
[----:B------:R-:W0:Y:S01]  /*136d0*/  S2R R3, SR_TID.X ;  /* 0x0000000000037919 */ /* 0x000e220000002100 */
[----:B------:R-:W-:Y:S01]  /*136e0*/  BSSY B0, `(.L_x_525) ;  /* 0x0000009000007945 */ /* 0x000fe20003800000 */
[----:B0-----:R-:W-:-:S05]  /*136f0*/  LOP3.LUT R3, R3, 0x1f, RZ, 0xc0, !PT ;  /* 0x0000001f03037812 */ /* 0x001fca00078ec0ff */
[----:B------:R-:W-:-:S05]  /*13700*/  IMAD.IADD R5, R19, 0x1, R3 ;  /* 0x0000000113057824 */ /* 0x000fca00078e0203 */
[----:B------:R-:W-:Y:S01]  /*13710*/  ISETP.GE.OR P6, PT, R5, R2, !P0 ;  /* 0x000000020500720c */ /* 0x000fe200047c6670 */
[----:B------:R-:W-:-:S12]  /*13720*/  IMAD.MOV.U32 R2, RZ, RZ, RZ ;  /* 0x000000ffff027224 */ /* 0x000fd800078e00ff */
[----:B------:R-:W-:Y:S05]  /*13730*/  @P6 BRA `(.L_x_526) ;  /* 0x00000000000c6947 */ /* 0x000fea0003800000 */
[----:B------:R-:W0:Y:S02]  /*13740*/  LDC.64 R2, c[0x0][0xc80] ;  /* 0x00032000ff027b82 */ /* 0x000e240000000a00 */
[----:B0-----:R-:W-:-:S06]  /*13750*/  IMAD.WIDE R2, R5, 0x4, R2 ;  /* 0x0000000405027825 */ /* 0x001fcc00078e0202 */
[----:B------:R0:W5:Y:S02]  /*13760*/  LDG.E R2, desc[UR60][R2.64] ;  /* 0x0000003c02027981 */ /* 0x000164000c1e1900 */
.L_x_526:
[----:B------:R-:W-:Y:S05]  /*13770*/  BSYNC B0 ;  /* 0x0000000000007941 */ /* 0x000fea0003800000 */
.L_x_525:
[----:B------:R-:W-:-:S03]  /*13780*/  UMOV UR4, 0xffffffff ;  /* 0xffffffff00047882 */ /* 0x000fc60000000000 */
[----:B------:R-:W-:Y:S05]  /*13790*/  BRA.DIV UR4, `(.L_x_527) ;  /* 0x0000001e04f87947 */ /* 0x000fea000b800000 */
[----:B-----5:R-:W0:Y:S02]  /*137a0*/  SHFL.UP PT, R14, R2, 0x1, RZ ;  /* 0x04200000020e7989 */ /* 0x020e2400000e00ff */
[----:B0-----:R-:W-:-:S05]  /*137b0*/  SEL R3, R14, RZ, P1 ;  /* 0x000000ff0e037207 */ /* 0x001fca0000800000 */
[----:B------:R-:W-:-:S05]  /*137c0*/  IMAD.IADD R3, R2, 0x1, R3 ;  /* 0x0000000102037824 */ /* 0x000fca00078e0203 */
        /* <DEDUP_REMOVED lines=12> */
[----:B------:R0:W1:Y:S02]  /*13890*/  SHFL.IDX PT, R6, R3, 0x1f, 0x1f ;  /* 0x03e01f0003067f89 */ /* 0x00006400000e0000 */
.L_x_596:
[----:B------:R-:W-:Y:S02]  /*138a0*/  ULDC UR4, c[0x0][0xc38] ;  /* 0x00030e0000047ab9 */ /* 0x000fe40000000800 */
[----:B------:R-:W-:-:S04]  /*138b0*/  IMAD.U32 R16, RZ, RZ, UR4 ;  /* 0x00000004ff107e24 */ /* 0x000fc8000f8e00ff */
[----:B-1----:R-:W-:-:S04]  /*138c0*/  IMAD R6, R6, R16, RZ ;  /* 0x0000001006067224 */ /* 0x002fc800078e02ff */
[----:B------:R-:W-:-:S05]  /*138d0*/  IMAD.IADD R4, R6, 0x1, R4 ;  /* 0x0000000106047824 */ /* 0x000fca00078e0204 */
[----:B------:R-:W-:-:S13]  /*138e0*/  ISETP.GT.AND P6, PT, R4, R0, PT ;  /* 0x000000000400720c */ /* 0x000fda0003fc4270 */
[----:B------:R-:W-:Y:S05]  /*138f0*/  @!P6 BRA `(.L_x_528) ;  /* 0xfffffffc0064e947 */ /* 0x000fea000383ffff */
.L_x_523:
[----:B------:R-:W-:Y:S01]  /*13900*/  IMAD.IADD R6, R4, 0x1, -R6 ;  /* 0x0000000104067824 */ /* 0x000fe200078e0a06 */
[----:B------:R-:W-:-:S03]  /*13910*/  UMOV UR4, 0xffffffff ;  /* 0xffffffff00047882 */ /* 0x000fc60000000000 */
[----:B------:R-:W-:-:S05]  /*13920*/  IMAD R4, R3, R16, R6 ;  /* 0x0000001003047224 */ /* 0x000fca00078e0206 */
[----:B------:R-:W-:Y:S01]  /*13930*/  ISETP.GT.AND P6, PT, R4, R0, PT ;  /* 0x000000000400720c */ /* 0x000fe20003fc4270 */
[----:B------:R-:W-:-:S12]  /*13940*/  BRA.DIV UR4, `(.L_x_529) ;  /* 0x0000002204607947 */ /* 0x000fd8000b800000 */
[----:B------:R-:W-:-:S04]  /*13950*/  VOTE.ANY R5, PT, !P6 ;  /* 0x0000000000057806 */ /* 0x000fc800070e0100 */
[----:B------:R-:W1:Y:S02]  /*13960*/  POPC R4, R5 ;  /* 0x0000000500047309 */ /* 0x000e640000000000 */
[----:B-1----:R1:W2:Y:S02]  /*13970*/  SHFL.IDX PT, R17, R2, R4, 0x1f ;  /* 0x00001f0402117589 */ /* 0x0022a400000e0000 */
.L_x_600:
[----:B------:R-:W-:Y:S01]  /*13980*/  ISETP.NE.AND P0, PT, R5, RZ, PT ;  /* 0x000000ff0500720c */ /* 0x000fe20003f05270 */
[----:B-1----:R-:W-:-:S12]  /*13990*/  IMAD.MOV.U32 R2, RZ, RZ, RZ ;  /* 0x000000ffff027224 */ /* 0x002fd800078e00ff */
[----:B------:R-:W-:Y:S05]  /*139a0*/  @!P0 BRA `(.L_x_530) ;  /* 0x0000000000108947 */ /* 0x000fea0003800000 */
[----:B------:R-:W-:Y:S01]  /*139b0*/  UMOV UR4, 0xffffffff ;  /* 0xffffffff00047882 */ /* 0x000fe20000000000 */
[----:B------:R-:W-:Y:S02]  /*139c0*/  VIADD R12, R4, 0xffffffff ;  /* 0xffffffff040c7836 */ /* 0x000fe40000000000 */
[----:B------:R-:W-:Y:S05]  /*139d0*/  BRA.DIV UR4, `(.L_x_531) ;  /* 0x0000002204847947 */ /* 0x000fea000b800000 */
[----:B------:R1:W3:Y:S02]  /*139e0*/  SHFL.IDX PT, R2, R3, R12, 0x1f ;  /* 0x00001f0c03027589 */ /* 0x0002e400000e0000 */
.L_x_530:
[----:B--2---:R-:W-:Y:S01]  /*139f0*/  IABS R5, R17 ;  /* 0x0000001100057213 */ /* 0x004fe20000000000 */
[----:B---3--:R-:W-:Y:S02]  /*13a00*/  IMAD R16, R2, R16, R6 ;  /* 0x0000001002107224 */ /* 0x008fe400078e0206 */
[----:B------:R-:W-:Y:S01]  /*13a10*/  IMAD.IADD R19, R4, 0x1, R19 ;  /* 0x0000000104137824 */ /* 0x000fe200078e0213 */
[----:B------:R-:W2:Y:S01]  /*13a20*/  I2F.RP R2, R5 ;  /* 0x0000000500027306 */ /* 0x000ea20000209400 */
[----:B------:R-:W-:-:S07]  /*13a30*/  IMAD.IADD R0, R0, 0x1, -R16 ;  /* 0x0000000100007824 */ /* 0x000fce00078e0a10 */
[----:B--2---:R-:W2:Y:S02]  /*13a40*/  MUFU.RCP R2, R2 ;  /* 0x0000000200027308 */ /* 0x004ea40000001000 */
[----:B--2---:R-:W-:-:S06]  /*13a50*/  VIADD R2, R2, 0xffffffe ;  /* 0x0ffffffe02027836 */ /* 0x004fcc0000000000 */
[----:B01----:R-:W0:Y:S02]  /*13a60*/  F2I.FTZ.U32.TRUNC.NTZ R3, R2 ;  /* 0x0000000200037305 */ /* 0x003e24000021f000 */
[----:B0-----:R-:W-:-:S04]  /*13a70*/  IMAD.MOV R2, RZ, RZ, -R3 ;  /* 0x000000ffff027224 */ /* 0x001fc800078e0a03 */
[----:B------:R-:W-:Y:S02]  /*13a80*/  IMAD R6, R2, R5, RZ ;  /* 0x0000000502067224 */ /* 0x000fe400078e02ff */
[----:B------:R-:W-:-:S04]  /*13a90*/  IMAD.MOV.U32 R2, RZ, RZ, RZ ;  /* 0x000000ffff027224 */ /* 0x000fc800078e00ff */
[----:B------:R-:W-:Y:S01]  /*13aa0*/  IMAD.HI.U32 R2, R3, R6, R2 ;  /* 0x0000000603027227 */ /* 0x000fe200078e0002 */
[----:B------:R-:W-:Y:S02]  /*13ab0*/  IABS R6, R17 ;  /* 0x0000001100067213 */ /* 0x000fe40000000000 */
[----:B------:R-:W-:Y:S02]  /*13ac0*/  IABS R3, R0 ;  /* 0x0000000000037213 */ /* 0x000fe40000000000 */
[----:B------:R-:W-:-:S03]  /*13ad0*/  IADD3 R6, RZ, -R6, RZ ;  /* 0x80000006ff067210 */ /* 0x000fc60007ffe0ff */
        /* <DEDUP_REMOVED lines=16> */
.L_x_524:
[----:B------:R-:W-:Y:S01]  /*13be0*/  UMOV UR4, URZ ;  /* 0x0000003f00047c82 */ /* 0x000fe20008000000 */
[----:B------:R-:W-:Y:S01]  /*13bf0*/  UMOV UR5, URZ ;  /* 0x0000003f00057c82 */ /* 0x000fe20008000000 */
[----:B------:R-:W-:Y:S01]  /*13c00*/  ULDC UR6, c[0x0][0xc3c] ;  /* 0x00030f0000067ab9 */ /* 0x000fe20000000800 */
[----:B------:R-:W-:Y:S01]  /*13c10*/  IMAD.MOV.U32 R16, RZ, RZ, R0 ;  /* 0x000000ffff107224 */ /* 0x000fe200078e0000 */
[----:B------:R-:W-:Y:S01]  /*13c20*/  MOV R19, UR6 ;  /* 0x0000000600137c02 */ /* 0x000fe20008000f00 */
[----:B------:R-:W-:Y:S02]  /*13c30*/  IMAD.U32 R17, RZ, RZ, UR4 ;  /* 0x00000004ff117e24 */ /* 0x000fe4000f8e00ff */
[----:B------:R-:W-:-:S07]  /*13c40*/  IMAD.U32 R18, RZ, RZ, UR5 ;  /* 0x00000005ff127e24 */ /* 0x000fce000f8e00ff */
.L_x_532:
[----:B------:R3:W2:Y:S01]  /*13c50*/  LDL R3, [R1+0x4] ;  /* 0x0000040001037983 */ /* 0x0006a20000100800 */
[----:B------:R-:W0:Y:S01]  /*13c60*/  S2R R0, SR_TID.X ;  /* 0x0000000000007919 */ /* 0x000e220000002100 */
[----:B------:R-:W-:Y:S05]  /*13c70*/  WARPSYNC.ALL ;  /* 0x0000000000007948 */ /* 0x000fea0003800000 */
[----:B0-----:R-:W-:Y:S01]  /*13c80*/  LOP3.LUT R0, R0, 0x1f, RZ, 0xc0, !PT ;  /* 0x0000001f00007812 */ /* 0x001fe200078ec0ff */
[----:B------:R-:W-:Y:S03]  /*13c90*/  BAR.SYNC.DEFER_BLOCKING 0x4, 0x180 ;  /* 0x0106000000007b1d */ /* 0x000fe60000010000 */
[----:B------:R-:W-:-:S13]  /*13ca0*/  ISETP.NE.AND P0, PT, R0, RZ, PT ;  /* 0x000000ff0000720c */ /* 0x000fda0003f05270 */
[----:B------:R-:W2:Y:S01]  /*13cb0*/  @!P0 S2R R0, SR_CgaCtaId ;  /* 0x0000000000008919 */ /* 0x000ea20000008800 */
[----:B------:R-:W-:-:S04]  /*13cc0*/  @!P0 MOV R2, 0x400 ;  /* 0x0000040000028802 */ /* 0x000fc80000000f00 */
[----:B--2---:R-:W-:-:S05]  /*13cd0*/  @!P0 LEA R3, R0, R2, 0x18 ;  /* 0x0000000200038211 */ /* 0x004fca00078ec0ff */
[----:B------:R3:W-:Y:S04]  /*13ce0*/  @!P0 STS.128 [R3+0x368d0], R16 ;  /* 0x0368d01003008388 */ /* 0x0007e80000000c00 */
[----:B------:R3:W-:Y:S01]  /*13cf0*/  @!P0 STL [R1+0x4], R3 ;  /* 0x0000040301008387 */ /* 0x0007e20000100800 */
[----:B------:R-:W-:Y:S06]  /*13d00*/  BAR.ARV 0x5, 0x180 ;  /* 0x0146000000007b1d */ /* 0x000fec0000002000 */
.L_x_521:
[----:B------:R-:W-:Y:S02]  /*13d10*/  ULDC UR4, c[0x0][0xc3c] ;  /* 0x00030f0000047ab9 */ /* 0x000fe40000000800 */
[----:B--2---:R-:W-:-:S13]  /*13d20*/  ISETP.GE.AND P0, PT, R19, UR4, PT ;  /* 0x0000000413007c0c */ /* 0x004fda000bf06270 */
[----:B------:R-:W-:Y:S05]  /*13d30*/  @!P0 BRA `(.L_x_533) ;  /* 0xffffffa800788947 */ /* 0x000fea000383ffff */
[----:B------:R-:W-:Y:S05]  /*13d40*/  BSYNC B8 ;  /* 0x0000000000087941 */ /* 0x000fea0003800000 */
.L_x_427:
[----:B0-----:R-:W2:Y:S01]  /*13d50*/  LDL.LU R0, [R1+0x50] ;  /* 0x0000500001007983 */ /* 0x001ea20000300800 */
[----:B------:R-:W-:Y:S01]  /*13d60*/  BSSY B0, `(.L_x_534) ;  /* 0x000000b000007945 */ /* 0x000fe20003800000 */
[----:B------:R-:W0:Y:S01]  /*13d70*/  S2R R5, SR_CgaCtaId ;  /* 0x0000000000057919 */ /* 0x000e220000008800 */
[----:B--2---:R-:W-:-:S05]  /*13d80*/  VIADD R0, R0, 0x1 ;  /* 0x0000000100007836 */ /* 0x004fca0000000000 */
[----:B------:R-:W-:-:S04]  /*13d90*/  LEA.HI R2, R0, R0, RZ, 0x1 ;  /* 0x0000000000027211 */ /* 0x000fc800078f08ff */
[----:B---3--:R-:W-:-:S05]  /*13da0*/  LOP3.LUT R3, R2, 0xfffffffe, RZ, 0xc0, !PT ;  /* 0xfffffffe02037812 */ /* 0x008fca00078ec0ff */
[----:B------:R-:W-:Y:S01]  /*13db0*/  IMAD.IADD R3, R0, 0x1, -R3 ;  /* 0x0000000100037824 */ /* 0x000fe200078e0a03 */
[----:B------:R-:W-:-:S04]  /*13dc0*/  MOV R0, 0x400 ;  /* 0x0000040000007802 */ /* 0x000fc80000000f00 */
[----:B0-----:R-:W-:Y:S02]  /*13dd0*/  LEA R0, R5, R0, 0x18 ;  /* 0x0000000005007211 */ /* 0x001fe400078ec0ff */
[----:B------:R-:W-:-:S04]  /*13de0*/  SHF.L.U32 R3, R3, 0x1f, RZ ;  /* 0x0000001f03037819 */ /* 0x000fc800000006ff */
[----:B------:R-:W0:Y:S02]  /*13df0*/  SYNCS.PHASECHK.TRANS64.TRYWAIT P0, [R0+URZ+0x36820], R3 ;  /* 0x03682003000075a7 */ /* 0x000e24000800017f */
[----:B0-----:R-:W-:Y:S05]  /*13e00*/  @!P0 BRA `(.L_x_535) ;  /* 0x0000001c00a08947 */ /* 0x001fea0003800000 */
.L_x_603:
[----:B------:R-:W-:Y:S05]  /*13e10*/  BSYNC B0 ;  /* 0x0000000000007941 */ /* 0x000fea0003800000 */
.L_x_534:
[----:B------:R-:W-:-:S03]  /*13e20*/  UMOV UR4, 0xffffffff ;  /* 0xffffffff00047882 */ /* 0x000fc60000000000 */
[----:B------:R-:W-:Y:S05]  /*13e30*/  BRA.DIV UR4, `(.L_x_536) ;  /* 0x0000001e04a87947 */ /* 0x000fea000b800000 */
[----:B------:R-:W2:Y:S02]  /*13e40*/  S2R R2, SR_TID.X ;  /* 0x0000000000027919 */ /* 0x000ea40000002100 */
[----:B--2---:R-:W-:-:S04]  /*13e50*/  SHF.R.U32.HI R2, RZ, 0x5, R2 ;  /* 0x00000005ff027819 */ /* 0x004fc80000011602 */
[----:B------:R-:W-:-:S05]  /*13e60*/  LOP3.LUT R2, R2, 0x3, RZ, 0xc0, !PT ;  /* 0x0000000302027812 */ /* 0x000fca00078ec0ff */
[----:B------:R2:W3:Y:S02]  /*13e70*/  SHFL.IDX PT, R14, R2, RZ, 0x1f ;  /* 0x00001fff020e7589 */ /* 0x0004e400000e0000 */
.L_x_606:
[----:B---3--:R-:W-:Y:S01]  /*13e80*/  ISETP.NE.AND P0, PT, R14, RZ, PT ;  /* 0x000000ff0e00720c */ /* 0x008fe20003f05270 */
[----:B------:R-:W-:-:S12]  /*13e90*/  BSSY B0, `(.L_x_537) ;  /* 0x0000027000007945 */ /* 0x000fd80003800000 */
[----:B------:R-:W-:Y:S05]  /*13ea0*/  @P0 BRA `(.L_x_538) ;  /* 0x0000000000940947 */ /* 0x000fea0003800000 */
[----:B------:R-:W-:-:S03]  /*13eb0*/  UMOV UR4, 0xffffffff ;  /* 0xffffffff00047882 */ /* 0x000fc60000000000 */
[----:B------:R-:W-:Y:S05]  /*13ec0*/  BRA.DIV UR4, `(.L_x_539) ;  /* 0x0000001e04b87947 */ /* 0x000fea000b800000 */
[----:B------:R-:W-:-:S13]  /*13ed0*/  ELECT P6, URZ, PT ;  /* 0x00000000003f782f */ /* 0x000fda00038c0000 */
.L_x_609:
[----:B------:R-:W-:Y:S05]  /*13ee0*/  @!P6 BRA `(.L_x_538) ;  /* 0x000000000084e947 */ /* 0x000fea0003800000 */
[----:B--2---:R-:W2:Y:S02]  /*13ef0*/  LDL.LU R2, [R1+0x5c] ;  /* 0x00005c0001027983 */ /* 0x004ea40000300800 */
[----:B--2---:R-:W-:-:S04]  /*13f00*/  LOP3.LUT R2, R2, 0x2, RZ, 0xfc, !PT ;  /* 0x0000000202027812 */ /* 0x004fc800078efcff */
[----:B------:R-:W-:-:S13]  /*13f10*/  ISETP.NE.AND P2, PT, R2, 0x3, PT ;  /* 0x000000030200780c */ /* 0x000fda0003f45270 */
[----:B------:R-:W-:Y:S05]  /*13f20*/  @!P2 BRA `(.L_x_540) ;  /* 0x000000000004a947 */ /* 0x000fea0003800000 */
[----:B------:R-:W-:Y:S01]  /*13f30*/  BPT.TRAP 0x1 ;  /* 0x000000040000795c */ /* 0x000fe20000300000 */
.L_x_540:
[----:B0-----:R-:W2:Y:S04]  /*13f40*/  LDL R3, [R1+0x8] ;  /* 0x0000080001037983 */ /* 0x001ea80000100800 */
[----:B-1--4-:R-:W3:Y:S01]  /*13f50*/  LDL.LU R7, [R1+0x10] ;  /* 0x0000100001077983 */ /* 0x012ee20000300800 */
[----:B------:R-:W-:-:S04]  /*13f60*/  VIADD R2, R0, 0x36840 ;  /* 0x0003684000027836 */ /* 0x000fc80000000000 */
[C---:B--2---:R-:W-:Y:S02]  /*13f70*/  IMAD R6, R3.reuse, 0x8, R2 ;  /* 0x0000000803067824 */ /* 0x044fe400078e0202 */
[----:B------:R-:W-:Y:S01]  /*13f80*/  VIADD R3, R3, 0x1 ;  /* 0x0000000103037836 */ /* 0x000fe20000000000 */
[----:B---3--:R-:W-:-:S04]  /*13f90*/  SHF.L.U32 R5, R7, 0x1f, RZ ;  /* 0x0000001f07057819 */ /* 0x008fc800000006ff */
[C---:B------:R-:W-:Y:S01]  /*13fa0*/  ISETP.NE.AND P1, PT, R3.reuse, 0x2, PT ;  /* 0x000000020300780c */ /* 0x040fe20003f25270 */
[----:B------:R-:W0:Y:S03]  /*13fb0*/  SYNCS.PHASECHK.TRANS64.TRYWAIT P0, [R6+URZ], R5 ;  /* 0x00000005060075a7 */ /* 0x000e26000800017f */
[----:B------:R-:W-:Y:S02]  /*13fc0*/  SEL R4, RZ, 0x1, P1 ;  /* 0x00000001ff047807 */ /* 0x000fe40000800000 */
[----:B------:R-:W-:Y:S02]  /*13fd0*/  SEL R3, R3, RZ, P1 ;  /* 0x000000ff03037207 */ /* 0x000fe40000800000 */
[----:B------:R-:W-:-:S03]  /*13fe0*/  LOP3.LUT R4, R7, R4, RZ, 0x3c, !PT ;  /* 0x0000000407047212 */ /* 0x000fc600078e3cff */
[----:B------:R-:W-:Y:S01]  /*13ff0*/  IMAD R7, R3, 0x8, R2 ;  /* 0x0000000803077824 */ /* 0x000fe200078e0202 */
[----:B------:R-:W-:Y:S01]  /*14000*/  SHF.L.U32 R2, R4, 0x1f, RZ ;  /* 0x0000001f04027819 */ /* 0x000fe200000006ff */
[----:B0-----:R-:W-:Y:S06]  /*14010*/  @!P0 BRA `(.L_x_541) ;  /* 0x0000001c00848947 */ /* 0x001fec0003800000 */
.L_x_610:
[----:B------:R-:W1:Y:S02]  /*14020*/  SYNCS.PHASECHK.TRANS64.TRYWAIT P0, [R7+URZ], R2 ;  /* 0x00000002070075a7 */ /* 0x000e64000800017f */
[----:B-1----:R-:W-:Y:S05]  /*14030*/  @!P0 BRA `(.L_x_542) ;  /* 0x0000001c00908947 */ /* 0x002fea0003800000 */
.L_x_611:
[----:B------:R-:W-:Y:S05]  /*14040*/  @!P2 BRA `(.L_x_543) ;  /* 0x000000000004a947 */ /* 0x000fea0003800000 */
[----:B------:R-:W-:Y:S01]  /*14050*/  BPT.TRAP 0x1 ;  /* 0x000000040000795c */ /* 0x000fe20000300000 */
.L_x_543:
[----:B------:R-:W2:Y:S01]  /*14060*/  LDL.LU R4, [R1+0x8] ;  /* 0x0000080001047983 */ /* 0x000ea20000300800 */
[----:B------:R-:W-:-:S04]  /*14070*/  VIADD R0, R0, 0x36860 ;  /* 0x0003686000007836 */ /* 0x000fc80000000000 */
[----:B--2---:R-:W-:-:S04]  /*14080*/  IMAD R4, R4, 0x8, R0 ;  /* 0x0000000804047824 */ /* 0x004fc800078e0200 */
[----:B------:R-:W2:Y:S02]  /*14090*/  SYNCS.PHASECHK.TRANS64.TRYWAIT P0, [R4+URZ], R5 ;  /* 0x00000005040075a7 */ /* 0x000ea4000800017f */
[----:B--2---:R-:W-:Y:S05]  /*140a0*/  @!P0 BRA `(.L_x_544) ;  /* 0x0000001c00888947 */ /* 0x004fea0003800000 */
.L_x_612:
[----:B------:R-:W-:-:S07]  /*140b0*/  IMAD R3, R3, 0x8, R0 ;  /* 0x0000000803037824 */ /* 0x000fce00078e0200 */
.L_x_545:
[----:B---3--:R3:W4:Y:S02]  /*140c0*/  SYNCS.PHASECHK.TRANS64.TRYWAIT P0, [R3+URZ], R2 ;  /* 0x00000002030075a7 */ /* 0x008724000800017f */
[----:B----4-:R-:W-:Y:S05]  /*140d0*/  @!P0 NANOSLEEP.SYNCS 0x989680 ;  /* 0x009896800000895d */ /* 0x010fea0003900000 */
[----:B------:R-:W4:Y:S02]  /*140e0*/  @!P0 SYNCS.PHASECHK.TRANS64 P0, [R3+URZ], R2 ;  /* 0x00000002030085a7 */ /* 0x000f24000800007f */
[----:B----4-:R-:W-:Y:S05]  /*140f0*/  @!P0 BRA `(.L_x_545) ;  /* 0xfffffffc00f08947 */ /* 0x010fea000383ffff */
.L_x_538:
[----:B------:R-:W-:Y:S05]  /*14100*/  BSYNC B0 ;  /* 0x0000000000007941 */ /* 0x000fea0003800000 */
.L_x_537:
[----:B------:R-:W-:Y:S05]  /*14110*/  EXIT ;  /* 0x000000000000794d */ /* 0x000fea0003800000 */
.L_x_379:
[----:B0-----:R0:W1:Y:S02]  /*14120*/  SYNCS.PHASECHK.TRANS64.TRYWAIT P1, [R2+URZ+0x36800], R3 ;  /* 0x03680003020075a7 */ /* 0x001064000802017f */
[----:B-1----:R-:W-:Y:S05]  /*14130*/  @!P1 NANOSLEEP.SYNCS 0x989680 ;  /* 0x009896800000995d */ /* 0x002fea0003900000 */
[----:B------:R-:W1:Y:S02]  /*14140*/  @!P1 SYNCS.PHASECHK.TRANS64 P1, [R2+URZ+0x36800], R3 ;  /* 0x03680003020095a7 */ /* 0x000e64000802007f */
[----:B-1----:R-:W-:Y:S05]  /*14150*/  @!P1 BRA `(.L_x_379) ;  /* 0xfffffffc00f09947 */ /* 0x002fea000383ffff */
[----:B------:R-:W-:Y:S05]  /*14160*/  BRA `(.L_x_546) ;  /* 0xfffffed400507947 */ /* 0x000fea000383ffff */
.L_x_383:
[----:B-1----:R1:W2:Y:S02]  /*14170*/  SYNCS.PHASECHK.TRANS64.TRYWAIT P2, [R0+URZ+0x36830], R3 ;  /* 0x03683003000075a7 */ /* 0x0022a4000804017f */
[----:B--2---:R-:W-:Y:S05]  /*14180*/  @!P2 NANOSLEEP.SYNCS 0x989680 ;  /* 0x009896800000a95d */ /* 0x004fea0003900000 */
[----:B------:R-:W2:Y:S02]  /*14190*/  @!P2 SYNCS.PHASECHK.TRANS64 P2, [R0+URZ+0x36830], R3 ;  /* 0x036830030000a5a7 */ /* 0x000ea4000804007f */
[----:B--2---:R-:W-:Y:S05]  /*141a0*/  @!P2 BRA `(.L_x_383) ;  /* 0xfffffffc00f0a947 */ /* 0x004fea000383ffff */
[----:B------:R-:W-:Y:S05]  /*141b0*/  BRA `(.L_x_382) ;  /* 0xfffffed400747947 */ /* 0x000fea000383ffff */
.L_x_388:
[----:B-1----:R1:W2:Y:S02]  /*141c0*/  SYNCS.PHASECHK.TRANS64.TRYWAIT P2, [R12+URZ+0x36830], R9 ;  /* 0x036830090c0075a7 */ /* 0x0022a4000804017f */
[----:B--2---:R-:W-:Y:S05]  /*141d0*/  @!P2 NANOSLEEP.SYNCS 0x989680 ;  /* 0x009896800000a95d */ /* 0x004fea0003900000 */
[----:B------:R-:W2:Y:S02]  /*141e0*/  @!P2 SYNCS.PHASECHK.TRANS64 P2, [R12+URZ+0x36830], R9 ;  /* 0x036830090c00a5a7 */ /* 0x000ea4000804007f */
[----:B--2---:R-:W-:Y:S05]  /*141f0*/  @!P2 BRA `(.L_x_388) ;  /* 0xfffffffc00f0a947 */ /* 0x004fea000383ffff */
[----:B------:R-:W-:Y:S05]  /*14200*/  BRA `(.L_x_387) ;  /* 0xffffff2000587947 */ /* 0x000fea000383ffff */
.L_x_392:
[----:B-1----:R1:W2:Y:S02]  /*14210*/  SYNCS.PHASECHK.TRANS64.TRYWAIT P2, [R14+URZ+0x36850], R7 ;  /* 0x036850070e0075a7 */ /* 0x0022a4000804017f */
[----:B--2---:R-:W-:Y:S05]  /*14220*/  @!P2 NANOSLEEP.SYNCS 0x989680 ;  /* 0x009896800000a95d */ /* 0x004fea0003900000 */
[----:B------:R-:W2:Y:S02]  /*14230*/  @!P2 SYNCS.PHASECHK.TRANS64 P2, [R14+URZ+0x36850], R7 ;  /* 0x036850070e00a5a7 */ /* 0x000ea4000804007f */
[----:B--2---:R-:W-:Y:S05]  /*14240*/  @!P2 BRA `(.L_x_392) ;  /* 0xfffffffc00f0a947 */ /* 0x004fea000383ffff */
[----:B------:R-:W-:Y:S05]  /*14250*/  BRA `(.L_x_391) ;  /* 0xffffff4400a47947 */ /* 0x000fea000383ffff */
.L_x_397:
[----:B-1----:R1:W2:Y:S02]  /*14260*/  SYNCS.PHASECHK.TRANS64.TRYWAIT P0, [R13+URZ+0x36850], R0 ;  /* 0x036850000d0075a7 */ /* 0x0022a4000800017f */
[----:B--2---:R-:W-:Y:S05]  /*14270*/  @!P0 NANOSLEEP.SYNCS 0x989680 ;  /* 0x009896800000895d */ /* 0x004fea0003900000 */
[----:B------:R-:W2:Y:S02]  /*14280*/  @!P0 SYNCS.PHASECHK.TRANS64 P0, [R13+URZ+0x36850], R0 ;  /* 0x036850000d0085a7 */ /* 0x000ea4000800007f */
[----:B--2---:R-:W-:Y:S05]  /*14290*/  @!P0 BRA `(.L_x_397) ;  /* 0xfffffffc00f08947 */ /* 0x004fea000383ffff */
[----:B------:R-:W-:Y:S05]  /*142a0*/  BRA `(.L_x_396) ;  /* 0xffffff6800047947 */ /* 0x000fea000383ffff */
.L_x_439:
[----:B------:R-:W1:Y:S01]  /*142b0*/  S2R R4, SR_TID.X ;  /* 0x0000000000047919 */ /* 0x000e620000002100 */
[----:B------:R-:W-:Y:S01]  /*142c0*/  BSSY B0, `(.L_x_547) ;  /* 0x000000a000007945 */ /* 0x000fe20003800000 */
[----:B0-----:R-:W-:Y:S01]  /*142d0*/  MOV R12, RZ ;  /* 0x000000ff000c7202 */ /* 0x001fe20000000f00 */
[----:B------:R-:W-:Y:S02]  /*142e0*/  IMAD.MOV.U32 R11, RZ, RZ, 0x1f ;  /* 0x0000001fff0b7424 */ /* 0x000fe400078e00ff */
[----:B------:R-:W-:Y:S01]  /*142f0*/  IMAD.MOV.U32 R15, RZ, RZ, -0x1 ;  /* 0xffffffffff0f7424 */ /* 0x000fe200078e00ff */
[----:B-1----:R-:W-:-:S04]  /*14300*/  SHF.R.U32.HI R4, RZ, 0x5, R4 ;  /* 0x00000005ff047819 */ /* 0x002fc80000011604 */
[----:B------:R-:W-:-:S05]  /*14310*/  LOP3.LUT R4, R4, 0x3, RZ, 0xc0, !PT ;  /* 0x0000000304047812 */ /* 0x000fca00078ec0ff */
[----:B------:R-:W-:-:S07]  /*14320*/  IMAD.MOV.U32 R13, RZ, RZ, R4 ;  /* 0x000000ffff0d7224 */ /* 0x000fce00078e0004 */
[----:B------:R-:W-:Y:S05]  /*14330*/  WARPSYNC.COLLECTIVE R15, `(.L_x_548) ;  /* 0x000000000f087348 */ /* 0x000fea0003c00000 */
[----:B------:R0:W1:Y:S02]  /*14340*/  SHFL.IDX P6, R14, R13, R12, R11 ;  /* 0x0000000c0d0e7389 */ /* 0x00006400000c000b */
[----:B01----:R-:W-:Y:S01]  /*14350*/  ENDCOLLECTIVE ;  /* 0x000000000000791b */ /* 0x003fe20003800000 */
.L_x_548:
[----:B------:R-:W-:Y:S05]  /*14360*/  BSYNC B0 ;  /* 0x0000000000007941 */ /* 0x000fea0003800000 */
.L_x_547:
[----:B------:R-:W-:Y:S05]  /*14370*/  BRA `(.L_x_549) ;  /* 0xffffffac00d07947 */ /* 0x000fea000383ffff */
.L_x_441:
[----:B------:R-:W-:Y:S01]  /*14380*/  BSSY B0, `(.L_x_550) ;  /* 0x0000006000007945 */ /* 0x000fe20003800000 */
[----:B------:R-:W-:-:S07]  /*14390*/  IMAD.MOV.U32 R15, RZ, RZ, -0x1 ;  /* 0xffffffffff0f7424 */ /* 0x000fce00078e00ff */
[----:B012---:R-:W-:Y:S05]  /*143a0*/  WARPSYNC.COLLECTIVE R15, `(.L_x_551) ;  /* 0x000000000f0c7348 */ /* 0x007fea0003c00000 */
[----:B------:R-:W-:Y:S02]  /*143b0*/  ELECT P6, UR62, PT ;  /* 0x00000000003e782f */ /* 0x000fe400038c0000 */
[----:B------:R-:W-:Y:S01]  /*143c0*/  MOV R14, UR62 ;  /* 0x0000003e000e7c02 */ /* 0x000fe20008000f00 */
[----:B012---:R-:W-:Y:S10]  /*143d0*/  ENDCOLLECTIVE ;  /* 0x000000000000791b */ /* 0x007ff40003800000 */
.L_x_551:
[----:B------:R-:W-:Y:S05]  /*143e0*/  BSYNC B0 ;  /* 0x0000000000007941 */ /* 0x000fea0003800000 */
.L_x_550:
[----:B------:R-:W-:Y:S05]  /*143f0*/  BRA `(.L_x_552) ;  /* 0xffffffac00d47947 */ /* 0x000fea000383ffff */
.L_x_443:
[----:B--2---:R2:W3:Y:S02]  /*14400*/  SYNCS.PHASECHK.TRANS64.TRYWAIT P0, [R0+URZ+0x36840], R2 ;  /* 0x03684002000075a7 */ /* 0x0044e4000800017f */
[----:B---3--:R-:W-:Y:S05]  /*14410*/  @!P0 NANOSLEEP.SYNCS 0x989680 ;  /* 0x009896800000895d */ /* 0x008fea0003900000 */
[----:B------:R-:W3:Y:S02]  /*14420*/  @!P0 SYNCS.PHASECHK.TRANS64 P0, [R0+URZ+0x36840], R2 ;  /* 0x03684002000085a7 */ /* 0x000ee4000800007f */
[----:B---3--:R-:W-:Y:S05]  /*14430*/  @!P0 BRA `(.L_x_443) ;  /* 0xfffffffc00f08947 */ /* 0x008fea000383ffff */
[----:B------:R-:W-:Y:S05]  /*14440*/  BRA `(.L_x_553) ;  /* 0xffffffb000407947 */ /* 0x000fea000383ffff */
.L_x_447:
[----:B------:R0:W5:Y:S01]  /*14450*/  LDL.LU R8, [R1+0x3c] ;  /* 0x00003c0001087983 */ /* 0x0001620000300800 */
[----:B------:R-:W-:Y:S02]  /*14460*/  IMAD.MOV.U32 R13, RZ, RZ, R0 ;  /* 0x000000ffff0d7224 */ /* 0x000fe400078e0000 */
[----:B------:R-:W-:Y:S01]  /*14470*/  IMAD.MOV.U32 R12, RZ, RZ, RZ ;  /* 0x000000ffff0c7224 */ /* 0x000fe200078e00ff */
[----:B------:R-:W1:Y:S01]  /*14480*/  S2R R5, SR_TID.X ;  /* 0x0000000000057919 */ /* 0x000e620000002100 */
[----:B------:R-:W-:Y:S02]  /*14490*/  IMAD.MOV.U32 R11, RZ, RZ, 0x181f ;  /* 0x0000181fff0b7424 */ /* 0x000fe400078e00ff */
[----:B------:R-:W-:-:S07]  /*144a0*/  IMAD.MOV.U32 R15, RZ, RZ, -0x1 ;  /* 0xffffffffff0f7424 */ /* 0x000fce00078e00ff */
[----:B01---5:R-:W-:Y:S05]  /*144b0*/  WARPSYNC.COLLECTIVE R15, `(.L_x_554) ;  /* 0x000000000f087348 */ /* 0x023fea0003c00000 */
[----:B------:R2:W3:Y:S02]  /*144c0*/  SHFL.IDX P6, R14, R13, R12, R11 ;  /* 0x0000000c0d0e7389 */ /* 0x0004e400000c000b */
[----:B0123-5:R-:W-:Y:S01]  /*144d0*/  ENDCOLLECTIVE ;  /* 0x000000000000791b */ /* 0x02ffe20003800000 */
.L_x_554:
[----:B------:R-:W-:Y:S02]  /*144e0*/  IMAD.MOV.U32 R13, RZ, RZ, R4 ;  /* 0x000000ffff0d7224 */ /* 0x000fe400078e0004 */
[----:B------:R-:W-:-:S07]  /*144f0*/  IMAD.MOV.U32 R6, RZ, RZ, R14 ;  /* 0x000000ffff067224 */ /* 0x000fce00078e000e */
[----:B------:R-:W-:Y:S05]  /*14500*/  WARPSYNC.COLLECTIVE R15, `(.L_x_555) ;  /* 0x000000000f087348 */ /* 0x000fea0003c00000 */
[----:B------:R0:W1:Y:S02]  /*14510*/  SHFL.IDX P6, R14, R13, R12, R11 ;  /* 0x0000000c0d0e7389 */ /* 0x00006400000c000b */
[----:B01----:R-:W-:Y:S01]  /*14520*/  ENDCOLLECTIVE ;  /* 0x000000000000791b */ /* 0x003fe20003800000 */
.L_x_555:
[----:B------:R-:W-:Y:S02]  /*14530*/  IMAD.MOV.U32 R13, RZ, RZ, R0 ;  /* 0x000000ffff0d7224 */ /* 0x000fe400078e0000 */
[----:B------:R-:W-:Y:S02]  /*14540*/  IMAD.MOV.U32 R12, RZ, RZ, 0x1 ;  /* 0x00000001ff0c7424 */ /* 0x000fe400078e00ff */
[----:B------:R-:W-:Y:S02]  /*14550*/  IMAD R3, R8, R7, RZ ;  /* 0x0000000708037224 */ /* 0x000fe400078e02ff */
[----:B------:R-:W0:Y:S01]  /*14560*/  S2R R8, SR_TID.X ;  /* 0x0000000000087919 */ /* 0x000e220000002100 */
[----:B------:R-:W-:-:S07]  /*14570*/  IMAD.MOV.U32 R7, RZ, RZ, R14 ;  /* 0x000000ffff077224 */ /* 0x000fce00078e000e */
[----:B0-----:R-:W-:Y:S05]  /*14580*/  WARPSYNC.COLLECTIVE R15, `(.L_x_556) ;  /* 0x000000000f087348 */ /* 0x001fea0003c00000 */
[----:B------:R1:W2:Y:S02]  /*14590*/  SHFL.IDX P6, R14, R13, R12, R11 ;  /* 0x0000000c0d0e7389 */ /* 0x0002a400000c000b */
[----:B012---:R-:W-:Y:S01]  /*145a0*/  ENDCOLLECTIVE ;  /* 0x000000000000791b */ /* 0x007fe20003800000 */
.L_x_556:
[----:B------:R-:W-:Y:S02]  /*145b0*/  IMAD.MOV.U32 R13, RZ, RZ, R4 ;  /* 0x000000ffff0d7224 */ /* 0x000fe400078e0004 */
[----:B------:R-:W-:-:S07]  /*145c0*/  IMAD.MOV.U32 R9, RZ, RZ, R14 ;  /* 0x000000ffff097224 */ /* 0x000fce00078e000e */
[----:B------:R-:W-:Y:S05]  /*145d0*/  WARPSYNC.COLLECTIVE R15, `(.L_x_557) ;  /* 0x000000000f087348 */ /* 0x000fea0003c00000 */
[----:B------:R0:W1:Y:S02]  /*145e0*/  SHFL.IDX P6, R14, R13, R12, R11 ;  /* 0x0000000c0d0e7389 */ /* 0x00006400000c000b */
[----:B01----:R-:W-:Y:S01]  /*145f0*/  ENDCOLLECTIVE ;  /* 0x000000000000791b */ /* 0x003fe20003800000 */
.L_x_557:
[----:B------:R-:W-:-:S04]  /*14600*/  LOP3.LUT R8, R8, 0x7f, RZ, 0xc0, !PT ;  /* 0x0000007f08087812 */ /* 0x000fc800078ec0ff */
[----:B------:R-:W-:-:S04]  /*14610*/  SHF.R.U32.HI R8, RZ, 0x3, R8 ;  /* 0x00000003ff087819 */ /* 0x000fc80000011608 */
[----:B------:R-:W-:Y:S01]  /*14620*/  IADD3 R2, R8, R17, RZ ;  /* 0x0000001108027210 */ /* 0x000fe20007ffe0ff */
[----:B------:R-:W-:-:S03]  /*14630*/  IMAD.SHL.U32 R17, R5, 0x8, RZ ;  /* 0x0000000805117824 */ /* 0x000fc600078e00ff */
[C---:B------:R-:W-:Y:S01]  /*14640*/  ISETP.GE.AND P3, PT, R2.reuse, R3, PT ;  /* 0x000000030200720c */ /* 0x040fe20003f66270 */
[----:B------:R-:W-:Y:S01]  /*14650*/  VIADD R5, R2, 0x10 ;  /* 0x0000001002057836 */ /* 0x000fe20000000000 */
[----:B------:R-:W-:Y:S01]  /*14660*/  LOP3.LUT R17, R17, 0x38, RZ, 0xc0, !PT ;  /* 0x0000003811117812 */ /* 0x000fe200078ec0ff */
[----:B------:R-:W-:Y:S02]  /*14670*/  IMAD.MOV.U32 R13, RZ, RZ, R0 ;  /* 0x000000ffff0d7224 */ /* 0x000fe400078e0000 */
[----:B------:R-:W-:-:S08]  /*14680*/  IMAD.MOV.U32 R12, RZ, RZ, 0x2 ;  /* 0x00000002ff0c7424 */ /* 0x000fd000078e00ff */
[----:B------:R-:W-:-:S05]  /*14690*/  @!P3 LEA R7, P5, R17, R7, 0x1 ;  /* 0x000000071107b211 */ /* 0x000fca00078a08ff */
[----:B------:R-:W-:-:S05]  /*146a0*/  @!P3 IMAD.X R6, RZ, RZ, R6, P5 ;  /* 0x000000ffff06b224 */ /* 0x000fca00028e0606 */
[----:B------:R-:W-:-:S04]  /*146b0*/  @!P3 LOP3.LUT R7, R7, R6, RZ, 0x3c, !PT ;  /* 0x000000060707b212 */ /* 0x000fc800078e3cff */
[----:B------:R-:W-:-:S04]  /*146c0*/  @!P3 LOP3.LUT R6, R7, R6, RZ, 0x3c, !PT ;  /* 0x000000060706b212 */ /* 0x000fc800078e3cff */
[----:B------:R-:W-:-:S05]  /*146d0*/  @!P3 LOP3.LUT R7, R7, R6, RZ, 0x3c, !PT ;  /* 0x000000060707b212 */ /* 0x000fca00078e3cff */
        /* <DEDUP_REMOVED lines=11> */
.L_x_558:
[----:B------:R-:W-:Y:S01]  /*14790*/  @!P3 LEA R8, P5, R17, R5, 0x1 ;  /* 0x000000051108b211 */ /* 0x000fe200078a08ff */
[----:B------:R-:W-:-:S04]  /*147a0*/  IMAD.MOV.U32 R13, RZ, RZ, R4 ;  /* 0x000000ffff0d7224 */ /* 0x000fc800078e0004 */
[----:B------:R-:W-:Y:S02]  /*147b0*/  @!P3 IMAD.MOV.U32 R6, RZ, RZ, R8 ;  /* 0x000000ffff06b224 */ /* 0x000fe400078e0008 */
[----:B------:R-:W-:-:S05]  /*147c0*/  @!P3 IMAD.X R5, RZ, RZ, R9, P5 ;  /* 0x000000ffff05b224 */ /* 0x000fca00028e0609 */
[----:B------:R-:W-:Y:S01]  /*147d0*/  @!P3 MOV R7, R5 ;  /* 0x000000050007b202 */ /* 0x000fe20000000f00 */
[----:B------:R-:W-:-:S07]  /*147e0*/  IMAD.MOV.U32 R8, RZ, RZ, R14 ;  /* 0x000000ffff087224 */ /* 0x000fce00078e000e */
[----:B------:R-:W-:Y:S05]  /*147f0*/  WARPSYNC.COLLECTIVE R15, `(.L_x_559) ;  /* 0x000000000f087348 */ /* 0x000fea0003c00000 */
[----:B------:R0:W1:Y:S02]  /*14800*/  SHFL.IDX P6, R14, R13, R12, R11 ;  /* 0x0000000c0d0e7389 */ /* 0x00006400000c000b */
[----:B01----:R-:W-:Y:S01]  /*14810*/  ENDCOLLECTIVE ;  /* 0x000000000000791b */ /* 0x003fe20003800000 */
.L_x_559:
[----:B------:R-:W-:Y:S01]  /*14820*/  VIADD R5, R2, 0x20 ;  /* 0x0000002002057836 */ /* 0x000fe20000000000 */
[----:B------:R-:W-:Y:S01]  /*14830*/  @!PT LDS RZ, [RZ] ;  /* 0x00000000fffff984 */ /* 0x000fe20000000800 */
[----:B------:R-:W-:Y:S01]  /*14840*/  @!PT LDS RZ, [RZ] ;  /* 0x00000000fffff984 */ /* 0x000fe20000000800 */
[----:B------:R-:W-:Y:S01]  /*14850*/  @!PT LDS RZ, [RZ] ;  /* 0x00000000fffff984 */ /* 0x000fe20000000800 */
[----:B------:R0:W-:Y:S04]  /*14860*/  @!P3 LDGSTS.E.BYPASS.LTC128B.128 [R10+0x15c00], desc[UR60][R6.64], !P2 ;  /* 0x15c00000060abfae */ /* 0x0001e8000d101d7c */
[----:B------:R0:W-:Y:S04]  /*14870*/  @!P3 LDGSTS.E.BYPASS.LTC128B.128 [R10+0x19c00], desc[UR60][R6.64+0x80], !P1 ;  /* 0x19c00080060abfae */ /* 0x0001e8000c901d7c */
[----:B------:R0:W-:Y:S01]  /*14880*/  @!P3 LDGSTS.E.BYPASS.LTC128B.128 [R10+0x1dc00], desc[UR60][R6.64+0x100], !P0 ;  /* 0x1dc00100060abfae */ /* 0x0001e2000c101d7c */
[----:B------:R-:W-:Y:S01]  /*14890*/  ISETP.GE.AND P3, PT, R5, R3, PT ;  /* 0x000000030500720c */ /* 0x000fe20003f66270 */
[----:B------:R-:W-:Y:S01]  /*148a0*/  IMAD.MOV.U32 R12, RZ, RZ, 0x3 ;  /* 0x00000003ff0c7424 */ /* 0x000fe200078e00ff */
[----:B------:R-:W-:Y:S01]  /*148b0*/  MOV R13, R0 ;  /* 0x00000000000d7202 */ /* 0x000fe20000000f00 */
[----:B------:R-:W-:-:S10]  /*148c0*/  IMAD.MOV.U32 R5, RZ, RZ, R14 ;  /* 0x000000ffff057224 */ /* 0x000fd400078e000e */
[----:B0-----:R-:W-:Y:S05]  /*148d0*/  WARPSYNC.COLLECTIVE R15, `(.L_x_560) ;  /* 0x000000000f087348 */ /* 0x001fea0003c00000 */
[----:B------:R1:W2:Y:S02]  /*148e0*/  SHFL.IDX P6, R14, R13, R12, R11 ;  /* 0x0000000c0d0e7389 */ /* 0x0002a400000c000b */
[----:B012---:R-:W-:Y:S01]  /*148f0*/  ENDCOLLECTIVE ;  /* 0x000000000000791b */ /* 0x007fe20003800000 */
.L_x_560:
[----:B------:R-:W-:-:S05]  /*14900*/  @!P3 LEA R5, P4, R17, R5, 0x1 ;  /* 0x000000051105b211 */ /* 0x000fca00078808ff */
[----:B------:R-:W-:Y:S02]  /*14910*/  @!P3 IMAD.X R6, RZ, RZ, R8, P4 ;  /* 0x000000ffff06b224 */ /* 0x000fe400020e0608 */
[C---:B------:R-:W-:Y:S02]  /*14920*/  VIADD R8, R2.reuse, 0x60 ;  /* 0x0000006002087836 */ /* 0x040fe40000000000 */
        /* <DEDUP_REMOVED lines=15> */
.L_x_561:
[----:B------:R-:W-:Y:S02]  /*14a20*/  IMAD.MOV.U32 R13, RZ, RZ, R0 ;  /* 0x000000ffff0d7224 */ /* 0x000fe400078e0000 */
[----:B------:R-:W-:Y:S02]  /*14a30*/  IMAD.MOV.U32 R12, RZ, RZ, 0x4 ;  /* 0x00000004ff0c7424 */ /* 0x000fe400078e00ff */
[----:B------:R-:W-:-:S07]  /*14a40*/  IMAD.MOV.U32 R5, RZ, RZ, R14 ;  /* 0x000000ffff057224 */ /* 0x000fce00078e000e */
[----:B------:R-:W-:Y:S05]  /*14a50*/  WARPSYNC.COLLECTIVE R15, `(.L_x_562) ;  /* 0x000000000f087348 */ /* 0x000fea0003c00000 */
[----:B------:R0:W1:Y:S02]  /*14a60*/  SHFL.IDX P6, R14, R13, R12, R11 ;  /* 0x0000000c0d0e7389 */ /* 0x00006400000c000b */
[----:B01----:R-:W-:Y:S01]  /*14a70*/  ENDCOLLECTIVE ;  /* 0x000000000000791b */ /* 0x003fe20003800000 */
.L_x_562:
        /* <DEDUP_REMOVED lines=12> */
[----:B------:R-:W-:-:S02]  /*14b40*/  ISETP.GE.AND P3, PT, R5, R3, PT ;  /* 0x000000030500720c */ /* 0x000fc40003f66270 */
[----:B0-----:R-:W-:-:S11]  /*14b50*/  MOV R6, R14 ;  /* 0x0000000e00067202 */ /* 0x001fd60000000f00 */
[----:B------:R-:W-:Y:S05]  /*14b60*/  WARPSYNC.COLLECTIVE R15, `(.L_x_563) ;  /* 0x000000000f087348 */ /* 0x000fea0003c00000 */
[----:B------:R0:W1:Y:S02]  /*14b70*/  SHFL.IDX P6, R14, R13, R12, R11 ;  /* 0x0000000c0d0e7389 */ /* 0x00006400000c000b */
[----:B01----:R-:W-:Y:S01]  /*14b80*/  ENDCOLLECTIVE ;  /* 0x000000000000791b */ /* 0x003fe20003800000 */
.L_x_563:
[----:B------:R-:W-:Y:S02]  /*14b90*/  IMAD.MOV.U32 R13, RZ, RZ, R0 ;  /* 0x000000ffff0d7224 */ /* 0x000fe400078e0000 */
[----:B------:R-:W-:Y:S02]  /*14ba0*/  IMAD.MOV.U32 R12, RZ, RZ, 0x5 ;  /* 0x00000005ff0c7424 */ /* 0x000fe400078e00ff */
[----:B------:R-:W-:-:S07]  /*14bb0*/  IMAD.MOV.U32 R5, RZ, RZ, R14 ;  /* 0x000000ffff057224 */ /* 0x000fce00078e000e */
[----:B------:R-:W-:Y:S05]  /*14bc0*/  WARPSYNC.COLLECTIVE R15, `(.L_x_564) ;  /* 0x000000000f087348 */ /* 0x000fea0003c00000 */
[----:B------:R0:W1:Y:S02]  /*14bd0*/  SHFL.IDX P6, R14, R13, R12, R11 ;  /* 0x0000000c0d0e7389 */ /* 0x00006400000c000b */
[----:B01----:R-:W-:Y:S01]  /*14be0*/  ENDCOLLECTIVE ;  /* 0x000000000000791b */ /* 0x003fe20003800000 */
.L_x_564:
        /* <DEDUP_REMOVED lines=17> */
.L_x_565:
[----:B------:R-:W-:Y:S02]  /*14d00*/  IMAD.MOV.U32 R13, RZ, RZ, R0 ;  /* 0x000000ffff0d7224 */ /* 0x000fe400078e0000 */
[----:B------:R-:W-:Y:S01]  /*14d10*/  IMAD.MOV.U32 R12, RZ, RZ, 0x6 ;  /* 0x00000006ff0c7424 */ /* 0x000fe200078e00ff */
[----:B------:R-:W-:-:S07]  /*14d20*/  MOV R5, R14 ;  /* 0x0000000e00057202 */ /* 0x000fce0000000f00 */
[----:B------:R-:W-:Y:S05]  /*14d30*/  WARPSYNC.COLLECTIVE R15, `(.L_x_566) ;  /* 0x000000000f087348 */ /* 0x000fea0003c00000 */
[----:B------:R0:W1:Y:S02]  /*14d40*/  SHFL.IDX P6, R14, R13, R12, R11 ;  /* 0x0000000c0d0e7389 */ /* 0x00006400000c000b */
[----:B01----:R-:W-:Y:S01]  /*14d50*/  ENDCOLLECTIVE ;  /* 0x000000000000791b */ /* 0x003fe20003800000 */
.L_x_566:
[----:B------:R-:W-:-:S05]  /*14d60*/  @!P3 LEA R5, P4, R17, R5, 0x1 ;  /* 0x000000051105b211 */ /* 0x000fca00078808ff */
[----:B------:R-:W-:Y:S01]  /*14d70*/  @!P3 IMAD.X R6, RZ, RZ, R6, P4 ;  /* 0x000000ffff06b224 */ /* 0x000fe200020e0606 */
[----:B------:R-:W-:-:S03]  /*14d80*/  ISETP.GE.AND P4, PT, R8, R3, PT ;  /* 0x000000030800720c */ /* 0x000fc60003f86270 */
[----:B------:R-:W-:Y:S02]  /*14d90*/  @!P3 IMAD.MOV.U32 R7, RZ, RZ, R6 ;  /* 0x000000ffff07b224 */ /* 0x000fe400078e0006 */
[----:B------:R-:W-:Y:S02]  /*14da0*/  @!P3 IMAD.MOV.U32 R6, RZ, RZ, R5 ;  /* 0x000000ffff06b224 */ /* 0x000fe400078e0005 */
[----:B------:R-:W-:-:S03]  /*14db0*/  IMAD.MOV.U32 R13, RZ, RZ, R4 ;  /* 0x000000ffff0d7224 */ /* 0x000fc600078e0004 */
[----:B------:R-:W-:Y:S01]  /*14dc0*/  @!PT LDS RZ, [RZ] ;  /* 0x00000000fffff984 */ /* 0x000fe20000000800 */
[----:B------:R-:W-:Y:S01]  /*14dd0*/  @!PT LDS RZ, [RZ] ;  /* 0x00000000fffff984 */ /* 0x000fe20000000800 */
[----:B------:R-:W-:Y:S01]  /*14de0*/  @!PT LDS RZ, [RZ] ;  /* 0x00000000fffff984 */ /* 0x000fe20000000800 */
[----:B------:R-:W-:Y:S04]  /*14df0*/  @!P3 LDGSTS.E.BYPASS.LTC128B.128 [R10+0x17c00], desc[UR60][R6.64], !P2 ;  /* 0x17c00000060abfae */ /* 0x000fe8000d101d7c */
[----:B------:R-:W-:Y:S04]  /*14e00*/  @!P3 LDGSTS.E.BYPASS.LTC128B.128 [R10+0x1bc00], desc[UR60][R6.64+0x80], !P1 ;  /* 0x1bc00080060abfae */ /* 0x000fe8000c901d7c */
[----:B------:R0:W-:Y:S02]  /*14e10*/  @!P3 LDGSTS.E.BYPASS.LTC128B.128 [R10+0x1fc00], desc[UR60][R6.64+0x100], !P0 ;  /* 0x1fc00100060abfae */ /* 0x0001e4000c101d7c */
[----:B0-----:R-:W-:-:S07]  /*14e20*/  IMAD.MOV.U32 R6, RZ, RZ, R14 ;  /* 0x000000ffff067224 */ /* 0x001fce00078e000e */
[----:B------:R-:W-:Y:S05]  /*14e30*/  WARPSYNC.COLLECTIVE R15, `(.L_x_567) ;  /* 0x000000000f087348 */ /* 0x000fea0003c00000 */
[----:B------:R0:W1:Y:S02]  /*14e40*/  SHFL.IDX P6, R14, R13, R12, R11 ;  /* 0x0000000c0d0e7389 */ /* 0x00006400000c000b */
[----:B01----:R-:W-:Y:S01]  /*14e50*/  ENDCOLLECTIVE ;  /* 0x000000000000791b */ /* 0x003fe20003800000 */
.L_x_567:
[----:B------:R-:W-:Y:S02]  /*14e60*/  IMAD.MOV.U32 R13, RZ, RZ, R0 ;  /* 0x000000ffff0d7224 */ /* 0x000fe400078e0000 */
[----:B------:R-:W-:Y:S02]  /*14e70*/  IMAD.MOV.U32 R12, RZ, RZ, 0x7 ;  /* 0x00000007ff0c7424 */ /* 0x000fe400078e00ff */
[----:B------:R-:W-:-:S07]  /*14e80*/  IMAD.MOV.U32 R5, RZ, RZ, R14 ;  /* 0x000000ffff057224 */ /* 0x000fce00078e000e */
[----:B------:R-:W-:Y:S05]  /*14e90*/  WARPSYNC.COLLECTIVE R15, `(.L_x_568) ;  /* 0x000000000f087348 */ /* 0x000fea0003c00000 */
[----:B------:R0:W1:Y:S02]  /*14ea0*/  SHFL.IDX P6, R14, R13, R12, R11 ;  /* 0x0000000c0d0e7389 */ /* 0x00006400000c000b */
[----:B01----:R-:W-:Y:S01]  /*14eb0*/  ENDCOLLECTIVE ;  /* 0x000000000000791b */ /* 0x003fe20003800000 */
.L_x_568:
[----:B------:R-:W-:-:S05]  /*14ec0*/  @!P4 LEA R5, P3, R17, R5, 0x1 ;  /* 0x000000051105c211 */ /* 0x000fca00078608ff */
[----:B------:R-:W-:-:S05]  /*14ed0*/  @!P4 IMAD.X R6, RZ, RZ, R6, P3 ;  /* 0x000000ffff06c224 */ /* 0x000fca00018e0606 */
[----:B------:R-:W-:Y:S01]  /*14ee0*/  @!P4 MOV R7, R6 ;  /* 0x000000060007c202 */ /* 0x000fe20000000f00 */
        /* <DEDUP_REMOVED lines=11> */
.L_x_569:
[----:B------:R-:W-:Y:S01]  /*14fa0*/  @!PT LDS RZ, [RZ] ;  /* 0x00000000fffff984 */ /* 0x000fe20000000800 */
[----:B------:R-:W-:Y:S01]  /*14fb0*/  @!PT LDS RZ, [RZ] ;  /* 0x00000000fffff984 */ /* 0x000fe20000000800 */
[----:B------:R-:W-:Y:S01]  /*14fc0*/  @!PT LDS RZ, [RZ] ;  /* 0x00000000fffff984 */ /* 0x000fe20000000800 */
[----:B------:R0:W-:Y:S01]  /*14fd0*/  @!P4 LDGSTS.E.BYPASS.LTC128B.128 [R10+0x20400], desc[UR60][R6.64+0x100], !P0 ;  /* 0x20400100060acfae */ /* 0x0001e2000c101d7c */
[----:B------:R-:W-:Y:S01]  /*14fe0*/  IMAD.MOV.U32 R4, RZ, RZ, R14 ;  /* 0x000000ffff047224 */ /* 0x000fe200078e000e */
[----:B------:R-:W-:Y:S06]  /*14ff0*/  BRA `(.L_x_570) ;  /* 0xffffffb4000c7947 */ /* 0x000fec000383ffff */
.L_x_452:
[----:B0-----:R-:W2:Y:S02]  /*15000*/  LDL R2, [R1+0x4] ;  /* 0x0000040001027983 */ /* 0x001ea40000100800 */
[----:B--2---:R0:W1:Y:S02]  /*15010*/  SYNCS.PHASECHK.TRANS64.TRYWAIT P0, [R2+URZ+0x36820], R0 ;  /* 0x03682000020075a7 */ /* 0x004064000800017f */
[----:B-1----:R-:W-:Y:S05]  /*15020*/  @!P0 NANOSLEEP.SYNCS 0x989680 ;  /* 0x009896800000895d */ /* 0x002fea0003900000 */
[----:B------:R-:W1:Y:S02]  /*15030*/  @!P0 SYNCS.PHASECHK.TRANS64 P0, [R2+URZ+0x36820], R0 ;  /* 0x03682000020085a7 */ /* 0x000e64000800007f */
[----:B-1----:R-:W-:Y:S05]  /*15040*/  @!P0 BRA `(.L_x_452) ;  /* 0xfffffffc00ec8947 */ /* 0x002fea000383ffff */
[----:B------:R-:W-:Y:S05]  /*15050*/  BRA `(.L_x_571) ;  /* 0xffffffb400907947 */ /* 0x000fea000383ffff */
.L_x_461:
[----:B-1----:R1:W2:Y:S02]  /*15060*/  SYNCS.PHASECHK.TRANS64.TRYWAIT P0, [R3+URZ+0x36840], R2 ;  /* 0x03684002030075a7 */ /* 0x0022a4000800017f */
[----:B--2---:R-:W-:Y:S05]  /*15070*/  @!P0 NANOSLEEP.SYNCS 0x989680 ;  /* 0x009896800000895d */ /* 0x004fea0003900000 */
[----:B------:R-:W2:Y:S02]  /*15080*/  @!P0 SYNCS.PHASECHK.TRANS64 P0, [R3+URZ+0x36840], R2 ;  /* 0x03684002030085a7 */ /* 0x000ea4000800007f */
[----:B--2---:R-:W-:Y:S05]  /*15090*/  @!P0 BRA `(.L_x_461) ;  /* 0xfffffffc00f08947 */ /* 0x004fea000383ffff */
[----:B------:R-:W-:Y:S05]  /*150a0*/  BRA `(.L_x_572) ;  /* 0xffffffb8005c7947 */ /* 0x000fea000383ffff */
.L_x_468:
[----:B0-----:R0:W1:Y:S02]  /*150b0*/  SYNCS.PHASECHK.TRANS64.TRYWAIT P0, [R3+URZ+0x60], R2 ;  /* 0x00006002030075a7 */ /* 0x001064000800017f */
[----:B-1----:R-:W-:Y:S05]  /*150c0*/  @!P0 NANOSLEEP.SYNCS 0x989680 ;  /* 0x009896800000895d */ /* 0x002fea0003900000 */
[----:B------:R-:W1:Y:S02]  /*150d0*/  @!P0 SYNCS.PHASECHK.TRANS64 P0, [R3+URZ+0x60], R2 ;  /* 0x00006002030085a7 */ /* 0x000e64000800007f */
[----:B-1----:R-:W-:Y:S05]  /*150e0*/  @!P0 BRA `(.L_x_468) ;  /* 0xfffffffc00f08947 */ /* 0x002fea000383ffff */
[----:B------:R-:W-:Y:S05]  /*150f0*/  BRA `(.L_x_573) ;  /* 0xffffffbc00787947 */ /* 0x000fea000383ffff */
.L_x_478:
[----:B---3--:R3:W4:Y:S02]  /*15100*/  SYNCS.PHASECHK.TRANS64.TRYWAIT P0, [R3+URZ+0x36840], R2 ;  /* 0x03684002030075a7 */ /* 0x008724000800017f */
[----:B----4-:R-:W-:Y:S05]  /*15110*/  @!P0 NANOSLEEP.SYNCS 0x989680 ;  /* 0x009896800000895d */ /* 0x010fea0003900000 */
[----:B------:R-:W4:Y:S02]  /*15120*/  @!P0 SYNCS.PHASECHK.TRANS64 P0, [R3+URZ+0x36840], R2 ;  /* 0x03684002030085a7 */ /* 0x000f24000800007f */
[----:B----4-:R-:W-:Y:S05]  /*15130*/  @!P0 BRA `(.L_x_478) ;  /* 0xfffffffc00f08947 */ /* 0x010fea000383ffff */
[----:B------:R-:W-:Y:S05]  /*15140*/  BRA `(.L_x_574) ;  /* 0xffffffc400647947 */ /* 0x000fea000383ffff */
.L_x_485:
[----:B--2---:R2:W3:Y:S02]  /*15150*/  SYNCS.PHASECHK.TRANS64.TRYWAIT P0, [R2+URZ+0x60], R3 ;  /* 0x00006003020075a7 */ /* 0x0044e4000800017f */
[----:B---3--:R-:W-:Y:S05]  /*15160*/  @!P0 NANOSLEEP.SYNCS 0x989680 ;  /* 0x009896800000895d */ /* 0x008fea0003900000 */
[----:B------:R-:W3:Y:S02]  /*15170*/  @!P0 SYNCS.PHASECHK.TRANS64 P0, [R2+URZ+0x60], R3 ;  /* 0x00006003020085a7 */ /* 0x000ee4000800007f */
[----:B---3--:R-:W-:Y:S05]  /*15180*/  @!P0 BRA `(.L_x_485) ;  /* 0xfffffffc00f08947 */ /* 0x008fea000383ffff */
[----:B------:R-:W-:Y:S05]  /*15190*/  BRA `(.L_x_575) ;  /* 0xffffffc800807947 */ /* 0x000fea000383ffff */
.L_x_495:
[----:B----4-:R4:W0:Y:S02]  /*151a0*/  SYNCS.PHASECHK.TRANS64.TRYWAIT P0, [R2+URZ+0x36840], R3 ;  /* 0x03684003020075a7 */ /* 0x010824000800017f */
[----:B0-----:R-:W-:Y:S05]  /*151b0*/  @!P0 NANOSLEEP.SYNCS 0x989680 ;  /* 0x009896800000895d */ /* 0x001fea0003900000 */
[----:B------:R-:W0:Y:S02]  /*151c0*/  @!P0 SYNCS.PHASECHK.TRANS64 P0, [R2+URZ+0x36840], R3 ;  /* 0x03684003020085a7 */ /* 0x000e24000800007f */
[----:B0-----:R-:W-:Y:S05]  /*151d0*/  @!P0 BRA `(.L_x_495) ;  /* 0xfffffffc00f08947 */ /* 0x001fea000383ffff */
[----:B------:R-:W-:Y:S05]  /*151e0*/  BRA `(.L_x_576) ;  /* 0xffffffd000347947 */ /* 0x000fea000383ffff */
.L_x_502:
[----:B--2---:R2:W3:Y:S02]  /*151f0*/  SYNCS.PHASECHK.TRANS64.TRYWAIT P0, [R2+URZ+0x60], R5 ;  /* 0x00006005020075a7 */ /* 0x0044e4000800017f */
[----:B---3--:R-:W-:Y:S05]  /*15200*/  @!P0 NANOSLEEP.SYNCS 0x989680 ;  /* 0x009896800000895d */ /* 0x008fea0003900000 */
[----:B------:R-:W3:Y:S02]  /*15210*/  @!P0 SYNCS.PHASECHK.TRANS64 P0, [R2+URZ+0x60], R5 ;  /* 0x00006005020085a7 */ /* 0x000ee4000800007f */
[----:B---3--:R-:W-:Y:S05]  /*15220*/  @!P0 BRA `(.L_x_502) ;  /* 0xfffffffc00f08947 */ /* 0x008fea000383ffff */
[----:B------:R-:W-:Y:S05]  /*15230*/  BRA `(.L_x_577) ;  /* 0xffffffd400507947 */ /* 0x000fea000383ffff */
.L_x_514:
[----:B0-----:R0:W2:Y:S02]  /*15240*/  SYNCS.PHASECHK.TRANS64.TRYWAIT P0, [R2+URZ+0x36860], R0 ;  /* 0x03686000020075a7 */ /* 0x0010a4000800017f */
[----:B--2---:R-:W-:Y:S05]  /*15250*/  @!P0 NANOSLEEP.SYNCS 0x989680 ;  /* 0x009896800000895d */ /* 0x004fea0003900000 */
[----:B------:R-:W2:Y:S02]  /*15260*/  @!P0 SYNCS.PHASECHK.TRANS64 P0, [R2+URZ+0x36860], R0 ;  /* 0x03686000020085a7 */ /* 0x000ea4000800007f */
[----:B--2---:R-:W-:Y:S05]  /*15270*/  @!P0 BRA `(.L_x_514) ;  /* 0xfffffffc00f08947 */ /* 0x004fea000383ffff */
[----:B------:R-:W-:Y:S05]  /*15280*/  BRA `(.L_x_578) ;  /* 0xffffffd800e87947 */ /* 0x000fea000383ffff */
.L_x_522:
[----:B------:R-:W-:Y:S01]  /*15290*/  BSSY B0, `(.L_x_579) ;  /* 0x0000008000007945 */ /* 0x000fe20003800000 */
[----:B------:R-:W-:Y:S02]  /*152a0*/  IMAD.MOV.U32 R13, RZ, RZ, R16 ;  /* 0x000000ffff0d7224 */ /* 0x000fe400078e0010 */
[----:B------:R-:W-:Y:S02]  /*152b0*/  IMAD.MOV.U32 R12, RZ, RZ, RZ ;  /* 0x000000ffff0c7224 */ /* 0x000fe400078e00ff */
[----:B------:R-:W-:Y:S02]  /*152c0*/  IMAD.MOV.U32 R11, RZ, RZ, 0x1f ;  /* 0x0000001fff0b7424 */ /* 0x000fe400078e00ff */
[----:B------:R-:W-:-:S07]  /*152d0*/  IMAD.MOV.U32 R15, RZ, RZ, -0x1 ;  /* 0xffffffffff0f7424 */ /* 0x000fce00078e00ff */
[----:B-----5:R-:W-:Y:S05]  /*152e0*/  WARPSYNC.COLLECTIVE R15, `(.L_x_580) ;  /* 0x000000000f087348 */ /* 0x020fea0003c00000 */
[----:B------:R0:W1:Y:S02]  /*152f0*/  SHFL.IDX P6, R14, R13, R12, R11 ;  /* 0x0000000c0d0e7389 */ /* 0x00006400000c000b */
[----:B01---5:R-:W-:Y:S01]  /*15300*/  ENDCOLLECTIVE ;  /* 0x000000000000791b */ /* 0x023fe20003800000 */
.L_x_580:
[----:B------:R-:W-:Y:S05]  /*15310*/  BSYNC B0 ;  /* 0x0000000000007941 */ /* 0x000fea0003800000 */
.L_x_579:
[----:B------:R-:W-:Y:S01]  /*15320*/  IMAD.MOV.U32 R13, RZ, RZ, R16 ;  /* 0x000000ffff0d7224 */ /* 0x000fe200078e0010 */
[----:B------:R-:W-:Y:S01]  /*15330*/  MOV R0, R14 ;  /* 0x0000000e00007202 */ /* 0x000fe20000000f00 */
[----:B------:R-:W-:Y:S02]  /*15340*/  IMAD.MOV.U32 R12, RZ, RZ, 0x1 ;  /* 0x00000001ff0c7424 */ /* 0x000fe400078e00ff */
[----:B------:R-:W-:Y:S02]  /*15350*/  IMAD.MOV.U32 R11, RZ, RZ, 0x1f ;  /* 0x0000001fff0b7424 */ /* 0x000fe400078e00ff */
[----:B------:R-:W-:Y:S02]  /*15360*/  IMAD.MOV.U32 R15, RZ, RZ, -0x1 ;  /* 0xffffffffff0f7424 */ /* 0x000fe400078e00ff */
[----:B------:R-:W-:-:S07]  /*15370*/  IMAD.IADD R5, R19, 0x1, R7 ;  /* 0x0000000113057824 */ /* 0x000fce00078e0207 */
[----:B------:R-:W-:Y:S05]  /*15380*/  WARPSYNC.COLLECTIVE R15, `(.L_x_581) ;  /* 0x000000000f087348 */ /* 0x000fea0003c00000 */
[----:B------:R0:W1:Y:S02]  /*15390*/  SHFL.IDX P6, R14, R13, R12, R11 ;  /* 0x0000000c0d0e7389 */ /* 0x00006400000c000b */
[----:B01----:R-:W-:Y:S01]  /*153a0*/  ENDCOLLECTIVE ;  /* 0x000000000000791b */ /* 0x003fe20003800000 */
.L_x_581:
[----:B------:R-:W-:Y:S02]  /*153b0*/  ULDC UR4, c[0x0][0xc3c] ;  /* 0x00030f0000047ab9 */ /* 0x000fe40000000800 */
[----:B------:R-:W-:-:S13]  /*153c0*/  ISETP.GE.OR P1, PT, R5, UR4, !P0 ;  /* 0x0000000405007c0c */ /* 0x000fda000c726670 */
[----:B------:R-:W0:Y:S01]  /*153d0*/  @!P1 LDC.64 R2, c[0x0][0xc80] ;  /* 0x00032000ff029b82 */ /* 0x000e220000000a00 */
[----:B------:R-:W-:Y:S02]  /*153e0*/  IMAD.MOV.U32 R11, RZ, RZ, RZ ;  /* 0x000000ffff0b7224 */ /* 0x000fe400078e00ff */
[----:B------:R-:W-:Y:S02]  /*153f0*/  IMAD.MOV.U32 R4, RZ, RZ, R14 ;  /* 0x000000ffff047224 */ /* 0x000fe400078e000e */
[----:B0-----:R-:W-:-:S06]  /*15400*/  @!P1 IMAD.WIDE R2, R5, 0x4, R2 ;  /* 0x0000000405029825 */ /* 0x001fcc00078e0202 */
[----:B------:R0:W2:Y:S01]  /*15410*/  @!P1 LDG.E R3, desc[UR60][R2.64] ;  /* 0x0000003c02039981 */ /* 0x0000a2000c1e1900 */
[C---:B------:R-:W-:Y:S02]  /*15420*/  ISETP.GE.U32.AND P2, PT, R7.reuse, 0x2, PT ;  /* 0x000000020700780c */ /* 0x040fe40003f46070 */
[C---:B------:R-:W-:Y:S02]  /*15430*/  ISETP.GE.U32.AND P3, PT, R7.reuse, 0x4, PT ;  /* 0x000000040700780c */ /* 0x040fe40003f66070 */
[C---:B------:R-:W-:Y:S02]  /*15440*/  ISETP.GE.U32.AND P4, PT, R7.reuse, 0x8, PT ;  /* 0x000000080700780c */ /* 0x040fe40003f86070 */
[C---:B------:R-:W-:Y:S01]  /*15450*/  ISETP.GE.U32.AND P5, PT, R7.reuse, 0x10, PT ;  /* 0x000000100700780c */ /* 0x040fe20003fa6070 */
[----:B0-----:R-:W-:Y:S02]  /*15460*/  IMAD.MOV.U32 R2, RZ, RZ, RZ ;  /* 0x000000ffff027224 */ /* 0x001fe400078e00ff */
[----:B--2---:R-:W-:Y:S01]  /*15470*/  @!P1 IMAD.MOV.U32 R2, RZ, RZ, R3 ;  /* 0x000000ffff029224 */ /* 0x004fe200078e0003 */
[----:B------:R-:W-:-:S03]  /*15480*/  ISETP.NE.AND P1, PT, R7, RZ, PT ;  /* 0x000000ff0700720c */ /* 0x000fc60003f25270 */
[----:B------:R-:W-:-:S10]  /*15490*/  IMAD.MOV.U32 R13, RZ, RZ, R2 ;  /* 0x000000ffff0d7224 */ /* 0x000fd400078e0002 */
[----:B------:R-:W-:Y:S05]  /*154a0*/  WARPSYNC.COLLECTIVE R15, `(.L_x_582) ;  /* 0x000000000f087348 */ /* 0x000fea0003c00000 */
[----:B------:R0:W1:Y:S02]  /*154b0*/  SHFL.UP P6, R14, R13, R12, R11 ;  /* 0x0400000c0d0e7389 */ /* 0x00006400000c000b */
[----:B01----:R-:W-:Y:S01]  /*154c0*/  ENDCOLLECTIVE ;  /* 0x000000000000791b */ /* 0x003fe20003800000 */
.L_x_582:
[----:B------:R-:W-:Y:S01]  /*154d0*/  IMAD.MOV.U32 R12, RZ, RZ, 0x2 ;  /* 0x00000002ff0c7424 */ /* 0x000fe200078e00ff */
[----:B------:R-:W-:-:S04]  /*154e0*/  MOV R3, R14 ;  /* 0x0000000e00037202 */ /* 0x000fc80000000f00 */
[----:B------:R-:W-:-:S05]  /*154f0*/  SEL R5, R3, RZ, P1 ;  /* 0x000000ff03057207 */ /* 0x000fca0000800000 */
[----:B------:R-:W-:-:S04]  /*15500*/  IMAD.IADD R3, R2, 0x1, R5 ;  /* 0x0000000102037824 */ /* 0x000fc800078e0205 */
[----:B------:R-:W-:-:S07]  /*15510*/  IMAD.MOV.U32 R13, RZ, RZ, R3 ;  /* 0x000000ffff0d7224 */ /* 0x000fce00078e0003 */
[----:B------:R-:W-:Y:S05]  /*15520*/  WARPSYNC.COLLECTIVE R15, `(.L_x_583) ;  /* 0x000000000f087348 */ /* 0x000fea0003c00000 */
[----:B------:R0:W1:Y:S02]  /*15530*/  SHFL.UP P6, R14, R13, R12, R11 ;  /* 0x0400000c0d0e7389 */ /* 0x00006400000c000b */
[----:B01----:R-:W-:Y:S01]  /*15540*/  ENDCOLLECTIVE ;  /* 0x000000000000791b */ /* 0x003fe20003800000 */
.L_x_583:
[----:B------:R-:W-:Y:S02]  /*15550*/  IMAD.MOV.U32 R12, RZ, RZ, 0x4 ;  /* 0x00000004ff0c7424 */ /* 0x000fe400078e00ff */
[----:B------:R-:W-:-:S05]  /*15560*/  IMAD.MOV.U32 R5, RZ, RZ, R14 ;  /* 0x000000ffff057224 */ /* 0x000fca00078e000e */
[----:B------:R-:W-:-:S05]  /*15570*/  SEL R5, R5, RZ, P2 ;  /* 0x000000ff05057207 */ /* 0x000fca0001000000 */
[----:B------:R-:W-:-:S04]  /*15580*/  IMAD.IADD R3, R3, 0x1, R5 ;  /* 0x0000000103037824 */ /* 0x000fc800078e0205 */
[----:B------:R-:W-:-:S07]  /*15590*/  IMAD.MOV.U32 R13, RZ, RZ, R3 ;  /* 0x000000ffff0d7224 */ /* 0x000fce00078e0003 */
[----:B------:R-:W-:Y:S05]  /*155a0*/  WARPSYNC.COLLECTIVE R15, `(.L_x_584) ;  /* 0x000000000f087348 */ /* 0x000fea0003c00000 */
[----:B------:R0:W1:Y:S02]  /*155b0*/  SHFL.UP P6, R14, R13, R12, R11 ;  /* 0x0400000c0d0e7389 */ /* 0x00006400000c000b */
[----:B01----:R-:W-:Y:S01]  /*155c0*/  ENDCOLLECTIVE ;  /* 0x000000000000791b */ /* 0x003fe20003800000 */
.L_x_584:
[----:B------:R-:W-:Y:S01]  /*155d0*/  MOV R12, 0x8 ;  /* 0x00000008000c7802 */ /* 0x000fe20000000f00 */
[----:B------:R-:W-:-:S05]  /*155e0*/  IMAD.MOV.U32 R5, RZ, RZ, R14 ;  /* 0x000000ffff057224 */ /* 0x000fca00078e000e */
[----:B------:R-:W-:-:S05]  /*155f0*/  SEL R5, R5, RZ, P3 ;  /* 0x000000ff05057207 */ /* 0x000fca0001800000 */
[----:B------:R-:W-:-:S04]  /*15600*/  IMAD.IADD R3, R3, 0x1, R5 ;  /* 0x0000000103037824 */ /* 0x000fc800078e0205 */
[----:B------:R-:W-:-:S07]  /*15610*/  IMAD.MOV.U32 R13, RZ, RZ, R3 ;  /* 0x000000ffff0d7224 */ /* 0x000fce00078e0003 */
[----:B------:R-:W-:Y:S05]  /*15620*/  WARPSYNC.COLLECTIVE R15, `(.L_x_585) ;  /* 0x000000000f087348 */ /* 0x000fea0003c00000 */
[----:B------:R0:W1:Y:S02]  /*15630*/  SHFL.UP P6, R14, R13, R12, R11 ;  /* 0x0400000c0d0e7389 */ /* 0x00006400000c000b */
[----:B01----:R-:W-:Y:S01]  /*15640*/  ENDCOLLECTIVE ;  /* 0x000000000000791b */ /* 0x003fe20003800000 */
.L_x_585:
        /* <DEDUP_REMOVED lines=8> */
.L_x_586:
[----:B------:R-:W-:Y:S02]  /*156d0*/  IMAD.MOV.U32 R12, RZ, RZ, 0x1f ;  /* 0x0000001fff0c7424 */ /* 0x000fe400078e00ff */
[----:B------:R-:W-:Y:S02]  /*156e0*/  IMAD.MOV.U32 R11, RZ, RZ, 0x1f ;  /* 0x0000001fff0b7424 */ /* 0x000fe400078e00ff */
[----:B------:R-:W-:-:S05]  /*156f0*/  IMAD.MOV.U32 R5, RZ, RZ, R14 ;  /* 0x000000ffff057224 */ /* 0x000fca00078e000e */
[----:B------:R-:W-:-:S05]  /*15700*/  SEL R5, R5, RZ, P5 ;  /* 0x000000ff05057207 */ /* 0x000fca0002800000 */
[----:B------:R-:W-:-:S04]  /*15710*/  IMAD.IADD R3, R3, 0x1, R5 ;  /* 0x0000000103037824 */ /* 0x000fc800078e0205 */
[----:B------:R-:W-:-:S07]  /*15720*/  IMAD.MOV.U32 R13, RZ, RZ, R3 ;  /* 0x000000ffff0d7224 */ /* 0x000fce00078e0003 */
[----:B------:R-:W-:Y:S05]  /*15730*/  WARPSYNC.COLLECTIVE R15, `(.L_x_587) ;  /* 0x000000000f087348 */ /* 0x000fea0003c00000 */
[----:B------:R0:W1:Y:S02]  /*15740*/  SHFL.IDX P6, R14, R13, R12, R11 ;  /* 0x0000000c0d0e7389 */ /* 0x00006400000c000b */
[----:B01----:R-:W-:Y:S01]  /*15750*/  ENDCOLLECTIVE ;  /* 0x000000000000791b */ /* 0x003fe20003800000 */
.L_x_587:
[----:B------:R-:W-:Y:S01]  /*15760*/  IMAD.MOV.U32 R6, RZ, RZ, R14 ;  /* 0x000000ffff067224 */ /* 0x000fe200078e000e */
[----:B------:R-:W-:Y:S06]  /*15770*/  BRA `(.L_x_588) ;  /* 0xffffffdc00ac7947 */ /* 0x000fec000383ffff */
.L_x_527:
[----:B------:R-:W-:Y:S01]  /*15780*/  BSSY B0, `(.L_x_589) ;  /* 0x0000008000007945 */ /* 0x000fe20003800000 */
[----:B-----5:R-:W-:Y:S01]  /*15790*/  MOV R13, R2 ;  /* 0x00000002000d7202 */ /* 0x020fe20000000f00 */
[----:B------:R-:W-:Y:S02]  /*157a0*/  IMAD.MOV.U32 R12, RZ, RZ, 0x1 ;  /* 0x00000001ff0c7424 */ /* 0x000fe400078e00ff */
[----:B------:R-:W-:Y:S02]  /*157b0*/  IMAD.MOV.U32 R11, RZ, RZ, RZ ;  /* 0x000000ffff0b7224 */ /* 0x000fe400078e00ff */
[----:B------:R-:W-:-:S07]  /*157c0*/  IMAD.MOV.U32 R15, RZ, RZ, -0x1 ;  /* 0xffffffffff0f7424 */ /* 0x000fce00078e00ff */
[----:B0-----:R-:W-:Y:S05]  /*157d0*/  WARPSYNC.COLLECTIVE R15, `(.L_x_590) ;  /* 0x000000000f087348 */ /* 0x001fea0003c00000 */
[----:B------:R1:W2:Y:S02]  /*157e0*/  SHFL.UP P6, R14, R13, R12, R11 ;  /* 0x0400000c0d0e7389 */ /* 0x0002a400000c000b */
[----:B012---:R-:W-:Y:S01]  /*157f0*/  ENDCOLLECTIVE ;  /* 0x000000000000791b */ /* 0x007fe20003800000 */
.L_x_590:
[----:B------:R-:W-:Y:S05]  /*15800*/  BSYNC B0 ;  /* 0x0000000000007941 */ /* 0x000fea0003800000 */
.L_x_589:
[----:B------:R-:W-:Y:S01]  /*15810*/  SEL R3, R14, RZ, P1 ;  /* 0x000000ff0e037207 */ /* 0x000fe20000800000 */
[----:B------:R-:W-:Y:S02]  /*15820*/  IMAD.MOV.U32 R12, RZ, RZ, 0x2 ;  /* 0x00000002ff0c7424 */ /* 0x000fe400078e00ff */
[----:B------:R-:W-:Y:S02]  /*15830*/  IMAD.MOV.U32 R11, RZ, RZ, RZ ;  /* 0x000000ffff0b7224 */ /* 0x000fe400078e00ff */
[----:B------:R-:W-:Y:S02]  /*15840*/  IMAD.IADD R3, R2, 0x1, R3 ;  /* 0x0000000102037824 */ /* 0x000fe400078e0203 */
[----:B------:R-:W-:Y:S02]  /*15850*/  IMAD.MOV.U32 R15, RZ, RZ, -0x1 ;  /* 0xffffffffff0f7424 */ /* 0x000fe400078e00ff */
[----:B------:R-:W-:-:S07]  /*15860*/  IMAD.MOV.U32 R13, RZ, RZ, R3 ;  /* 0x000000ffff0d7224 */ /* 0x000fce00078e0003 */
[----:B------:R-:W-:Y:S05]  /*15870*/  WARPSYNC.COLLECTIVE R15, `(.L_x_591) ;  /* 0x000000000f087348 */ /* 0x000fea0003c00000 */
[----:B------:R0:W1:Y:S02]  /*15880*/  SHFL.UP P6, R14, R13, R12, R11 ;  /* 0x0400000c0d0e7389 */ /* 0x00006400000c000b */
[----:B01----:R-:W-:Y:S01]  /*15890*/  ENDCOLLECTIVE ;  /* 0x000000000000791b */ /* 0x003fe20003800000 */
.L_x_591:
[----:B------:R-:W-:Y:S02]  /*158a0*/  IMAD.MOV.U32 R12, RZ, RZ, 0x4 ;  /* 0x00000004ff0c7424 */ /* 0x000fe400078e00ff */
[----:B------:R-:W-:-:S05]  /*158b0*/  IMAD.MOV.U32 R5, RZ, RZ, R14 ;  /* 0x000000ffff057224 */ /* 0x000fca00078e000e */
[----:B------:R-:W-:-:S05]  /*158c0*/  SEL R5, R5, RZ, P2 ;  /* 0x000000ff05057207 */ /* 0x000fca0001000000 */
[----:B------:R-:W-:-:S05]  /*158d0*/  IMAD.IADD R3, R3, 0x1, R5 ;  /* 0x0000000103037824 */ /* 0x000fca00078e0205 */
[----:B------:R-:W-:-:S07]  /*158e0*/  MOV R13, R3 ;  /* 0x00000003000d7202 */ /* 0x000fce0000000f00 */
[----:B------:R-:W-:Y:S05]  /*158f0*/  WARPSYNC.COLLECTIVE R15, `(.L_x_592) ;  /* 0x000000000f087348 */ /* 0x000fea0003c00000 */
[----:B------:R0:W1:Y:S02]  /*15900*/  SHFL.UP P6, R14, R13, R12, R11 ;  /* 0x0400000c0d0e7389 */ /* 0x00006400000c000b */
[----:B01----:R-:W-:Y:S01]  /*15910*/  ENDCOLLECTIVE ;  /* 0x000000000000791b */ /* 0x003fe20003800000 */
.L_x_592:
        /* <DEDUP_REMOVED lines=8> */
.L_x_593:
        /* <DEDUP_REMOVED lines=8> */
.L_x_594:
[----:B------:R-:W-:Y:S02]  /*15a20*/  IMAD.MOV.U32 R12, RZ, RZ, 0x1f ;  /* 0x0000001fff0c7424 */ /* 0x000fe400078e00ff */
[----:B------:R-:W-:Y:S02]  /*15a30*/  IMAD.MOV.U32 R11, RZ, RZ, 0x1f ;  /* 0x0000001fff0b7424 */ /* 0x000fe400078e00ff */
[----:B------:R-:W-:-:S05]  /*15a40*/  IMAD.MOV.U32 R5, RZ, RZ, R14 ;  /* 0x000000ffff057224 */ /* 0x000fca00078e000e */
[----:B------:R-:W-:-:S04]  /*15a50*/  SEL R5, R5, RZ, P5 ;  /* 0x000000ff05057207 */ /* 0x000fc80002800000 */
[----:B------:R-:W-:-:S05]  /*15a60*/  IADD3 R3, R3, R5, RZ ;  /* 0x0000000503037210 */ /* 0x000fca0007ffe0ff */
[----:B------:R-:W-:-:S07]  /*15a70*/  IMAD.MOV.U32 R13, RZ, RZ, R3 ;  /* 0x000000ffff0d7224 */ /* 0x000fce00078e0003 */
[----:B------:R-:W-:Y:S05]  /*15a80*/  WARPSYNC.COLLECTIVE R15, `(.L_x_595) ;  /* 0x000000000f087348 */ /* 0x000fea0003c00000 */
[----:B------:R0:W1:Y:S02]  /*15a90*/  SHFL.IDX P6, R14, R13, R12, R11 ;  /* 0x0000000c0d0e7389 */ /* 0x00006400000c000b */
[----:B01----:R-:W-:Y:S01]  /*15aa0*/  ENDCOLLECTIVE ;  /* 0x000000000000791b */ /* 0x003fe20003800000 */
.L_x_595:
[----:B------:R-:W-:Y:S01]  /*15ab0*/  IMAD.MOV.U32 R6, RZ, RZ, R14 ;  /* 0x000000ffff067224 */ /* 0x000fe200078e000e */
[----:B------:R-:W-:Y:S06]  /*15ac0*/  BRA `(.L_x_596) ;  /* 0xffffffdc00747947 */ /* 0x000fec000383ffff */
.L_x_529:
[----:B------:R-:W-:Y:S01]  /*15ad0*/  BSSY B0, `(.L_x_597) ;  /* 0x0000006000007945 */ /* 0x000fe20003800000 */
[----:B------:R-:W-:Y:S01]  /*15ae0*/  PLOP3.LUT P6, PT, P6, PT, PT, 0x8, 0x0 ;  /* 0x000000000000781c */ /* 0x000fe200037ce170 */
[----:B------:R-:W-:-:S12]  /*15af0*/  IMAD.MOV.U32 R15, RZ, RZ, -0x1 ;  /* 0xffffffffff0f7424 */ /* 0x000fd800078e00ff */
[----:B0----5:R-:W-:Y:S05]  /*15b00*/  WARPSYNC.COLLECTIVE R15, `(.L_x_598) ;  /* 0x000000000f087348 */ /* 0x021fea0003c00000 */
[----:B------:R-:W-:Y:S01]  /*15b10*/  VOTE.ANY R14, PT, P6 ;  /* 0x00000000000e7806 */ /* 0x000fe200030e0100 */
[----:B0----5:R-:W-:Y:S06]  /*15b20*/  ENDCOLLECTIVE ;  /* 0x000000000000791b */ /* 0x021fec0003800000 */
.L_x_598:
[----:B------:R-:W-:Y:S05]  /*15b30*/  BSYNC B0 ;  /* 0x0000000000007941 */ /* 0x000fea0003800000 */
.L_x_597:
[----:B------:R-:W-:Y:S02]  /*15b40*/  IMAD.MOV.U32 R5, RZ, RZ, R14 ;  /* 0x000000ffff057224 */ /* 0x000fe400078e000e */
[----:B------:R-:W-:Y:S02]  /*15b50*/  IMAD.MOV.U32 R13, RZ, RZ, R2 ;  /* 0x000000ffff0d7224 */ /* 0x000fe400078e0002 */
[----:B------:R-:W0:Y:S01]  /*15b60*/  POPC R4, R5 ;  /* 0x0000000500047309 */ /* 0x000e220000000000 */
[----:B------:R-:W-:Y:S02]  /*15b70*/  IMAD.MOV.U32 R11, RZ, RZ, 0x1f ;  /* 0x0000001fff0b7424 */ /* 0x000fe400078e00ff */
[----:B------:R-:W-:Y:S02]  /*15b80*/  IMAD.MOV.U32 R15, RZ, RZ, -0x1 ;  /* 0xffffffffff0f7424 */ /* 0x000fe400078e00ff */
[----:B0-----:R-:W-:-:S07]  /*15b90*/  IMAD.MOV.U32 R12, RZ, RZ, R4 ;  /* 0x000000ffff0c7224 */ /* 0x001fce00078e0004 */
[----:B------:R-:W-:Y:S05]  /*15ba0*/  WARPSYNC.COLLECTIVE R15, `(.L_x_599) ;  /* 0x000000000f087348 */ /* 0x000fea0003c00000 */
[----:B------:R0:W1:Y:S02]  /*15bb0*/  SHFL.IDX P6, R14, R13, R12, R11 ;  /* 0x0000000c0d0e7389 */ /* 0x00006400000c000b */
[----:B01----:R-:W-:Y:S01]  /*15bc0*/  ENDCOLLECTIVE ;  /* 0x000000000000791b */ /* 0x003fe20003800000 */
.L_x_599:
[----:B------:R-:W-:Y:S01]  /*15bd0*/  MOV R17, R14 ;  /* 0x0000000e00117202 */ /* 0x000fe20000000f00 */
[----:B------:R-:W-:Y:S06]  /*15be0*/  BRA `(.L_x_600) ;  /* 0xffffffdc00647947 */ /* 0x000fec000383ffff */
.L_x_531:
[----:B------:R-:W-:Y:S01]  /*15bf0*/  BSSY B0, `(.L_x_601) ;  /* 0x0000007000007945 */ /* 0x000fe20003800000 */
[----:B------:R-:W-:Y:S02]  /*15c00*/  IMAD.MOV.U32 R13, RZ, RZ, R3 ;  /* 0x000000ffff0d7224 */ /* 0x000fe400078e0003 */
[----:B------:R-:W-:Y:S02]  /*15c10*/  IMAD.MOV.U32 R11, RZ, RZ, 0x1f ;  /* 0x0000001fff0b7424 */ /* 0x000fe400078e00ff */
[----:B------:R-:W-:-:S07]  /*15c20*/  IMAD.MOV.U32 R15, RZ, RZ, -0x1 ;  /* 0xffffffffff0f7424 */ /* 0x000fce00078e00ff */
[----:B0-2--5:R-:W-:Y:S05]  /*15c30*/  WARPSYNC.COLLECTIVE R15, `(.L_x_602) ;  /* 0x000000000f087348 */ /* 0x025fea0003c00000 */
[----:B------:R1:W3:Y:S02]  /*15c40*/  SHFL.IDX P6, R14, R13, R12, R11 ;  /* 0x0000000c0d0e7389 */ /* 0x0002e400000c000b */
[----:B0123-5:R-:W-:Y:S01]  /*15c50*/  ENDCOLLECTIVE ;  /* 0x000000000000791b */ /* 0x02ffe20003800000 */
.L_x_602:
[----:B------:R-:W-:Y:S05]  /*15c60*/  BSYNC B0 ;  /* 0x0000000000007941 */ /* 0x000fea0003800000 */
.L_x_601:
[----:B------:R-:W-:Y:S01]  /*15c70*/  IMAD.MOV.U32 R2, RZ, RZ, R14 ;  /* 0x000000ffff027224 */ /* 0x000fe200078e000e */
[----:B------:R-:W-:Y:S06]  /*15c80*/  BRA `(.L_x_530) ;  /* 0xffffffdc00587947 */ /* 0x000fec000383ffff */
.L_x_535:
[----:B0-----:R0:W2:Y:S02]  /*15c90*/  SYNCS.PHASECHK.TRANS64.TRYWAIT P0, [R0+URZ+0x36820], R3 ;  /* 0x03682003000075a7 */ /* 0x0010a4000800017f */
[----:B--2---:R-:W-:Y:S05]  /*15ca0*/  @!P0 NANOSLEEP.SYNCS 0x989680 ;  /* 0x009896800000895d */ /* 0x004fea0003900000 */
[----:B------:R-:W2:Y:S02]  /*15cb0*/  @!P0 SYNCS.PHASECHK.TRANS64 P0, [R0+URZ+0x36820], R3 ;  /* 0x03682003000085a7 */ /* 0x000ea4000800007f */
[----:B--2---:R-:W-:Y:S05]  /*15cc0*/  @!P0 BRA `(.L_x_535) ;  /* 0xfffffffc00f08947 */ /* 0x004fea000383ffff */
[----:B------:R-:W-:Y:S05]  /*15cd0*/  BRA `(.L_x_603) ;  /* 0xffffffe0004c7947 */ /* 0x000fea000383ffff */
.L_x_536:
[----:B------:R-:W2:Y:S01]  /*15ce0*/  S2R R2, SR_TID.X ;  /* 0x0000000000027919 */ /* 0x000ea20000002100 */
[----:B------:R-:W-:Y:S01]  /*15cf0*/  BSSY B0, `(.L_x_604) ;  /* 0x000000a000007945 */ /* 0x000fe20003800000 */
[----:B------:R-:W-:Y:S02]  /*15d00*/  IMAD.MOV.U32 R12, RZ, RZ, RZ ;  /* 0x000000ffff0c7224 */ /* 0x000fe400078e00ff */
[----:B------:R-:W-:Y:S02]  /*15d10*/  IMAD.MOV.U32 R11, RZ, RZ, 0x1f ;  /* 0x0000001fff0b7424 */ /* 0x000fe400078e00ff */
[----:B------:R-:W-:Y:S01]  /*15d20*/  IMAD.MOV.U32 R15, RZ, RZ, -0x1 ;  /* 0xffffffffff0f7424 */ /* 0x000fe200078e00ff */
[----:B--2---:R-:W-:-:S04]  /*15d30*/  SHF.R.U32.HI R2, RZ, 0x5, R2 ;  /* 0x00000005ff027819 */ /* 0x004fc80000011602 */
[----:B------:R-:W-:-:S05]  /*15d40*/  LOP3.LUT R2, R2, 0x3, RZ, 0xc0, !PT ;  /* 0x0000000302027812 */ /* 0x000fca00078ec0ff */
[----:B------:R-:W-:-:S07]  /*15d50*/  IMAD.MOV.U32 R13, RZ, RZ, R2 ;  /* 0x000000ffff0d7224 */ /* 0x000fce00078e0002 */
[----:B01--45:R-:W-:Y:S05]  /*15d60*/  WARPSYNC.COLLECTIVE R15, `(.L_x_605) ;  /* 0x000000000f087348 */ /* 0x033fea0003c00000 */
[----:B------:R2:W3:Y:S02]  /*15d70*/  SHFL.IDX P6, R14, R13, R12, R11 ;  /* 0x0000000c0d0e7389 */ /* 0x0004e400000c000b */
[----:B012345:R-:W-:Y:S01]  /*15d80*/  ENDCOLLECTIVE ;  /* 0x000000000000791b */ /* 0x03ffe20003800000 */
.L_x_605:
[----:B------:R-:W-:Y:S05]  /*15d90*/  BSYNC B0 ;  /* 0x0000000000007941 */ /* 0x000fea0003800000 */
.L_x_604:
[----:B------:R-:W-:Y:S05]  /*15da0*/  BRA `(.L_x_606) ;  /* 0xffffffe000347947 */ /* 0x000fea000383ffff */
.L_x_539:
[----:B------:R-:W-:Y:S01]  /*15db0*/  BSSY B1, `(.L_x_607) ;  /* 0x0000006000017945 */ /* 0x000fe20003800000 */
[----:B------:R-:W-:-:S07]  /*15dc0*/  IMAD.MOV.U32 R15, RZ, RZ, -0x1 ;  /* 0xffffffffff0f7424 */ /* 0x000fce00078e00ff */
[----:B012-45:R-:W-:Y:S05]  /*15dd0*/  WARPSYNC.COLLECTIVE R15, `(.L_x_608) ;  /* 0x000000000f0c7348 */ /* 0x037fea0003c00000 */
[----:B------:R-:W-:Y:S02]  /*15de0*/  ELECT P6, UR62, PT ;  /* 0x00000000003e782f */ /* 0x000fe400038c0000 */
[----:B------:R-:W-:Y:S01]  /*15df0*/  MOV R14, UR62 ;  /* 0x0000003e000e7c02 */ /* 0x000fe20008000f00 */
[----:B012-45:R-:W-:Y:S10]  /*15e00*/  ENDCOLLECTIVE ;  /* 0x000000000000791b */ /* 0x037ff40003800000 */
.L_x_608:
[----:B------:R-:W-:Y:S05]  /*15e10*/  BSYNC B1 ;  /* 0x0000000000017941 */ /* 0x000fea0003800000 */
.L_x_607:
[----:B------:R-:W-:Y:S05]  /*15e20*/  BRA `(.L_x_609) ;  /* 0xffffffe0002c7947 */ /* 0x000fea000383ffff */
.L_x_541:
[----:B0-----:R0:W1:Y:S02]  /*15e30*/  SYNCS.PHASECHK.TRANS64.TRYWAIT P0, [R6+URZ], R5 ;  /* 0x00000005060075a7 */ /* 0x001064000800017f */
[----:B-1----:R-:W-:Y:S05]  /*15e40*/  @!P0 NANOSLEEP.SYNCS 0x989680 ;  /* 0x009896800000895d */ /* 0x002fea0003900000 */
[----:B------:R-:W1:Y:S02]  /*15e50*/  @!P0 SYNCS.PHASECHK.TRANS64 P0, [R6+URZ], R5 ;  /* 0x00000005060085a7 */ /* 0x000e64000800007f */
[----:B-1----:R-:W-:Y:S05]  /*15e60*/  @!P0 BRA `(.L_x_541) ;  /* 0xfffffffc00f08947 */ /* 0x002fea000383ffff */
[----:B------:R-:W-:Y:S05]  /*15e70*/  BRA `(.L_x_610) ;  /* 0xffffffe000687947 */ /* 0x000fea000383ffff */
.L_x_542:
[----:B-1----:R1:W2:Y:S02]  /*15e80*/  SYNCS.PHASECHK.TRANS64.TRYWAIT P0, [R7+URZ], R2 ;  /* 0x00000002070075a7 */ /* 0x0022a4000800017f */
[----:B--2---:R-:W-:Y:S05]  /*15e90*/  @!P0 NANOSLEEP.SYNCS 0x989680 ;  /* 0x009896800000895d */ /* 0x004fea0003900000 */
[----:B------:R-:W2:Y:S02]  /*15ea0*/  @!P0 SYNCS.PHASECHK.TRANS64 P0, [R7+URZ], R2 ;  /* 0x00000002070085a7 */ /* 0x000ea4000800007f */
[----:B--2---:R-:W-:Y:S05]  /*15eb0*/  @!P0 BRA `(.L_x_542) ;  /* 0xfffffffc00f08947 */ /* 0x004fea000383ffff */
[----:B------:R-:W-:Y:S05]  /*15ec0*/  BRA `(.L_x_611) ;  /* 0xffffffe0005c7947 */ /* 0x000fea000383ffff */
.L_x_544:
[----:B--2---:R2:W3:Y:S02]  /*15ed0*/  SYNCS.PHASECHK.TRANS64.TRYWAIT P0, [R4+URZ], R5 ;  /* 0x00000005040075a7 */ /* 0x0044e4000800017f */
[----:B---3--:R-:W-:Y:S05]  /*15ee0*/  @!P0 NANOSLEEP.SYNCS 0x989680 ;  /* 0x009896800000895d */ /* 0x008fea0003900000 */
[----:B------:R-:W3:Y:S02]  /*15ef0*/  @!P0 SYNCS.PHASECHK.TRANS64 P0, [R4+URZ], R5 ;  /* 0x00000005040085a7 */ /* 0x000ee4000800007f */
[----:B---3--:R-:W-:Y:S05]  /*15f00*/  @!P0 BRA `(.L_x_544) ;  /* 0xfffffffc00f08947 */ /* 0x008fea000383ffff */
[----:B------:R-:W-:Y:S05]  /*15f10*/  BRA `(.L_x_612) ;  /* 0xffffffe000647947 */ /* 0x000fea000383ffff */
.L_x_613:
        /* <DEDUP_REMOVED lines=14> */
.L_x_3242:


//--------------------- .text._ZN7cutlass13device_kernelIN5flash11enable_sm90INS1_16FlashAttnFwdSm90INS1_25CollectiveMainloopFwdSm90ILi2EN4cute5tupleIJNS5_1CILi1EEES8_S8_EEENS6_IJNS7_ILi128EEENS7_ILi112EEENS7_ILi192EEEEEELi192ENS_6half_tEfNS_4arch4Sm90ELb0ELb0ELb1ELb1ELb0ELb1ELb0ELb1ELb1ELb1ELb0ELb0EEENS1_21CollectiveEpilogueFwdINS6_IJSA_SC_SB_EEES9_SE_SG_Li256ELb1ELb1ELb0ELb0EEENS1_36VarlenDynamicPersistentTileSchedulerILi128ELi112ELi256ELi128ELb0ELb1ELb1ELb0ELb1ELb1EEEEEEEEEvNT_6ParamsE --------------------------
	.section	.text._ZN7cutlass13device_kernelIN5flash11enable_sm90INS1_16FlashAttnFwdSm90INS1_25CollectiveMainloopFwdSm90ILi2EN4cute5tupleIJNS5_1CILi1EEES8_S8_EEENS6_IJNS7_ILi128EEENS7_ILi112EEENS7_ILi192EEEEEELi192ENS_6half_tEfNS_4arch4Sm90ELb0ELb0ELb1ELb1ELb0ELb1ELb0ELb1ELb1ELb1ELb0ELb0EEENS1_21CollectiveEpilogueFwdINS6_IJSA_SC_SB_EEES9_SE_SG_Li256ELb1ELb1ELb0ELb0EEENS1_36VarlenDynamicPersistentTileSchedulerILi128ELi112ELi256ELi128ELb0ELb1ELb1ELb0ELb1ELb1EEEEEEEEEvNT_6ParamsE,"ax",@progbits
	.align	128
.text._ZN7cutlass13device_kernelIN5flash11enable_sm90INS1_16FlashAttnFwdSm90INS1_25CollectiveMainloopFwdSm90ILi2EN4cute5tupleIJNS5_1CILi1EEES8_S8_EEENS6_IJNS7_ILi128EEENS7_ILi112EEENS7_ILi192EEEEEELi192ENS_6half_tEfNS_4arch4Sm90ELb0ELb0ELb1ELb1ELb0ELb1ELb0ELb1ELb1ELb1ELb0ELb0EEENS1_21CollectiveEpilogueFwdINS6_IJSA_SC_SB_EEES9_SE_SG_Li256ELb1ELb1ELb0ELb0EEENS1_36VarlenDynamicPersistentTileSchedulerILi128ELi112ELi256ELi128ELb0ELb1ELb1ELb0ELb1ELb1EEEEEEEEEvNT_6ParamsE:
        .type           _ZN7cutlass13device_kernelIN5flash11enable_sm90INS1_16FlashAttnFwdSm90INS1_25CollectiveMainloopFwdSm90ILi2EN4cute5tupleIJNS5_1CILi1EEES8_S8_EEENS6_IJNS7_ILi128EEENS7_ILi112EEENS7_ILi192EEEEEELi192ENS_6half_tEfNS_4arch4Sm90ELb0ELb0ELb1ELb1ELb0ELb1ELb0ELb1ELb1ELb1ELb0ELb0EEENS1_21CollectiveEpilogueFwdINS6_IJSA_SC_SB_EEES9_SE_SG_Li256ELb1ELb1ELb0ELb0EEENS1_36VarlenDynamicPersistentTileSchedulerILi128ELi112ELi256ELi128ELb0ELb1ELb1ELb0ELb1ELb1EEEEEEEEEvNT_6ParamsE,@function
        .size           _ZN7cutlass13device_kernelIN5flash11enable_sm90INS1_16FlashAttnFwdSm90INS1_25CollectiveMainloopFwdSm90ILi2EN4cute5tupleIJNS5_1CILi1EEES8_S8_EEENS6_IJNS7_ILi128EEENS7_ILi112EEENS7_ILi192EEEEEELi192ENS_6half_tEfNS_4arch4Sm90ELb0ELb0ELb1ELb1ELb0ELb1ELb0ELb1ELb1ELb1ELb0ELb0EEENS1_21CollectiveEpilogueFwdINS6_IJSA_SC_SB_EEES9_SE_SG_Li256ELb1ELb1ELb0ELb0EEENS1_36VarlenDynamicPersistentTileSchedulerILi128ELi112ELi256ELi128ELb0ELb1ELb1ELb0ELb1ELb1EEEEEEEEEvNT_6ParamsE,(.L_x_3243 - _ZN7cutlass13device_kernelIN5flash11enable_sm90INS1_16FlashAttnFwdSm90INS1_25CollectiveMainloopFwdSm90ILi2EN4cute5tupleIJNS5_1CILi1EEES8_S8_EEENS6_IJNS7_ILi128EEENS7_ILi112EEENS7_ILi192EEEEEELi192ENS_6half_tEfNS_4arch4Sm90ELb0ELb0ELb1ELb1ELb0ELb1ELb0ELb1ELb1ELb1ELb0ELb0EEENS1_21CollectiveEpilogueFwdINS6_IJSA_SC_SB_EEES9_SE_SG_Li256ELb1ELb1ELb0ELb0EEENS1_36VarlenDynamicPersistentTileSchedulerILi128ELi112ELi256ELi128ELb0ELb1ELb1ELb0ELb1ELb1EEEEEEEEEvNT_6ParamsE)
        .other          _ZN7cutlass13device_kernelIN5flash11enable_sm90INS1_16FlashAttnFwdSm90INS1_25CollectiveMainloopFwdSm90ILi2EN4cute5tupleIJNS5_1CILi1EEES8_S8_EEENS6_IJNS7_ILi128EEENS7_ILi112EEENS7_ILi192EEEEEELi192ENS_6half_tEfNS_4arch4Sm90ELb0ELb0ELb1ELb1ELb0ELb1ELb0ELb1ELb1ELb1ELb0ELb0EEENS1_21CollectiveEpilogueFwdINS6_IJSA_SC_SB_EEES9_SE_SG_Li256ELb1ELb1ELb0ELb0EEENS1_36VarlenDynamicPersistentTileSchedulerILi128ELi112ELi256ELi128ELb0ELb1ELb1ELb0ELb1ELb1EEEEEEEEEvNT_6ParamsE,@"STO_CUDA_ENTRY STV_DEFAULT"
_ZN7cutlass13device_kernelIN5flash11enable_sm90INS1_16FlashAttnFwdSm90INS1_25CollectiveMainloopFwdSm90ILi2EN4cute5tupleIJNS5_1CILi1EEES8_S8_EEENS6_IJNS7_ILi128EEENS7_ILi112EEENS7_ILi192EEEEEELi192ENS_6half_tEfNS_4arch4Sm90ELb0ELb0ELb1ELb1ELb0ELb1ELb0ELb1ELb1ELb1ELb0ELb0EEENS1_21CollectiveEpilogueFwdINS6_IJSA_SC_SB_EEES9_SE_SG_Li256ELb1ELb1ELb0ELb0EEENS1_36VarlenDynamicPersistentTileSchedulerILi128ELi112ELi256ELi128ELb0ELb1ELb1ELb0ELb1ELb1EEEEEEEEEvNT_6ParamsE:
[----:B------:R-:W0:Y:S02]  /*0000*/  LDC R1, c[0x0][0x28] ;  /* 0x00000a00ff017b82 */ /* 0x000e240000000800 */
[----:B0-----:R-:W-:Y:S01]  /*0010*/  VIADD R1, R1, 0xffffff60 ;  /* 0xffffff6001017836 */ /* 0x001fe20000000000 */
[----:B------:R-:W0:Y:S01]  /*0020*/  S2R R0, SR_TID.X ;  /* 0x0000000000007919 */ /* 0x000e220000002100 */
[----:B------:R-:W-:Y:S01]  /*0030*/  ELECT P0, URZ, PT ;  /* 0x00000000003f782f */ /* 0x000fe20003800000 */
[----:B------:R-:W-:Y:S01]  /*0040*/  BSSY B0, `(.L_x_614) ;  /* 0x0000014000007945 */ /* 0x000fe20003800000 */
[----:B0-----:R-:W-:-:S05]  /*0050*/  SHF.R.U32.HI R2, RZ, 0x5, R0 ;  /* 0x00000005ff027819 */ /* 0x001fca0000011600 */
[----:B------:R-:W0:Y:S02]  /*0060*/  SHFL.IDX PT, R3, R2, RZ, 0x1f ;  /* 0x00001fff02037589 */ /* 0x000e2400000e0000 */
[----:B0-----:R-:W-:Y:S02]  /*0070*/  ISETP.EQ.AND P0, PT, R3, RZ, P0 ;  /* 0x000000ff0300720c */ /* 0x001fe40000702270 */
[----:B------:R-:W-:-:S11]  /*0080*/  SHF.R.U32.HI R3, RZ, 0x7, R0 ;  /* 0x00000007ff037819 */ /* 0x000fd60000011600 */
[----:B------:R-:W-:Y:S05]  /*0090*/  @!P0 BRA `(.L_x_615) ;  /* 0x0000000000388947 */ /* 0x000fea0003800000 */
[----:B------:R-:W-:Y:S02]  /*00a0*/  ULDC.64 UR4, c[0x0][0x198] ;  /* 0x0000660000047ab9 */ /* 0x000fe40000000a00 */
[----:B------:R-:W-:Y:S02]  /*00b0*/  UIADD3 UR6, UP0, UR4, 0x370, URZ ;  /* 0x0000037004067890 */ /* 0x000fe4000ff1e03f */
[----:B------:R-:W-:Y:S02]  /*00c0*/  UIADD3 UR8, UP1, UR4, 0x470, URZ ;  /* 0x0000047004087890 */ /* 0x000fe4000ff3e03f */
[----:B------:R-:W-:Y:S02]  /*00d0*/  UIADD3 UR10, UP2, UR4, 0x570, URZ ;  /* 0x00000570040a7890 */ /* 0x000fe4000ff5e03f */
[----:B------:R-:W-:Y:S02]  /*00e0*/  UIADD3 UR4, UP3, UR4, 0x670, URZ ;  /* 0x0000067004047890 */ /* 0x000fe4000ff7e03f */
[----:B------:R-:W-:-:S02]  /*00f0*/  UIADD3.X UR7, URZ, UR5, URZ, UP0, !UPT ;  /* 0x000000053f077290 */ /* 0x000fc400087fe43f */
[----:B------:R-:W-:Y:S02]  /*0100*/  UIADD3.X UR9, URZ, UR5, URZ, UP1, !UPT ;  /* 0x000000053f097290 */ /* 0x000fe40008ffe43f */
[----:B------:R-:W-:Y:S02]  /*0110*/  UIADD3.X UR11, URZ, UR5, URZ, UP2, !UPT ;  /* 0x000000053f0b7290 */ /* 0x000fe400097fe43f */
[----:B------:R-:W-:-:S03]  /*0120*/  UIADD3.X UR5, URZ, UR5, URZ, UP3, !UPT ;  /* 0x000000053f057290 */ /* 0x000fc60009ffe43f */
[----:B------:R0:W-:Y:S02]  /*0130*/  UTMACCTL.PF [UR6] ;  /* 0x00000000060079b9 */ /* 0x0001e40008040000 */
[----:B------:R0:W-:Y:S02]  /*0140*/  UTMACCTL.PF [UR8] ;  /* 0x00000000080079b9 */ /* 0x0001e40008040000 */
[----:B------:R0:W-:Y:S02]  /*0150*/  UTMACCTL.PF [UR10] ;  /* 0x000000000a0079b9 */ /* 0x0001e40008040000 */
[----:B------:R0:W-:Y:S02]  /*0160*/  UTMACCTL.PF [UR4] ;  /* 0x00000000040079b9 */ /* 0x0001e40008040000 */
[----:B0-----:R-:W-:Y:S01]  /*0170*/  NOP ;  /* 0x0000000000007918 */ /* 0x001fe20000000000 */
.L_x_615:
[----:B------:R-:W-:Y:S05]  /*0180*/  BSYNC B0 ;  /* 0x0000000000007941 */ /* 0x000fea0003800000 */
.L_x_614:
[----:B------:R-:W-:Y:S01]  /*0190*/  VOTEU.ANY UP0, P0 ;  /* 0x00000000003f7886 */ /* 0x000fe20000000100 */
[----:B------:R-:W0:Y:S01]  /*01a0*/  SHFL.IDX PT, R3, R3, RZ, 0x1f ;  /* 0x00001fff03037589 */ /* 0x000e2200000e0000 */
[----:B------:R-:W-:Y:S01]  /*01b0*/  UMOV UR4, 0x80 ;  /* 0x0000008000047882 */ /* 0x000fe20000000000 */
[----:B------:R-:W-:Y:S01]  /*01c0*/  UMOV UR7, 0x100 ;  /* 0x0000010000077882 */ /* 0x000fe20000000000 */
[----:B------:R-:W-:Y:S01]  /*01d0*/  VOTEU.ANY UP1, P0 ;  /* 0x00000000003f7886 */ /* 0x000fe20000020100 */
[----:B------:R-:W1:Y:S01]  /*01e0*/  @UP0 S2UR UR8, SR_CgaCtaId ;  /* 0x00000000000809c3 */ /* 0x000e620000008800 */
[----:B------:R-:W2:Y:S01]  /*01f0*/  SHFL.IDX PT, R4, R2, RZ, 0x1f ;  /* 0x00001fff02047589 */ /* 0x000ea200000e0000 */
[----:B------:R-:W-:Y:S01]  /*0200*/  @UP0 UMOV UR6, 0x400 ;  /* 0x0000040000060882 */ /* 0x000fe20000000000 */
[----:B------:R-:W-:-:S04]  /*0210*/  @UP0 UIADD3 UR4, -UR4, 0x100000, URZ ;  /* 0x0010000004040890 */ /* 0x000fc8000fffe13f */
[----:B------:R-:W-:Y:S02]  /*0220*/  @UP0 USHF.L.U32 UR5, UR4, 0xb, URZ ;  /* 0x0000000b04050899 */ /* 0x000fe4000800063f */
[----:B------:R-:W-:Y:S01]  /*0230*/  @UP0 USHF.L.U32 UR4, UR4, 0x1, URZ ;  /* 0x0000000104040899 */ /* 0x000fe2000800063f */
[----:B------:R-:W-:Y:S01]  /*0240*/  VOTEU.ANY UP2, P0 ;  /* 0x00000000003f7886 */ /* 0x000fe20000040100 */
[----:B0-----:R-:W-:Y:S01]  /*0250*/  R2UR UR9, R3 ;  /* 0x00000000030972ca */ /* 0x001fe200000e0000 */
[----:B-1----:R-:W-:Y:S01]  /*0260*/  @UP0 ULEA UR8, UR8, UR6, 0x18 ;  /* 0x0000000608080291 */ /* 0x002fe2000f8ec03f */
[----:B--2---:R-:W-:Y:S01]  /*0270*/  ISETP.NE.AND P1, PT, R4, RZ, PT ;  /* 0x000000ff0400720c */ /* 0x004fe20003f25270 */
[----:B------:R-:W-:-:S04]  /*0280*/  @UP0 UIADD3 UR6, -UR7, 0x100000, URZ ;  /* 0x0010000007060890 */ /* 0x000fc8000fffe13f */
[----:B------:R-:W-:Y:S02]  /*0290*/  @UP0 USHF.L.U32 UR7, UR6, 0xb, URZ ;  /* 0x0000000b06070899 */ /* 0x000fe4000800063f */
[----:B------:R-:W-:-:S04]  /*02a0*/  @UP0 USHF.L.U32 UR6, UR6, 0x1, URZ ;  /* 0x0000000106060899 */ /* 0x000fc8000800063f */
[----:B------:R-:W-:Y:S01]  /*02b0*/  UISETP.NE.AND UP0, UPT, UR9, URZ, UPT ;  /* 0x0000003f0900728c */ /* 0x000fe2000bf05270 */
[----:B------:R-:W0:Y:S02]  /*02c0*/  FENCE.VIEW.ASYNC.S ;  /* 0x00000000000073c6 */ /* 0x000e240000000000 */
[----:B0-----:R0:W1:Y:S05]  /*02d0*/  @UP1 SYNCS.EXCH.64 URZ, [UR8+0x36800], UR4 ;  /* 0x03680004083f15b2 */ /* 0x00106a0008000100 */
[----:B------:R0:W2:Y:S01]  /*02e0*/  @UP2 SYNCS.EXCH.64 URZ, [UR8+0x36820], UR6 ;  /* 0x03682006083f25b2 */ /* 0x0000a20008000100 */
[----:B------:R-:W-:Y:S05]  /*02f0*/  @P1 BRA `(.L_x_616) ;  /* 0x0000000000481947 */ /* 0x000fea0003800000 */
        /* <DEDUP_REMOVED lines=17> */
[----:B---3--:R-:W-:Y:S01]  /*0410*/  NOP ;  /* 0x0000000000007918 */ /* 0x008fe20000000000 */
.L_x_616:
[----:B------:R-:W3:Y:S01]  /*0420*/  SHFL.IDX PT, R3, R2, RZ, 0x1f ;  /* 0x00001fff02037589 */ /* 0x000ee200000e0000 */
[----:B------:R-:W-:Y:S01]  /*0430*/  NOP ;  /* 0x0000000000007918 */ /* 0x000fe20000000000 */
[----:B---3--:R-:W-:-:S13]  /*0440*/  ISETP.NE.AND P0, PT, R3, RZ, PT ;  /* 0x000000ff0300720c */ /* 0x008fda0003f05270 */
        /* <DEDUP_REMOVED lines=18> */
[----:B---3--:R-:W-:Y:S01]  /*0570*/  NOP ;  /* 0x0000000000007918 */ /* 0x008fe20000000000 */
.L_x_617:
[----:B------:R-:W3:Y:S01]  /*0580*/  SHFL.IDX PT, R3, R2, RZ, 0x1f ;  /* 0x00001fff02037589 */ /* 0x000ee200000e0000 */
[----:B------:R-:W-:Y:S01]  /*0590*/  NOP ;  /* 0x0000000000007918 */ /* 0x000fe20000000000 */
[----:B---3--:R-:W-:-:S13]  /*05a0*/  ISETP.NE.AND P0, PT, R3, RZ, PT ;  /* 0x000000ff0300720c */ /* 0x008fda0003f05270 */
[----:B------:R-:W-:Y:S05]  /*05b0*/  @P0 BRA `(.L_x_618) ;  /* 0x0000000000380947 */ /* 0x000fea0003800000 */
[----:B0-----:R-:W0:Y:S01]  /*05c0*/  S2UR UR5, SR_CgaCtaId ;  /* 0x00000000000579c3 */ /* 0x001e220000008800 */
[----:B------:R-:W-:Y:S01]  /*05d0*/  UMOV UR4, 0x400 ;  /* 0x0000040000047882 */ /* 0x000fe20000000000 */
[----:B------:R-:W-:Y:S01]  /*05e0*/  UMOV UR7, 0x1 ;  /* 0x0000000100077882 */ /* 0x000fe20000000000 */
[----:B------:R-:W-:Y:S01]  /*05f0*/  ELECT P0, URZ, PT ;  /* 0x00000000003f782f */ /* 0x000fe20003800000 */
[----:B0-----:R-:W-:Y:S02]  /*0600*/  ULEA UR6, UR5, UR4, 0x18 ;  /* 0x0000000405067291 */ /* 0x001fe4000f8ec03f */
[----:B------:R-:W-:-:S04]  /*0610*/  UIADD3 UR4, -UR7, 0x100000, URZ ;  /* 0x0010000007047890 */ /* 0x000fc8000fffe13f */
[----:B------:R-:W-:Y:S02]  /*0620*/  USHF.L.U32 UR5, UR4, 0xb, URZ ;  /* 0x0000000b04057899 */ /* 0x000fe4000800063f */
[----:B------:R-:W-:Y:S01]  /*0630*/  USHF.L.U32 UR4, UR4, 0x1, URZ ;  /* 0x0000000104047899 */ /* 0x000fe2000800063f */
[----:B------:R-:W0:Y:S11]  /*0640*/  FENCE.VIEW.ASYNC.S ;  /* 0x00000000000073c6 */ /* 0x000e360000000000 */
[----:B0-----:R3:W0:Y:S01]  /*0650*/  SYNCS.EXCH.64 URZ, [UR6+0x36870], UR4 ;  /* 0x03687004063f75b2 */ /* 0x0016220008000100 */
[----:B------:R3:W0:Y:S01]  /*0660*/  SYNCS.EXCH.64 URZ, [UR6+0x36880], UR4 ;  /* 0x03688004063f75b2 */ /* 0x0006220008000100 */
[----:B------:R3:W0:Y:S01]  /*0670*/  SYNCS.EXCH.64 URZ, [UR6+0x36878], UR4 ;  /* 0x03687804063f75b2 */ /* 0x0006220008000100 */
[----:B------:R3:W0:Y:S02]  /*0680*/  SYNCS.EXCH.64 URZ, [UR6+0x36888], UR4 ;  /* 0x03688804063f75b2 */ /* 0x0006240008000100 */
[----:B---3--:R-:W-:Y:S01]  /*0690*/  NOP ;  /* 0x0000000000007918 */ /* 0x008fe20000000000 */
.L_x_618:
        /* <DEDUP_REMOVED lines=22> */
.L_x_619:
        /* <DEDUP_REMOVED lines=22> */
.L_x_620:
[----:B0-----:R-:W-:Y:S01]  /*0960*/  UMOV UR4, 0x1 ;  /* 0x0000000100047882 */ /* 0x001fe20000000000 */
[----:B------:R-:W-:Y:S01]  /*0970*/  PLOP3.LUT P0, PT, PT, PT, UP0, 0x80, 0x0 ;  /* 0x000000000000781c */ /* 0x000fe20003f0f008 */
[----:B------:R-:W-:Y:S01]  /*0980*/  USEL UR4, UR4, 0x2, !UP0 ;  /* 0x0000000204047887 */ /* 0x000fe2000c000000 */
[----:B------:R-:W-:Y:S01]  /*0990*/  NOP ;  /* 0x0000000000007918 */ /* 0x000fe20000000000 */
[----:B------:R-:W-:Y:S01]  /*09a0*/  ULDC.64 UR60, c[0x0][0x208] ;  /* 0x00008200003c7ab9 */ /* 0x000fe20000000a00 */
[----:B------:R-:W-:Y:S03]  /*09b0*/  BSSY B9, `(.L_x_621) ;  /* 0x0002637000097945 */ /* 0x000fe60003800000 */
[----:B------:R-:W-:-:S05]  /*09c0*/  IMAD.U32 R3, RZ, RZ, UR4 ;  /* 0x00000004ff037e24 */ /* 0x000fca000f8e00ff */
[----:B------:R0:W-:Y:S01]  /*09d0*/  STL [R1+0x94], R3 ;  /* 0x0000940301007387 */ /* 0x0001e20000100800 */
[----:B-12-4-:R-:W-:Y:S06]  /*09e0*/  BAR.SYNC.DEFER_BLOCKING 0x0 ;  /* 0x0000000000007b1d */ /* 0x016fec0000010000 */
[----:B------:R-:W-:Y:S05]  /*09f0*/  @!P0 BRA `(.L_x_622) ;  /* 0x000001e400a08947 */ /* 0x000fea0003800000 */
.L_x_623:
        /* <DEDUP_REMOVED lines=8> */
[----:B-1----:R-:W-:-:S06]  /*0a80*/  ULEA UR4, UR5, UR4, 0x18 ;  /* 0x0000000405047291 */ /* 0x002fcc000f8ec03f */
[----:B------:R-:W-:Y:S01]  /*0a90*/  IMAD.U32 R2, RZ, RZ, UR4 ;  /* 0x00000004ff027e24 */ /* 0x000fe2000f8e00ff */
[----:B------:R-:W-:-:S04]  /*0aa0*/  ULDC UR4, c[0x0][0xc3c] ;  /* 0x00030f0000047ab9 */ /* 0x000fc80000000800 */
[----:B------:R-:W1:Y:S01]  /*0ab0*/  LDS.128 R136, [R2+0x368d0] ;  /* 0x0368d00002887984 */ /* 0x000e620000000c00 */
[----:B------:R-:W-:Y:S06]  /*0ac0*/  BAR.ARV 0x4, 0x180 ;  /* 0x0106000000007b1d */ /* 0x000fec0000002000 */
[----:B-1----:R-:W-:-:S13]  /*0ad0*/  ISETP.GE.AND P0, PT, R139, UR4, PT ;  /* 0x000000048b007c0c */ /* 0x002fda000bf06270 */
[----:B------:R-:W-:Y:S05]  /*0ae0*/  @P0 BRA `(.L_x_624) ;  /* 0x00000260008c0947 */ /* 0x000fea0003800000 */
[----:B0-----:R-:W2:Y:S01]  /*0af0*/  LDL R3, [R1+0x94] ;  /* 0x0000940001037983 */ /* 0x001ea20000100800 */
[----:B------:R-:W-:Y:S01]  /*0b00*/  IADD3 R18, R0, -0x80, RZ ;  /* 0xffffff8000127810 */ /* 0x000fe20007ffe0ff */
[----:B------:R-:W-:Y:S01]  /*0b10*/  IMAD.MOV.U32 R12, RZ, RZ, -0x2 ;  /* 0xfffffffeff0c7424 */ /* 0x000fe200078e00ff */
[----:B------:R-:W-:Y:S01]  /*0b20*/  R2UR UR4, R2 ;  /* 0x00000000020472ca */ /* 0x000fe200000e0000 */
[----:B------:R-:W-:Y:S01]  /*0b30*/  IMAD.MOV.U32 R226, RZ, RZ, RZ ;  /* 0x000000ffffe27224 */ /* 0x000fe200078e00ff */
[----:B------:R-:W-:Y:S01]  /*0b40*/  SHF.R.S32.HI R0, RZ, 0x1f, R18 ;  /* 0x0000001fff007819 */ /* 0x000fe20000011412 */
[----:B------:R-:W-:Y:S01]  /*0b50*/  IMAD.MOV.U32 R204, RZ, RZ, RZ ;  /* 0x000000ffffcc7224 */ /* 0x000fe200078e00ff */
[----:B------:R-:W-:Y:S01]  /*0b60*/  MOV R16, RZ ;  /* 0x000000ff00107202 */ /* 0x000fe20000000f00 */
[----:B------:R-:W-:Y:S01]  /*0b70*/  IMAD.MOV.U32 R216, RZ, RZ, RZ ;  /* 0x000000ffffd87224 */ /* 0x000fe200078e00ff */
[CC--:B------:R-:W-:Y:S01]  /*0b80*/  LEA.HI R4, R0.reuse, R18.reuse, RZ, 0x4 ;  /* 0x0000001200047211 */ /* 0x0c0fe200078f20ff */
[----:B------:R-:W-:Y:S01]  /*0b90*/  IMAD.MOV.U32 R214, RZ, RZ, RZ ;  /* 0x000000ffffd67224 */ /* 0x000fe200078e00ff */
[----:B------:R-:W-:-:S02]  /*0ba0*/  LEA.HI R10, R0, R18, RZ, 0x2 ;  /* 0x00000012000a7211 */ /* 0x000fc400078f10ff */
[----:B------:R-:W-:Y:S02]  /*0bb0*/  SHF.R.S32.HI R5, RZ, 0x4, R4 ;  /* 0x00000004ff057819 */ /* 0x000fe40000011404 */
[----:B------:R-:W-:Y:S01]  /*0bc0*/  LOP3.LUT R231, R10, 0xfffffffc, RZ, 0xc0, !PT ;  /* 0xfffffffc0ae77812 */ /* 0x000fe200078ec0ff */
[----:B------:R-:W-:Y:S01]  /*0bd0*/  UIADD3 UR4, UR4, 0x15400, URZ ;  /* 0x0001540004047890 */ /* 0x000fe2000fffe03f */
[C---:B------:R-:W-:Y:S02]  /*0be0*/  LEA.HI R6, R4.reuse, R5, RZ, 0x1 ;  /* 0x0000000504067211 */ /* 0x040fe400078f08ff */
[----:B------:R-:W-:Y:S01]  /*0bf0*/  LOP3.LUT R4, R4, 0x3fffff0, RZ, 0xc0, !PT ;  /* 0x03fffff004047812 */ /* 0x000fe200078ec0ff */
[----:B------:R-:W-:Y:S01]  /*0c00*/  IMAD.IADD R231, R18, 0x1, -R231 ;  /* 0x0000000112e77824 */ /* 0x000fe200078e0ae7 */
[----:B------:R-:W-:Y:S02]  /*0c10*/  LOP3.LUT R6, R6, 0x1ffffffe, RZ, 0xc0, !PT ;  /* 0x1ffffffe06067812 */ /* 0x000fe400078ec0ff */
[----:B------:R-:W-:Y:S01]  /*0c20*/  IADD3 R4, R18, -R4, RZ ;  /* 0x8000000412047210 */ /* 0x000fe20007ffe0ff */
[----:B------:R-:W-:Y:S01]  /*0c30*/  IMAD.SHL.U32 R22, R231, 0x4, RZ ;  /* 0x00000004e7167824 */ /* 0x000fe200078e00ff */
[----:B------:R-:W-:Y:S01]  /*0c40*/  SHF.R.S32.HI R17, RZ, 0x2, R10 ;  /* 0x00000002ff117819 */ /* 0x000fe2000001140a */
[----:B------:R-:W-:Y:S01]  /*0c50*/  IMAD.IADD R6, R5, 0x1, -R6 ;  /* 0x0000000105067824 */ /* 0x000fe200078e0a06 */
[----:B------:R-:W-:Y:S01]  /*0c60*/  LEA.HI R5, R0, R18, RZ, 0x5 ;  /* 0x0000001200057211 */ /* 0x000fe200078f28ff */
[C---:B------:R-:W-:Y:S01]  /*0c70*/  VIADD R208, R22.reuse, 0x40 ;  /* 0x0000004016d07836 */ /* 0x040fe20000000000 */
[----:B------:R-:W-:Y:S01]  /*0c80*/  SHF.R.S32.HI R10, RZ, 0x1f, R10 ;  /* 0x0000001fff0a7819 */ /* 0x000fe2000001140a */
[----:B------:R-:W-:Y:S01]  /*0c90*/  VIADD R227, R17, 0x40 ;  /* 0x0000004011e37836 */ /* 0x000fe20000000000 */
[----:B------:R-:W-:Y:S01]  /*0ca0*/  SHF.R.S32.HI R5, RZ, 0x5, R5 ;  /* 0x00000005ff057819 */ /* 0x000fe20000011405 */
[----:B------:R-:W-:Y:S01]  /*0cb0*/  VIADD R209, R22, 0x30 ;  /* 0x0000003016d17836 */ /* 0x000fe20000000000 */
[----:B------:R-:W-:Y:S01]  /*0cc0*/  LEA.HI R10, R10, R17, RZ, 0x3 ;  /* 0x000000110a0a7211 */ /* 0x000fe200078f18ff */
[----:B------:R-:W-:Y:S01]  /*0cd0*/  IMAD.SHL.U32 R205, R227, 0x40, RZ ;  /* 0x00000040e3cd7824 */ /* 0x000fe200078e00ff */
[----:B------:R-:W-:Y:S01]  /*0ce0*/  IADD3 R206, R22, 0x20, RZ ;  /* 0x0000002016ce7810 */ /* 0x000fe20007ffe0ff */
[C---:B------:R-:W-:Y:S01]  /*0cf0*/  IMAD R13, R5.reuse, 0x10, R4 ;  /* 0x00000010050d7824 */ /* 0x040fe200078e0204 */
[----:B------:R-:W-:Y:S01]  /*0d00*/  LOP3.LUT R10, R10, 0xfffffff8, RZ, 0xc0, !PT ;  /* 0xfffffff80a0a7812 */ /* 0x000fe200078ec0ff */
[----:B------:R-:W-:Y:S01]  /*0d10*/  IMAD.SHL.U32 R213, R5, 0x200, RZ ;  /* 0x0000020005d57824 */ /* 0x000fe200078e00ff */
[----:B------:R-:W-:Y:S01]  /*0d20*/  LOP3.LUT R205, R205, 0x1c0, RZ, 0xc0, !PT ;  /* 0x000001c0cdcd7812 */ /* 0x000fe200078ec0ff */
[C---:B------:R-:W-:Y:S01]  /*0d30*/  IMAD.IADD R11, R22.reuse, 0x1, R206 ;  /* 0x00000001160b7824 */ /* 0x040fe200078e02ce */
[----:B------:R-:W-:Y:S01]  /*0d40*/  LEA R14, R13, R6, 0x3 ;  /* 0x000000060d0e7211 */ /* 0x000fe200078e18ff */
[----:B------:R-:W-:Y:S01]  /*0d50*/  IMAD.IADD R218, R17, 0x1, -R10 ;  /* 0x0000000111da7824 */ /* 0x000fe200078e0a0a */
[----:B------:R-:W-:Y:S01]  /*0d60*/  SHF.R.U32.HI R20, RZ, 0x3, R205 ;  /* 0x00000003ff147819 */ /* 0x000fe200000116cd */
[C---:B------:R-:W-:Y:S01]  /*0d70*/  IMAD.IADD R6, R22.reuse, 0x1, R208 ;  /* 0x0000000116067824 */ /* 0x040fe200078e02d0 */
[C---:B------:R-:W-:Y:S01]  /*0d80*/  IADD3 R207, R22.reuse, 0x10, RZ ;  /* 0x0000001016cf7810 */ /* 0x040fe20007ffe0ff */
[----:B------:R-:W-:Y:S01]  /*0d90*/  VIADD R210, R22, 0x50 ;  /* 0x0000005016d27836 */ /* 0x000fe20000000000 */
[----:B------:R-:W-:Y:S01]  /*0da0*/  SHF.L.U32 R211, R218, 0x6, RZ ;  /* 0x00000006dad37819 */ /* 0x000fe200000006ff */
[----:B------:R-:W-:Y:S01]  /*0db0*/  IMAD.SHL.U32 R24, R208, 0x2, RZ ;  /* 0x00000002d0187824 */ /* 0x000fe200078e00ff */
[----:B------:R-:W-:Y:S01]  /*0dc0*/  SHF.R.S32.HI R13, RZ, 0x1f, R6 ;  /* 0x0000001fff0d7819 */ /* 0x000fe20000011406 */
[----:B------:R-:W-:Y:S01]  /*0dd0*/  IMAD.SHL.U32 R236, R207, 0x2, RZ ;  /* 0x00000002cfec7824 */ /* 0x000fe200078e00ff */
[----:B------:R-:W-:-:S02]  /*0de0*/  LOP3.LUT R211, R211, 0x1c0, RZ, 0xc0, !PT ;  /* 0x000001c0d3d37812 */ /* 0x000fc400078ec0ff */
[----:B------:R-:W-:Y:S02]  /*0df0*/  SHF.R.S32.HI R237, RZ, 0x1f, R206 ;  /* 0x0000001fffed7819 */ /* 0x000fe400000114ce */
[----:B------:R-:W-:Y:S02]  /*0e00*/  SHF.R.U32.HI R212, RZ, 0x3, R211 ;  /* 0x00000003ffd47819 */ /* 0x000fe400000116d3 */
[----:B------:R-:W-:Y:S02]  /*0e10*/  SHF.L.U64.HI R237, R206, 0x1, R237 ;  /* 0x00000001ceed7819 */ /* 0x000fe400000102ed */
[----:B--2---:R-:W-:Y:S02]  /*0e20*/  R2UR UR5, R3 ;  /* 0x00000000030572ca */ /* 0x004fe400000e0000 */
[CC--:B------:R-:W-:Y:S02]  /*0e30*/  LEA.HI R3, R0.reuse, R18.reuse, RZ, 0x7 ;  /* 0x0000001200037211 */ /* 0x0c0fe400078f38ff */
[----:B------:R-:W-:-:S02]  /*0e40*/  LEA.HI R0, R0, R18, RZ, 0x3 ;  /* 0x0000001200007211 */ /* 0x000fc400078f18ff */
[C---:B------:R-:W-:Y:S02]  /*0e50*/  LOP3.LUT R234, R3.reuse, 0xffffff80, RZ, 0xc0, !PT ;  /* 0xffffff8003ea7812 */ /* 0x040fe400078ec0ff */
[----:B------:R-:W-:Y:S02]  /*0e60*/  SHF.R.S32.HI R15, RZ, 0x7, R3 ;  /* 0x00000007ff0f7819 */ /* 0x000fe40000011403 */
[----:B------:R-:W-:Y:S01]  /*0e70*/  LOP3.LUT R221, R0, 0xfffffff8, RZ, 0xc0, !PT ;  /* 0xfffffff800dd7812 */ /* 0x000fe200078ec0ff */
[C---:B------:R-:W-:Y:S01]  /*0e80*/  IMAD.IADD R234, R18.reuse, 0x1, -R234 ;  /* 0x0000000112ea7824 */ /* 0x040fe200078e0aea */
[----:B------:R-:W-:Y:S01]  /*0e90*/  LEA.HI R3, R3, R15, RZ, 0x1 ;  /* 0x0000000f03037211 */ /* 0x000fe200078f08ff */
[----:B------:R-:W-:Y:S01]  /*0ea0*/  ULOP3.LUT UR5, UR5, 0x1, URZ, 0xfc, !UPT ;  /* 0x0000000105057892 */ /* 0x000fe2000f8efc3f */
[----:B------:R-:W-:Y:S01]  /*0eb0*/  IADD3 R221, R18, -R221, RZ ;  /* 0x800000dd12dd7210 */ /* 0x000fe20007ffe0ff */
[----:B------:R-:W-:Y:S01]  /*0ec0*/  IMAD.SHL.U32 R18, R231, 0x8, RZ ;  /* 0x00000008e7127824 */ /* 0x000fe200078e00ff */
[----:B------:R-:W-:-:S02]  /*0ed0*/  SHF.R.S32.HI R7, RZ, 0x1f, R234 ;  /* 0x0000001fff077819 */ /* 0x000fc400000114ea */
[----:B------:R-:W-:Y:S01]  /*0ee0*/  LOP3.LUT R3, R3, 0x3fffffe, RZ, 0xc0, !PT ;  /* 0x03fffffe03037812 */ /* 0x000fe200078ec0ff */
[----:B------:R-:W-:Y:S01]  /*0ef0*/  IMAD.SHL.U32 R217, R221, 0x8, RZ ;  /* 0x00000008ddd97824 */ /* 0x000fe200078e00ff */
[CC--:B------:R-:W-:Y:S02]  /*0f00*/  LEA.HI R8, R7.reuse, R234.reuse, RZ, 0x2 ;  /* 0x000000ea07087211 */ /* 0x0c0fe400078f10ff */
[----:B------:R-:W-:Y:S01]  /*0f10*/  LEA.HI R7, R7, R234, RZ, 0x5 ;  /* 0x000000ea07077211 */ /* 0x000fe200078f28ff */
[----:B------:R-:W-:Y:S01]  /*0f20*/  IMAD.IADD R3, R15, 0x1, -R3 ;  /* 0x000000010f037824 */ /* 0x000fe200078e0a03 */
[----:B------:R-:W-:Y:S01]  /*0f30*/  LOP3.LUT R9, R8, 0x7ffffffc, RZ, 0xc0, !PT ;  /* 0x7ffffffc08097812 */ /* 0x000fe200078ec0ff */
[C---:B------:R-:W-:Y:S01]  /*0f40*/  VIADD R219, R217.reuse, 0x40 ;  /* 0x00000040d9db7836 */ /* 0x040fe20000000000 */
[----:B------:R-:W-:Y:S02]  /*0f50*/  SHF.R.S32.HI R7, RZ, 0x5, R7 ;  /* 0x00000005ff077819 */ /* 0x000fe40000011407 */
[----:B------:R-:W-:Y:S01]  /*0f60*/  SHF.R.S32.HI R229, RZ, 0x3, R0 ;  /* 0x00000003ffe57819 */ /* 0x000fe20000011400 */
[----:B------:R-:W-:Y:S01]  /*0f70*/  IMAD.IADD R9, R234, 0x1, -R9 ;  /* 0x00000001ea097824 */ /* 0x000fe200078e0a09 */
[----:B------:R-:W-:Y:S01]  /*0f80*/  IADD3 R220, R217, 0x80, RZ ;  /* 0x00000080d9dc7810 */ /* 0x000fe20007ffe0ff */
[----:B------:R-:W-:Y:S01]  /*0f90*/  IMAD.U32 R0, RZ, RZ, UR4 ;  /* 0x00000004ff007e24 */ /* 0x000fe2000f8e00ff */
[----:B------:R-:W-:Y:S01]  /*0fa0*/  SHF.R.S32.HI R21, RZ, 0x1f, R219 ;  /* 0x0000001fff157819 */ /* 0x000fe200000114db */
[----:B------:R-:W-:Y:S01]  /*0fb0*/  IMAD R4, R9, R12, 0x70 ;  /* 0x0000007009047424 */ /* 0x000fe200078e020c */
[----:B------:R-:W-:Y:S01]  /*0fc0*/  SHF.R.S32.HI R9, RZ, 0x1f, R8 ;  /* 0x0000001fff097819 */ /* 0x000fe20000011408 */
[----:B------:R-:W-:Y:S01]  /*0fd0*/  IMAD.SHL.U32 R21, R206, 0x2, RZ ;  /* 0x00000002ce157824 */ /* 0x000fe200078e00ff */
[----:B------:R-:W-:-:S02]  /*0fe0*/  SHF.R.S32.HI R12, RZ, 0x1f, R11 ;  /* 0x0000001fff0c7819 */ /* 0x000fc4000001140b */
[----:B------:R0:W-:Y:S02]  /*0ff0*/  STL [R1+0x88], R4 ;  /* 0x0000880401007387 */ /* 0x0001e40000100800 */
[CC--:B------:R-:W-:Y:S02]  /*1000*/  LEA.HI R232, R12.reuse, R11.reuse, RZ, 0x3 ;  /* 0x0000000b0ce87211 */ /* 0x0c0fe400078f18ff */
[----:B------:R-:W-:Y:S02]  /*1010*/  LEA.HI R11, R12, R11, RZ, 0x6 ;  /* 0x0000000b0c0b7211 */ /* 0x000fe400078f30ff */
[----:B------:R-:W-:Y:S02]  /*1020*/  SHF.R.S32.HI R12, RZ, 0x1f, R209 ;  /* 0x0000001fff0c7819 */ /* 0x000fe400000114d1 */
[----:B------:R-:W-:Y:S02]  /*1030*/  SHF.L.U32 R11, R11, 0x7, RZ ;  /* 0x000000070b0b7819 */ /* 0x000fe400000006ff */
[----:B0-----:R-:W-:-:S02]  /*1040*/  SHF.R.S32.HI R4, RZ, 0x2, R8 ;  /* 0x00000002ff047819 */ /* 0x001fc40000011408 */
[----:B------:R-:W-:Y:S02]  /*1050*/  LEA.HI R8, R13, R6, RZ, 0x3 ;  /* 0x000000060d087211 */ /* 0x000fe400078f18ff */
[----:B------:R-:W-:Y:S02]  /*1060*/  LEA.HI R9, R9, R4, RZ, 0x3 ;  /* 0x0000000409097211 */ /* 0x000fe400078f18ff */
[----:B------:R-:W-:Y:S02]  /*1070*/  LEA.HI R13, R13, R6, RZ, 0x6 ;  /* 0x000000060d0d7211 */ /* 0x000fe400078f30ff */
[----:B------:R-:W-:Y:S02]  /*1080*/  LOP3.LUT R9, R9, 0xfffffff8, RZ, 0xc0, !PT ;  /* 0xfffffff809097812 */ /* 0x000fe400078ec0ff */
[----:B------:R-:W-:Y:S01]  /*1090*/  SHF.R.S32.HI R6, RZ, 0x1f, R227 ;  /* 0x0000001fff067819 */ /* 0x000fe200000114e3 */
[----:B------:R-:W-:Y:S01]  /*10a0*/  IMAD.SHL.U32 R13, R13, 0x80, RZ ;  /* 0x000000800d0d7824 */ /* 0x000fe200078e00ff */
[----:B------:R-:W-:Y:S01]  /*10b0*/  LOP3.LUT R5, R211, 0x38, R8, 0xf8, !PT ;  /* 0x00000038d3057812 */ /* 0x000fe200078ef808 */
[----:B------:R-:W-:Y:S01]  /*10c0*/  IMAD.IADD R4, R4, 0x1, -R9 ;  /* 0x0000000104047824 */ /* 0x000fe200078e0a09 */
[----:B------:R-:W-:-:S02]  /*10d0*/  LEA.HI R6, R6, R227, RZ, 0x3 ;  /* 0x000000e306067211 */ /* 0x000fc400078f18ff */
[----:B------:R-:W-:Y:S02]  /*10e0*/  LOP3.LUT R10, R205, 0x38, R8, 0xf8, !PT ;  /* 0x00000038cd0a7812 */ /* 0x000fe400078ef808 */
[----:B------:R-:W-:Y:S01]  /*10f0*/  LEA R4, R7, R4, 0x4 ;  /* 0x0000000407047211 */ /* 0x000fe200078e20ff */
[----:B------:R-:W-:Y:S01]  /*1100*/  IMAD.SHL.U32 R6, R6, 0x40, RZ ;  /* 0x0000004006067824 */ /* 0x000fe200078e00ff */
[----:B------:R-:W-:Y:S02]  /*1110*/  LOP3.LUT R7, R205, 0x38, R232, 0xf8, !PT ;  /* 0x00000038cd077812 */ /* 0x000fe400078ef8e8 */
[----:B------:R-:W-:Y:S01]  /*1120*/  LOP3.LUT R10, R10, R20, RZ, 0x3c, !PT ;  /* 0x000000140a0a7212 */ /* 0x000fe200078e3cff */
[----:B------:R-:W-:Y:S01]  /*1130*/  IMAD R15, R3, 0x40, R4 ;  /* 0x00000040030f7824 */ /* 0x000fe200078e0204 */
[----:B------:R-:W-:Y:S02]  /*1140*/  LOP3.LUT R3, R211, 0x38, R232, 0xf8, !PT ;  /* 0x00000038d3037812 */ /* 0x000fe400078ef8e8 */
[----:B------:R-:W-:-:S02]  /*1150*/  LOP3.LUT R4, R11, 0xffffe000, RZ, 0xc0, !PT ;  /* 0xffffe0000b047812 */ /* 0x000fc400078ec0ff */
[----:B------:R-:W-:Y:S01]  /*1160*/  LOP3.LUT R3, R3, R212, RZ, 0x3c, !PT ;  /* 0x000000d403037212 */ /* 0x000fe200078e3cff */
[----:B------:R-:W-:Y:S01]  /*1170*/  STL [R1+0x84], R15 ;  /* 0x0000840f01007387 */ /* 0x000fe20000100800 */
[----:B------:R-:W-:Y:S02]  /*1180*/  LOP3.LUT R9, R7, R20, RZ, 0x3c, !PT ;  /* 0x0000001407097212 */ /* 0x000fe400078e3cff */
[----:B------:R-:W-:Y:S02]  /*1190*/  LOP3.LUT R7, R5, R212, RZ, 0x3c, !PT ;  /* 0x000000d405077212 */ /* 0x000fe400078e3cff */
[----:B------:R-:W-:Y:S01]  /*11a0*/  IADD3 R5, R3, R4, R213 ;  /* 0x0000000403057210 */ /* 0x000fe20007ffe0d5 */
[----:B------:R-:W-:Y:S01]  /*11b0*/  IMAD.U32 R3, RZ, RZ, UR5 ;  /* 0x00000005ff037e24 */ /* 0x000fe2000f8e00ff */
[----:B------:R-:W-:Y:S02]  /*11c0*/  LOP3.LUT R215, R6, 0xfffffe00, RZ, 0xc0, !PT ;  /* 0xfffffe0006d77812 */ /* 0x000fe400078ec0ff */
[----:B------:R-:W-:-:S02]  /*11d0*/  LOP3.LUT R6, R13, 0xffffe000, RZ, 0xc0, !PT ;  /* 0xffffe0000d067812 */ /* 0x000fc400078ec0ff */
[----:B------:R0:W-:Y:S01]  /*11e0*/  STL [R1+0x14], R3 ;  /* 0x0000140301007387 */ /* 0x0001e20000100800 */
[----:B------:R-:W-:Y:S02]  /*11f0*/  SHF.R.S32.HI R13, RZ, 0x1f, R220 ;  /* 0x0000001fff0d7819 */ /* 0x000fe400000114dc */
[----:B------:R-:W-:Y:S01]  /*1200*/  SHF.L.U32 R13, R209, 0x1, RZ ;  /* 0x00000001d10d7819 */ /* 0x000fe200000006ff */
[----:B------:R1:W-:Y:S01]  /*1210*/  STL [R1+0x80], R0 ;  /* 0x0000800001007387 */ /* 0x0003e20000100800 */
[-C--:B------:R-:W-:Y:S02]  /*1220*/  IADD3 R7, R7, R6.reuse, R213 ;  /* 0x0000000607077210 */ /* 0x080fe40007ffe0d5 */
[----:B------:R-:W-:Y:S01]  /*1230*/  IADD3 R10, R10, R6, R215 ;  /* 0x000000060a0a7210 */ /* 0x000fe20007ffe0d7 */
[----:B------:R2:W-:Y:S01]  /*1240*/  STL [R1+0x50], R21 ;  /* 0x0000501501007387 */ /* 0x0005e20000100800 */
[----:B------:R-:W-:Y:S02]  /*1250*/  SHF.R.S32.HI R6, RZ, 0x1f, R207 ;  /* 0x0000001fff067819 */ /* 0x000fe400000114cf */
[----:B0-----:R-:W-:Y:S01]  /*1260*/  LEA.HI R3, R231, R231, RZ, 0x1 ;  /* 0x000000e7e7037211 */ /* 0x001fe200078f08ff */
[----:B------:R0:W-:Y:S01]  /*1270*/  STL [R1+0x58], R13 ;  /* 0x0000580d01007387 */ /* 0x0001e20000100800 */
[----:B------:R-:W-:-:S02]  /*1280*/  IADD3 R9, R9, R4, R215 ;  /* 0x0000000409097210 */ /* 0x000fc40007ffe0d7 */
[----:B-1----:R-:W-:Y:S01]  /*1290*/  LOP3.LUT R0, R3, 0x1ffffffe, RZ, 0xc0, !PT ;  /* 0x1ffffffe03007812 */ /* 0x002fe200078ec0ff */
[----:B------:R-:W-:Y:S01]  /*12a0*/  STL [R1+0x60], R24 ;  /* 0x0000601801007387 */ /* 0x000fe20000100800 */
[----:B------:R-:W-:Y:S01]  /*12b0*/  SHF.R.S32.HI R3, RZ, 0x1f, R217 ;  /* 0x0000001fff037819 */ /* 0x000fe200000114d9 */
[----:B--2---:R-:W-:Y:S01]  /*12c0*/  IMAD.SHL.U32 R21, R210, 0x2, RZ ;  /* 0x00000002d2157824 */ /* 0x004fe200078e00ff */
[----:B------:R-:W-:Y:S01]  /*12d0*/  SHF.R.S32.HI R3, RZ, 0x1f, R208 ;  /* 0x0000001fff037819 */ /* 0x000fe200000114d0 */
[----:B------:R-:W-:Y:S01]  /*12e0*/  IMAD.IADD R0, R231, 0x1, -R0 ;  /* 0x00000001e7007824 */ /* 0x000fe200078e0a00 */
[----:B------:R-:W-:Y:S01]  /*12f0*/  LOP3.LUT R4, R205, 0x38, R18, 0xf8, !PT ;  /* 0x00000038cd047812 */ /* 0x000fe200078ef812 */
[----:B0-----:R-:W-:Y:S01]  /*1300*/  IMAD.SHL.U32 R13, R14, 0x8, RZ ;  /* 0x000000080e0d7824 */ /* 0x001fe200078e00ff */
[----:B------:R-:W-:Y:S01]  /*1310*/  SHF.R.S32.HI R11, RZ, 0x1f, R210 ;  /* 0x0000001fff0b7819 */ /* 0x000fe200000114d2 */
[----:B------:R-:W-:Y:S01]  /*1320*/  STL [R1+0x68], R21 ;  /* 0x0000681501007387 */ /* 0x000fe20000100800 */
[----:B------:R-:W-:-:S02]  /*1330*/  SHF.L.U64.HI R235, R207, 0x1, R6 ;  /* 0x00000001cfeb7819 */ /* 0x000fc40000010206 */
[----:B------:R-:W-:Y:S01]  /*1340*/  SHF.L.U64.HI R12, R209, 0x1, R12 ;  /* 0x00000001d10c7819 */ /* 0x000fe2000001020c */
[----:B------:R-:W-:Y:S01]  /*1350*/  STL [R1+0x90], R13 ;  /* 0x0000900d01007387 */ /* 0x000fe20000100800 */
[----:B------:R-:W-:Y:S02]  /*1360*/  SHF.L.U64.HI R6, R208, 0x1, R3 ;  /* 0x00000001d0067819 */ /* 0x000fe40000010203 */
[----:B------:R-:W-:Y:S01]  /*1370*/  LOP3.LUT R4, R215, R4, R20, 0xf6, !PT ;  /* 0x00000004d7047212 */ /* 0x000fe200078ef614 */
[----:B------:R-:W-:Y:S01]  /*1380*/  STL [R1+0x54], R12 ;  /* 0x0000540c01007387 */ /* 0x000fe20000100800 */
[----:B------:R-:W-:Y:S02]  /*1390*/  SHF.L.U64.HI R3, R210, 0x1, R11 ;  /* 0x00000001d2037819 */ /* 0x000fe4000001020b */
[----:B------:R-:W-:Y:S01]  /*13a0*/  LEA R4, R4, UR4, 0x1 ;  /* 0x0000000404047c11 */ /* 0x000fe2000f8e08ff */
[----:B------:R-:W-:Y:S01]  /*13b0*/  STL [R1+0x5c], R6 ;  /* 0x00005c0601007387 */ /* 0x000fe20000100800 */
[----:B------:R-:W-:-:S02]  /*13c0*/  LEA R0, R0, R15, 0x3 ;  /* 0x0000000f00007211 */ /* 0x000fc400078e18ff */
[----:B------:R-:W-:Y:S01]  /*13d0*/  SHF.R.S32.HI R232, RZ, 0x3, R232 ;  /* 0x00000003ffe87819 */ /* 0x000fe200000114e8 */
[----:B------:R0:W-:Y:S01]  /*13e0*/  STL [R1+0x64], R3 ;  /* 0x0000640301007387 */ /* 0x0001e20000100800 */
[----:B------:R-:W-:-:S03]  /*13f0*/  SHF.R.S32.HI R233, RZ, 0x3, R8 ;  /* 0x00000003ffe97819 */ /* 0x000fc60000011408 */
[----:B------:R1:W-:Y:S01]  /*1400*/  STL [R1+0x78], R4 ;  /* 0x0000780401007387 */ /* 0x0003e20000100800 */
[----:B0-----:R-:W-:Y:S02]  /*1410*/  LEA R3, R5, UR4, 0x1 ;  /* 0x0000000405037c11 */ /* 0x001fe4000f8e08ff */
[----:B------:R-:W-:Y:S02]  /*1420*/  LEA R5, R9, UR4, 0x1 ;  /* 0x0000000409057c11 */ /* 0x000fe4000f8e08ff */
[----:B-1----:R-:W-:Y:S01]  /*1430*/  LEA R4, R7, UR4, 0x1 ;  /* 0x0000000407047c11 */ /* 0x002fe2000f8e08ff */
[----:B------:R0:W-:Y:S04]  /*1440*/  STL [R1+0x7c], R3 ;  /* 0x00007c0301007387 */ /* 0x0001e80000100800 */
[----:B------:R1:W-:Y:S04]  /*1450*/  STL [R1+0x70], R5 ;  /* 0x0000700501007387 */ /* 0x0003e80000100800 */
[----:B------:R1:W-:Y:S01]  /*1460*/  STL [R1+0x74], R4 ;  /* 0x0000740401007387 */ /* 0x0003e20000100800 */
[----:B0-----:R-:W-:-:S03]  /*1470*/  LEA R3, R10, UR4, 0x1 ;  /* 0x000000040a037c11 */ /* 0x001fc6000f8e08ff */
[----:B------:R1:W-:Y:S04]  /*1480*/  STL [R1+0x8c], R0 ;  /* 0x00008c0001007387 */ /* 0x0003e80000100800 */
[----:B------:R1:W-:Y:S02]  /*1490*/  STL [R1+0x6c], R3 ;  /* 0x00006c0301007387 */ /* 0x0003e40000100800 */
.L_x_829:
[----:B01----:R-:W0:Y:S01]  /*14a0*/  LDC.64 R4, c[0x0][0xc88] ;  /* 0x00032200ff047b82 */ /* 0x003e220000000a00 */
[----:B------:R-:W-:Y:S01]  /*14b0*/  ULDC.64 UR4, c[0x0][0xa28] ;  /* 0x00028a0000047ab9 */ /* 0x000fe20000000a00 */
[----:B------:R-:W-:Y:S01]  /*14c0*/  ULDC.64 UR8, c[0x0][0xa18] ;  /* 0x0002860000087ab9 */ /* 0x000fe20000000a00 */
[----:B------:R-:W-:Y:S01]  /*14d0*/  ULDC.64 UR6, c[0x0][0xa08] ;  /* 0x0002820000067ab9 */ /* 0x000fe20000000a00 */
[----:B0-----:R-:W-:-:S05]  /*14e0*/  IMAD.WIDE R4, R139, 0x4, R4 ;  /* 0x000000048b047825 */ /* 0x001fca00078e0204 */
[----:B--2---:R-:W2:Y:S01]  /*14f0*/  LDG.E R225, desc[UR60][R4.64] ;  /* 0x0000003c04e17981 */ /* 0x004ea2000c1e1900 */
[----:B------:R-:W-:Y:S01]  /*1500*/  ISETP.NE.U32.AND P2, PT, RZ, UR4, PT ;  /* 0x00000004ff007c0c */ /* 0x000fe2000bf45070 */
[----:B---3--:R-:W-:Y:S01]  /*1510*/  IMAD.MOV.U32 R3, RZ, RZ, RZ ;  /* 0x000000ffff037224 */ /* 0x008fe200078e00ff */
[----:B------:R-:W-:Y:S01]  /*1520*/  ISETP.NE.U32.AND P1, PT, RZ, UR8, PT ;  /* 0x00000008ff007c0c */ /* 0x000fe2000bf25070 */
[----:B------:R-:W-:Y:S01]  /*1530*/  IMAD.MOV.U32 R29, RZ, RZ, RZ ;  /* 0x000000ffff1d7224 */ /* 0x000fe200078e00ff */
[----:B------:R-:W-:Y:S02]  /*1540*/  ISETP.NE.AND.EX P2, PT, RZ, UR5, PT, P2 ;  /* 0x00000005ff007c0c */ /* 0x000fe4000bf45320 */
[----:B------:R-:W-:Y:S02]  /*1550*/  ISETP.NE.AND.EX P1, PT, RZ, UR9, PT, P1 ;  /* 0x00000009ff007c0c */ /* 0x000fe4000bf25310 */
[----:B------:R-:W-:-:S04]  /*1560*/  ISETP.NE.U32.AND P0, PT, RZ, UR6, PT ;  /* 0x00000006ff007c0c */ /* 0x000fc8000bf05070 */
[----:B------:R-:W-:Y:S02]  /*1570*/  ISETP.NE.AND.EX P0, PT, RZ, UR7, PT, P0 ;  /* 0x00000007ff007c0c */ /* 0x000fe4000bf05300 */
[----:B--2---:R-:W-:Y:S01]  /*1580*/  SHF.R.S32.HI R230, RZ, 0x1f, R225 ;  /* 0x0000001fffe67819 */ /* 0x004fe200000114e1 */
[C---:B------:R-:W-:Y:S02]  /*1590*/  IMAD.SHL.U32 R223, R225.reuse, 0x4, RZ ;  /* 0x00000004e1df7824 */ /* 0x040fe400078e00ff */
[C---:B------:R-:W-:Y:S02]  /*15a0*/  @P2 LEA R4, P3, R225.reuse, UR4, 0x2 ;  /* 0x00000004e1042c11 */ /* 0x040fe4000f8610ff */
[C-C-:B------:R-:W-:Y:S02]  /*15b0*/  SHF.L.U64.HI R224, R225.reuse, 0x2, R230.reuse ;  /* 0x00000002e1e07819 */ /* 0x140fe400000102e6 */
[----:B------:R-:W-:Y:S01]  /*15c0*/  @P2 LEA.HI.X R5, R225, UR5, R230, 0x2, P3 ;  /* 0x00000005e1052c11 */ /* 0x000fe200098f14e6 */
[----:B------:R-:W-:Y:S01]  /*15d0*/  ULDC UR4, c[0x0][0x288] ;  /* 0x0000a20000047ab9 */ /* 0x000fe20000000800 */
[----:B------:R-:W-:-:S03]  /*15e0*/  IADD3 R8, P4, R223, UR6, RZ ;  /* 0x00000006df087c10 */ /* 0x000fc6000ff9e0ff */
[----:B------:R0:W5:Y:S01]  /*15f0*/  @P2 LDG.E R3, desc[UR60][R4.64] ;  /* 0x0000003c04032981 */ /* 0x000162000c1e1900 */
[----:B------:R-:W-:Y:S02]  /*1600*/  @P1 IADD3 R6, P2, R223, UR8, RZ ;  /* 0x00000008df061c10 */ /* 0x000fe4000ff5e0ff */
[----:B------:R-:W-:Y:S01]  /*1610*/  MOV R153, UR4 ;  /* 0x0000000400997c02 */ /* 0x000fe20008000f00 */
[----:B------:R-:W-:Y:S01]  /*1620*/  ULDC.64 UR4, c[0x0][0x418] ;  /* 0x0001060000047ab9 */ /* 0x000fe20000000a00 */
[C---:B------:R-:W-:Y:S02]  /*1630*/  IADD3.X R9, R224.reuse, UR7, RZ, P4, !PT ;  /* 0x00000007e0097c10 */ /* 0x040fe4000a7fe4ff */
[----:B------:R-:W-:Y:S01]  /*1640*/  @P1 IADD3.X R7, R224, UR9, RZ, P2, !PT ;  /* 0x00000009e0071c10 */ /* 0x000fe200097fe4ff */
[----:B------:R-:W-:Y:S02]  /*1650*/  UISETP.NE.U32.AND UP0, UPT, UR4, URZ, UPT ;  /* 0x0000003f0400728c */ /* 0x000fe4000bf05070 */
[----:B------:R0:W5:Y:S01]  /*1660*/  @P0 LDG.E R29, desc[UR60][R8.64] ;  /* 0x0000003c081d0981 */ /* 0x000162000c1e1900 */
[----:B------:R-:W-:Y:S01]  /*1670*/  ULDC UR4, c[0x0][0x424] ;  /* 0x0001090000047ab9 */ /* 0x000fe20000000800 */
[----:B------:R-:W-:-:S02]  /*1680*/  ULDC.64 UR8, c[0x0][0xa20] ;  /* 0x0002880000087ab9 */ /* 0x000fc40000000a00 */
[----:B------:R0:W5:Y:S01]  /*1690*/  @P1 LDG.E R153, desc[UR60][R6.64] ;  /* 0x0000003c06991981 */ /* 0x000162000c1e1900 */
[----:B------:R-:W-:Y:S01]  /*16a0*/  UISETP.NE.AND.EX UP0, UPT, UR5, URZ, UPT, UP0 ;  /* 0x0000003f0500728c */ /* 0x000fe2000bf05300 */
[----:B------:R-:W-:Y:S02]  /*16b0*/  ISETP.NE.U32.AND P2, PT, RZ, UR8, PT ;  /* 0x00000008ff007c0c */ /* 0x000fe4000bf45070 */
[----:B------:R-:W-:Y:S01]  /*16c0*/  ULDC UR5, c[0x0][0x2f0] ;  /* 0x0000bc0000057ab9 */ /* 0x000fe20000000800 */
[----:B------:R-:W-:Y:S01]  /*16d0*/  USEL UR4, UR4, 0x1, UP0 ;  /* 0x0000000104047887 */ /* 0x000fe20008000000 */
[----:B------:R-:W-:-:S03]  /*16e0*/  ISETP.NE.AND.EX P2, PT, RZ, UR9, PT, P2 ;  /* 0x00000009ff007c0c */ /* 0x000fc6000bf45320 */
[----:B------:R-:W-:-:S03]  /*16f0*/  UIMAD UR4, UR4, UR5, URZ ;  /* 0x00000005040472a4 */ /* 0x000fc6000f8e023f */
[----:B------:R-:W-:Y:S01]  /*1700*/  ULDC UR5, c[0x0][0x348] ;  /* 0x0000d20000057ab9 */ /* 0x000fe20000000800 */
[----:B------:R-:W-:Y:S02]  /*1710*/  IMAD.MOV.U32 R228, RZ, RZ, R137 ;  /* 0x000000ffffe47224 */ /* 0x000fe400078e0089 */
[----:B------:R-:W-:Y:S02]  /*1720*/  IMAD.MOV.U32 R222, RZ, RZ, R138 ;  /* 0x000000ffffde7224 */ /* 0x000fe400078e008a */
[----:B------:R-:W-:Y:S01]  /*1730*/  IMAD.MOV.U32 R27, RZ, RZ, R225 ;  /* 0x000000ffff1b7224 */ /* 0x000fe200078e00e1 */
[----:B0---4-:R-:W-:Y:S06]  /*1740*/  @P1 BRA `(.L_x_625) ;  /* 0x0000000000241947 */ /* 0x011fec0003800000 */
[----:B------:R-:W-:Y:S02]  /*1750*/  ULDC.64 UR6, c[0x0][0xa00] ;  /* 0x0002800000067ab9 */ /* 0x000fe40000000a00 */
[----:B------:R-:W-:-:S04]  /*1760*/  ISETP.NE.U32.AND P1, PT, RZ, UR6, PT ;  /* 0x00000006ff007c0c */ /* 0x000fc8000bf25070 */
[----:B------:R-:W-:-:S13]  /*1770*/  ISETP.NE.AND.EX P1, PT, RZ, UR7, PT, P1 ;  /* 0x00000007ff007c0c */ /* 0x000fda000bf25310 */
[----:B------:R-:W-:Y:S05]  /*1780*/  @!P1 BRA `(.L_x_625) ;  /* 0x0000000000149947 */ /* 0x000fea0003800000 */
[----:B------:R-:W0:Y:S02]  /*1790*/  LDC.64 R4, c[0x0][0xa00] ;  /* 0x00028000ff047b82 */ /* 0x000e240000000a00 */
[----:B0-----:R-:W-:-:S05]  /*17a0*/  IMAD.WIDE R4, R27, 0x4, R4 ;  /* 0x000000041b047825 */ /* 0x001fca00078e0204 */
[----:B-----5:R-:W2:Y:S04]  /*17b0*/  LDG.E R153, desc[UR60][R4.64] ;  /* 0x0000003c04997981 */ /* 0x020ea8000c1e1900 */
[----:B------:R-:W2:Y:S02]  /*17c0*/  LDG.E R0, desc[UR60][R4.64+0x4] ;  /* 0x0000043c04007981 */ /* 0x000ea4000c1e1900 */
[----:B--2---:R-:W-:-:S07]  /*17d0*/  IADD3 R153, -R153, R0, RZ ;  /* 0x0000000099997210 */ /* 0x004fce0007ffe1ff */
.L_x_625:
[----:B------:R-:W-:Y:S02]  /*17e0*/  IMAD.U32 R24, RZ, RZ, UR5 ;  /* 0x00000005ff187e24 */ /* 0x000fe4000f8e00ff */
[----:B------:R-:W-:Y:S01]  /*17f0*/  IMAD.U32 R26, RZ, RZ, UR4 ;  /* 0x00000004ff1a7e24 */ /* 0x000fe2000f8e00ff */
[----:B------:R-:W-:Y:S06]  /*1800*/  @!P2 BRA `(.L_x_626) ;  /* 0x000000000010a947 */ /* 0x000fec0003800000 */
[----:B------:R-:W-:-:S04]  /*1810*/  IADD3 R4, P0, R223, UR8, RZ ;  /* 0x00000008df047c10 */ /* 0x000fc8000ff1e0ff */
[----:B------:R-:W-:-:S05]  /*1820*/  IADD3.X R5, R224, UR9, RZ, P0, !PT ;  /* 0x00000009e0057c10 */ /* 0x000fca00087fe4ff */
[----:B------:R0:W5:Y:S01]  /*1830*/  LDG.E R26, desc[UR60][R4.64] ;  /* 0x0000003c041a7981 */ /* 0x000162000c1e1900 */
[----:B------:R-:W-:Y:S05]  /*1840*/  BRA `(.L_x_627) ;  /* 0x0000000000107947 */ /* 0x000fea0003800000 */
.L_x_626:
[----:B------:R-:W-:Y:S05]  /*1850*/  @!P0 BRA `(.L_x_627) ;  /* 0x00000000000c8947 */ /* 0x000fea0003800000 */
[----:B------:R-:W2:Y:S04]  /*1860*/  LDG.E R5, desc[UR60][R8.64] ;  /* 0x0000003c08057981 */ /* 0x000ea8000c1e1900 */
[----:B------:R-:W2:Y:S02]  /*1870*/  LDG.E R26, desc[UR60][R8.64+0x4] ;  /* 0x0000043c081a7981 */ /* 0x000ea4000c1e1900 */
[----:B--2---:R-:W-:-:S07]  /*1880*/  IMAD.IADD R26, R26, 0x1, -R5 ;  /* 0x000000011a1a7824 */ /* 0x004fce00078e0a05 */
.L_x_627:
[----:B------:R-:W-:Y:S02]  /*1890*/  ULDC.64 UR4, c[0x0][0xa10] ;  /* 0x0002840000047ab9 */ /* 0x000fe40000000a00 */
[----:B------:R-:W-:-:S04]  /*18a0*/  ISETP.NE.U32.AND P0, PT, RZ, UR4, PT ;  /* 0x00000004ff007c0c */ /* 0x000fc8000bf05070 */
[----:B------:R-:W-:Y:S01]  /*18b0*/  ISETP.NE.AND.EX P0, PT, RZ, UR5, PT, P0 ;  /* 0x00000005ff007c0c */ /* 0x000fe2000bf05300 */
[----:B------:R-:W-:-:S12]  /*18c0*/  ULDC.64 UR4, c[0x0][0xa30] ;  /* 0x00028c0000047ab9 */ /* 0x000fd80000000a00 */
[----:B0-----:R-:W0:Y:S02]  /*18d0*/  @P0 LDC.64 R4, c[0x0][0xa10] ;  /* 0x00028400ff040b82 */ /* 0x001e240000000a00 */
[----:B0-----:R-:W-:-:S05]  /*18e0*/  @P0 IMAD.WIDE R4, R27, 0x4, R4 ;  /* 0x000000041b040825 */ /* 0x001fca00078e0204 */
[----:B------:R-:W2:Y:S04]  /*18f0*/  @P0 LDG.E R0, desc[UR60][R4.64] ;  /* 0x0000003c04000981 */ /* 0x000ea8000c1e1900 */
[----:B------:R0:W2:Y:S01]  /*1900*/  @P0 LDG.E R9, desc[UR60][R4.64+0x4] ;  /* 0x0000043c04090981 */ /* 0x0000a2000c1e1900 */
[----:B------:R-:W-:Y:S02]  /*1910*/  ISETP.NE.U32.AND P1, PT, RZ, UR4, PT ;  /* 0x00000004ff007c0c */ /* 0x000fe4000bf25070 */
[----:B-----5:R-:W-:Y:S02]  /*1920*/  MOV R149, R26 ;  /* 0x0000001a00957202 */ /* 0x020fe40000000f00 */
[----:B------:R-:W-:-:S13]  /*1930*/  ISETP.NE.AND.EX P1, PT, RZ, UR5, PT, P1 ;  /* 0x00000005ff007c0c */ /* 0x000fda000bf25310 */
[----:B------:R-:W-:-:S04]  /*1940*/  @P1 IADD3 R6, P2, R223, UR4, RZ ;  /* 0x00000004df061c10 */ /* 0x000fc8000ff5e0ff */
[----:B------:R-:W-:-:S05]  /*1950*/  @P1 IADD3.X R7, R224, UR5, RZ, P2, !PT ;  /* 0x00000005e0071c10 */ /* 0x000fca00097fe4ff */
[----:B------:R1:W5:Y:S01]  /*1960*/  @P1 LDG.E R149, desc[UR60][R6.64] ;  /* 0x0000003c06951981 */ /* 0x000362000c1e1900 */
[----:B------:R-:W-:Y:S01]  /*1970*/  IMAD.IADD R3, R26, 0x1, -R3 ;  /* 0x000000011a037824 */ /* 0x000fe200078e0a03 */
[----:B------:R-:W-:Y:S01]  /*1980*/  PLOP3.LUT P2, PT, PT, PT, PT, 0x80, 0x0 ;  /* 0x000000000000781c */ /* 0x000fe20003f4f070 */
[----:B0-----:R-:W-:Y:S02]  /*1990*/  IMAD.MOV.U32 R4, RZ, RZ, RZ ;  /* 0x000000ffff047224 */ /* 0x001fe400078e00ff */
[----:B--2---:R-:W-:Y:S02]  /*19a0*/  @P0 IMAD.IADD R24, R9, 0x1, -R0 ;  /* 0x0000000109180824 */ /* 0x004fe400078e0a00 */
[----:B------:R-:W-:Y:S02]  /*19b0*/  IMAD.MOV R0, RZ, RZ, -R3 ;  /* 0x000000ffff007224 */ /* 0x000fe400078e0a03 */
[----:B------:R-:W-:-:S03]  /*19c0*/  IMAD.IADD R154, R3, 0x1, R24 ;  /* 0x00000001039a7824 */ /* 0x000fc600078e0218 */
[----:B------:R-:W-:Y:S02]  /*19d0*/  VIMNMX R0, RZ, R0, !PT ;  /* 0x00000000ff007248 */ /* 0x000fe40007fe0100 */
[----:B------:R-:W-:Y:S02]  /*19e0*/  IADD3 R5, R154, 0x6f, RZ ;  /* 0x0000006f9a057810 */ /* 0x000fe40007ffe0ff */
[----:B------:R-:W-:-:S03]  /*19f0*/  SHF.R.U32.HI R134, RZ, 0x4, R0 ;  /* 0x00000004ff867819 */ /* 0x000fc60000011600 */
[----:B------:R-:W-:-:S04]  /*1a00*/  IMAD.HI R4, R5, -0x6db6db6d, R4 ;  /* 0x9249249305047827 */ /* 0x000fc800078e0204 */
[----:B------:R-:W-:Y:S01]  /*1a10*/  IMAD.WIDE.U32 R134, R134, 0x24924925, RZ ;  /* 0x2492492586867825 */ /* 0x000fe200078e00ff */
[----:B------:R-:W-:-:S04]  /*1a20*/  SHF.R.U32.HI R155, RZ, 0x1f, R4 ;  /* 0x0000001fff9b7819 */ /* 0x000fc80000011604 */
[----:B------:R-:W-:Y:S02]  /*1a30*/  LEA.HI.SX32 R155, R4, R155, 0x1a ;  /* 0x0000009b049b7211 */ /* 0x000fe400078fd2ff */
[----:B------:R-:W-:-:S03]  /*1a40*/  MOV R134, R135 ;  /* 0x0000008700867202 */ /* 0x000fc60000000f00 */
[----:B------:R-:W-:Y:S02]  /*1a50*/  IMAD R3, R155, 0x70, -R3 ;  /* 0x000000709b037824 */ /* 0x000fe400078e0a03 */
[----:B------:R-:W-:-:S03]  /*1a60*/  IMAD.MOV.U32 R25, RZ, RZ, R134 ;  /* 0x000000ffff197224 */ /* 0x000fc600078e0086 */
[----:B------:R-:W-:-:S04]  /*1a70*/  VIMNMX R3, R3, R24, PT ;  /* 0x0000001803037248 */ /* 0x000fc80003fe0100 */
[----:B------:R-:W-:-:S13]  /*1a80*/  ISETP.GT.AND P0, PT, R3, R0, PT ;  /* 0x000000000300720c */ /* 0x000fda0003f04270 */
[----:B------:R-:W-:Y:S02]  /*1a90*/  @P0 VIADD R5, R3, 0x6f ;  /* 0x0000006f03050836 */ /* 0x000fe40000000000 */
[----:B------:R-:W-:-:S04]  /*1aa0*/  @P0 IMAD.MOV.U32 R4, RZ, RZ, RZ ;  /* 0x000000ffff040224 */ /* 0x000fc800078e00ff */
[----:B------:R-:W-:-:S05]  /*1ab0*/  @P0 IMAD.HI R4, R5, -0x6db6db6d, R4 ;  /* 0x9249249305040827 */ /* 0x000fca00078e0204 */
[----:B------:R-:W-:-:S04]  /*1ac0*/  @P0 SHF.R.U32.HI R3, RZ, 0x1f, R4 ;  /* 0x0000001fff030819 */ /* 0x000fc80000011604 */
[----:B------:R-:W-:-:S04]  /*1ad0*/  @P0 LEA.HI.SX32 R25, R4, R3, 0x1a ;  /* 0x0000000304190211 */ /* 0x000fc800078fd2ff */
[----:B------:R-:W-:-:S13]  /*1ae0*/  ISETP.GT.AND P0, PT, R25, R134, PT ;  /* 0x000000861900720c */ /* 0x000fda0003f04270 */
[----:B-1----:R-:W-:Y:S05]  /*1af0*/  @!P0 BRA `(.L_x_628) ;  /* 0x0000008c00508947 */ /* 0x002fea0003800000 */
[----:B------:R-:W-:Y:S01]  /*1b00*/  VIADD R0, R2, 0x21400 ;  /* 0x0002140002007836 */ /* 0x000fe20000000000 */
[----:B------:R-:W-:Y:S04]  /*1b10*/  BSSY B6, `(.L_x_629) ;  /* 0x0000013000067945 */ /* 0x000fe80003800000 */
[----:B------:R-:W-:-:S13]  /*1b20*/  LOP3.LUT P0, RZ, R0, 0x3ff, RZ, 0xc0, !PT ;  /* 0x000003ff00ff7812 */ /* 0x000fda000780c0ff */
[----:B------:R-:W-:Y:S05]  /*1b30*/  @!P0 BRA `(.L_x_630) ;  /* 0x0000000000408947 */ /* 0x000fea0003800000 */
[----:B------:R-:W-:Y:S01]  /*1b40*/  MOV R0, 0x0 ;  /* 0x0000000000007802 */ /* 0x000fe20000000f00 */
[----:B------:R-:W-:Y:S01]  /*1b50*/  ULDC.64 UR4, c[0x4][0xa8] ;  /* 0x01002a0000047ab9 */ /* 0x000fe20000000a00 */
[----:B------:R-:W-:Y:S01]  /*1b60*/  ULDC.64 UR6, c[0x4][0x18] ;  /* 0x0100060000067ab9 */ /* 0x000fe20000000a00 */
[----:B------:R-:W-:Y:S01]  /*1b70*/  MOV R4, UR4 ;  /* 0x0000000400047c02 */ /* 0x000fe20008000f00 */
[----:B------:R0:W1:Y:S01]  /*1b80*/  LDC.64 R14, c[0x4][R0] ;  /* 0x01000000000e7b82 */ /* 0x0000620000000a00 */
[----:B------:R-:W-:Y:S01]  /*1b90*/  IMAD.U32 R5, RZ, RZ, UR5 ;  /* 0x00000005ff057e24 */ /* 0x000fe2000f8e00ff */
[----:B------:R-:W-:Y:S01]  /*1ba0*/  ULDC.64 UR4, c[0x4][0xb0] ;  /* 0x01002c0000047ab9 */ /* 0x000fe20000000a00 */
[----:B------:R-:W-:Y:S01]  /*1bb0*/  MOV R10, UR6 ;  /* 0x00000006000a7c02 */ /* 0x000fe20008000f00 */
[----:B------:R-:W-:Y:S01]  /*1bc0*/  IMAD.U32 R6, RZ, RZ, UR4 ;  /* 0x00000004ff067e24 */ /* 0x000fe2000f8e00ff */
[----:B------:R-:W-:Y:S01]  /*1bd0*/  MOV R13, RZ ;  /* 0x000000ff000d7202 */ /* 0x000fe20000000f00 */
[----:B------:R-:W-:-:S02]  /*1be0*/  IMAD.U32 R7, RZ, RZ, UR5 ;  /* 0x00000005ff077e24 */ /* 0x000fc4000f8e00ff */
[----:B------:R-:W-:Y:S02]  /*1bf0*/  IMAD.U32 R11, RZ, RZ, UR7 ;  /* 0x00000007ff0b7e24 */ /* 0x000fe4000f8e00ff */
[----:B------:R-:W-:Y:S02]  /*1c00*/  IMAD.MOV.U32 R8, RZ, RZ, 0x70 ;  /* 0x00000070ff087424 */ /* 0x000fe400078e00ff */
[----:B0-----:R-:W-:-:S07]  /*1c10*/  IMAD.MOV.U32 R12, RZ, RZ, 0x1 ;  /* 0x00000001ff0c7424 */ /* 0x001fce00078e00ff */
[----:B------:R-:W-:-:S07]  /*1c20*/  LEPC R20, `(.L_x_630) ;  /* 0x000000001014794e */ /* 0x000fce0000000000 */
[----:B-1---5:R-:W-:Y:S05]  /*1c30*/  CALL.ABS.NOINC R14 ;  /* 0x000000000e007343 */ /* 0x022fea0003c00000 */
.L_x_630:
[----:B------:R-:W-:Y:S05]  /*1c40*/  BSYNC B6 ;  /* 0x0000000000067941 */ /* 0x000fea0003800000 */
.L_x_629:
[----:B------:R-:W-:Y:S01]  /*1c50*/  VIADD R121, R2, 0x400 ;  /* 0x0000040002797836 */ /* 0x000fe20000000000 */
[----:B------:R-:W-:Y:S04]  /*1c60*/  BSSY B6, `(.L_x_631) ;  /* 0x0000013000067945 */ /* 0x000fe80003800000 */
[----:B------:R-:W-:-:S13]  /*1c70*/  LOP3.LUT P0, RZ, R121, 0x3ff, RZ, 0xc0, !PT ;  /* 0x000003ff79ff7812 */ /* 0x000fda000780c0ff */
[----:B------:R-:W-:Y:S05]  /*1c80*/  @!P0 BRA `(.L_x_632) ;  /* 0x0000000000408947 */ /* 0x000fea0003800000 */
        /* <DEDUP_REMOVED lines=9> */
[----:B------:R-:W-:Y:S01]  /*1d20*/  IMAD.U32 R7, RZ, RZ, UR5 ;  /* 0x00000005ff077e24 */ /* 0x000fe2000f8e00ff */
[----:B------:R-:W-:Y:S01]  /*1d30*/  MOV R8, 0x70 ;  /* 0x0000007000087802 */ /* 0x000fe20000000f00 */
[----:B------:R-:W-:-:S02]  /*1d40*/  IMAD.U32 R11, RZ, RZ, UR7 ;  /* 0x00000007ff0b7e24 */ /* 0x000fc4000f8e00ff */
[----:B------:R-:W-:Y:S02]  /*1d50*/  IMAD.MOV.U32 R12, RZ, RZ, 0x1 ;  /* 0x00000001ff0c7424 */ /* 0x000fe400078e00ff */
[----:B0-----:R-:W-:-:S07]  /*1d60*/  IMAD.MOV.U32 R13, RZ, RZ, RZ ;  /* 0x000000ffff0d7224 */ /* 0x001fce00078e00ff */
[----:B------:R-:W-:-:S07]  /*1d70*/  LEPC R20, `(.L_x_632) ;  /* 0x000000001014794e */ /* 0x000fce0000000000 */
[----:B-1---5:R-:W-:Y:S05]  /*1d80*/  CALL.ABS.NOINC R14 ;  /* 0x000000000e007343 */ /* 0x022fea0003c00000 */
.L_x_632:
[----:B------:R-:W-:Y:S05]  /*1d90*/  BSYNC B6 ;  /* 0x0000000000067941 */ /* 0x000fea0003800000 */
.L_x_631:
[----:B------:R-:W-:Y:S01]  /*1da0*/  ULDC.64 UR4, c[0x0][0x9f8] ;  /* 0x00027e0000047ab9 */ /* 0x000fe20000000a00 */
[----:B------:R-:W2:Y:S01]  /*1db0*/  LDL.LU R32, [R1+0x10] ;  /* 0x0000100001207983 */ /* 0x000ea20000300800 */
[----:B------:R-:W-:Y:S01]  /*1dc0*/  ISETP.NE.U32.AND P0, PT, RZ, UR4, PT ;  /* 0x00000004ff007c0c */ /* 0x000fe2000bf05070 */
[----:B------:R-:W0:Y:S01]  /*1dd0*/  LDC.64 R114, c[0x0][0x300] ;  /* 0x0000c000ff727b82 */ /* 0x000e220000000a00 */
[----:B------:R-:W-:Y:S01]  /*1de0*/  SHF.R.S32.HI R11, RZ, 0x1f, R138 ;  /* 0x0000001fff0b7819 */ /* 0x000fe2000001148a */
[----:B------:R-:W-:Y:S01]  /*1df0*/  VIADD R0, R18, 0x20 ;  /* 0x0000002012007836 */ /* 0x000fe20000000000 */
[----:B------:R-:W-:Y:S01]  /*1e00*/  ISETP.NE.AND.EX P0, PT, RZ, UR5, PT, P0 ;  /* 0x00000005ff007c0c */ /* 0x000fe2000bf05300 */
[----:B------:R-:W-:Y:S01]  /*1e10*/  ULDC UR6, c[0x0][0x2f4] ;  /* 0x0000bd0000067ab9 */ /* 0x000fe20000000800 */
[----:B------:R-:W-:Y:S01]  /*1e20*/  SHF.R.S32.HI R19, RZ, 0x1f, R18 ;  /* 0x0000001fff137819 */ /* 0x000fe20000011412 */
[----:B------:R-:W-:Y:S01]  /*1e30*/  IMAD.IADD R122, R29, 0x1, R26 ;  /* 0x000000011d7a7824 */ /* 0x000fe200078e021a */
[----:B------:R-:W-:Y:S01]  /*1e40*/  ULDC.64 UR8, c[0x0][0xa08] ;  /* 0x0002820000087ab9 */ /* 0x000fe20000000a00 */
[----:B------:R-:W1:Y:S08]  /*1e50*/  LDC.64 R108, c[0x0][0x408] ;  /* 0x00010200ff6c7b82 */ /* 0x000e700000000a00 */
[----:B------:R-:W-:Y:S01]  /*1e60*/  @P0 IADD3 R4, P1, R223, UR4, RZ ;  /* 0x00000004df040c10 */ /* 0x000fe2000ff3e0ff */
[----:B------:R-:W3:Y:S03]  /*1e70*/  LDC R127, c[0x0][0x3f4] ;  /* 0x0000fd00ff7f7b82 */ /* 0x000ee60000000800 */
[----:B------:R-:W-:Y:S01]  /*1e80*/  @P0 IADD3.X R5, R224, UR5, RZ, P1, !PT ;  /* 0x00000005e0050c10 */ /* 0x000fe20008ffe4ff */
[----:B------:R-:W-:-:S04]  /*1e90*/  ULDC.64 UR4, c[0x0][0x330] ;  /* 0x0000cc0000047ab9 */ /* 0x000fc80000000a00 */
[----:B------:R4:W2:Y:S01]  /*1ea0*/  @P0 LDG.E R27, desc[UR60][R4.64] ;  /* 0x0000003c041b0981 */ /* 0x0008a2000c1e1900 */
[----:B------:R-:W-:Y:S01]  /*1eb0*/  IMAD R3, R11, UR4, RZ ;  /* 0x000000040b037c24 */ /* 0x000fe2000f8e02ff */
[----:B------:R-:W-:Y:S01]  /*1ec0*/  ISETP.GE.AND P1, PT, R0, UR6, PT ;  /* 0x0000000600007c0c */ /* 0x000fe2000bf26270 */
[----:B------:R-:W-:Y:S01]  /*1ed0*/  IMAD.WIDE.U32 R116, R138, UR4, R18 ;  /* 0x000000048a747c25 */ /* 0x000fe2000f8e0012 */
[----:B------:R-:W-:Y:S01]  /*1ee0*/  ISETP.GE.AND P0, PT, R18, UR6, PT ;  /* 0x0000000612007c0c */ /* 0x000fe2000bf06270 */
[----:B------:R-:W3:Y:S01]  /*1ef0*/  LDC.64 R102, c[0x0][0x3f8] ;  /* 0x0000fe00ff667b82 */ /* 0x000ee20000000a00 */
[----:B------:R-:W-:Y:S01]  /*1f00*/  SHF.R.S32.HI R15, RZ, 0x1f, R122 ;  /* 0x0000001fff0f7819 */ /* 0x000fe2000001147a */
[----:B------:R-:W-:Y:S01]  /*1f10*/  IMAD R3, R138, UR5, R3 ;  /* 0x000000058a037c24 */ /* 0x000fe2000f8e0203 */
[----:B------:R-:W-:Y:S01]  /*1f20*/  SEL R6, RZ, 0x1, P0 ;  /* 0x00000001ff067807 */ /* 0x000fe20000000000 */
[----:B------:R-:W-:Y:S01]  /*1f30*/  ULDC.64 UR4, c[0x0][0x308] ;  /* 0x0000c20000047ab9 */ /* 0x000fe20000000a00 */
[----:B----4-:R-:W-:Y:S01]  /*1f40*/  SEL R4, RZ, 0xffffffff, P1 ;  /* 0xffffffffff047807 */ /* 0x010fe20000800000 */
[C---:B------:R-:W-:Y:S01]  /*1f50*/  VIADD R5, R18.reuse, 0x80 ;  /* 0x0000008012057836 */ /* 0x040fe20000000000 */
[----:B------:R-:W-:Y:S01]  /*1f60*/  IADD3 R117, R117, R3, RZ ;  /* 0x0000000375757210 */ /* 0x000fe20007ffe0ff */
[----:B------:R-:W-:Y:S01]  /*1f70*/  VIADD R3, R18, 0x40 ;  /* 0x0000004012037836 */ /* 0x000fe20000000000 */
[----:B------:R-:W-:Y:S01]  /*1f80*/  SHF.R.S32.HI R150, RZ, 0x1f, R17 ;  /* 0x0000001fff967819 */ /* 0x000fe20000011411 */
[----:B------:R-:W-:Y:S01]  /*1f90*/  IMAD.SHL.U32 R7, R4, 0x2, RZ ;  /* 0x0000000204077824 */ /* 0x000fe200078e00ff */
[----:B------:R-:W-:Y:S01]  /*1fa0*/  IADD3 R4, R18, 0x60, RZ ;  /* 0x0000006012047810 */ /* 0x000fe20007ffe0ff */
[-C--:B0-----:R-:W-:Y:S01]  /*1fb0*/  IMAD R12, R15, R114.reuse, RZ ;  /* 0x000000720f0c7224 */ /* 0x081fe200078e02ff */
[----:B------:R-:W-:Y:S01]  /*1fc0*/  ISETP.GE.AND P0, PT, R3, UR6, PT ;  /* 0x0000000603007c0c */ /* 0x000fe2000bf06270 */
[----:B------:R-:W-:Y:S01]  /*1fd0*/  IMAD R11, R11, UR4, RZ ;  /* 0x000000040b0b7c24 */ /* 0x000fe2000f8e02ff */
[----:B------:R-:W-:Y:S01]  /*1fe0*/  ISETP.GE.AND P1, PT, R4, UR6, PT ;  /* 0x0000000604007c0c */ /* 0x000fe2000bf26270 */
[C---:B------:R-:W-:Y:S01]  /*1ff0*/  IMAD R13, R122.reuse, R115, R12 ;  /* 0x000000737a0d7224 */ /* 0x040fe200078e020c */
[----:B------:R-:W-:Y:S01]  /*2000*/  LOP3.LUT R8, R7, 0x2, R6, 0xe2, !PT ;  /* 0x0000000207087812 */ /* 0x000fe200078ee206 */
[----:B------:R-:W-:Y:S01]  /*2010*/  IMAD.WIDE.U32 R6, R122, R114, RZ ;  /* 0x000000727a067225 */ /* 0x000fe200078e00ff */
[----:B------:R-:W-:Y:S01]  /*2020*/  ISETP.GE.AND P2, PT, R5, UR6, PT ;  /* 0x0000000605007c0c */ /* 0x000fe2000bf46270 */
[----:B------:R-:W0:Y:S01]  /*2030*/  S2R R156, SR_TID.X ;  /* 0x00000000009c7919 */ /* 0x000e220000002100 */
[----:B------:R-:W-:Y:S01]  /*2040*/  SEL R9, RZ, 0x4, P0 ;  /* 0x00000004ff097807 */ /* 0x000fe20000000000 */
[----:B------:R-:W-:Y:S01]  /*2050*/  IMAD.IADD R7, R7, 0x1, R13 ;  /* 0x0000000107077824 */ /* 0x000fe200078e020d */
[----:B------:R-:W-:Y:S01]  /*2060*/  SEL R10, RZ, 0x8, P1 ;  /* 0x00000008ff0a7807 */ /* 0x000fe20000800000 */
[C---:B------:R-:W-:Y:S01]  /*2070*/  IMAD R11, R138.reuse, UR5, R11 ;  /* 0x000000058a0b7c24 */ /* 0x040fe2000f8e020b */
[----:B------:R-:W-:Y:S01]  /*2080*/  SEL R31, RZ, 0x10, P2 ;  /* 0x00000010ff1f7807 */ /* 0x000fe20001000000 */
[----:B------:R-:W-:Y:S01]  /*2090*/  IMAD.WIDE.U32 R6, R138, UR4, R6 ;  /* 0x000000048a067c25 */ /* 0x000fe2000f8e0006 */
[----:B------:R-:W-:Y:S01]  /*20a0*/  LOP3.LUT R8, R10, R8, R9, 0xfe, !PT ;  /* 0x000000080a087212 */ /* 0x000fe200078efe09 */
[----:B------:R-:W-:Y:S01]  /*20b0*/  ULDC.64 UR4, c[0x0][0x310] ;  /* 0x0000c40000047ab9 */ /* 0x000fe20000000a00 */
[----:B------:R-:W-:Y:S01]  /*20c0*/  ISETP.NE.U32.AND P0, PT, RZ, UR8, PT ;  /* 0x00000008ff007c0c */ /* 0x000fe2000bf05070 */
[----:B------:R-:W-:Y:S01]  /*20d0*/  IMAD.IADD R7, R7, 0x1, R11 ;  /* 0x0000000107077824 */ /* 0x000fe200078e020b */
[----:B------:R-:W-:Y:S01]  /*20e0*/  LOP3.LUT R31, R8, R31, RZ, 0xfc, !PT ;  /* 0x0000001f081f7212 */ /* 0x000fe200078efcff */
[----:B-1----:R-:W-:Y:S01]  /*20f0*/  IMAD.WIDE.U32 R110, R17, R108, R18 ;  /* 0x0000006c116e7225 */ /* 0x002fe200078e0012 */
[----:B------:R-:W-:-:S02]  /*2100*/  ISETP.NE.AND.EX P0, PT, RZ, UR9, PT, P0 ;  /* 0x00000009ff007c0c */ /* 0x000fc4000bf05300 */
[----:B------:R-:W-:Y:S01]  /*2110*/  SHF.R.S32.HI R23, RZ, 0x1f, R22 ;  /* 0x0000001fff177819 */ /* 0x000fe20000011416 */
[----:B---3--:R-:W-:Y:S01]  /*2120*/  IMAD.WIDE.U32 R104, R17, R102, R18 ;  /* 0x0000006611687225 */ /* 0x008fe200078e0012 */
[-C--:B------:R-:W-:Y:S02]  /*2130*/  ISETP.GE.AND P3, PT, R3, R127.reuse, PT ;  /* 0x0000007f0300720c */ /* 0x080fe40003f66270 */
[----:B------:R-:W-:Y:S01]  /*2140*/  ISETP.GE.AND P1, PT, R0, R127, PT ;  /* 0x0000007f0000720c */ /* 0x000fe20003f26270 */
[C---:B------:R-:W-:Y:S01]  /*2150*/  IMAD.WIDE.U32 R112, R17.reuse, R108, R22 ;  /* 0x0000006c11707225 */ /* 0x040fe200078e0016 */
[----:B------:R-:W-:Y:S02]  /*2160*/  SHF.R.U32.HI R33, RZ, 0x3, R205 ;  /* 0x00000003ff217819 */ /* 0x000fe400000116cd */
[----:B------:R-:W-:Y:S01]  /*2170*/  LOP3.LUT P2, RZ, R218, 0x4, RZ, 0xc0, !PT ;  /* 0x00000004daff7812 */ /* 0x000fe2000784c0ff */
[----:B------:R-:W-:Y:S01]  /*2180*/  IMAD.WIDE.U32 R106, R17, R102, R22 ;  /* 0x00000066116a7225 */ /* 0x000fe200078e0016 */
[----:B------:R-:W-:-:S02]  /*2190*/  SHF.L.U64.HI R139, R114, 0x6, R115 ;  /* 0x00000006728b7819 */ /* 0x000fc40000010273 */
[----:B------:R-:W-:Y:S01]  /*21a0*/  SHF.R.S32.HI R152, RZ, 0x1f, R227 ;  /* 0x0000001fff987819 */ /* 0x000fe200000114e3 */
[----:B------:R-:W-:Y:S02]  /*21b0*/  IMAD R29, R109, 0x70, RZ ;  /* 0x000000706d1d7824 */ /* 0x000fe400078e02ff */
[----:B------:R-:W-:Y:S02]  /*21c0*/  IMAD R135, R115, 0x70, RZ ;  /* 0x0000007073877824 */ /* 0x000fe400078e02ff */
[----:B------:R-:W-:Y:S01]  /*21d0*/  IMAD.SHL.U32 R140, R114, 0x40, RZ ;  /* 0x00000040728c7824 */ /* 0x000fe200078e00ff */
[----:B0-----:R-:W-:Y:S02]  /*21e0*/  LEA.HI R156, R156, 0x8, RZ, 0x19 ;  /* 0x000000089c9c7811 */ /* 0x001fe400078fc8ff */
[----:B--2---:R-:W-:-:S04]  /*21f0*/  LOP3.LUT R32, R32, 0xfffffffe, RZ, 0xc0, !PT ;  /* 0xfffffffe20207812 */ /* 0x004fc800078ec0ff */
[----:B------:R-:W-:-:S04]  /*2200*/  @P3 LOP3.LUT R32, R32, 0x1, RZ, 0xfc, !PT ;  /* 0x0000000120203812 */ /* 0x000fc800078efcff */
[----:B------:R-:W-:-:S04]  /*2210*/  LOP3.LUT R32, R32, 0xfffffffb, RZ, 0xc0, !PT ;  /* 0xfffffffb20207812 */ /* 0x000fc800078ec0ff */
[----:B------:R-:W-:-:S05]  /*2220*/  @P2 LOP3.LUT R32, R32, 0x4, RZ, 0xfc, !PT ;  /* 0x0000000420202812 */ /* 0x000fca00078efcff */
[----:B------:R0:W-:Y:S01]  /*2230*/  STL [R1+0x10], R32 ;  /* 0x0000102001007387 */ /* 0x0001e20000100800 */
[----:B------:R-:W-:Y:S02]  /*2240*/  SHF.R.S32.HI R8, RZ, 0x1f, R27 ;  /* 0x0000001fff087819 */ /* 0x000fe4000001141b */
[----:B------:R-:W-:Y:S01]  /*2250*/  SEL R41, R27, RZ, !P0 ;  /* 0x000000ff1b297207 */ /* 0x000fe20004000000 */
[----:B------:R-:W-:Y:S01]  /*2260*/  IMAD R27, R103, 0x70, RZ ;  /* 0x00000070671b7824 */ /* 0x000fe200078e02ff */
[----:B------:R-:W-:Y:S01]  /*2270*/  SEL R10, R8, RZ, !P0 ;  /* 0x000000ff080a7207 */ /* 0x000fe20004000000 */
[----:B------:R-:W-:Y:S02]  /*2280*/  IMAD R8, R150, R108, RZ ;  /* 0x0000006c96087224 */ /* 0x000fe400078e02ff */
[----:B------:R-:W-:-:S04]  /*2290*/  IMAD.WIDE.U32 R118, R41, UR4, R6 ;  /* 0x0000000429767c25 */ /* 0x000fc8000f8e0006 */
[----:B------:R-:W-:Y:S02]  /*22a0*/  IMAD R12, R10, UR4, RZ ;  /* 0x000000040a0c7c24 */ /* 0x000fe4000f8e02ff */
[----:B------:R-:W-:Y:S02]  /*22b0*/  IMAD R11, R17, R109, R8 ;  /* 0x0000006d110b7224 */ /* 0x000fe400078e0208 */
[----:B------:R-:W-:Y:S01]  /*22c0*/  IMAD R13, R41, UR5, R12 ;  /* 0x00000005290d7c24 */ /* 0x000fe2000f8e020c */
[----:B------:R-:W-:Y:S01]  /*22d0*/  ULDC.64 UR4, c[0x0][0x338] ;  /* 0x0000ce0000047ab9 */ /* 0x000fe20000000a00 */
[-C--:B------:R-:W-:Y:S01]  /*22e0*/  IMAD R6, R150, R114.reuse, RZ ;  /* 0x0000007296067224 */ /* 0x080fe200078e02ff */
[----:B------:R-:W-:Y:S01]  /*22f0*/  IADD3 R113, R113, R11, RZ ;  /* 0x0000000b71717210 */ /* 0x000fe20007ffe0ff */
[----:B------:R-:W-:-:S04]  /*2300*/  IMAD.WIDE.U32 R8, R17, R114, R18 ;  /* 0x0000007211087225 */ /* 0x000fc800078e0012 */
[----:B------:R-:W-:Y:S01]  /*2310*/  IMAD R12, R17, R115, R6 ;  /* 0x00000073110c7224 */ /* 0x000fe200078e0206 */
[----:B------:R-:W-:Y:S01]  /*2320*/  IADD3 R6, P0, R118, R8, RZ ;  /* 0x0000000876067210 */ /* 0x000fe20007f1e0ff */
[----:B------:R-:W-:Y:S02]  /*2330*/  IMAD.IADD R7, R119, 0x1, R13 ;  /* 0x0000000177077824 */ /* 0x000fe400078e020d */
[----:B------:R-:W-:Y:S02]  /*2340*/  IMAD R10, R10, UR4, RZ ;  /* 0x000000040a0a7c24 */ /* 0x000fe4000f8e02ff */
[----:B------:R-:W-:Y:S01]  /*2350*/  IMAD.WIDE.U32 R116, R41, UR4, R116 ;  /* 0x0000000429747c25 */ /* 0x000fe2000f8e0074 */
[----:B------:R-:W-:Y:S02]  /*2360*/  IADD3.X R8, R7, R9, R12, P0, !PT ;  /* 0x0000000907087210 */ /* 0x000fe400007fe40c */
[----:B------:R-:W-:Y:S01]  /*2370*/  ISETP.GE.AND P0, PT, R18, R127, PT ;  /* 0x0000007f1200720c */ /* 0x000fe20003f06270 */
[----:B------:R-:W-:-:S02]  /*2380*/  IMAD R41, R41, UR5, R10 ;  /* 0x0000000529297c24 */ /* 0x000fc4000f8e020a */
[----:B------:R-:W-:Y:S01]  /*2390*/  IMAD R10, R150, R102, RZ ;  /* 0x00000066960a7224 */ /* 0x000fe200078e02ff */
[----:B------:R-:W-:Y:S01]  /*23a0*/  SEL R9, R127, RZ, P0 ;  /* 0x000000ff7f097207 */ /* 0x000fe20000000000 */
[----:B------:R-:W-:Y:S01]  /*23b0*/  IMAD.IADD R111, R11, 0x1, R111 ;  /* 0x000000010b6f7824 */ /* 0x000fe200078e026f */
[----:B------:R-:W-:Y:S01]  /*23c0*/  SEL R11, R127, RZ, P1 ;  /* 0x000000ff7f0b7207 */ /* 0x000fe20000800000 */
[----:B------:R-:W-:Y:S01]  /*23d0*/  IMAD R13, R17, R103, R10 ;  /* 0x00000067110d7224 */ /* 0x000fe200078e020a */
[----:B------:R-:W-:Y:S01]  /*23e0*/  SEL R10, R127, RZ, P3 ;  /* 0x000000ff7f0a7207 */ /* 0x000fe20001800000 */
[----:B------:R-:W-:Y:S01]  /*23f0*/  IMAD.IADD R9, R18, 0x1, R9 ;  /* 0x0000000112097824 */ /* 0x000fe200078e0209 */
[----:B------:R-:W-:Y:S01]  /*2400*/  IADD3 R122, P3, R17, R122, RZ ;  /* 0x0000007a117a7210 */ /* 0x000fe20007f7e0ff */
[----:B------:R-:W-:Y:S01]  /*2410*/  IMAD.IADD R11, R0, 0x1, R11 ;  /* 0x00000001000b7824 */ /* 0x000fe200078e020b */
[----:B------:R-:W-:Y:S01]  /*2420*/  IADD3 R105, R13, R105, RZ ;  /* 0x000000690d697210 */ /* 0x000fe20007ffe0ff */
[----:B------:R-:W-:Y:S01]  /*2430*/  IMAD.IADD R20, R3, 0x1, R10 ;  /* 0x0000000103147824 */ /* 0x000fe200078e020a */
[----:B------:R-:W-:Y:S01]  /*2440*/  SHF.R.S32.HI R10, RZ, 0x1f, R9 ;  /* 0x0000001fff0a7819 */ /* 0x000fe20000011409 */
[----:B------:R-:W-:Y:S01]  /*2450*/  IMAD.IADD R107, R107, 0x1, R13 ;  /* 0x000000016b6b7824 */ /* 0x000fe200078e020d */
[----:B------:R-:W-:Y:S01]  /*2460*/  SHF.R.S32.HI R12, RZ, 0x1f, R11 ;  /* 0x0000001fff0c7819 */ /* 0x000fe2000001140b */
[----:B-----5:R-:W-:Y:S01]  /*2470*/  IMAD.WIDE.U32 R112, R149, R108, R112 ;  /* 0x0000006c95707225 */ /* 0x020fe200078e0070 */
[----:B------:R-:W-:-:S02]  /*2480*/  LEA.HI R26, R10, R9, RZ, 0x3 ;  /* 0x000000090a1a7211 */ /* 0x000fc400078f18ff */
[----:B------:R-:W-:Y:S01]  /*2490*/  LEA.HI R9, R10, R9, RZ, 0x6 ;  /* 0x000000090a097211 */ /* 0x000fe200078f30ff */
[C---:B------:R-:W-:Y:S01]  /*24a0*/  IMAD.WIDE.U32 R110, R149.reuse, R108, R110 ;  /* 0x0000006c956e7225 */ /* 0x040fe200078e006e */
[CC--:B------:R-:W-:Y:S02]  /*24b0*/  LEA.HI R13, R12.reuse, R11.reuse, RZ, 0x6 ;  /* 0x0000000b0c0d7211 */ /* 0x0c0fe400078f30ff */
[----:B------:R-:W-:Y:S01]  /*24c0*/  SHF.R.S32.HI R10, RZ, 0x6, R9 ;  /* 0x00000006ff0a7819 */ /* 0x000fe20000011409 */
[----:B------:R-:W-:Y:S01]  /*24d0*/  IMAD.WIDE.U32 R106, R149, R102, R106 ;  /* 0x00000066956a7225 */ /* 0x000fe200078e006a */
[----:B------:R-:W-:Y:S02]  /*24e0*/  LOP3.LUT R9, R211, 0x38, R26, 0xf8, !PT ;  /* 0x00000038d3097812 */ /* 0x000fe400078ef81a */
[----:B------:R-:W-:Y:S01]  /*24f0*/  LEA.HI R28, R12, R11, RZ, 0x3 ;  /* 0x0000000b0c1c7211 */ /* 0x000fe200078f18ff */
[C---:B------:R-:W-:Y:S01]  /*2500*/  IMAD R147, R10.reuse, 0x1c00, R213 ;  /* 0x00001c000a937824 */ /* 0x040fe200078e02d5 */
[----:B------:R-:W-:Y:S01]  /*2510*/  SHF.R.S32.HI R21, RZ, 0x1f, R20 ;  /* 0x0000001fff157819 */ /* 0x000fe20000011414 */
[----:B------:R-:W-:Y:S01]  /*2520*/  IMAD R145, R10, 0x1c00, R215 ;  /* 0x00001c000a917824 */ /* 0x000fe200078e02d7 */
[----:B------:R-:W-:Y:S01]  /*2530*/  LOP3.LUT R10, R9, R212, RZ, 0x3c, !PT ;  /* 0x000000d4090a7212 */ /* 0x000fe200078e3cff */
[----:B------:R-:W-:Y:S01]  /*2540*/  IMAD.WIDE.U32 R104, R149, R102, R104 ;  /* 0x0000006695687225 */ /* 0x000fe200078e0068 */
[----:B------:R-:W-:-:S02]  /*2550*/  SHF.R.S32.HI R12, RZ, 0x6, R13 ;  /* 0x00000006ff0c7819 */ /* 0x000fc4000001140d */
[----:B------:R-:W-:Y:S01]  /*2560*/  LOP3.LUT R11, R211, 0x38, R28, 0xf8, !PT ;  /* 0x00000038d30b7812 */ /* 0x000fe200078ef81c */
[----:B------:R-:W-:Y:S01]  /*2570*/  IMAD.WIDE.U32 R114, R114, 0x70, RZ ;  /* 0x0000007072727825 */ /* 0x000fe200078e00ff */
[----:B------:R-:W-:Y:S02]  /*2580*/  IADD3 R147, R147, R10, RZ ;  /* 0x0000000a93937210 */ /* 0x000fe40007ffe0ff */
[C---:B------:R-:W-:Y:S01]  /*2590*/  LOP3.LUT R13, R205.reuse, 0x38, R26, 0xf8, !PT ;  /* 0x00000038cd0d7812 */ /* 0x040fe200078ef81a */
[C---:B------:R-:W-:Y:S01]  /*25a0*/  IMAD R146, R12.reuse, 0x1c00, R213 ;  /* 0x00001c000c927824 */ /* 0x040fe200078e02d5 */
[----:B------:R-:W-:Y:S01]  /*25b0*/  LOP3.LUT R10, R205, 0x38, R28, 0xf8, !PT ;  /* 0x00000038cd0a7812 */ /* 0x000fe200078ef81c */
[----:B------:R-:W-:Y:S01]  /*25c0*/  IMAD R143, R12, 0x1c00, R215 ;  /* 0x00001c000c8f7824 */ /* 0x000fe200078e02d7 */
[----:B------:R-:W-:Y:S01]  /*25d0*/  LEA.HI R30, R21, R20, RZ, 0x3 ;  /* 0x00000014151e7211 */ /* 0x000fe200078f18ff */
[----:B------:R-:W-:Y:S01]  /*25e0*/  IMAD.X R123, R15, 0x1, R150, P3 ;  /* 0x000000010f7b7824 */ /* 0x000fe200018e0696 */
[----:B------:R-:W-:Y:S01]  /*25f0*/  LOP3.LUT R11, R11, R212, RZ, 0x3c, !PT ;  /* 0x000000d40b0b7212 */ /* 0x000fe200078e3cff */
[----:B------:R-:W-:Y:S01]  /*2600*/  IMAD.SHL.U32 R127, R127, 0x2, RZ ;  /* 0x000000027f7f7824 */ /* 0x000fe200078e00ff */
[----:B------:R-:W-:Y:S01]  /*2610*/  LEA.HI R20, R21, R20, RZ, 0x6 ;  /* 0x0000001415147211 */ /* 0x000fe200078f30ff */
[----:B------:R-:W-:Y:S01]  /*2620*/  IMAD.IADD R135, R115, 0x1, R135 ;  /* 0x0000000173877824 */ /* 0x000fe200078e0287 */
[-C--:B------:R-:W-:Y:S01]  /*2630*/  LOP3.LUT R14, R13, R33.reuse, RZ, 0x3c, !PT ;  /* 0x000000210d0e7212 */ /* 0x080fe200078e3cff */
[----:B------:R-:W-:Y:S01]  /*2640*/  IMAD.IADD R146, R146, 0x1, R11 ;  /* 0x0000000192927824 */ /* 0x000fe200078e020b */
[----:B------:R-:W-:-:S02]  /*2650*/  LOP3.LUT R10, R10, R33, RZ, 0x3c, !PT ;  /* 0x000000210a0a7212 */ /* 0x000fc400078e3cff */
[----:B------:R-:W-:Y:S01]  /*2660*/  SHF.R.S32.HI R13, RZ, 0x1f, R149 ;  /* 0x0000001fff0d7819 */ /* 0x000fe20000011495 */
[----:B------:R-:W-:Y:S01]  /*2670*/  IMAD.IADD R145, R145, 0x1, R14 ;  /* 0x0000000191917824 */ /* 0x000fe200078e020e */
[----:B------:R-:W-:Y:S01]  /*2680*/  SHF.R.S32.HI R20, RZ, 0x6, R20 ;  /* 0x00000006ff147819 */ /* 0x000fe20000011414 */
[----:B------:R-:W-:Y:S01]  /*2690*/  IMAD.IADD R143, R143, 0x1, R10 ;  /* 0x000000018f8f7824 */ /* 0x000fe200078e020a */
[--C-:B------:R-:W-:Y:S01]  /*26a0*/  LOP3.LUT R11, R205, 0x38, R30.reuse, 0xf8, !PT ;  /* 0x00000038cd0b7812 */ /* 0x100fe200078ef81e */
[----:B------:R-:W-:Y:S01]  /*26b0*/  IMAD R10, R13, R108, RZ ;  /* 0x0000006c0d0a7224 */ /* 0x000fe200078e02ff */
[----:B------:R-:W-:Y:S01]  /*26c0*/  LOP3.LUT R9, R211, 0x38, R30, 0xf8, !PT ;  /* 0x00000038d3097812 */ /* 0x000fe200078ef81e */
[----:B------:R-:W-:Y:S01]  /*26d0*/  IMAD R12, R13, R102, RZ ;  /* 0x000000660d0c7224 */ /* 0x000fe200078e02ff */
[----:B------:R-:W-:Y:S01]  /*26e0*/  LOP3.LUT R11, R11, R33, RZ, 0x3c, !PT ;  /* 0x000000210b0b7212 */ /* 0x000fe200078e3cff */
[----:B------:R-:W-:Y:S01]  /*26f0*/  VIADD R13, R18, 0xa0 ;  /* 0x000000a0120d7836 */ /* 0x000fe20000000000 */
[----:B------:R-:W-:Y:S01]  /*2700*/  LOP3.LUT R9, R9, R212, RZ, 0x3c, !PT ;  /* 0x000000d409097212 */ /* 0x000fe200078e3cff */
[C---:B------:R-:W-:Y:S01]  /*2710*/  IMAD R144, R20.reuse, 0x1c00, R213 ;  /* 0x00001c0014907824 */ /* 0x040fe200078e02d5 */
[----:B------:R-:W-:Y:S01]  /*2720*/  LOP3.LUT R21, R211, 0x18, R18, 0xf8, !PT ;  /* 0x00000018d3157812 */ /* 0x000fe200078ef812 */
[----:B------:R-:W-:Y:S01]  /*2730*/  IMAD R142, R20, 0x1c00, R215 ;  /* 0x00001c00148e7824 */ /* 0x000fe200078e02d7 */
[----:B------:R-:W-:Y:S01]  /*2740*/  ISETP.GE.AND P2, PT, R13, UR6, PT ;  /* 0x000000060d007c0c */ /* 0x000fe2000bf46270 */
[C---:B------:R-:W-:Y:S01]  /*2750*/  IMAD R35, R149.reuse, R109, R10 ;  /* 0x0000006d95237224 */ /* 0x040fe200078e020a */
[----:B------:R-:W-:Y:S01]  /*2760*/  IADD3 R144, R144, R9, RZ ;  /* 0x0000000990907210 */ /* 0x000fe20007ffe0ff */
[----:B------:R-:W-:Y:S01]  /*2770*/  IMAD.IADD R142, R142, 0x1, R11 ;  /* 0x000000018e8e7824 */ /* 0x000fe200078e020b */
[----:B------:R-:W-:Y:S01]  /*2780*/  SHF.L.U64.HI R9, R108, 0x6, R109 ;  /* 0x000000066c097819 */ /* 0x000fe2000001026d */
[----:B------:R-:W-:Y:S01]  /*2790*/  IMAD R33, R149, R103, R12 ;  /* 0x0000006795217224 */ /* 0x000fe200078e020c */
[----:B------:R-:W-:Y:S01]  /*27a0*/  SHF.L.U64.HI R11, R102, 0x6, R103 ;  /* 0x00000006660b7819 */ /* 0x000fe20000010267 */
[----:B------:R-:W-:Y:S01]  /*27b0*/  IMAD.SHL.U32 R10, R108, 0x40, RZ ;  /* 0x000000406c0a7824 */ /* 0x000fe200078e00ff */
[----:B------:R-:W-:Y:S01]  /*27c0*/  SHF.L.U32 R12, R102, 0x6, RZ ;  /* 0x00000006660c7819 */ /* 0x000fe200000006ff */
[----:B------:R-:W-:Y:S01]  /*27d0*/  IMAD.WIDE.U32 R108, R108, 0x70, RZ ;  /* 0x000000706c6c7825 */ /* 0x000fe200078e00ff */
[----:B0-----:R-:W-:-:S02]  /*27e0*/  SEL R32, RZ, 0x20, P2 ;  /* 0x00000020ff207807 */ /* 0x001fc40001000000 */
[----:B------:R-:W-:Y:S01]  /*27f0*/  LOP3.LUT R14, R21, R212, RZ, 0x3c, !PT ;  /* 0x000000d4150e7212 */ /* 0x000fe200078e3cff */
[----:B------:R-:W-:Y:S01]  /*2800*/  IMAD.WIDE.U32 R102, R102, 0x70, RZ ;  /* 0x0000007066667825 */ /* 0x000fe200078e00ff */
[----:B------:R-:W-:Y:S02]  /*2810*/  SHF.R.S32.HI R120, RZ, 0x3, R26 ;  /* 0x00000003ff787819 */ /* 0x000fe4000001141a */
[----:B------:R-:W-:Y:S01]  /*2820*/  LOP3.LUT R39, R31, R32, RZ, 0xfc, !PT ;  /* 0x000000201f277212 */ /* 0x000fe200078efcff */
[----:B------:R-:W-:Y:S01]  /*2830*/  IMAD.IADD R138, R109, 0x1, R29 ;  /* 0x000000016d8a7824 */ /* 0x000fe200078e021d */
[----:B------:R-:W-:Y:S01]  /*2840*/  SHF.R.S32.HI R29, RZ, 0x3, R30 ;  /* 0x00000003ff1d7819 */ /* 0x000fe2000001141e */
[----:B------:R-:W-:Y:S01]  /*2850*/  IMAD.IADD R136, R103, 0x1, R27 ;  /* 0x0000000167887824 */ /* 0x000fe200078e021b */
[----:B------:R-:W-:Y:S01]  /*2860*/  SHF.R.S32.HI R27, RZ, 0x3, R28 ;  /* 0x00000003ff1b7819 */ /* 0x000fe2000001141c */
[----:B------:R-:W-:Y:S01]  /*2870*/  IMAD.IADD R15, R35, 0x1, R111 ;  /* 0x00000001230f7824 */ /* 0x000fe200078e026f */
[----:B------:R-:W-:Y:S01]  /*2880*/  LOP3.LUT R26, R26, 0xfffffff8, RZ, 0xc0, !PT ;  /* 0xfffffff81a1a7812 */ /* 0x000fe200078ec0ff */
[----:B------:R-:W-:Y:S01]  /*2890*/  IMAD.IADD R20, R107, 0x1, R33 ;  /* 0x000000016b147824 */ /* 0x000fe200078e0221 */
[----:B------:R-:W-:Y:S01]  /*28a0*/  LOP3.LUT R28, R28, 0xfffffff8, RZ, 0xc0, !PT ;  /* 0xfffffff81c1c7812 */ /* 0x000fe200078ec0ff */
[----:B------:R-:W-:Y:S01]  /*28b0*/  IMAD.IADD R21, R33, 0x1, R105 ;  /* 0x0000000121157824 */ /* 0x000fe200078e0269 */
[----:B------:R-:W-:-:S02]  /*28c0*/  LOP3.LUT R30, R30, 0xfffffff8, RZ, 0xc0, !PT ;  /* 0xfffffff81e1e7812 */ /* 0x000fc400078ec0ff */
[----:B------:R-:W-:Y:S02]  /*28d0*/  IADD3 R141, R213, R14, RZ ;  /* 0x0000000ed58d7210 */ /* 0x000fe40007ffe0ff */
[----:B------:R-:W-:Y:S02]  /*28e0*/  IADD3 R14, R113, R35, RZ ;  /* 0x00000023710e7210 */ /* 0x000fe40007ffe0ff */
[C---:B------:R-:W-:Y:S02]  /*28f0*/  LOP3.LUT R35, R39.reuse, 0x2, RZ, 0xc0, !PT ;  /* 0x0000000227237812 */ /* 0x040fe400078ec0ff */
[C---:B------:R-:W-:Y:S02]  /*2900*/  LOP3.LUT R36, R39.reuse, 0x4, RZ, 0xc0, !PT ;  /* 0x0000000427247812 */ /* 0x040fe400078ec0ff */
[C---:B------:R-:W-:Y:S02]  /*2910*/  LOP3.LUT R37, R39.reuse, 0x8, RZ, 0xc0, !PT ;  /* 0x0000000827257812 */ /* 0x040fe400078ec0ff */
[----:B------:R-:W-:-:S02]  /*2920*/  LOP3.LUT R38, R39, 0x10, RZ, 0xc0, !PT ;  /* 0x0000001027267812 */ /* 0x000fc400078ec0ff */
[----:B------:R-:W-:Y:S02]  /*2930*/  LOP3.LUT R31, R31, 0x1, RZ, 0xc0, !PT ;  /* 0x000000011f1f7812 */ /* 0x000fe400078ec0ff */
[----:B------:R-:W-:Y:S02]  /*2940*/  SHF.R.S32.HI R32, RZ, 0x1f, R26 ;  /* 0x0000001fff207819 */ /* 0x000fe4000001141a */
[----:B------:R-:W-:Y:S02]  /*2950*/  SHF.R.S32.HI R33, RZ, 0x1f, R28 ;  /* 0x0000001fff217819 */ /* 0x000fe4000001141c */
[----:B------:R-:W-:Y:S02]  /*2960*/  SHF.R.S32.HI R34, RZ, 0x1f, R30 ;  /* 0x0000001fff227819 */ /* 0x000fe4000001141e */
[----:B------:R-:W-:Y:S02]  /*2970*/  LOP3.LUT R39, R39, 0x20, RZ, 0xc0, !PT ;  /* 0x0000002027277812 */ /* 0x000fe400078ec0ff */
[----:B------:R-:W-:-:S07]  /*2980*/  IADD3 R40, R117, R41, RZ ;  /* 0x0000002975287210 */ /* 0x000fce0007ffe0ff */
.L_x_732:
[----:B--2---:R-:W2:Y:S01]  /*2990*/  LDL.LU R43, [R1+0x10] ;  /* 0x00001000012b7983 */ /* 0x004ea20000300800 */
[----:B-----5:R-:W-:Y:S01]  /*29a0*/  VIADD R53, R25, 0xffffffff ;  /* 0xffffffff19357836 */ /* 0x020fe20000000000 */
[----:B------:R-:W0:Y:S01]  /*29b0*/  LDC.64 R124, c[0x0][0x2e8] ;  /* 0x0000ba00ff7c7b82 */ /* 0x000e220000000a00 */
[----:B------:R-:W-:Y:S01]  /*29c0*/  LOP3.LUT P5, RZ, R218, 0x4, RZ, 0xc0, !PT ;  /* 0x00000004daff7812 */ /* 0x000fe200078ac0ff */
[----:B------:R-:W-:Y:S01]  /*29d0*/  IMAD R42, R16, 0x5400, R141 ;  /* 0x00005400102a7824 */ /* 0x000fe200078e028d */
[----:B------:R-:W-:Y:S05]  /*29e0*/  YIELD ;  /* 0x0000000000007946 */ /* 0x000fea0003800000 */
[----:B------:R-:W-:Y:S01]  /*29f0*/  SHF.R.S32.HI R52, RZ, 0x1f, R53 ;  /* 0x0000001fff347819 */ /* 0x000fe20000011435 */
[-C--:B------:R-:W-:Y:S01]  /*2a00*/  IMAD R25, R135, R53.reuse, RZ ;  /* 0x0000003587197224 */ /* 0x080fe200078e02ff */
[----:B-1----:R-:W1:Y:S01]  /*2a10*/  LDC R126, c[0x0][0x3f4] ;  /* 0x0000fd00ff7e7b82 */ /* 0x002e620000000800 */
[----:B------:R-:W-:Y:S01]  /*2a20*/  IMAD.WIDE.U32 R128, R114, R53, RZ ;  /* 0x0000003572807225 */ /* 0x000fe200078e00ff */
[----:B------:R-:W-:Y:S03]  /*2a30*/  BSSY B0, `(.L_x_633) ;  /* 0x0000760000007945 */ /* 0x000fe60003800000 */
[----:B------:R-:W-:Y:S01]  /*2a40*/  IMAD R25, R52, R114, R25 ;  /* 0x0000007234197224 */ /* 0x000fe200078e0219 */
[----:B------:R-:W-:-:S03]  /*2a50*/  IADD3 R41, P4, R6, R128, RZ ;  /* 0x0000008006297210 */ /* 0x000fc60007f9e0ff */
[----:B------:R-:W-:Y:S01]  /*2a60*/  IMAD.IADD R96, R129, 0x1, R25 ;  /* 0x0000000181607824 */ /* 0x000fe200078e0219 */
[----:B------:R-:W-:-:S03]  /*2a70*/  IADD3 R25, P2, P3, R6, R128, R140 ;  /* 0x0000008006197210 */ /* 0x000fc60007b5e08c */
[----:B------:R-:W-:Y:S01]  /*2a80*/  IMAD.X R44, R96, 0x1, R8, P4 ;  /* 0x00000001602c7824 */ /* 0x000fe200020e0608 */
[----:B------:R-:W-:Y:S02]  /*2a90*/  IADD3.X R46, R8, R96, R139, P2, P3 ;  /* 0x00000060082e7210 */ /* 0x000fe400017e648b */
[----:B------:R-:W-:Y:S02]  /*2aa0*/  ISETP.GT.AND P3, PT, R53, R134, PT ;  /* 0x000000863500720c */ /* 0x000fe40003f64270 */
[-C--:B0-----:R-:W-:Y:S02]  /*2ab0*/  LEA R48, P2, R25, R124.reuse, 0x1 ;  /* 0x0000007c19307211 */ /* 0x081fe400078408ff */
[----:B------:R-:W-:Y:S02]  /*2ac0*/  LEA R50, P4, R41, R124, 0x1 ;  /* 0x0000007c29327211 */ /* 0x000fe400078808ff */
[----:B------:R-:W-:Y:S01]  /*2ad0*/  LEA.HI.X R49, R25, R125, R46, 0x1, P2 ;  /* 0x0000007d19317211 */ /* 0x000fe200010f0c2e */
[----:B------:R-:W-:Y:S01]  /*2ae0*/  IMAD.MOV.U32 R25, RZ, RZ, R53 ;  /* 0x000000ffff197224 */ /* 0x000fe200078e0035 */
[----:B-1----:R-:W-:-:S02]  /*2af0*/  ISETP.GE.AND P2, PT, R126, 0x1, PT ;  /* 0x000000017e00780c */ /* 0x002fc40003f46270 */
[----:B------:R-:W-:Y:S01]  /*2b00*/  LEA.HI.X R51, R41, R125, R44, 0x1, P4 ;  /* 0x0000007d29337211 */ /* 0x000fe200020f0c2c */
[C---:B------:R-:W-:Y:S01]  /*2b10*/  IMAD R41, R42.reuse, 0x2, R121 ;  /* 0x000000022a297824 */ /* 0x040fe200078e0279 */
[C---:B------:R-:W-:Y:S01]  /*2b20*/  IADD3 R44, R42.reuse, 0x20, RZ ;  /* 0x000000202a2c7810 */ /* 0x040fe20007ffe0ff */
[----:B------:R-:W-:-:S05]  /*2b30*/  @P5 VIADD R44, R42, 0xffffffe0 ;  /* 0xffffffe02a2c5836 */ /* 0x000fca0000000000 */
[----:B------:R-:W-:Y:S02]  /*2b40*/  LEA R42, R44, R121, 0x1 ;  /* 0x000000792c2a7211 */ /* 0x000fe400078e08ff */
[----:B--2---:R-:W-:-:S04]  /*2b50*/  LOP3.LUT R43, R43, 0xfffffffd, RZ, 0xc0, !PT ;  /* 0xfffffffd2b2b7812 */ /* 0x004fc800078ec0ff */
[----:B------:R-:W-:-:S05]  /*2b60*/  @P3 LOP3.LUT R43, R43, 0x2, RZ, 0xfc, !PT ;  /* 0x000000022b2b3812 */ /* 0x000fca00078efcff */
[----:B------:R0:W-:Y:S01]  /*2b70*/  STL [R1+0x10], R43 ;  /* 0x0000102b01007387 */ /* 0x0001e20000100800 */
[----:B------:R-:W-:Y:S05]  /*2b80*/  @!P2 BRA `(.L_x_634) ;  /* 0x000000700048a947 */ /* 0x000fea0003800000 */
[----:B------:R-:W-:Y:S01]  /*2b90*/  ULDC.U8 UR4, c[0x0][0x410] ;  /* 0x0001040000047ab9 */ /* 0x000fe20000000000 */
[-C--:B0-----:R-:W-:Y:S01]  /*2ba0*/  IMAD R43, R136, R53.reuse, RZ ;  /* 0x00000035882b7224 */ /* 0x081fe200078e02ff */
[----:B------:R-:W-:Y:S01]  /*2bb0*/  ISETP.NE.AND P2, PT, RZ, UR4, PT ;  /* 0x00000004ff007c0c */ /* 0x000fe2000bf45270 */
[-C--:B------:R-:W-:Y:S02]  /*2bc0*/  IMAD R47, R138, R53.reuse, RZ ;  /* 0x000000358a2f7224 */ /* 0x080fe400078e02ff */
[C---:B------:R-:W-:Y:S02]  /*2bd0*/  IMAD R45, R52.reuse, R102, R43 ;  /* 0x00000066342d7224 */ /* 0x040fe400078e022b */
[----:B------:R-:W-:Y:S02]  /*2be0*/  IMAD R43, R25, -0x70, R24 ;  /* 0xffffff90192b7824 */ /* 0x000fe400078e0218 */
[----:B------:R-:W-:Y:S02]  /*2bf0*/  IMAD R47, R52, R108, R47 ;  /* 0x0000006c342f7224 */ /* 0x000fe400078e022f */
[----:B------:R-:W-:Y:S01]  /*2c00*/  IMAD.WIDE.U32 R94, R102, R53, RZ ;  /* 0x00000035665e7225 */ /* 0x000fe200078e00ff */
[----:B------:R-:W-:-:S03]  /*2c10*/  VIMNMX R43, R43, 0x70, PT ;  /* 0x000000702b2b7848 */ /* 0x000fc60003fe0100 */
[----:B------:R-:W-:-:S04]  /*2c20*/  IMAD.WIDE.U32 R92, R108, R53, RZ ;  /* 0x000000356c5c7225 */ /* 0x000fc800078e00ff */
[----:B------:R-:W-:Y:S02]  /*2c30*/  IMAD.IADD R100, R95, 0x1, R45 ;  /* 0x000000015f647824 */ /* 0x000fe400078e022d */
[----:B------:R-:W-:Y:S01]  /*2c40*/  IMAD.IADD R101, R93, 0x1, R47 ;  /* 0x000000015d657824 */ /* 0x000fe200078e022f */
[----:B------:R-:W-:Y:S06]  /*2c50*/  @!P2 BRA `(.L_x_635) ;  /* 0x00000034002ca947 */ /* 0x000fec0003800000 */
[----:B------:R-:W-:Y:S01]  /*2c60*/  ISETP.GE.AND P3, PT, R17, R43, PT ;  /* 0x0000002b1100720c */ /* 0x000fe20003f66270 */
[----:B------:R-:W-:Y:S01]  /*2c70*/  BSSY B1, `(.L_x_636) ;  /* 0x0000037000017945 */ /* 0x000fe20003800000 */
        /* <DEDUP_REMOVED lines=13> */
[----:B------:R-:W-:Y:S06]  /*2d50*/  @P3 BRA `(.L_x_637) ;  /* 0x0000000000a03947 */ /* 0x000fec0003800000 */
[----:B------:R-:W-:Y:S01]  /*2d60*/  IADD3 R45, P2, R106, R94, RZ ;  /* 0x0000005e6a2d7210 */ /* 0x000fe20007f5e0ff */
[----:B------:R-:W-:Y:S01]  /*2d70*/  ULDC.64 UR4, c[0x0][0x3e8] ;  /* 0x0000fa0000047ab9 */ /* 0x000fe20000000a00 */
[----:B------:R-:W-:Y:S02]  /*2d80*/  CS2R R124, SRZ ;  /* 0x00000000007c7805 */ /* 0x000fe4000001ff00 */
[----:B------:R-:W-:Y:S01]  /*2d90*/  CS2R R128, SRZ ;  /* 0x0000000000807805 */ /* 0x000fe2000001ff00 */
[----:B------:R-:W-:Y:S01]  /*2da0*/  IMAD.X R46, R100, 0x1, R20, P2 ;  /* 0x00000001642e7824 */ /* 0x000fe200010e0614 */
[----:B------:R-:W-:-:S04]  /*2db0*/  LEA R44, P2, R45, UR4, 0x1 ;  /* 0x000000042d2c7c11 */ /* 0x000fc8000f8408ff */
[----:B------:R-:W-:Y:S01]  /*2dc0*/  LEA.HI.X R45, R45, UR5, R46, 0x1, P2 ;  /* 0x000000052d2d7c11 */ /* 0x000fe200090f0c2e */
[----:B------:R-:W-:Y:S01]  /*2dd0*/  ULDC.64 UR4, c[0x0][0x400] ;  /* 0x0001000000047ab9 */ /* 0x000fe20000000a00 */
[----:B------:R-:W-:-:S04]  /*2de0*/  IADD3 R47, P2, R112, R92, RZ ;  /* 0x0000005c702f7210 */ /* 0x000fc80007f5e0ff */
[----:B------:R-:W-:Y:S02]  /*2df0*/  IADD3.X R54, R101, R14, RZ, P2, !PT ;  /* 0x0000000e65367210 */ /* 0x000fe400017fe4ff */
[----:B------:R-:W-:-:S04]  /*2e00*/  LEA R46, P2, R47, UR4, 0x1 ;  /* 0x000000042f2e7c11 */ /* 0x000fc8000f8408ff */
[----:B------:R-:W-:Y:S02]  /*2e10*/  LEA.HI.X R47, R47, UR5, R54, 0x1, P2 ;  /* 0x000000052f2f7c11 */ /* 0x000fe400090f0c36 */
[----:B------:R-:W-:Y:S02]  /*2e20*/  ISETP.GE.AND P2, PT, R22, R126, PT ;  /* 0x0000007e1600720c */ /* 0x000fe40003f46270 */
[----:B------:R-:W-:Y:S02]  /*2e30*/  CS2R R96, SRZ ;  /* 0x0000000000607805 */ /* 0x000fe4000001ff00 */
[----:B------:R-:W-:-:S09]  /*2e40*/  CS2R R98, SRZ ;  /* 0x0000000000627805 */ /* 0x000fd2000001ff00 */
[----:B------:R0:W5:Y:S04]  /*2e50*/  @!P2 LDG.E.64 R124, desc[UR60][R44.64] ;  /* 0x0000003c2c7ca981 */ /* 0x000168000c1e1b00 */
[----:B------:R0:W5:Y:S01]  /*2e60*/  @!P2 LDG.E.64 R128, desc[UR60][R46.64] ;  /* 0x0000003c2e80a981 */ /* 0x000162000c1e1b00 */
        /* <DEDUP_REMOVED lines=20> */
[----:B------:R-:W-:-:S13]  /*2fb0*/  ISETP.GE.AND P2, PT, R210, R126, PT ;  /* 0x0000007ed200720c */ /* 0x000fda0003f46270 */
[----:B------:R0:W5:Y:S04]  /*2fc0*/  @!P2 LDG.E.64 R76, desc[UR60][R44.64+0xa0] ;  /* 0x0000a03c2c4ca981 */ /* 0x000168000c1e1b00 */
[----:B------:R0:W5:Y:S02]  /*2fd0*/  @!P2 LDG.E.64 R78, desc[UR60][R46.64+0xa0] ;  /* 0x0000a03c2e4ea981 */ /* 0x000164000c1e1b00 */
.L_x_637:
[----:B------:R-:W-:Y:S05]  /*2fe0*/  BSYNC B1 ;  /* 0x0000000000017941 */ /* 0x000fea0003800000 */
.L_x_636:
        /* <DEDUP_REMOVED lines=12> */
[----:B-----5:R-:W-:Y:S01]  /*30b0*/  IMAD.MOV.U32 R130, RZ, RZ, R76 ;  /* 0x000000ffff827224 */ /* 0x020fe200078e004c */
[----:B------:R-:W-:Y:S01]  /*30c0*/  CS2R R74, SRZ ;  /* 0x00000000004a7805 */ /* 0x000fe2000001ff00 */
[----:B------:R-:W-:Y:S01]  /*30d0*/  IMAD.MOV.U32 R131, RZ, RZ, R77 ;  /* 0x000000ffff837224 */ /* 0x000fe200078e004d */
[----:B------:R-:W-:Y:S06]  /*30e0*/  @P4 BRA `(.L_x_639) ;  /* 0x0000000000a04947 */ /* 0x000fec0003800000 */
[----:B------:R-:W-:Y:S01]  /*30f0*/  IADD3 R94, P2, P5, R106, R94, R12 ;  /* 0x0000005e6a5e7210 */ /* 0x000fe20007d5e00c */
[----:B------:R-:W-:Y:S01]  /*3100*/  ULDC.64 UR4, c[0x0][0x3e8] ;  /* 0x0000fa0000047ab9 */ /* 0x000fe20000000a00 */
[----:B------:R-:W-:Y:S02]  /*3110*/  CS2R R72, SRZ ;  /* 0x0000000000487805 */ /* 0x000fe4000001ff00 */
[----:B------:R-:W-:Y:S02]  /*3120*/  CS2R R74, SRZ ;  /* 0x00000000004a7805 */ /* 0x000fe4000001ff00 */
[----:B0-----:R-:W-:Y:S02]  /*3130*/  IADD3.X R45, R20, R100, R11, P2, P5 ;  /* 0x00000064142d7210 */ /* 0x001fe400017ea40b */
[----:B------:R-:W-:-:S04]  /*3140*/  IADD3 R92, P2, P5, R112, R92, R10 ;  /* 0x0000005c705c7210 */ /* 0x000fc80007d5e00a */
[----:B------:R-:W-:Y:S02]  /*3150*/  IADD3.X R101, R14, R101, R9, P2, P5 ;  /* 0x000000650e657210 */ /* 0x000fe400017ea409 */
[----:B------:R-:W-:-:S04]  /*3160*/  LEA R44, P2, R94, UR4, 0x1 ;  /* 0x000000045e2c7c11 */ /* 0x000fc8000f8408ff */
[----:B------:R-:W-:Y:S01]  /*3170*/  LEA.HI.X R45, R94, UR5, R45, 0x1, P2 ;  /* 0x000000055e2d7c11 */ /* 0x000fe200090f0c2d */
[----:B------:R-:W-:Y:S02]  /*3180*/  ULDC.64 UR4, c[0x0][0x400] ;  /* 0x0001000000047ab9 */ /* 0x000fe40000000a00 */
        /* <DEDUP_REMOVED lines=30> */
.L_x_639:
[----:B------:R-:W-:Y:S05]  /*3370*/  BSYNC B1 ;  /* 0x0000000000017941 */ /* 0x000fea0003800000 */
.L_x_638:
[----:B01----:R-:W2:Y:S01]  /*3380*/  LDL R44, [R1+0x14] ;  /* 0x00001400012c7983 */ /* 0x003ea20000100800 */
[----:B------:R-:W-:Y:S01]  /*3390*/  IMAD.MOV.U32 R46, RZ, RZ, R84 ;  /* 0x000000ffff2e7224 */ /* 0x000fe200078e0054 */
[----:B------:R-:W-:Y:S01]  /*33a0*/  MOV R45, R81 ;  /* 0x00000051002d7202 */ /* 0x000fe20000000f00 */
[----:B------:R-:W-:Y:S01]  /*33b0*/  IMAD.MOV.U32 R47, RZ, RZ, R85 ;  /* 0x000000ffff2f7224 */ /* 0x000fe200078e0055 */
[----:B------:R-:W-:Y:S02]  /*33c0*/  PRMT R161, R130, 0x7610, R161 ;  /* 0x0000761082a17816 */ /* 0x000fe400000000a1 */
[----:B------:R-:W-:Y:S02]  /*33d0*/  PRMT R163, R45, 0x7610, R163 ;  /* 0x000076102da37816 */ /* 0x000fe400000000a3 */
[----:B------:R-:W-:Y:S01]  /*33e0*/  PRMT R166, R47, 0x5410, R46 ;  /* 0x000054102fa67816 */ /* 0x000fe2000000002e */
[----:B------:R-:W-:Y:S01]  /*33f0*/  IMAD.MOV.U32 R46, RZ, RZ, R96 ;  /* 0x000000ffff2e7224 */ /* 0x000fe200078e0060 */
[----:B------:R-:W-:Y:S01]  /*3400*/  MOV R45, R89 ;  /* 0x00000059002d7202 */ /* 0x000fe20000000f00 */
[----:B------:R-:W-:Y:S01]  /*3410*/  IMAD.MOV.U32 R47, RZ, RZ, R97 ;  /* 0x000000ffff2f7224 */ /* 0x000fe200078e0061 */
[----:B------:R-:W-:-:S04]  /*3420*/  PRMT R160, R160, 0x5410, R131 ;  /* 0x00005410a0a07816 */ /* 0x000fc80000000083 */
[----:B------:R-:W-:Y:S01]  /*3430*/  PRMT R168, R46, 0x5410, R47 ;  /* 0x000054102ea87816 */ /* 0x000fe2000000002f */
[----:B------:R-:W-:Y:S02]  /*3440*/  IMAD.MOV.U32 R47, RZ, RZ, R79 ;  /* 0x000000ffff2f7224 */ /* 0x000fe400078e004f */
[----:B------:R-:W-:-:S03]  /*3450*/  IMAD.MOV.U32 R46, RZ, RZ, R78 ;  /* 0x000000ffff2e7224 */ /* 0x000fc600078e004e */
[----:B------:R-:W-:Y:S01]  /*3460*/  PRMT R162, R47, 0x7610, R162 ;  /* 0x000076102fa27816 */ /* 0x000fe200000000a2 */
[----:B------:R-:W-:Y:S01]  /*3470*/  IMAD.MOV.U32 R47, RZ, RZ, R82 ;  /* 0x000000ffff2f7224 */ /* 0x000fe200078e0052 */
[----:B------:R-:W-:Y:S02]  /*3480*/  PRMT R161, R161, 0x5410, R46 ;  /* 0x00005410a1a17816 */ /* 0x000fe4000000002e */
[----:B------:R-:W-:Y:S02]  /*3490*/  MOV R46, R83 ;  /* 0x00000053002e7202 */ /* 0x000fe40000000f00 */
[----:B------:R-:W-:Y:S01]  /*34a0*/  PRMT R164, R47, 0x7610, R164 ;  /* 0x000076102fa47816 */ /* 0x000fe200000000a4 */
[----:B------:R-:W-:Y:S01]  /*34b0*/  IMAD.MOV.U32 R47, RZ, RZ, R99 ;  /* 0x000000ffff2f7224 */ /* 0x000fe200078e0063 */
[----:B------:R-:W-:Y:S01]  /*34c0*/  PRMT R163, R163, 0x5410, R46 ;  /* 0x00005410a3a37816 */ /* 0x000fe2000000002e */
[----:B------:R-:W-:-:S03]  /*34d0*/  IMAD.MOV.U32 R46, RZ, RZ, R98 ;  /* 0x000000ffff2e7224 */ /* 0x000fc600078e0062 */
[----:B------:R-:W-:Y:S01]  /*34e0*/  PRMT R172, R47, 0x7610, R172 ;  /* 0x000076102fac7816 */ /* 0x000fe200000000ac */
[----:B-----5:R-:W-:Y:S01]  /*34f0*/  IMAD.MOV.U32 R47, RZ, RZ, R52 ;  /* 0x000000ffff2f7224 */ /* 0x020fe200078e0034 */
[----:B--2---:R-:W-:Y:S01]  /*3500*/  R2UR UR4, R44 ;  /* 0x000000002c0472ca */ /* 0x004fe200000e0000 */
[----:B------:R-:W-:-:S05]  /*3510*/  IMAD.MOV.U32 R44, RZ, RZ, R80 ;  /* 0x000000ffff2c7224 */ /* 0x000fca00078e0050 */
[----:B------:R-:W-:Y:S01]  /*3520*/  PRMT R165, R165, 0x5410, R44 ;  /* 0x00005410a5a57816 */ /* 0x000fe2000000002c */
[----:B------:R-:W-:-:S05]  /*3530*/  IMAD.MOV.U32 R44, RZ, RZ, R88 ;  /* 0x000000ffff2c7224 */ /* 0x000fca00078e0058 */
[----:B------:R-:W-:Y:S01]  /*3540*/  PRMT R167, R44, 0x5410, R45 ;  /* 0x000054102ca77816 */ /* 0x000fe2000000002d */
[----:B------:R-:W-:Y:S01]  /*3550*/  IMAD.MOV.U32 R44, RZ, RZ, R124 ;  /* 0x000000ffff2c7224 */ /* 0x000fe200078e007c */
[----:B------:R-:W-:Y:S01]  /*3560*/  MOV R45, R125 ;  /* 0x0000007d002d7202 */ /* 0x000fe20000000f00 */
[----:B------:R-:W-:-:S03]  /*3570*/  UISETP.NE.AND UP0, UPT, UR4, 0x3, UPT ;  /* 0x000000030400788c */ /* 0x000fc6000bf05270 */
[----:B------:R-:W-:Y:S01]  /*3580*/  PRMT R157, R44, 0x7610, R157 ;  /* 0x000076102c9d7816 */ /* 0x000fe2000000009d */
[----:B------:R-:W-:Y:S01]  /*3590*/  IMAD.MOV.U32 R44, RZ, RZ, R87 ;  /* 0x000000ffff2c7224 */ /* 0x000fe200078e0057 */
[----:B------:R-:W-:Y:S01]  /*35a0*/  PRMT R169, R45, 0x7610, R169 ;  /* 0x000076102da97816 */ /* 0x000fe200000000a9 */
[----:B------:R-:W-:Y:S01]  /*35b0*/  IMAD.MOV.U32 R45, RZ, RZ, R86 ;  /* 0x000000ffff2d7224 */ /* 0x000fe200078e0056 */
[----:B------:R-:W-:Y:S02]  /*35c0*/  PLOP3.LUT P2, PT, PT, PT, UP0, 0x80, 0x0 ;  /* 0x000000000000781c */ /* 0x000fe40003f4f008 */
[----:B------:R-:W-:Y:S01]  /*35d0*/  PRMT R170, R44, 0x7610, R170 ;  /* 0x000076102caa7816 */ /* 0x000fe200000000aa */
[----:B------:R-:W-:Y:S01]  /*35e0*/  IMAD.MOV.U32 R44, RZ, RZ, R90 ;  /* 0x000000ffff2c7224 */ /* 0x000fe200078e005a */
[----:B------:R-:W-:Y:S02]  /*35f0*/  PRMT R169, R169, 0x5410, R45 ;  /* 0x00005410a9a97816 */ /* 0x000fe4000000002d */
[----:B------:R-:W-:-:S02]  /*3600*/  MOV R45, R91 ;  /* 0x0000005b002d7202 */ /* 0x000fc40000000f00 */
[----:B------:R-:W-:Y:S01]  /*3610*/  PRMT R170, R170, 0x5410, R44 ;  /* 0x00005410aaaa7816 */ /* 0x000fe2000000002c */
[----:B------:R-:W-:Y:S01]  /*3620*/  IMAD.MOV.U32 R44, RZ, RZ, R53 ;  /* 0x000000ffff2c7224 */ /* 0x000fe200078e0035 */
[----:B------:R-:W-:Y:S01]  /*3630*/  PRMT R171, R45, 0x5410, R46 ;  /* 0x000054102dab7816 */ /* 0x000fe2000000002e */
[----:B------:R-:W-:Y:S01]  /*3640*/  IMAD.MOV.U32 R45, RZ, RZ, R128 ;  /* 0x000000ffff2d7224 */ /* 0x000fe200078e0080 */
[----:B------:R-:W-:Y:S02]  /*3650*/  MOV R46, R129 ;  /* 0x00000081002e7202 */ /* 0x000fe40000000f00 */
[----:B------:R-:W-:Y:S01]  /*3660*/  PRMT R93, R44, 0x5410, R47 ;  /* 0x000054102c5d7816 */ /* 0x000fe2000000002f */
[----:B------:R-:W-:Y:S01]  /*3670*/  IMAD.MOV.U32 R44, RZ, RZ, R61 ;  /* 0x000000ffff2c7224 */ /* 0x000fe200078e003d */
[----:B------:R-:W-:Y:S01]  /*3680*/  PRMT R157, R157, 0x5410, R45 ;  /* 0x000054109d9d7816 */ /* 0x000fe2000000002d */
[----:B------:R-:W-:Y:S01]  /*3690*/  IMAD.MOV.U32 R45, RZ, RZ, R60 ;  /* 0x000000ffff2d7224 */ /* 0x000fe200078e003c */
[----:B------:R-:W-:Y:S01]  /*36a0*/  PRMT R172, R172, 0x5410, R46 ;  /* 0x00005410acac7816 */ /* 0x000fe2000000002e */
[----:B------:R-:W-:Y:S01]  /*36b0*/  IMAD.MOV.U32 R47, RZ, RZ, R56 ;  /* 0x000000ffff2f7224 */ /* 0x000fe200078e0038 */
[----:B------:R-:W-:-:S02]  /*36c0*/  MOV R46, R57 ;  /* 0x00000039002e7202 */ /* 0x000fc40000000f00 */
[----:B------:R-:W-:Y:S01]  /*36d0*/  PRMT R132, R45, 0x5410, R44 ;  /* 0x000054102d847816 */ /* 0x000fe2000000002c */
[----:B------:R-:W-:Y:S01]  /*36e0*/  IMAD.MOV.U32 R45, RZ, RZ, R68 ;  /* 0x000000ffff2d7224 */ /* 0x000fe200078e0044 */
[----:B------:R-:W-:Y:S01]  /*36f0*/  PRMT R130, R46, 0x5410, R47 ;  /* 0x000054102e827816 */ /* 0x000fe2000000002f */
[----:B------:R-:W-:Y:S01]  /*3700*/  IMAD.MOV.U32 R44, RZ, RZ, R69 ;  /* 0x000000ffff2c7224 */ /* 0x000fe200078e0045 */
[----:B------:R-:W-:Y:S01]  /*3710*/  MOV R46, R65 ;  /* 0x00000041002e7202 */ /* 0x000fe20000000f00 */
[----:B------:R-:W-:-:S03]  /*3720*/  IMAD.MOV.U32 R47, RZ, RZ, R64 ;  /* 0x000000ffff2f7224 */ /* 0x000fc600078e0040 */
        /* <DEDUP_REMOVED lines=17> */
[----:B------:R-:W-:Y:S01]  /*3840*/  IMAD.MOV.U32 R47, RZ, RZ, R66 ;  /* 0x000000ffff2f7224 */ /* 0x000fe200078e0042 */
[----:B------:R-:W-:Y:S01]  /*3850*/  PRMT R162, R162, 0x5410, R44 ;  /* 0x00005410a2a27816 */ /* 0x000fe2000000002c */
[----:B------:R-:W-:Y:S01]  /*3860*/  IMAD.MOV.U32 R44, RZ, RZ, R74 ;  /* 0x000000ffff2c7224 */ /* 0x000fe200078e004a */
[----:B------:R-:W-:Y:S02]  /*3870*/  PRMT R160, R45, 0x7610, R160 ;  /* 0x000076102da07816 */ /* 0x000fe400000000a0 */
[----:B------:R-:W-:-:S02]  /*3880*/  MOV R45, R75 ;  /* 0x0000004b002d7202 */ /* 0x000fc40000000f00 */
[----:B------:R-:W-:Y:S02]  /*3890*/  PRMT R158, R47, 0x5410, R46 ;  /* 0x000054102f9e7816 */ /* 0x000fe4000000002e */
[----:B------:R-:W-:Y:S02]  /*38a0*/  PRMT R164, R164, 0x5410, R44 ;  /* 0x00005410a4a47816 */ /* 0x000fe4000000002c */
[----:B------:R-:W-:Y:S01]  /*38b0*/  PRMT R165, R45, 0x7610, R165 ;  /* 0x000076102da57816 */ /* 0x000fe200000000a5 */
[----:B------:R-:W-:Y:S06]  /*38c0*/  @!P2 BRA `(.L_x_640) ;  /* 0x000000000004a947 */ /* 0x000fec0003800000 */
[----:B------:R-:W-:Y:S01]  /*38d0*/  BPT.TRAP 0x1 ;  /* 0x000000040000795c */ /* 0x000fe20000300000 */
.L_x_640:
[----:B------:R-:W-:Y:S01]  /*38e0*/  IMAD R100, R16, 0x8, R2 ;  /* 0x0000000810647824 */ /* 0x000fe200078e0202 */
[----:B------:R-:W-:Y:S01]  /*38f0*/  SHF.L.U32 R101, R204, 0x1f, RZ ;  /* 0x0000001fcc657819 */ /* 0x000fe200000006ff */
[----:B------:R-:W-:Y:S03]  /*3900*/  BSSY B1, `(.L_x_641) ;  /* 0x0000003000017945 */ /* 0x000fe60003800000 */
[----:B------:R-:W0:Y:S02]  /*3910*/  SYNCS.PHASECHK.TRANS64.TRYWAIT P5, [R100+URZ+0x36890], R101 ;  /* 0x03689065640075a7 */ /* 0x000e2400080a017f */
[----:B0-----:R-:W-:Y:S05]  /*3920*/  @!P5 BRA `(.L_x_642) ;  /* 0x000002340004d947 */ /* 0x001fea0003800000 */
.L_x_996:
[----:B------:R-:W-:Y:S05]  /*3930*/  BSYNC B1 ;  /* 0x0000000000017941 */ /* 0x000fea0003800000 */
.L_x_641:
[----:B------:R-:W-:Y:S04]  /*3940*/  BSSY B1, `(.L_x_643) ;  /* 0x0000149000017945 */ /* 0x000fe80003800000 */
[----:B------:R-:W-:Y:S05]  /*3950*/  @P3 BRA `(.L_x_644) ;  /* 0x00000014001c3947 */ /* 0x000fea0003800000 */
[----:B------:R-:W-:Y:S01]  /*3960*/  ISETP.NE.AND P3, PT, R31, RZ, PT ;  /* 0x000000ff1f00720c */ /* 0x000fe20003f65270 */
[----:B------:R-:W-:-:S12]  /*3970*/  BSSY B2, `(.L_x_645) ;  /* 0x0000038000027945 */ /* 0x000fd80003800000 */
[----:B------:R-:W-:Y:S05]  /*3980*/  @!P3 BRA `(.L_x_646) ;  /* 0x0000000000d8b947 */ /* 0x000fea0003800000 */
[----:B------:R1:W2:Y:S01]  /*3990*/  LDS.128 R44, [R41+0x21000] ;  /* 0x02100000292c7984 */ /* 0x0002a20000000c00 */
[----:B------:R-:W-:Y:S01]  /*39a0*/  ISETP.GE.AND P3, PT, R22, R126, PT ;  /* 0x0000007e1600720c */ /* 0x000fe20003f66270 */
[----:B------:R-:W-:-:S12]  /*39b0*/  BSSY B3, `(.L_x_647) ;  /* 0x0000032000037945 */ /* 0x000fd80003800000 */
[----:B-1----:R-:W-:Y:S05]  /*39c0*/  @P3 BRA `(.L_x_648) ;  /* 0x0000000000c03947 */ /* 0x002fea0003800000 */
[----:B------:R-:W-:Y:S01]  /*39d0*/  SHF.R.U64 R94, R128, 0x10, R129 ;  /* 0x00000010805e7819 */ /* 0x000fe20000001281 */
[----:B--2---:R-:W-:Y:S01]  /*39e0*/  IMAD.MOV.U32 R95, RZ, RZ, R45 ;  /* 0x000000ffff5f7224 */ /* 0x004fe200078e002d */
[----:B------:R-:W-:Y:S02]  /*39f0*/  SHF.R.U64 R124, R124, 0x10, R125 ;  /* 0x000000107c7c7819 */ /* 0x000fe4000000127d */
[----:B------:R-:W-:Y:S01]  /*3a00*/  SHF.R.U32.HI R129, RZ, 0x10, R129 ;  /* 0x00000010ff817819 */ /* 0x000fe20000011681 */
[----:B------:R-:W-:Y:S02]  /*3a10*/  HADD2.F32 R94, -RZ, R94.H0_H0 ;  /* 0x2000005eff5e7230 */ /* 0x000fe40000004100 */
[--C-:B------:R-:W-:Y:S02]  /*3a20*/  HADD2.F32 R45, -RZ, R95.reuse.H1_H1 ;  /* 0x3000005fff2d7230 */ /* 0x100fe40000004100 */
[----:B------:R-:W-:Y:S02]  /*3a30*/  HADD2.F32 R95, -RZ, R95.H0_H0 ;  /* 0x2000005fff5f7230 */ /* 0x000fe40000004100 */
[----:B------:R-:W-:-:S02]  /*3a40*/  HADD2.F32 R124, -RZ, R124.H0_H0 ;  /* 0x2000007cff7c7230 */ /* 0x000fc40000004100 */
[-C--:B------:R-:W-:Y:S01]  /*3a50*/  FMUL.FTZ R128, R45, R94.reuse ;  /* 0x0000005e2d807220 */ /* 0x080fe20000410000 */
[----:B------:R-:W-:-:S03]  /*3a60*/  FMUL.FTZ R94, R95, R94 ;  /* 0x0000005e5f5e7220 */ /* 0x000fc60000410000 */
[-C--:B------:R-:W-:Y:S01]  /*3a70*/  FFMA.FTZ R128, R95, R124.reuse, -R128 ;  /* 0x0000007c5f807223 */ /* 0x080fe20000010880 */
[----:B------:R-:W-:Y:S01]  /*3a80*/  IMAD.MOV.U32 R95, RZ, RZ, R44 ;  /* 0x000000ffff5f7224 */ /* 0x000fe200078e002c */
[----:B------:R-:W-:Y:S01]  /*3a90*/  MOV R44, R47 ;  /* 0x0000002f002c7202 */ /* 0x000fe20000000f00 */
[----:B------:R-:W-:Y:S01]  /*3aa0*/  FFMA.FTZ R94, R45, R124, R94 ;  /* 0x0000007c2d5e7223 */ /* 0x000fe2000001005e */
[----:B------:R-:W-:Y:S01]  /*3ab0*/  SHF.R.U32.HI R124, RZ, 0x10, R125 ;  /* 0x00000010ff7c7819 */ /* 0x000fe2000001167d */
[----:B------:R-:W-:Y:S02]  /*3ac0*/  HADD2.F32 R47, -RZ, R129.H0_H0 ;  /* 0x20000081ff2f7230 */ /* 0x000fe40000004100 */
[--C-:B------:R-:W-:Y:S01]  /*3ad0*/  HADD2.F32 R45, -RZ, R44.reuse.H1_H1 ;  /* 0x3000002cff2d7230 */ /* 0x100fe20000004100 */
[----:B------:R-:W-:Y:S01]  /*3ae0*/  F2FP.F16.F32.PACK_AB R94, R94, R128 ;  /* 0x000000805e5e723e */ /* 0x000fe200000000ff */
[----:B------:R-:W-:Y:S02]  /*3af0*/  HADD2.F32 R44, -RZ, R44.H0_H0 ;  /* 0x2000002cff2c7230 */ /* 0x000fe40000004100 */
[----:B------:R-:W-:-:S02]  /*3b00*/  HADD2.F32 R124, -RZ, R124.H0_H0 ;  /* 0x2000007cff7c7230 */ /* 0x000fc40000004100 */
[-C--:B------:R-:W-:Y:S01]  /*3b10*/  FMUL.FTZ R125, R45, R47.reuse ;  /* 0x0000002f2d7d7220 */ /* 0x080fe20000410000 */
[----:B------:R-:W-:-:S03]  /*3b20*/  FMUL.FTZ R47, R44, R47 ;  /* 0x0000002f2c2f7220 */ /* 0x000fc60000410000 */
[-C--:B------:R-:W-:Y:S01]  /*3b30*/  FFMA.FTZ R44, R44, R124.reuse, -R125 ;  /* 0x0000007c2c2c7223 */ /* 0x080fe2000001087d */
[----:B------:R-:W-:Y:S02]  /*3b40*/  HADD2.F32 R125, -RZ, R157.H1_H1 ;  /* 0x3000009dff7d7230 */ /* 0x000fe40000004100 */
[----:B------:R-:W-:Y:S01]  /*3b50*/  FFMA.FTZ R45, R45, R124, R47 ;  /* 0x0000007c2d2d7223 */ /* 0x000fe2000001002f */
[----:B------:R-:W-:Y:S02]  /*3b60*/  IMAD.MOV.U32 R124, RZ, RZ, R46 ;  /* 0x000000ffff7c7224 */ /* 0x000fe400078e002e */
[--C-:B------:R-:W-:Y:S02]  /*3b70*/  HADD2.F32 R46, -RZ, R95.reuse.H1_H1 ;  /* 0x3000005fff2e7230 */ /* 0x100fe40000004100 */
[----:B------:R-:W-:Y:S02]  /*3b80*/  HADD2.F32 R47, -RZ, R95.H0_H0 ;  /* 0x2000005fff2f7230 */ /* 0x000fe40000004100 */
[----:B------:R-:W-:-:S02]  /*3b90*/  HADD2.F32 R95, -RZ, R157.H0_H0 ;  /* 0x2000009dff5f7230 */ /* 0x000fc40000004100 */
[-C--:B------:R-:W-:Y:S01]  /*3ba0*/  FMUL.FTZ R129, R46, R125.reuse ;  /* 0x0000007d2e817220 */ /* 0x080fe20000410000 */
[----:B------:R-:W-:Y:S02]  /*3bb0*/  HADD2.F32 R157, -RZ, R172.H1_H1 ;  /* 0x300000acff9d7230 */ /* 0x000fe40000004100 */
[C---:B------:R-:W-:Y:S01]  /*3bc0*/  FMUL.FTZ R125, R47.reuse, R125 ;  /* 0x0000007d2f7d7220 */ /* 0x040fe20000410000 */
[----:B------:R-:W-:-:S03]  /*3bd0*/  FFMA.FTZ R47, R47, R95, -R129 ;  /* 0x0000005f2f2f7223 */ /* 0x000fc60000010881 */
[----:B------:R-:W-:Y:S01]  /*3be0*/  FFMA.FTZ R46, R46, R95, R125 ;  /* 0x0000005f2e2e7223 */ /* 0x000fe2000001007d */
[--C-:B------:R-:W-:Y:S02]  /*3bf0*/  HADD2.F32 R95, -RZ, R124.reuse.H1_H1 ;  /* 0x3000007cff5f7230 */ /* 0x100fe40000004100 */
[----:B------:R-:W-:Y:S02]  /*3c00*/  HADD2.F32 R125, -RZ, R124.H0_H0 ;  /* 0x2000007cff7d7230 */ /* 0x000fe40000004100 */
[----:B------:R-:W-:Y:S02]  /*3c10*/  HADD2.F32 R124, -RZ, R169.H0_H0 ;  /* 0x200000a9ff7c7230 */ /* 0x000fe40000004100 */
[----:B------:R-:W-:Y:S01]  /*3c20*/  FMUL.FTZ R129, R95, R157 ;  /* 0x0000009d5f817220 */ /* 0x000fe20000410000 */
[----:B------:R-:W-:Y:S01]  /*3c30*/  F2FP.F16.F32.PACK_AB R46, R46, R47 ;  /* 0x0000002f2e2e723e */ /* 0x000fe200000000ff */
[C---:B------:R-:W-:Y:S02]  /*3c40*/  FMUL.FTZ R157, R125.reuse, R157 ;  /* 0x0000009d7d9d7220 */ /* 0x040fe40000410000 */
[----:B------:R-:W-:-:S02]  /*3c50*/  FFMA.FTZ R129, R125, R124, -R129 ;  /* 0x0000007c7d817223 */ /* 0x000fc40000010881 */
[----:B------:R-:W-:Y:S01]  /*3c60*/  FFMA.FTZ R157, R95, R124, R157 ;  /* 0x0000007c5f9d7223 */ /* 0x000fe2000001009d */
[----:B------:R-:W-:Y:S01]  /*3c70*/  F2FP.F16.F32.PACK_AB R95, R45, R44 ;  /* 0x0000002c2d5f723e */ /* 0x000fe200000000ff */
[----:B------:R-:W-:Y:S02]  /*3c80*/  IMAD.MOV.U32 R44, RZ, RZ, R46 ;  /* 0x000000ffff2c7224 */ /* 0x000fe400078e002e */
[----:B------:R-:W-:Y:S01]  /*3c90*/  IMAD.MOV.U32 R45, RZ, RZ, R94 ;  /* 0x000000ffff2d7224 */ /* 0x000fe200078e005e */
[----:B------:R-:W-:Y:S01]  /*3ca0*/  F2FP.F16.F32.PACK_AB R129, R157, R129 ;  /* 0x000000819d81723e */ /* 0x000fe200000000ff */
[----:B------:R-:W-:-:S03]  /*3cb0*/  IMAD.MOV.U32 R47, RZ, RZ, R95 ;  /* 0x000000ffff2f7224 */ /* 0x000fc600078e005f */
[----:B------:R-:W-:-:S07]  /*3cc0*/  MOV R46, R129 ;  /* 0x00000081002e7202 */ /* 0x000fce0000000f00 */
.L_x_648:
[----:B------:R-:W-:Y:S05]  /*3cd0*/  BSYNC B3 ;  /* 0x0000000000037941 */ /* 0x000fea0003800000 */
.L_x_647:
[----:B--2---:R1:W-:Y:S02]  /*3ce0*/  STG.E.128 desc[UR60][R50.64], R44 ;  /* 0x0000002c32007986 */ /* 0x0043e4000c101d3c */
.L_x_646:
[----:B------:R-:W-:Y:S05]  /*3cf0*/  BSYNC B2 ;  /* 0x0000000000027941 */ /* 0x000fea0003800000 */
.L_x_645:
[----:B------:R-:W-:Y:S01]  /*3d00*/  ISETP.NE.AND P3, PT, R35, RZ, PT ;  /* 0x000000ff2300720c */ /* 0x000fe20003f65270 */
[----:B------:R-:W-:-:S12]  /*3d10*/  BSSY B2, `(.L_x_649) ;  /* 0x0000037000027945 */ /* 0x000fd80003800000 */
[----:B------:R-:W-:Y:S05]  /*3d20*/  @!P3 BRA `(.L_x_650) ;  /* 0x0000000000d4b947 */ /* 0x000fea0003800000 */
[----:B-1----:R1:W2:Y:S01]  /*3d30*/  LDS.128 R44, [R42+0x21000] ;  /* 0x021000002a2c7984 */ /* 0x0022a20000000c00 */
[----:B------:R-:W-:Y:S01]  /*3d40*/  ISETP.GE.AND P3, PT, R207, R126, PT ;  /* 0x0000007ecf00720c */ /* 0x000fe20003f66270 */
[----:B------:R-:W-:-:S12]  /*3d50*/  BSSY B3, `(.L_x_651) ;  /* 0x0000031000037945 */ /* 0x000fd80003800000 */
[----:B-1----:R-:W-:Y:S05]  /*3d60*/  @P3 BRA `(.L_x_652) ;  /* 0x0000000000bc3947 */ /* 0x002fea0003800000 */
[----:B------:R-:W-:Y:S01]  /*3d70*/  SHF.R.U64 R98, R98, 0x10, R99 ;  /* 0x0000001062627819 */ /* 0x000fe20000001263 */
[----:B--2---:R-:W-:Y:S01]  /*3d80*/  IMAD.MOV.U32 R95, RZ, RZ, R45 ;  /* 0x000000ffff5f7224 */ /* 0x004fe200078e002d */
[--C-:B------:R-:W-:Y:S02]  /*3d90*/  SHF.R.U64 R94, R96, 0x10, R97.reuse ;  /* 0x00000010605e7819 */ /* 0x100fe40000001261 */
[----:B------:R-:W-:Y:S01]  /*3da0*/  SHF.R.U32.HI R97, RZ, 0x10, R97 ;  /* 0x00000010ff617819 */ /* 0x000fe20000011661 */
[----:B------:R-:W-:Y:S02]  /*3db0*/  HADD2.F32 R98, -RZ, R98.H0_H0 ;  /* 0x20000062ff627230 */ /* 0x000fe40000004100 */
[--C-:B------:R-:W-:Y:S02]  /*3dc0*/  HADD2.F32 R45, -RZ, R95.reuse.H1_H1 ;  /* 0x3000005fff2d7230 */ /* 0x100fe40000004100 */
[----:B------:R-:W-:Y:S02]  /*3dd0*/  HADD2.F32 R95, -RZ, R95.H0_H0 ;  /* 0x2000005fff5f7230 */ /* 0x000fe40000004100 */
[----:B------:R-:W-:-:S02]  /*3de0*/  HADD2.F32 R94, -RZ, R94.H0_H0 ;  /* 0x2000005eff5e7230 */ /* 0x000fc40000004100 */
[-C--:B------:R-:W-:Y:S01]  /*3df0*/  FMUL.FTZ R96, R45, R98.reuse ;  /* 0x000000622d607220 */ /* 0x080fe20000410000 */
[----:B------:R-:W-:Y:S02]  /*3e00*/  HADD2.F32 R97, -RZ, R97.H0_H0 ;  /* 0x20000061ff617230 */ /* 0x000fe40000004100 */
[C---:B------:R-:W-:Y:S01]  /*3e10*/  FMUL.FTZ R98, R95.reuse, R98 ;  /* 0x000000625f627220 */ /* 0x040fe20000410000 */
[----:B------:R-:W-:-:S03]  /*3e20*/  FFMA.FTZ R96, R95, R94, -R96 ;  /* 0x0000005e5f607223 */ /* 0x000fc60000010860 */
[----:B------:R-:W-:Y:S01]  /*3e30*/  FFMA.FTZ R98, R45, R94, R98 ;  /* 0x0000005e2d627223 */ /* 0x000fe20000010062 */
[----:B------:R-:W-:Y:S01]  /*3e40*/  SHF.R.U32.HI R45, RZ, 0x10, R99 ;  /* 0x00000010ff2d7819 */ /* 0x000fe20000011663 */
[----:B------:R-:W-:Y:S01]  /*3e50*/  IMAD.MOV.U32 R94, RZ, RZ, R47 ;  /* 0x000000ffff5e7224 */ /* 0x000fe200078e002f */
[----:B------:R-:W-:Y:S02]  /*3e60*/  MOV R47, R44 ;  /* 0x0000002c002f7202 */ /* 0x000fe40000000f00 */
[----:B------:R-:W-:Y:S01]  /*3e70*/  F2FP.F16.F32.PACK_AB R96, R98, R96 ;  /* 0x000000606260723e */ /* 0x000fe200000000ff */
[----:B------:R-:W-:Y:S02]  /*3e80*/  HADD2.F32 R45, -RZ, R45.H0_H0 ;  /* 0x2000002dff2d7230 */ /* 0x000fe40000004100 */
[--C-:B------:R-:W-:Y:S02]  /*3e90*/  HADD2.F32 R44, -RZ, R94.reuse.H1_H1 ;  /* 0x3000005eff2c7230 */ /* 0x100fe40000004100 */
[----:B------:R-:W-:-:S03]  /*3ea0*/  HADD2.F32 R94, -RZ, R94.H0_H0 ;  /* 0x2000005eff5e7230 */ /* 0x000fc60000004100 */
[-C--:B------:R-:W-:Y:S02]  /*3eb0*/  FMUL.FTZ R95, R44, R45.reuse ;  /* 0x0000002d2c5f7220 */ /* 0x080fe40000410000 */
[C---:B------:R-:W-:Y:S02]  /*3ec0*/  FMUL.FTZ R99, R94.reuse, R45 ;  /* 0x0000002d5e637220 */ /* 0x040fe40000410000 */
[-C--:B------:R-:W-:Y:S01]  /*3ed0*/  FFMA.FTZ R45, R94, R97.reuse, -R95 ;  /* 0x000000615e2d7223 */ /* 0x080fe2000001085f */
[----:B------:R-:W-:Y:S02]  /*3ee0*/  HADD2.F32 R95, -RZ, R171.H1_H1 ;  /* 0x300000abff5f7230 */ /* 0x000fe40000004100 */
[----:B------:R-:W-:Y:S01]  /*3ef0*/  FFMA.FTZ R44, R44, R97, R99 ;  /* 0x000000612c2c7223 */ /* 0x000fe20000010063 */
[--C-:B------:R-:W-:Y:S02]  /*3f00*/  HADD2.F32 R94, -RZ, R47.reuse.H1_H1 ;  /* 0x3000002fff5e7230 */ /* 0x100fe40000004100 */
[----:B------:R-:W-:-:S02]  /*3f10*/  HADD2.F32 R47, -RZ, R47.H0_H0 ;  /* 0x2000002fff2f7230 */ /* 0x000fc40000004100 */
[----:B------:R-:W-:Y:S02]  /*3f20*/  HADD2.F32 R97, -RZ, R168.H0_H0 ;  /* 0x200000a8ff617230 */ /* 0x000fe40000004100 */
[-C--:B------:R-:W-:Y:S01]  /*3f30*/  FMUL.FTZ R99, R94, R95.reuse ;  /* 0x0000005f5e637220 */ /* 0x080fe20000410000 */
[----:B------:R-:W-:-:S03]  /*3f40*/  FMUL.FTZ R95, R47, R95 ;  /* 0x0000005f2f5f7220 */ /* 0x000fc60000410000 */
[-C--:B------:R-:W-:Y:S01]  /*3f50*/  FFMA.FTZ R47, R47, R97.reuse, -R99 ;  /* 0x000000612f2f7223 */ /* 0x080fe20000010863 */
[----:B------:R-:W-:Y:S02]  /*3f60*/  HADD2.F32 R99, -RZ, R46.H0_H0 ;  /* 0x2000002eff637230 */ /* 0x000fe40000004100 */
[----:B------:R-:W-:Y:S01]  /*3f70*/  FFMA.FTZ R94, R94, R97, R95 ;  /* 0x000000615e5e7223 */ /* 0x000fe2000001005f */
[----:B------:R-:W-:Y:S02]  /*3f80*/  HADD2.F32 R97, -RZ, R172.H0_H0 ;  /* 0x200000acff617230 */ /* 0x000fe40000004100 */
[----:B------:R-:W-:Y:S02]  /*3f90*/  HADD2.F32 R95, -RZ, R46.H1_H1 ;  /* 0x3000002eff5f7230 */ /* 0x000fe40000004100 */
[----:B------:R-:W-:Y:S01]  /*3fa0*/  HADD2.F32 R46, -RZ, R168.H1_H1 ;  /* 0x300000a8ff2e7230 */ /* 0x000fe20000004100 */
[----:B------:R-:W-:Y:S02]  /*3fb0*/  F2FP.F16.F32.PACK_AB R47, R94, R47 ;  /* 0x0000002f5e2f723e */ /* 0x000fe400000000ff */
[-C--:B------:R-:W-:Y:S01]  /*3fc0*/  FMUL.FTZ R124, R95, R97.reuse ;  /* 0x000000615f7c7220 */ /* 0x080fe20000410000 */
[----:B------:R-:W-:-:S03]  /*3fd0*/  FMUL.FTZ R97, R99, R97 ;  /* 0x0000006163617220 */ /* 0x000fc60000410000 */
[-C--:B------:R-:W-:Y:S01]  /*3fe0*/  FFMA.FTZ R124, R99, R46.reuse, -R124 ;  /* 0x0000002e637c7223 */ /* 0x080fe2000001087c */
[----:B------:R-:W-:Y:S01]  /*3ff0*/  FFMA.FTZ R97, R95, R46, R97 ;  /* 0x0000002e5f617223 */ /* 0x000fe20000010061 */
[----:B------:R-:W-:Y:S01]  /*4000*/  F2FP.F16.F32.PACK_AB R46, R44, R45 ;  /* 0x0000002d2c2e723e */ /* 0x000fe200000000ff */
[----:B------:R-:W-:Y:S02]  /*4010*/  IMAD.MOV.U32 R44, RZ, RZ, R47 ;  /* 0x000000ffff2c7224 */ /* 0x000fe400078e002f */
[----:B------:R-:W-:Y:S01]  /*4020*/  IMAD.MOV.U32 R45, RZ, RZ, R96 ;  /* 0x000000ffff2d7224 */ /* 0x000fe200078e0060 */
[----:B------:R-:W-:Y:S01]  /*4030*/  F2FP.F16.F32.PACK_AB R97, R97, R124 ;  /* 0x0000007c6161723e */ /* 0x000fe200000000ff */
[----:B------:R-:W-:-:S03]  /*4040*/  IMAD.MOV.U32 R47, RZ, RZ, R46 ;  /* 0x000000ffff2f7224 */ /* 0x000fc600078e002e */
[----:B------:R-:W-:-:S07]  /*4050*/  MOV R46, R97 ;  /* 0x00000061002e7202 */ /* 0x000fce0000000f00 */
.L_x_652:
[----:B------:R-:W-:Y:S05]  /*4060*/  BSYNC B3 ;  /* 0x0000000000037941 */ /* 0x000fea0003800000 */
.L_x_651:
[----:B--2---:R2:W-:Y:S02]  /*4070*/  STG.E.128 desc[UR60][R50.64+0x40], R44 ;  /* 0x0000402c32007986 */ /* 0x0045e4000c101d3c */
.L_x_650:
[----:B------:R-:W-:Y:S05]  /*4080*/  BSYNC B2 ;  /* 0x0000000000027941 */ /* 0x000fea0003800000 */
.L_x_649:
[----:B------:R-:W-:Y:S01]  /*4090*/  ISETP.NE.AND P3, PT, R36, RZ, PT ;  /* 0x000000ff2400720c */ /* 0x000fe20003f65270 */
[----:B------:R-:W-:-:S12]  /*40a0*/  BSSY B2, `(.L_x_653) ;  /* 0x0000036000027945 */ /* 0x000fd80003800000 */
[----:B------:R-:W-:Y:S05]  /*40b0*/  @!P3 BRA `(.L_x_654) ;  /* 0x0000000000d0b947 */ /* 0x000fea0003800000 */
[----:B-12---:R1:W2:Y:S01]  /*40c0*/  LDS.128 R44, [R41+0x24800] ;  /* 0x02480000292c7984 */ /* 0x0062a20000000c00 */
[----:B------:R-:W-:Y:S01]  /*40d0*/  ISETP.GE.AND P3, PT, R206, R126, PT ;  /* 0x0000007ece00720c */ /* 0x000fe20003f66270 */
[----:B------:R-:W-:-:S12]  /*40e0*/  BSSY B3, `(.L_x_655) ;  /* 0x0000030000037945 */ /* 0x000fd80003800000 */
[----:B-1----:R-:W-:Y:S05]  /*40f0*/  @P3 BRA `(.L_x_656) ;  /* 0x0000000000b83947 */ /* 0x002fea0003800000 */
[----:B------:R-:W-:Y:S01]  /*4100*/  SHF.R.U64 R94, R88, 0x10, R89 ;  /* 0x00000010585e7819 */ /* 0x000fe20000001259 */
[----:B--2---:R-:W-:Y:S01]  /*4110*/  HADD2.F32 R95, -RZ, R47.H0_H0 ;  /* 0x2000002fff5f7230 */ /* 0x004fe20000004100 */
[----:B------:R-:W-:Y:S02]  /*4120*/  SHF.R.U64 R90, R90, 0x10, R91 ;  /* 0x000000105a5a7819 */ /* 0x000fe4000000125b */
[----:B------:R-:W-:Y:S01]  /*4130*/  SHF.R.U32.HI R88, RZ, 0x10, R89 ;  /* 0x00000010ff587819 */ /* 0x000fe20000011659 */
[----:B------:R-:W-:Y:S01]  /*4140*/  IMAD.MOV.U32 R89, RZ, RZ, R45 ;  /* 0x000000ffff597224 */ /* 0x000fe200078e002d */
[----:B------:R-:W-:Y:S01]  /*4150*/  SHF.R.U32.HI R91, RZ, 0x10, R91 ;  /* 0x00000010ff5b7819 */ /* 0x000fe2000001165b */
[----:B------:R-:W-:Y:S02]  /*4160*/  IMAD.MOV.U32 R45, RZ, RZ, R46 ;  /* 0x000000ffff2d7224 */ /* 0x000fe400078e002e */
[----:B------:R-:W-:Y:S02]  /*4170*/  HADD2.F32 R97, -RZ, R90.H0_H0 ;  /* 0x2000005aff617230 */ /* 0x000fe40000004100 */
[----:B------:R-:W-:-:S02]  /*4180*/  HADD2.F32 R46, -RZ, R91.H0_H0 ;  /* 0x2000005bff2e7230 */ /* 0x000fc40000004100 */
[--C-:B------:R-:W-:Y:S02]  /*4190*/  HADD2.F32 R91, -RZ, R89.reuse.H1_H1 ;  /* 0x30000059ff5b7230 */ /* 0x100fe40000004100 */
[----:B------:R-:W-:Y:S02]  /*41a0*/  HADD2.F32 R96, -RZ, R89.H0_H0 ;  /* 0x20000059ff607230 */ /* 0x000fe40000004100 */
[----:B------:R-:W-:Y:S02]  /*41b0*/  HADD2.F32 R90, -RZ, R47.H1_H1 ;  /* 0x3000002fff5a7230 */ /* 0x000fe40000004100 */
[-C--:B------:R-:W-:Y:S01]  /*41c0*/  FMUL.FTZ R47, R91, R97.reuse ;  /* 0x000000615b2f7220 */ /* 0x080fe20000410000 */
[----:B------:R-:W-:Y:S02]  /*41d0*/  HADD2.F32 R94, -RZ, R94.H0_H0 ;  /* 0x2000005eff5e7230 */ /* 0x000fe40000004100 */
[----:B------:R-:W-:Y:S01]  /*41e0*/  FMUL.FTZ R98, R96, R97 ;  /* 0x0000006160627220 */ /* 0x000fe20000410000 */
[----:B------:R-:W-:-:S02]  /*41f0*/  HADD2.F32 R89, -RZ, R88.H0_H0 ;  /* 0x20000058ff597230 */ /* 0x000fc40000004100 */
[-C--:B------:R-:W-:Y:S01]  /*4200*/  FMUL.FTZ R88, R90, R46.reuse ;  /* 0x0000002e5a587220 */ /* 0x080fe20000410000 */
[----:B------:R-:W-:Y:S01]  /*4210*/  FMUL.FTZ R97, R95, R46 ;  /* 0x0000002e5f617220 */ /* 0x000fe20000410000 */
[-C--:B------:R-:W-:Y:S01]  /*4220*/  FFMA.FTZ R46, R96, R94.reuse, -R47 ;  /* 0x0000005e602e7223 */ /* 0x080fe2000001082f */
[----:B------:R-:W-:Y:S01]  /*4230*/  FFMA.FTZ R47, R91, R94, R98 ;  /* 0x0000005e5b2f7223 */ /* 0x000fe20000010062 */
[-C--:B------:R-:W-:Y:S01]  /*4240*/  FFMA.FTZ R88, R95, R89.reuse, -R88 ;  /* 0x000000595f587223 */ /* 0x080fe20000010858 */
[----:B------:R-:W-:Y:S01]  /*4250*/  FFMA.FTZ R90, R90, R89, R97 ;  /* 0x000000595a5a7223 */ /* 0x000fe20000010061 */
[----:B------:R-:W-:Y:S02]  /*4260*/  HADD2.F32 R91, -RZ, R170.H1_H1 ;  /* 0x300000aaff5b7230 */ /* 0x000fe40000004100 */
[--C-:B------:R-:W-:Y:S01]  /*4270*/  HADD2.F32 R95, -RZ, R44.reuse.H1_H1 ;  /* 0x3000002cff5f7230 */ /* 0x100fe20000004100 */
[----:B------:R-:W-:Y:S01]  /*4280*/  F2FP.F16.F32.PACK_AB R46, R47, R46 ;  /* 0x0000002e2f2e723e */ /* 0x000fe200000000ff */
[----:B------:R-:W-:Y:S01]  /*4290*/  HADD2.F32 R96, -RZ, R44.H0_H0 ;  /* 0x2000002cff607230 */ /* 0x000fe20000004100 */
[----:B------:R-:W-:Y:S01]  /*42a0*/  F2FP.F16.F32.PACK_AB R88, R90, R88 ;  /* 0x000000585a58723e */ /* 0x000fe200000000ff */
[----:B------:R-:W-:-:S02]  /*42b0*/  HADD2.F32 R89, -RZ, R171.H0_H0 ;  /* 0x200000abff597230 */ /* 0x000fc40000004100 */
[--C-:B------:R-:W-:Y:S02]  /*42c0*/  HADD2.F32 R44, -RZ, R45.reuse.H1_H1 ;  /* 0x3000002dff2c7230 */ /* 0x100fe40000004100 */
[-C--:B------:R-:W-:Y:S01]  /*42d0*/  FMUL.FTZ R99, R96, R91.reuse ;  /* 0x0000005b60637220 */ /* 0x080fe20000410000 */
[----:B------:R-:W-:Y:S02]  /*42e0*/  HADD2.F32 R98, -RZ, R45.H0_H0 ;  /* 0x2000002dff627230 */ /* 0x000fe40000004100 */
[----:B------:R-:W-:Y:S01]  /*42f0*/  FMUL.FTZ R45, R95, R91 ;  /* 0x0000005b5f2d7220 */ /* 0x000fe20000410000 */
[--C-:B------:R-:W-:Y:S02]  /*4300*/  HADD2.F32 R94, -RZ, R167.reuse.H0_H0 ;  /* 0x200000a7ff5e7230 */ /* 0x100fe40000004100 */
[-C--:B------:R-:W-:Y:S01]  /*4310*/  FMUL.FTZ R91, R44, R89.reuse ;  /* 0x000000592c5b7220 */ /* 0x080fe20000410000 */
[----:B------:R-:W-:Y:S02]  /*4320*/  HADD2.F32 R97, -RZ, R167.H1_H1 ;  /* 0x300000a7ff617230 */ /* 0x000fe40000004100 */
[----:B------:R-:W-:Y:S01]  /*4330*/  FMUL.FTZ R89, R98, R89 ;  /* 0x0000005962597220 */ /* 0x000fe20000410000 */
[----:B------:R-:W-:-:S02]  /*4340*/  IMAD.MOV.U32 R47, RZ, RZ, R88 ;  /* 0x000000ffff2f7224 */ /* 0x000fc400078e0058 */
[-C--:B------:R-:W-:Y:S01]  /*4350*/  FFMA.FTZ R45, R96, R94.reuse, -R45 ;  /* 0x0000005e602d7223 */ /* 0x080fe2000001082d */
[----:B------:R-:W-:Y:S01]  /*4360*/  FFMA.FTZ R99, R95, R94, R99 ;  /* 0x0000005e5f637223 */ /* 0x000fe20000010063 */
[-C--:B------:R-:W-:Y:S01]  /*4370*/  FFMA.FTZ R91, R98, R97.reuse, -R91 ;  /* 0x00000061625b7223 */ /* 0x080fe2000001085b */
[----:B------:R-:W-:-:S03]  /*4380*/  FFMA.FTZ R89, R44, R97, R89 ;  /* 0x000000612c597223 */ /* 0x000fc60000010059 */
[----:B------:R-:W-:Y:S02]  /*4390*/  F2FP.F16.F32.PACK_AB R45, R99, R45 ;  /* 0x0000002d632d723e */ /* 0x000fe400000000ff */
[----:B------:R-:W-:-:S03]  /*43a0*/  F2FP.F16.F32.PACK_AB R89, R89, R91 ;  /* 0x0000005b5959723e */ /* 0x000fc600000000ff */
[----:B------:R-:W-:Y:S01]  /*43b0*/  IMAD.MOV.U32 R44, RZ, RZ, R45 ;  /* 0x000000ffff2c7224 */ /* 0x000fe200078e002d */
[----:B------:R-:W-:Y:S01]  /*43c0*/  MOV R45, R46 ;  /* 0x0000002e002d7202 */ /* 0x000fe20000000f00 */
[----:B------:R-:W-:-:S07]  /*43d0*/  IMAD.MOV.U32 R46, RZ, RZ, R89 ;  /* 0x000000ffff2e7224 */ /* 0x000fce00078e0059 */
.L_x_656:
[----:B------:R-:W-:Y:S05]  /*43e0*/  BSYNC B3 ;  /* 0x0000000000037941 */ /* 0x000fea0003800000 */
.L_x_655:
[----:B--2---:R3:W-:Y:S02]  /*43f0*/  STG.E.128 desc[UR60][R50.64+0x80], R44 ;  /* 0x0000802c32007986 */ /* 0x0047e4000c101d3c */
.L_x_654:
[----:B------:R-:W-:Y:S05]  /*4400*/  BSYNC B2 ;  /* 0x0000000000027941 */ /* 0x000fea0003800000 */
.L_x_653:
[----:B------:R-:W-:Y:S01]  /*4410*/  ISETP.NE.AND P3, PT, R37, RZ, PT ;  /* 0x000000ff2500720c */ /* 0x000fe20003f65270 */
[----:B------:R-:W-:-:S12]  /*4420*/  BSSY B2, `(.L_x_657) ;  /* 0x0000036000027945 */ /* 0x000fd80003800000 */
[----:B------:R-:W-:Y:S05]  /*4430*/  @!P3 BRA `(.L_x_658) ;  /* 0x0000000000d0b947 */ /* 0x000fea0003800000 */
[----:B-123--:R1:W2:Y:S01]  /*4440*/  LDS.128 R44, [R42+0x24800] ;  /* 0x024800002a2c7984 */ /* 0x00e2a20000000c00 */
[----:B------:R-:W-:Y:S01]  /*4450*/  ISETP.GE.AND P3, PT, R209, R126, PT ;  /* 0x0000007ed100720c */ /* 0x000fe20003f66270 */
[----:B------:R-:W-:-:S12]  /*4460*/  BSSY B3, `(.L_x_659) ;  /* 0x0000030000037945 */ /* 0x000fd80003800000 */
[----:B-1----:R-:W-:Y:S05]  /*4470*/  @P3 BRA `(.L_x_660) ;  /* 0x0000000000b83947 */ /* 0x002fea0003800000 */
[----:B------:R-:W-:Y:S01]  /*4480*/  SHF.R.U64 R88, R84, 0x10, R85 ;  /* 0x0000001054587819 */ /* 0x000fe20000001255 */
[--C-:B--2---:R-:W-:Y:S01]  /*4490*/  HADD2.F32 R89, -RZ, R47.reuse.H0_H0 ;  /* 0x2000002fff597230 */ /* 0x104fe20000004100 */
[----:B------:R-:W-:Y:S02]  /*44a0*/  SHF.R.U64 R86, R86, 0x10, R87 ;  /* 0x0000001056567819 */ /* 0x000fe40000001257 */
[----:B------:R-:W-:Y:S01]  /*44b0*/  SHF.R.U32.HI R84, RZ, 0x10, R85 ;  /* 0x00000010ff547819 */ /* 0x000fe20000011655 */
[----:B------:R-:W-:Y:S01]  /*44c0*/  IMAD.MOV.U32 R85, RZ, RZ, R45 ;  /* 0x000000ffff557224 */ /* 0x000fe200078e002d */
[----:B------:R-:W-:Y:S01]  /*44d0*/  SHF.R.U32.HI R87, RZ, 0x10, R87 ;  /* 0x00000010ff577819 */ /* 0x000fe20000011657 */
[----:B------:R-:W-:Y:S01]  /*44e0*/  HADD2.F32 R91, -RZ, R86.H0_H0 ;  /* 0x20000056ff5b7230 */ /* 0x000fe20000004100 */
[----:B------:R-:W-:Y:S01]  /*44f0*/  MOV R45, R46 ;  /* 0x0000002e002d7202 */ /* 0x000fe20000000f00 */
[----:B------:R-:W-:Y:S02]  /*4500*/  HADD2.F32 R86, -RZ, R47.H1_H1 ;  /* 0x3000002fff567230 */ /* 0x000fe40000004100 */
[----:B------:R-:W-:-:S02]  /*4510*/  HADD2.F32 R46, -RZ, R87.H0_H0 ;  /* 0x20000057ff2e7230 */ /* 0x000fc40000004100 */
[--C-:B------:R-:W-:Y:S02]  /*4520*/  HADD2.F32 R87, -RZ, R85.reuse.H1_H1 ;  /* 0x30000055ff577230 */ /* 0x100fe40000004100 */
[----:B------:R-:W-:Y:S02]  /*4530*/  HADD2.F32 R90, -RZ, R85.H0_H0 ;  /* 0x20000055ff5a7230 */ /* 0x000fe40000004100 */
[----:B------:R-:W-:Y:S02]  /*4540*/  HADD2.F32 R88, -RZ, R88.H0_H0 ;  /* 0x20000058ff587230 */ /* 0x000fe40000004100 */
[-C--:B------:R-:W-:Y:S01]  /*4550*/  FMUL.FTZ R47, R87, R91.reuse ;  /* 0x0000005b572f7220 */ /* 0x080fe20000410000 */
[----:B------:R-:W-:Y:S02]  /*4560*/  HADD2.F32 R85, -RZ, R84.H0_H0 ;  /* 0x20000054ff557230 */ /* 0x000fe40000004100 */
[----:B------:R-:W-:Y:S01]  /*4570*/  FMUL.FTZ R94, R90, R91 ;  /* 0x0000005b5a5e7220 */ /* 0x000fe20000410000 */
[-C--:B------:R-:W-:Y:S01]  /*4580*/  FMUL.FTZ R84, R86, R46.reuse ;  /* 0x0000002e56547220 */ /* 0x080fe20000410000 */
[----:B------:R-:W-:Y:S01]  /*4590*/  FMUL.FTZ R91, R89, R46 ;  /* 0x0000002e595b7220 */ /* 0x000fe20000410000 */
[-C--:B------:R-:W-:Y:S01]  /*45a0*/  FFMA.FTZ R46, R90, R88.reuse, -R47 ;  /* 0x000000585a2e7223 */ /* 0x080fe2000001082f */
[----:B------:R-:W-:Y:S01]  /*45b0*/  FFMA.FTZ R47, R87, R88, R94 ;  /* 0x00000058572f7223 */ /* 0x000fe2000001005e */
[-C--:B------:R-:W-:Y:S01]  /*45c0*/  FFMA.FTZ R84, R89, R85.reuse, -R84 ;  /* 0x0000005559547223 */ /* 0x080fe20000010854 */
[----:B------:R-:W-:Y:S01]  /*45d0*/  FFMA.FTZ R86, R86, R85, R91 ;  /* 0x0000005556567223 */ /* 0x000fe2000001005b */
[----:B------:R-:W-:-:S02]  /*45e0*/  HADD2.F32 R87, -RZ, R169.H1_H1 ;  /* 0x300000a9ff577230 */ /* 0x000fc40000004100 */
[--C-:B------:R-:W-:Y:S01]  /*45f0*/  HADD2.F32 R89, -RZ, R44.reuse.H1_H1 ;  /* 0x3000002cff597230 */ /* 0x100fe20000004100 */
[----:B------:R-:W-:Y:S01]  /*4600*/  F2FP.F16.F32.PACK_AB R46, R47, R46 ;  /* 0x0000002e2f2e723e */ /* 0x000fe200000000ff */
[----:B------:R-:W-:Y:S01]  /*4610*/  HADD2.F32 R90, -RZ, R44.H0_H0 ;  /* 0x2000002cff5a7230 */ /* 0x000fe20000004100 */
[----:B------:R-:W-:Y:S01]  /*4620*/  F2FP.F16.F32.PACK_AB R84, R86, R84 ;  /* 0x000000545654723e */ /* 0x000fe200000000ff */
[----:B------:R-:W-:Y:S02]  /*4630*/  HADD2.F32 R85, -RZ, R170.H0_H0 ;  /* 0x200000aaff557230 */ /* 0x000fe40000004100 */
[--C-:B------:R-:W-:Y:S02]  /*4640*/  HADD2.F32 R44, -RZ, R45.reuse.H1_H1 ;  /* 0x3000002dff2c7230 */ /* 0x100fe40000004100 */
[-C--:B------:R-:W-:Y:S01]  /*4650*/  FMUL.FTZ R95, R90, R87.reuse ;  /* 0x000000575a5f7220 */ /* 0x080fe20000410000 */
[----:B------:R-:W-:Y:S02]  /*4660*/  HADD2.F32 R94, -RZ, R45.H0_H0 ;  /* 0x2000002dff5e7230 */ /* 0x000fe40000004100 */
[----:B------:R-:W-:Y:S01]  /*4670*/  FMUL.FTZ R45, R89, R87 ;  /* 0x00000057592d7220 */ /* 0x000fe20000410000 */
[----:B------:R-:W-:-:S02]  /*4680*/  HADD2.F32 R88, -RZ, R166.H1_H1 ;  /* 0x300000a6ff587230 */ /* 0x000fc40000004100 */
[-C--:B------:R-:W-:Y:S01]  /*4690*/  FMUL.FTZ R87, R44, R85.reuse ;  /* 0x000000552c577220 */ /* 0x080fe20000410000 */
[----:B------:R-:W-:Y:S02]  /*46a0*/  HADD2.F32 R91, -RZ, R166.H0_H0 ;  /* 0x200000a6ff5b7230 */ /* 0x000fe40000004100 */
[----:B------:R-:W-:Y:S01]  /*46b0*/  FMUL.FTZ R85, R94, R85 ;  /* 0x000000555e557220 */ /* 0x000fe20000410000 */
[----:B------:R-:W-:Y:S01]  /*46c0*/  MOV R47, R84 ;  /* 0x00000054002f7202 */ /* 0x000fe20000000f00 */
[-C--:B------:R-:W-:Y:S01]  /*46d0*/  FFMA.FTZ R45, R90, R88.reuse, -R45 ;  /* 0x000000585a2d7223 */ /* 0x080fe2000001082d */
[----:B------:R-:W-:Y:S01]  /*46e0*/  FFMA.FTZ R95, R89, R88, R95 ;  /* 0x00000058595f7223 */ /* 0x000fe2000001005f */
[-C--:B------:R-:W-:Y:S01]  /*46f0*/  FFMA.FTZ R87, R94, R91.reuse, -R87 ;  /* 0x0000005b5e577223 */ /* 0x080fe20000010857 */
[----:B------:R-:W-:-:S03]  /*4700*/  FFMA.FTZ R85, R44, R91, R85 ;  /* 0x0000005b2c557223 */ /* 0x000fc60000010055 */
[----:B------:R-:W-:Y:S02]  /*4710*/  F2FP.F16.F32.PACK_AB R45, R95, R45 ;  /* 0x0000002d5f2d723e */ /* 0x000fe400000000ff */
[----:B------:R-:W-:-:S03]  /*4720*/  F2FP.F16.F32.PACK_AB R85, R85, R87 ;  /* 0x000000575555723e */ /* 0x000fc600000000ff */
[----:B------:R-:W-:Y:S02]  /*4730*/  IMAD.MOV.U32 R44, RZ, RZ, R45 ;  /* 0x000000ffff2c7224 */ /* 0x000fe400078e002d */
[----:B------:R-:W-:Y:S02]  /*4740*/  IMAD.MOV.U32 R45, RZ, RZ, R46 ;  /* 0x000000ffff2d7224 */ /* 0x000fe400078e002e */
[----:B------:R-:W-:-:S07]  /*4750*/  IMAD.MOV.U32 R46, RZ, RZ, R85 ;  /* 0x000000ffff2e7224 */ /* 0x000fce00078e0055 */
.L_x_660:
[----:B------:R-:W-:Y:S05]  /*4760*/  BSYNC B3 ;  /* 0x0000000000037941 */ /* 0x000fea0003800000 */
.L_x_659:
[----:B--2---:R4:W-:Y:S02]  /*4770*/  STG.E.128 desc[UR60][R50.64+0xc0], R44 ;  /* 0x0000c02c32007986 */ /* 0x0049e4000c101d3c */
.L_x_658:
[----:B------:R-:W-:Y:S05]  /*4780*/  BSYNC B2 ;  /* 0x0000000000027941 */ /* 0x000fea0003800000 */
.L_x_657:
[----:B------:R-:W-:Y:S01]  /*4790*/  ISETP.NE.AND P3, PT, R38, RZ, PT ;  /* 0x000000ff2600720c */ /* 0x000fe20003f65270 */
[----:B------:R-:W-:-:S12]  /*47a0*/  BSSY B2, `(.L_x_661) ;  /* 0x0000031000027945 */ /* 0x000fd80003800000 */
[----:B------:R-:W-:Y:S05]  /*47b0*/  @!P3 BRA `(.L_x_662) ;  /* 0x0000000000bcb947 */ /* 0x000fea0003800000 */
[----:B-1234-:R1:W2:Y:S01]  /*47c0*/  LDS.128 R44, [R41+0x28000] ;  /* 0x02800000292c7984 */ /* 0x01e2a20000000c00 */
[----:B------:R-:W-:Y:S01]  /*47d0*/  ISETP.GE.AND P3, PT, R208, R126, PT ;  /* 0x0000007ed000720c */ /* 0x000fe20003f66270 */
[----:B------:R-:W-:-:S12]  /*47e0*/  BSSY B3, `(.L_x_663) ;  /* 0x000002b000037945 */ /* 0x000fd80003800000 */
[----:B-1----:R-:W-:Y:S05]  /*47f0*/  @P3 BRA `(.L_x_664) ;  /* 0x0000000000a43947 */ /* 0x002fea0003800000 */
[--C-:B------:R-:W-:Y:S01]  /*4800*/  SHF.R.U64 R82, R82, 0x10, R83.reuse ;  /* 0x0000001052527819 */ /* 0x100fe20000001253 */
[--C-:B--2---:R-:W-:Y:S01]  /*4810*/  HADD2.F32 R84, -RZ, R45.reuse.H1_H1 ;  /* 0x3000002dff547230 */ /* 0x104fe20000004100 */
[----:B------:R-:W-:Y:S01]  /*4820*/  SHF.R.U32.HI R83, RZ, 0x10, R83 ;  /* 0x00000010ff537819 */ /* 0x000fe20000011653 */
[----:B------:R-:W-:Y:S01]  /*4830*/  HADD2.F32 R45, -RZ, R45.H0_H0 ;  /* 0x2000002dff2d7230 */ /* 0x000fe20000004100 */
[--C-:B------:R-:W-:Y:S01]  /*4840*/  SHF.R.U64 R80, R80, 0x10, R81.reuse ;  /* 0x0000001050507819 */ /* 0x100fe20000001251 */
[----:B------:R-:W-:Y:S01]  /*4850*/  HADD2.F32 R82, -RZ, R82.H0_H0 ;  /* 0x20000052ff527230 */ /* 0x000fe20000004100 */
[----:B------:R-:W-:Y:S01]  /*4860*/  SHF.R.U32.HI R81, RZ, 0x10, R81 ;  /* 0x00000010ff517819 */ /* 0x000fe20000011651 */
[----:B------:R-:W-:Y:S02]  /*4870*/  HADD2.F32 R83, -RZ, R83.H0_H0 ;  /* 0x20000053ff537230 */ /* 0x000fe40000004100 */
[--C-:B------:R-:W-:Y:S02]  /*4880*/  HADD2.F32 R85, -RZ, R47.reuse.H1_H1 ;  /* 0x3000002fff557230 */ /* 0x100fe40000004100 */
[----:B------:R-:W-:Y:S01]  /*4890*/  FMUL.FTZ R87, R45, R82 ;  /* 0x000000522d577220 */ /* 0x000fe20000410000 */
[----:B------:R-:W-:-:S02]  /*48a0*/  HADD2.F32 R47, -RZ, R47.H0_H0 ;  /* 0x2000002fff2f7230 */ /* 0x000fc40000004100 */
[----:B------:R-:W-:Y:S02]  /*48b0*/  HADD2.F32 R80, -RZ, R80.H0_H0 ;  /* 0x20000050ff507230 */ /* 0x000fe40000004100 */
[----:B------:R-:W-:Y:S02]  /*48c0*/  HADD2.F32 R86, -RZ, R81.H0_H0 ;  /* 0x20000051ff567230 */ /* 0x000fe40000004100 */
[C---:B------:R-:W-:Y:S01]  /*48d0*/  FMUL.FTZ R81, R84.reuse, R82 ;  /* 0x0000005254517220 */ /* 0x040fe20000410000 */
[-C--:B------:R-:W-:Y:S01]  /*48e0*/  FMUL.FTZ R82, R85, R83.reuse ;  /* 0x0000005355527220 */ /* 0x080fe20000410000 */
[C---:B------:R-:W-:Y:S01]  /*48f0*/  FMUL.FTZ R83, R47.reuse, R83 ;  /* 0x000000532f537220 */ /* 0x040fe20000410000 */
[----:B------:R-:W-:Y:S01]  /*4900*/  FFMA.FTZ R87, R84, R80, R87 ;  /* 0x0000005054577223 */ /* 0x000fe20000010057 */
[----:B------:R-:W-:Y:S02]  /*4910*/  HADD2.F32 R84, -RZ, R44.H1_H1 ;  /* 0x3000002cff547230 */ /* 0x000fe40000004100 */
[----:B------:R-:W-:Y:S01]  /*4920*/  FFMA.FTZ R82, R47, R86, -R82 ;  /* 0x000000562f527223 */ /* 0x000fe20000010852 */
[----:B------:R-:W-:Y:S01]  /*4930*/  FFMA.FTZ R81, R45, R80, -R81 ;  /* 0x000000502d517223 */ /* 0x000fe20000010851 */
[----:B------:R-:W-:Y:S01]  /*4940*/  FFMA.FTZ R83, R85, R86, R83 ;  /* 0x0000005655537223 */ /* 0x000fe20000010053 */
[----:B------:R-:W-:-:S02]  /*4950*/  HADD2.F32 R47, -RZ, R164.H0_H0 ;  /* 0x200000a4ff2f7230 */ /* 0x000fc40000004100 */
[----:B------:R-:W-:Y:S02]  /*4960*/  HADD2.F32 R44, -RZ, R44.H0_H0 ;  /* 0x2000002cff2c7230 */ /* 0x000fe40000004100 */
[--C-:B------:R-:W-:Y:S02]  /*4970*/  HADD2.F32 R80, -RZ, R163.reuse.H1_H1 ;  /* 0x300000a3ff507230 */ /* 0x100fe40000004100 */
[-C--:B------:R-:W-:Y:S01]  /*4980*/  FMUL.FTZ R86, R84, R47.reuse ;  /* 0x0000002f54567220 */ /* 0x080fe20000410000 */
[--C-:B------:R-:W-:Y:S02]  /*4990*/  HADD2.F32 R85, -RZ, R46.reuse.H1_H1 ;  /* 0x3000002eff557230 */ /* 0x100fe40000004100 */
[----:B------:R-:W-:Y:S01]  /*49a0*/  FMUL.FTZ R88, R44, R47 ;  /* 0x0000002f2c587220 */ /* 0x000fe20000410000 */
[----:B------:R-:W-:Y:S01]  /*49b0*/  HADD2.F32 R46, -RZ, R46.H0_H0 ;  /* 0x2000002eff2e7230 */ /* 0x000fe20000004100 */
[----:B------:R-:W-:Y:S01]  /*49c0*/  F2FP.F16.F32.PACK_AB R82, R83, R82 ;  /* 0x000000525352723e */ /* 0x000fe200000000ff */
[----:B------:R-:W-:-:S02]  /*49d0*/  HADD2.F32 R163, -RZ, R163.H0_H0 ;  /* 0x200000a3ffa37230 */ /* 0x000fc40000004100 */
[-C--:B------:R-:W-:Y:S01]  /*49e0*/  FMUL.FTZ R47, R85, R80.reuse ;  /* 0x00000050552f7220 */ /* 0x080fe20000410000 */
[----:B------:R-:W-:Y:S02]  /*49f0*/  HADD2.F32 R45, -RZ, R165.H1_H1 ;  /* 0x300000a5ff2d7230 */ /* 0x000fe40000004100 */
[C---:B------:R-:W-:Y:S01]  /*4a00*/  FMUL.FTZ R80, R46.reuse, R80 ;  /* 0x000000502e507220 */ /* 0x040fe20000410000 */
[----:B------:R-:W-:-:S03]  /*4a10*/  FFMA.FTZ R47, R46, R163, -R47 ;  /* 0x000000a32e2f7223 */ /* 0x000fc6000001082f */
[----:B------:R-:W-:Y:S01]  /*4a20*/  FFMA.FTZ R80, R85, R163, R80 ;  /* 0x000000a355507223 */ /* 0x000fe20000010050 */
[-C--:B------:R-:W-:Y:S01]  /*4a30*/  FFMA.FTZ R86, R44, R45.reuse, -R86 ;  /* 0x0000002d2c567223 */ /* 0x080fe20000010856 */
[----:B------:R-:W-:Y:S01]  /*4a40*/  FFMA.FTZ R88, R84, R45, R88 ;  /* 0x0000002d54587223 */ /* 0x000fe20000010058 */
[----:B------:R-:W-:Y:S02]  /*4a50*/  F2FP.F16.F32.PACK_AB R45, R87, R81 ;  /* 0x00000051572d723e */ /* 0x000fe400000000ff */
[----:B------:R-:W-:Y:S01]  /*4a60*/  F2FP.F16.F32.PACK_AB R46, R80, R47 ;  /* 0x0000002f502e723e */ /* 0x000fe200000000ff */
[----:B------:R-:W-:Y:S01]  /*4a70*/  IMAD.MOV.U32 R47, RZ, RZ, R82 ;  /* 0x000000ffff2f7224 */ /* 0x000fe200078e0052 */
[----:B------:R-:W-:-:S07]  /*4a80*/  F2FP.F16.F32.PACK_AB R44, R88, R86 ;  /* 0x00000056582c723e */ /* 0x000fce00000000ff */
.L_x_664:
[----:B------:R-:W-:Y:S05]  /*4a90*/  BSYNC B3 ;  /* 0x0000000000037941 */ /* 0x000fea0003800000 */
.L_x_663:
[----:B--2---:R1:W-:Y:S02]  /*4aa0*/  STG.E.128 desc[UR60][R50.64+0x100], R44 ;  /* 0x0001002c32007986 */ /* 0x0043e4000c101d3c */
.L_x_662:
[----:B------:R-:W-:Y:S05]  /*4ab0*/  BSYNC B2 ;  /* 0x0000000000027941 */ /* 0x000fea0003800000 */
.L_x_661:
[----:B------:R-:W-:-:S13]  /*4ac0*/  ISETP.NE.AND P3, PT, R39, RZ, PT ;  /* 0x000000ff2700720c */ /* 0x000fda0003f65270 */
[----:B------:R-:W-:Y:S05]  /*4ad0*/  @!P3 BRA `(.L_x_644) ;  /* 0x0000000000bcb947 */ /* 0x000fea0003800000 */
[----:B-1234-:R1:W2:Y:S01]  /*4ae0*/  LDS.128 R44, [R42+0x28000] ;  /* 0x028000002a2c7984 */ /* 0x01e2a20000000c00 */
[----:B------:R-:W-:Y:S01]  /*4af0*/  ISETP.GE.AND P3, PT, R210, R126, PT ;  /* 0x0000007ed200720c */ /* 0x000fe20003f66270 */
[----:B------:R-:W-:-:S12]  /*4b00*/  BSSY B2, `(.L_x_665) ;  /* 0x000002b000027945 */ /* 0x000fd80003800000 */
[----:B-1----:R-:W-:Y:S05]  /*4b10*/  @P3 BRA `(.L_x_666) ;  /* 0x0000000000a43947 */ /* 0x002fea0003800000 */
[----:B------:R-:W-:Y:S01]  /*4b20*/  SHF.R.U64 R78, R78, 0x10, R79 ;  /* 0x000000104e4e7819 */ /* 0x000fe2000000124f */
[--C-:B--2---:R-:W-:Y:S01]  /*4b30*/  HADD2.F32 R81, -RZ, R45.reuse.H1_H1 ;  /* 0x3000002dff517230 */ /* 0x104fe20000004100 */
[----:B------:R-:W-:Y:S01]  /*4b40*/  SHF.R.U64 R76, R76, 0x10, R77 ;  /* 0x000000104c4c7819 */ /* 0x000fe2000000124d */
[----:B------:R-:W-:Y:S01]  /*4b50*/  HADD2.F32 R45, -RZ, R45.H0_H0 ;  /* 0x2000002dff2d7230 */ /* 0x000fe20000004100 */
[----:B------:R-:W-:Y:S01]  /*4b60*/  SHF.R.U32.HI R79, RZ, 0x10, R79 ;  /* 0x00000010ff4f7819 */ /* 0x000fe2000001164f */
[----:B------:R-:W-:Y:S01]  /*4b70*/  HADD2.F32 R78, -RZ, R78.H0_H0 ;  /* 0x2000004eff4e7230 */ /* 0x000fe20000004100 */
[----:B------:R-:W-:Y:S01]  /*4b80*/  SHF.R.U32.HI R77, RZ, 0x10, R77 ;  /* 0x00000010ff4d7819 */ /* 0x000fe2000001164d */
[----:B------:R-:W-:Y:S02]  /*4b90*/  HADD2.F32 R76, -RZ, R76.H0_H0 ;  /* 0x2000004cff4c7230 */ /* 0x000fe40000004100 */
[----:B------:R-:W-:Y:S02]  /*4ba0*/  HADD2.F32 R79, -RZ, R79.H0_H0 ;  /* 0x2000004fff4f7230 */ /* 0x000fe40000004100 */
[----:B------:R-:W-:Y:S01]  /*4bb0*/  FMUL.FTZ R84, R81, R78 ;  /* 0x0000004e51547220 */ /* 0x000fe20000410000 */
[----:B------:R-:W-:-:S02]  /*4bc0*/  HADD2.F32 R80, -RZ, R47.H1_H1 ;  /* 0x3000002fff507230 */ /* 0x000fc40000004100 */
[C---:B------:R-:W-:Y:S01]  /*4bd0*/  FMUL.FTZ R78, R45.reuse, R78 ;  /* 0x0000004e2d4e7220 */ /* 0x040fe20000410000 */
[----:B------:R-:W-:Y:S02]  /*4be0*/  HADD2.F32 R82, -RZ, R47.H0_H0 ;  /* 0x2000002fff527230 */ /* 0x000fe40000004100 */
[-C--:B------:R-:W-:Y:S01]  /*4bf0*/  FFMA.FTZ R84, R45, R76.reuse, -R84 ;  /* 0x0000004c2d547223 */ /* 0x080fe20000010854 */
[----:B------:R-:W-:Y:S02]  /*4c00*/  HADD2.F32 R77, -RZ, R77.H0_H0 ;  /* 0x2000004dff4d7230 */ /* 0x000fe40000004100 */
[-C--:B------:R-:W-:Y:S01]  /*4c10*/  FMUL.FTZ R47, R80, R79.reuse ;  /* 0x0000004f502f7220 */ /* 0x080fe20000410000 */
[----:B------:R-:W-:Y:S01]  /*4c20*/  FFMA.FTZ R81, R81, R76, R78 ;  /* 0x0000004c51517223 */ /* 0x000fe2000001004e */
[C---:B------:R-:W-:Y:S01]  /*4c30*/  FMUL.FTZ R79, R82.reuse, R79 ;  /* 0x0000004f524f7220 */ /* 0x040fe20000410000 */
[--C-:B------:R-:W-:Y:S02]  /*4c40*/  HADD2.F32 R45, -RZ, R161.reuse.H0_H0 ;  /* 0x200000a1ff2d7230 */ /* 0x100fe40000004100 */
[----:B------:R-:W-:Y:S01]  /*4c50*/  FFMA.FTZ R47, R82, R77, -R47 ;  /* 0x0000004d522f7223 */ /* 0x000fe2000001082f */
[----:B------:R-:W-:-:S02]  /*4c60*/  HADD2.F32 R161, -RZ, R161.H1_H1 ;  /* 0x300000a1ffa17230 */ /* 0x000fc40000004100 */
[----:B------:R-:W-:Y:S01]  /*4c70*/  FFMA.FTZ R80, R80, R77, R79 ;  /* 0x0000004d50507223 */ /* 0x000fe2000001004f */
[--C-:B------:R-:W-:Y:S02]  /*4c80*/  HADD2.F32 R76, -RZ, R44.reuse.H1_H1 ;  /* 0x3000002cff4c7230 */ /* 0x100fe40000004100 */
[----:B------:R-:W-:Y:S02]  /*4c90*/  HADD2.F32 R78, -RZ, R44.H0_H0 ;  /* 0x2000002cff4e7230 */ /* 0x000fe40000004100 */
[----:B------:R-:W-:Y:S02]  /*4ca0*/  HADD2.F32 R77, -RZ, R162.H0_H0 ;  /* 0x200000a2ff4d7230 */ /* 0x000fe40000004100 */
[-C--:B------:R-:W-:Y:S01]  /*4cb0*/  FMUL.FTZ R85, R76, R161.reuse ;  /* 0x000000a14c557220 */ /* 0x080fe20000410000 */
[--C-:B------:R-:W-:Y:S02]  /*4cc0*/  HADD2.F32 R44, -RZ, R46.reuse.H1_H1 ;  /* 0x3000002eff2c7230 */ /* 0x100fe40000004100 */
[----:B------:R-:W-:Y:S01]  /*4cd0*/  FMUL.FTZ R161, R78, R161 ;  /* 0x000000a14ea17220 */ /* 0x000fe20000410000 */
[----:B------:R-:W-:-:S02]  /*4ce0*/  HADD2.F32 R46, -RZ, R46.H0_H0 ;  /* 0x2000002eff2e7230 */ /* 0x000fc40000004100 */
[----:B------:R-:W-:Y:S01]  /*4cf0*/  FFMA.FTZ R78, R78, R45, -R85 ;  /* 0x0000002d4e4e7223 */ /* 0x000fe20000010855 */
[----:B------:R-:W-:Y:S02]  /*4d00*/  HADD2.F32 R79, -RZ, R160.H1_H1 ;  /* 0x300000a0ff4f7230 */ /* 0x000fe40000004100 */
[----:B------:R-:W-:Y:S01]  /*4d10*/  FMUL.FTZ R83, R44, R77 ;  /* 0x0000004d2c537220 */ /* 0x000fe20000410000 */
[----:B------:R-:W-:Y:S01]  /*4d20*/  FFMA.FTZ R161, R76, R45, R161 ;  /* 0x0000002d4ca17223 */ /* 0x000fe200000100a1 */
[C---:B------:R-:W-:Y:S01]  /*4d30*/  FMUL.FTZ R77, R46.reuse, R77 ;  /* 0x0000004d2e4d7220 */ /* 0x040fe20000410000 */
[----:B------:R-:W-:Y:S01]  /*4d40*/  F2FP.F16.F32.PACK_AB R45, R81, R84 ;  /* 0x00000054512d723e */ /* 0x000fe200000000ff */
[----:B------:R-:W-:Y:S01]  /*4d50*/  FFMA.FTZ R83, R46, R79, -R83 ;  /* 0x0000004f2e537223 */ /* 0x000fe20000010853 */
[----:B------:R-:W-:Y:S01]  /*4d60*/  F2FP.F16.F32.PACK_AB R47, R80, R47 ;  /* 0x0000002f502f723e */ /* 0x000fe200000000ff */
[----:B------:R-:W-:Y:S01]  /*4d70*/  FFMA.FTZ R44, R44, R79, R77 ;  /* 0x0000004f2c2c7223 */ /* 0x000fe2000001004d */
[----:B------:R-:W-:-:S04]  /*4d80*/  F2FP.F16.F32.PACK_AB R78, R161, R78 ;  /* 0x0000004ea14e723e */ /* 0x000fc800000000ff */
[----:B------:R-:W-:Y:S01]  /*4d90*/  F2FP.F16.F32.PACK_AB R46, R44, R83 ;  /* 0x000000532c2e723e */ /* 0x000fe200000000ff */
[----:B------:R-:W-:-:S07]  /*4da0*/  IMAD.MOV.U32 R44, RZ, RZ, R78 ;  /* 0x000000ffff2c7224 */ /* 0x000fce00078e004e */
.L_x_666:
[----:B------:R-:W-:Y:S05]  /*4db0*/  BSYNC B2 ;  /* 0x0000000000027941 */ /* 0x000fea0003800000 */
.L_x_665:
[----:B--2---:R1:W-:Y:S02]  /*4dc0*/  STG.E.128 desc[UR60][R50.64+0x140], R44 ;  /* 0x0001402c32007986 */ /* 0x0043e4000c101d3c */
.L_x_644:
[----:B------:R-:W-:Y:S05]  /*4dd0*/  BSYNC B1 ;  /* 0x0000000000017941 */ /* 0x000fea0003800000 */
.L_x_643:
[----:B------:R-:W-:Y:S05]  /*4de0*/  @P4 BRA `(.L_x_667) ;  /* 0x0000005000904947 */ /* 0x000fea0003800000 */
[----:B------:R-:W-:Y:S01]  /*4df0*/  ISETP.NE.AND P3, PT, R31, RZ, PT ;  /* 0x000000ff1f00720c */ /* 0x000fe20003f65270 */
[----:B------:R-:W-:-:S12]  /*4e00*/  BSSY B1, `(.L_x_668) ;  /* 0x0000032000017945 */ /* 0x000fd80003800000 */
[----:B------:R-:W-:Y:S05]  /*4e10*/  @!P3 BRA `(.L_x_669) ;  /* 0x0000000000c0b947 */ /* 0x000fea0003800000 */
[----:B-1234-:R1:W2:Y:S01]  /*4e20*/  LDS.128 R44, [R41+0x23000] ;  /* 0x02300000292c7984 */ /* 0x01e2a20000000c00 */
[----:B------:R-:W-:Y:S01]  /*4e30*/  ISETP.GE.AND P3, PT, R22, R126, PT ;  /* 0x0000007e1600720c */ /* 0x000fe20003f66270 */
[----:B------:R-:W-:-:S12]  /*4e40*/  BSSY B2, `(.L_x_670) ;  /* 0x000002c000027945 */ /* 0x000fd80003800000 */
[----:B-1----:R-:W-:Y:S05]  /*4e50*/  @P3 BRA `(.L_x_671) ;  /* 0x0000000000a83947 */ /* 0x002fea0003800000 */
[----:B------:R-:W-:Y:S01]  /*4e60*/  SHF.R.U64 R78, R72, 0x10, R73 ;  /* 0x00000010484e7819 */ /* 0x000fe20000001249 */
[----:B--2---:R-:W-:Y:S01]  /*4e70*/  IMAD.MOV.U32 R50, RZ, RZ, R44 ;  /* 0x000000ffff327224 */ /* 0x004fe200078e002c */
[--C-:B------:R-:W-:Y:S01]  /*4e80*/  SHF.R.U64 R72, R74, 0x10, R75.reuse ;  /* 0x000000104a487819 */ /* 0x100fe2000000124b */
[--C-:B------:R-:W-:Y:S01]  /*4e90*/  HADD2.F32 R44, -RZ, R45.reuse.H0_H0 ;  /* 0x2000002dff2c7230 */ /* 0x100fe20000004100 */
[----:B------:R-:W-:Y:S01]  /*4ea0*/  SHF.R.U32.HI R76, RZ, 0x10, R75 ;  /* 0x00000010ff4c7819 */ /* 0x000fe2000001164b */
[----:B------:R-:W-:Y:S01]  /*4eb0*/  HADD2.F32 R164, -RZ, R164.H1_H1 ;  /* 0x300000a4ffa47230 */ /* 0x000fe20000004100 */
[----:B------:R-:W-:Y:S01]  /*4ec0*/  MOV R51, R47 ;  /* 0x0000002f00337202 */ /* 0x000fe20000000f00 */
[----:B------:R-:W-:Y:S01]  /*4ed0*/  HADD2.F32 R75, -RZ, R72.H0_H0 ;  /* 0x20000048ff4b7230 */ /* 0x000fe20000004100 */
[----:B------:R-:W-:Y:S01]  /*4ee0*/  SHF.R.U32.HI R77, RZ, 0x10, R73 ;  /* 0x00000010ff4d7819 */ /* 0x000fe20000011649 */
[----:B------:R-:W-:Y:S02]  /*4ef0*/  HADD2.F32 R47, -RZ, R45.H1_H1 ;  /* 0x3000002dff2f7230 */ /* 0x000fe40000004100 */
[----:B------:R-:W-:-:S02]  /*4f00*/  HADD2.F32 R76, -RZ, R76.H0_H0 ;  /* 0x2000004cff4c7230 */ /* 0x000fc40000004100 */
[--C-:B------:R-:W-:Y:S02]  /*4f10*/  HADD2.F32 R72, -RZ, R51.reuse.H1_H1 ;  /* 0x30000033ff487230 */ /* 0x100fe40000004100 */
[CC--:B------:R-:W-:Y:S01]  /*4f20*/  FMUL.FTZ R45, R47.reuse, R75.reuse ;  /* 0x0000004b2f2d7220 */ /* 0x0c0fe20000410000 */
[----:B------:R-:W-:Y:S02]  /*4f30*/  HADD2.F32 R73, -RZ, R78.H0_H0 ;  /* 0x2000004eff497230 */ /* 0x000fe40000004100 */
[----:B------:R-:W-:Y:S01]  /*4f40*/  FMUL.FTZ R78, R44, R75 ;  /* 0x0000004b2c4e7220 */ /* 0x000fe20000410000 */
[----:B------:R-:W-:Y:S02]  /*4f50*/  HADD2.F32 R51, -RZ, R51.H0_H0 ;  /* 0x20000033ff337230 */ /* 0x000fe40000004100 */
[-C--:B------:R-:W-:Y:S01]  /*4f60*/  FMUL.FTZ R80, R72, R76.reuse ;  /* 0x0000004c48507220 */ /* 0x080fe20000410000 */
[----:B------:R-:W-:Y:S02]  /*4f70*/  HADD2.F32 R74, -RZ, R77.H0_H0 ;  /* 0x2000004dff4a7230 */ /* 0x000fe40000004100 */
[-C--:B------:R-:W-:Y:S01]  /*4f80*/  FFMA.FTZ R44, R44, R73.reuse, -R45 ;  /* 0x000000492c2c7223 */ /* 0x080fe2000001082d */
[----:B------:R-:W-:Y:S01]  /*4f90*/  FFMA.FTZ R45, R47, R73, R78 ;  /* 0x000000492f2d7223 */ /* 0x000fe2000001004e */
[----:B------:R-:W-:Y:S01]  /*4fa0*/  FMUL.FTZ R75, R51, R76 ;  /* 0x0000004c334b7220 */ /* 0x000fe20000410000 */
[----:B------:R-:W-:-:S02]  /*4fb0*/  HADD2.F32 R73, -RZ, R46.H1_H1 ;  /* 0x3000002eff497230 */ /* 0x000fc40000004100 */
[-C--:B------:R-:W-:Y:S01]  /*4fc0*/  FFMA.FTZ R47, R51, R74.reuse, -R80 ;  /* 0x0000004a332f7223 */ /* 0x080fe20000010850 */
[--C-:B------:R-:W-:Y:S02]  /*4fd0*/  HADD2.F32 R51, -RZ, R50.reuse.H1_H1 ;  /* 0x30000032ff337230 */ /* 0x100fe40000004100 */
[----:B------:R-:W-:Y:S01]  /*4fe0*/  FFMA.FTZ R72, R72, R74, R75 ;  /* 0x0000004a48487223 */ /* 0x000fe2000001004b */
[----:B------:R-:W-:Y:S01]  /*4ff0*/  HADD2.F32 R165, -RZ, R165.H0_H0 ;  /* 0x200000a5ffa57230 */ /* 0x000fe20000004100 */
[----:B------:R-:W-:Y:S01]  /*5000*/  F2FP.F16.F32.PACK_AB R45, R45, R44 ;  /* 0x0000002c2d2d723e */ /* 0x000fe200000000ff */
[----:B------:R-:W-:Y:S02]  /*5010*/  HADD2.F32 R50, -RZ, R50.H0_H0 ;  /* 0x20000032ff327230 */ /* 0x000fe40000004100 */
[----:B------:R-:W-:Y:S01]  /*5020*/  FMUL.FTZ R75, R51, R164 ;  /* 0x000000a4334b7220 */ /* 0x000fe20000410000 */
[----:B------:R-:W-:Y:S02]  /*5030*/  HADD2.F32 R46, -RZ, R46.H0_H0 ;  /* 0x2000002eff2e7230 */ /* 0x000fe40000004100 */
[----:B------:R-:W-:Y:S01]  /*5040*/  FMUL.FTZ R77, R73, R165 ;  /* 0x000000a5494d7220 */ /* 0x000fe20000410000 */
[----:B------:R-:W-:-:S02]  /*5050*/  HADD2.F32 R74, -RZ, R159.H0_H0 ;  /* 0x2000009fff4a7230 */ /* 0x000fc40000004100 */
[----:B------:R-:W-:Y:S01]  /*5060*/  FMUL.FTZ R164, R50, R164 ;  /* 0x000000a432a47220 */ /* 0x000fe20000410000 */
[----:B------:R-:W-:Y:S02]  /*5070*/  HADD2.F32 R159, -RZ, R159.H1_H1 ;  /* 0x3000009fff9f7230 */ /* 0x000fe40000004100 */
[----:B------:R-:W-:Y:S01]  /*5080*/  FMUL.FTZ R76, R46, R165 ;  /* 0x000000a52e4c7220 */ /* 0x000fe20000410000 */
[----:B------:R-:W-:Y:S01]  /*5090*/  F2FP.F16.F32.PACK_AB R47, R72, R47 ;  /* 0x0000002f482f723e */ /* 0x000fe200000000ff */
[-C--:B------:R-:W-:Y:S01]  /*50a0*/  FFMA.FTZ R75, R50, R74.reuse, -R75 ;  /* 0x0000004a324b7223 */ /* 0x080fe2000001084b */
[----:B------:R-:W-:Y:S01]  /*50b0*/  FFMA.FTZ R164, R51, R74, R164 ;  /* 0x0000004a33a47223 */ /* 0x000fe200000100a4 */
[-C--:B------:R-:W-:Y:S01]  /*50c0*/  FFMA.FTZ R77, R46, R159.reuse, -R77 ;  /* 0x0000009f2e4d7223 */ /* 0x080fe2000001084d */
[----:B------:R-:W-:-:S03]  /*50d0*/  FFMA.FTZ R76, R73, R159, R76 ;  /* 0x0000009f494c7223 */ /* 0x000fc6000001004c */
[----:B------:R-:W-:Y:S02]  /*50e0*/  F2FP.F16.F32.PACK_AB R44, R164, R75 ;  /* 0x0000004ba42c723e */ /* 0x000fe400000000ff */
[----:B------:R-:W-:-:S07]  /*50f0*/  F2FP.F16.F32.PACK_AB R46, R76, R77 ;  /* 0x0000004d4c2e723e */ /* 0x000fce00000000ff */
.L_x_671:
[----:B------:R-:W-:Y:S05]  /*5100*/  BSYNC B2 ;  /* 0x0000000000027941 */ /* 0x000fea0003800000 */
.L_x_670:
[----:B--2---:R1:W-:Y:S02]  /*5110*/  STG.E.128 desc[UR60][R48.64], R44 ;  /* 0x0000002c30007986 */ /* 0x0043e4000c101d3c */
.L_x_669:
[----:B------:R-:W-:Y:S05]  /*5120*/  BSYNC B1 ;  /* 0x0000000000017941 */ /* 0x000fea0003800000 */
.L_x_668:
        /* <DEDUP_REMOVED lines=8> */
[----:B--2---:R-:W-:Y:S01]  /*51b0*/  IMAD.MOV.U32 R50, RZ, RZ, R46 ;  /* 0x000000ffff327224 */ /* 0x004fe200078e002e */
[----:B------:R-:W-:Y:S01]  /*51c0*/  SHF.R.U32.HI R73, RZ, 0x10, R69 ;  /* 0x00000010ff497819 */ /* 0x000fe20000011645 */
[----:B------:R-:W-:Y:S01]  /*51d0*/  HADD2.F32 R46, -RZ, R45.H1_H1 ;  /* 0x3000002dff2e7230 */ /* 0x000fe20000004100 */
[--C-:B------:R-:W-:Y:S01]  /*51e0*/  SHF.R.U64 R69, R70, 0x10, R71.reuse ;  /* 0x0000001046457819 */ /* 0x100fe20000001247 */
[----:B------:R-:W-:Y:S01]  /*51f0*/  HADD2.F32 R51, -RZ, R47.H1_H1 ;  /* 0x3000002fff337230 */ /* 0x000fe20000004100 */
[----:B------:R-:W-:Y:S01]  /*5200*/  SHF.R.U32.HI R72, RZ, 0x10, R71 ;  /* 0x00000010ff487819 */ /* 0x000fe20000011647 */
[----:B------:R-:W-:Y:S02]  /*5210*/  HADD2.F32 R45, -RZ, R45.H0_H0 ;  /* 0x2000002dff2d7230 */ /* 0x000fe40000004100 */
[----:B------:R-:W-:Y:S02]  /*5220*/  HADD2.F32 R69, -RZ, R69.H0_H0 ;  /* 0x20000045ff457230 */ /* 0x000fe40000004100 */
[----:B------:R-:W-:-:S02]  /*5230*/  HADD2.F32 R72, -RZ, R72.H0_H0 ;  /* 0x20000048ff487230 */ /* 0x000fc40000004100 */
[----:B------:R-:W-:Y:S02]  /*5240*/  HADD2.F32 R47, -RZ, R47.H0_H0 ;  /* 0x2000002fff2f7230 */ /* 0x000fe40000004100 */
[-C--:B------:R-:W-:Y:S01]  /*5250*/  FMUL.FTZ R74, R46, R69.reuse ;  /* 0x000000452e4a7220 */ /* 0x080fe20000410000 */
[----:B------:R-:W-:Y:S02]  /*5260*/  HADD2.F32 R68, -RZ, R68.H0_H0 ;  /* 0x20000044ff447230 */ /* 0x000fe40000004100 */
[-C--:B------:R-:W-:Y:S01]  /*5270*/  FMUL.FTZ R76, R51, R72.reuse ;  /* 0x00000048334c7220 */ /* 0x080fe20000410000 */
[----:B------:R-:W-:Y:S02]  /*5280*/  HADD2.F32 R70, -RZ, R73.H0_H0 ;  /* 0x20000049ff467230 */ /* 0x000fe40000004100 */
[----:B------:R-:W-:Y:S01]  /*5290*/  FMUL.FTZ R69, R45, R69 ;  /* 0x000000452d457220 */ /* 0x000fe20000410000 */
[----:B------:R-:W-:Y:S01]  /*52a0*/  FMUL.FTZ R72, R47, R72 ;  /* 0x000000482f487220 */ /* 0x000fe20000410000 */
[----:B------:R-:W-:Y:S01]  /*52b0*/  FFMA.FTZ R74, R45, R68, -R74 ;  /* 0x000000442d4a7223 */ /* 0x000fe2000001084a */
[----:B------:R-:W-:-:S02]  /*52c0*/  HADD2.F32 R160, -RZ, R160.H0_H0 ;  /* 0x200000a0ffa07230 */ /* 0x000fc40000004100 */
[----:B------:R-:W-:Y:S01]  /*52d0*/  FFMA.FTZ R71, R46, R68, R69 ;  /* 0x000000442e477223 */ /* 0x000fe20000010045 */
[-C--:B------:R-:W-:Y:S01]  /*52e0*/  FFMA.FTZ R75, R51, R70.reuse, R72 ;  /* 0x00000046334b7223 */ /* 0x080fe20000010048 */
[----:B------:R-:W-:Y:S02]  /*52f0*/  HADD2.F32 R51, -RZ, R162.H1_H1 ;  /* 0x300000a2ff337230 */ /* 0x000fe40000004100 */
[----:B------:R-:W-:Y:S01]  /*5300*/  FFMA.FTZ R76, R47, R70, -R76 ;  /* 0x000000462f4c7223 */ /* 0x000fe2000001084c */
[----:B------:R-:W-:Y:S02]  /*5310*/  HADD2.F32 R45, -RZ, R44.H1_H1 ;  /* 0x3000002cff2d7230 */ /* 0x000fe40000004100 */
[----:B------:R-:W-:Y:S02]  /*5320*/  HADD2.F32 R46, -RZ, R50.H1_H1 ;  /* 0x30000032ff2e7230 */ /* 0x000fe40000004100 */
[----:B------:R-:W-:Y:S02]  /*5330*/  HADD2.F32 R44, -RZ, R44.H0_H0 ;  /* 0x2000002cff2c7230 */ /* 0x000fe40000004100 */
[----:B------:R-:W-:Y:S01]  /*5340*/  FMUL.FTZ R69, R45, R160 ;  /* 0x000000a02d457220 */ /* 0x000fe20000410000 */
[----:B------:R-:W-:-:S02]  /*5350*/  HADD2.F32 R50, -RZ, R50.H0_H0 ;  /* 0x20000032ff327230 */ /* 0x000fc40000004100 */
[-C--:B------:R-:W-:Y:S01]  /*5360*/  FMUL.FTZ R73, R46, R51.reuse ;  /* 0x000000332e497220 */ /* 0x080fe20000410000 */
[--C-:B------:R-:W-:Y:S02]  /*5370*/  HADD2.F32 R47, -RZ, R151.reuse.H0_H0 ;  /* 0x20000097ff2f7230 */ /* 0x100fe40000004100 */
[----:B------:R-:W-:Y:S01]  /*5380*/  FMUL.FTZ R160, R44, R160 ;  /* 0x000000a02ca07220 */ /* 0x000fe20000410000 */
[----:B------:R-:W-:Y:S02]  /*5390*/  HADD2.F32 R151, -RZ, R151.H1_H1 ;  /* 0x30000097ff977230 */ /* 0x000fe40000004100 */
[----:B------:R-:W-:Y:S01]  /*53a0*/  FMUL.FTZ R51, R50, R51 ;  /* 0x0000003332337220 */ /* 0x000fe20000410000 */
[-C--:B------:R-:W-:Y:S01]  /*53b0*/  FFMA.FTZ R69, R44, R47.reuse, -R69 ;  /* 0x0000002f2c457223 */ /* 0x080fe20000010845 */
[----:B------:R-:W-:Y:S01]  /*53c0*/  FFMA.FTZ R160, R45, R47, R160 ;  /* 0x0000002f2da07223 */ /* 0x000fe200000100a0 */
[-C--:B------:R-:W-:Y:S01]  /*53d0*/  FFMA.FTZ R73, R50, R151.reuse, -R73 ;  /* 0x0000009732497223 */ /* 0x080fe20000010849 */
[----:B------:R-:W-:Y:S01]  /*53e0*/  FFMA.FTZ R46, R46, R151, R51 ;  /* 0x000000972e2e7223 */ /* 0x000fe20000010033 */
[----:B------:R-:W-:-:S02]  /*53f0*/  F2FP.F16.F32.PACK_AB R45, R71, R74 ;  /* 0x0000004a472d723e */ /* 0x000fc400000000ff */
[----:B------:R-:W-:Y:S02]  /*5400*/  F2FP.F16.F32.PACK_AB R47, R75, R76 ;  /* 0x0000004c4b2f723e */ /* 0x000fe400000000ff */
[----:B------:R-:W-:Y:S02]  /*5410*/  F2FP.F16.F32.PACK_AB R44, R160, R69 ;  /* 0x00000045a02c723e */ /* 0x000fe400000000ff */
[----:B------:R-:W-:-:S07]  /*5420*/  F2FP.F16.F32.PACK_AB R46, R46, R73 ;  /* 0x000000492e2e723e */ /* 0x000fce00000000ff */
.L_x_675:
[----:B------:R-:W-:Y:S05]  /*5430*/  BSYNC B2 ;  /* 0x0000000000027941 */ /* 0x000fea0003800000 */
.L_x_674:
[----:B--2---:R1:W-:Y:S02]  /*5440*/  STG.E.128 desc[UR60][R48.64+0x40], R44 ;  /* 0x0000402c30007986 */ /* 0x0043e4000c101d3c */
.L_x_673:
[----:B------:R-:W-:Y:S05]  /*5450*/  BSYNC B1 ;  /* 0x0000000000017941 */ /* 0x000fea0003800000 */
.L_x_672:
        /* <DEDUP_REMOVED lines=10> */
[--C-:B------:R-:W-:Y:S01]  /*5500*/  HADD2.F32 R46, -RZ, R45.reuse.H1_H1 ;  /* 0x3000002dff2e7230 */ /* 0x100fe20000004100 */
[--C-:B------:R-:W-:Y:S01]  /*5510*/  SHF.R.U64 R65, R66, 0x10, R67.reuse ;  /* 0x0000001042417819 */ /* 0x100fe20000001243 */
[----:B------:R-:W-:Y:S01]  /*5520*/  HADD2.F32 R45, -RZ, R45.H0_H0 ;  /* 0x2000002dff2d7230 */ /* 0x000fe20000004100 */
[----:B------:R-:W-:Y:S01]  /*5530*/  SHF.R.U32.HI R68, RZ, 0x10, R67 ;  /* 0x00000010ff447819 */ /* 0x000fe20000011643 */
[----:B------:R-:W-:Y:S02]  /*5540*/  HADD2.F32 R64, -RZ, R64.H0_H0 ;  /* 0x20000040ff407230 */ /* 0x000fe40000004100 */
[----:B------:R-:W-:Y:S02]  /*5550*/  HADD2.F32 R65, -RZ, R65.H0_H0 ;  /* 0x20000041ff417230 */ /* 0x000fe40000004100 */
[----:B------:R-:W-:-:S02]  /*5560*/  HADD2.F32 R68, -RZ, R68.H0_H0 ;  /* 0x20000044ff447230 */ /* 0x000fc40000004100 */
[--C-:B------:R-:W-:Y:S02]  /*5570*/  HADD2.F32 R51, -RZ, R47.reuse.H1_H1 ;  /* 0x3000002fff337230 */ /* 0x100fe40000004100 */
[CC--:B------:R-:W-:Y:S01]  /*5580*/  FMUL.FTZ R70, R46.reuse, R65.reuse ;  /* 0x000000412e467220 */ /* 0x0c0fe20000410000 */
[----:B------:R-:W-:Y:S02]  /*5590*/  HADD2.F32 R47, -RZ, R47.H0_H0 ;  /* 0x2000002fff2f7230 */ /* 0x000fe40000004100 */
[----:B------:R-:W-:Y:S01]  /*55a0*/  FMUL.FTZ R65, R45, R65 ;  /* 0x000000412d417220 */ /* 0x000fe20000410000 */
[----:B------:R-:W-:Y:S02]  /*55b0*/  HADD2.F32 R66, -RZ, R69.H0_H0 ;  /* 0x20000045ff427230 */ /* 0x000fe40000004100 */
[----:B------:R-:W-:Y:S01]  /*55c0*/  FMUL.FTZ R72, R51, R68 ;  /* 0x0000004433487220 */ /* 0x000fe20000410000 */
[-C--:B------:R-:W-:Y:S01]  /*55d0*/  FFMA.FTZ R70, R45, R64.reuse, -R70 ;  /* 0x000000402d467223 */ /* 0x080fe20000010846 */
[----:B------:R-:W-:Y:S01]  /*55e0*/  FFMA.FTZ R69, R46, R64, R65 ;  /* 0x000000402e457223 */ /* 0x000fe20000010041 */
[----:B------:R-:W-:Y:S01]  /*55f0*/  FMUL.FTZ R68, R47, R68 ;  /* 0x000000442f447220 */ /* 0x000fe20000410000 */
[----:B------:R-:W-:-:S02]  /*5600*/  HADD2.F32 R64, -RZ, R158.H0_H0 ;  /* 0x2000009eff407230 */ /* 0x000fc40000004100 */
[-C--:B------:R-:W-:Y:S01]  /*5610*/  FFMA.FTZ R72, R47, R66.reuse, -R72 ;  /* 0x000000422f487223 */ /* 0x080fe20000010848 */
[----:B------:R-:W-:Y:S02]  /*5620*/  HADD2.F32 R65, -RZ, R158.H1_H1 ;  /* 0x3000009eff417230 */ /* 0x000fe40000004100 */
[----:B------:R-:W-:Y:S01]  /*5630*/  FFMA.FTZ R73, R51, R66, R68 ;  /* 0x0000004233497223 */ /* 0x000fe20000010044 */
        /* <DEDUP_REMOVED lines=18> */
.L_x_679:
[----:B------:R-:W-:Y:S05]  /*5760*/  BSYNC B2 ;  /* 0x0000000000027941 */ /* 0x000fea0003800000 */
.L_x_678:
[----:B--2---:R1:W-:Y:S02]  /*5770*/  STG.E.128 desc[UR60][R48.64+0x80], R44 ;  /* 0x0000802c30007986 */ /* 0x0043e4000c101d3c */
.L_x_677:
[----:B------:R-:W-:Y:S05]  /*5780*/  BSYNC B1 ;  /* 0x0000000000017941 */ /* 0x000fea0003800000 */
.L_x_676:
        /* <DEDUP_REMOVED lines=19> */
[C---:B------:R-:W-:Y:S01]  /*58c0*/  FMUL.FTZ R61, R45.reuse, R61 ;  /* 0x0000003d2d3d7220 */ /* 0x040fe20000410000 */
[----:B------:R-:W-:Y:S02]  /*58d0*/  HADD2.F32 R47, -RZ, R47.H0_H0 ;  /* 0x2000002fff2f7230 */ /* 0x000fe40000004100 */
[-C--:B------:R-:W-:Y:S01]  /*58e0*/  FFMA.FTZ R66, R45, R60.reuse, -R66 ;  /* 0x0000003c2d427223 */ /* 0x080fe20000010842 */
[----:B------:R-:W-:Y:S01]  /*58f0*/  FFMA.FTZ R63, R46, R60, R61 ;  /* 0x0000003c2e3f7223 */ /* 0x000fe2000001003d */
[----:B------:R-:W-:Y:S02]  /*5900*/  HADD2.F32 R62, -RZ, R65.H0_H0 ;  /* 0x20000041ff3e7230 */ /* 0x000fe40000004100 */
[----:B------:R-:W-:Y:S01]  /*5910*/  FMUL.FTZ R68, R51, R64 ;  /* 0x0000004033447220 */ /* 0x000fe20000410000 */
[----:B------:R-:W-:-:S02]  /*5920*/  HADD2.F32 R60, -RZ, R133.H0_H0 ;  /* 0x20000085ff3c7230 */ /* 0x000fc40000004100 */
[C---:B------:R-:W-:Y:S01]  /*5930*/  FMUL.FTZ R64, R47.reuse, R64 ;  /* 0x000000402f407220 */ /* 0x040fe20000410000 */
[----:B------:R-:W-:Y:S02]  /*5940*/  HADD2.F32 R133, -RZ, R133.H1_H1 ;  /* 0x30000085ff857230 */ /* 0x000fe40000004100 */
[-C--:B------:R-:W-:Y:S01]  /*5950*/  FFMA.FTZ R68, R47, R62.reuse, -R68 ;  /* 0x0000003e2f447223 */ /* 0x080fe20000010844 */
[----:B------:R-:W-:Y:S02]  /*5960*/  HADD2.F32 R45, -RZ, R44.H1_H1 ;  /* 0x3000002cff2d7230 */ /* 0x000fe40000004100 */
[----:B------:R-:W-:Y:S01]  /*5970*/  FFMA.FTZ R67, R51, R62, R64 ;  /* 0x0000003e33437223 */ /* 0x000fe20000010040 */
        /* <DEDUP_REMOVED lines=17> */
.L_x_683:
[----:B------:R-:W-:Y:S05]  /*5a90*/  BSYNC B2 ;  /* 0x0000000000027941 */ /* 0x000fea0003800000 */
.L_x_682:
[----:B--2---:R1:W-:Y:S02]  /*5aa0*/  STG.E.128 desc[UR60][R48.64+0xc0], R44 ;  /* 0x0000c02c30007986 */ /* 0x0043e4000c101d3c */
.L_x_681:
[----:B------:R-:W-:Y:S05]  /*5ab0*/  BSYNC B1 ;  /* 0x0000000000017941 */ /* 0x000fea0003800000 */
.L_x_680:
        /* <DEDUP_REMOVED lines=13> */
[----:B------:R-:W-:Y:S01]  /*5b90*/  MOV R50, R46 ;  /* 0x0000002e00327202 */ /* 0x000fe20000000f00 */
[----:B------:R-:W-:Y:S01]  /*5ba0*/  HADD2.F32 R46, -RZ, R45.H1_H1 ;  /* 0x3000002dff2e7230 */ /* 0x000fe20000004100 */
[----:B------:R-:W-:Y:S01]  /*5bb0*/  SHF.R.U32.HI R60, RZ, 0x10, R59 ;  /* 0x00000010ff3c7819 */ /* 0x000fe2000001163b */
[----:B------:R-:W-:Y:S02]  /*5bc0*/  HADD2.F32 R57, -RZ, R57.H0_H0 ;  /* 0x20000039ff397230 */ /* 0x000fe40000004100 */
[----:B------:R-:W-:-:S02]  /*5bd0*/  HADD2.F32 R45, -RZ, R45.H0_H0 ;  /* 0x2000002dff2d7230 */ /* 0x000fc40000004100 */
[----:B------:R-:W-:Y:S02]  /*5be0*/  HADD2.F32 R60, -RZ, R60.H0_H0 ;  /* 0x2000003cff3c7230 */ /* 0x000fe40000004100 */
[CC--:B------:R-:W-:Y:S01]  /*5bf0*/  FMUL.FTZ R62, R46.reuse, R57.reuse ;  /* 0x000000392e3e7220 */ /* 0x0c0fe20000410000 */
[----:B------:R-:W-:Y:S02]  /*5c00*/  HADD2.F32 R58, -RZ, R61.H0_H0 ;  /* 0x2000003dff3a7230 */ /* 0x000fe40000004100 */
[C---:B------:R-:W-:Y:S01]  /*5c10*/  FMUL.FTZ R57, R45.reuse, R57 ;  /* 0x000000392d397220 */ /* 0x040fe20000410000 */
[----:B------:R-:W-:Y:S01]  /*5c20*/  FFMA.FTZ R62, R45, R56, -R62 ;  /* 0x000000382d3e7223 */ /* 0x000fe2000001083e */
[----:B------:R-:W-:Y:S02]  /*5c30*/  FMUL.FTZ R64, R51, R60 ;  /* 0x0000003c33407220 */ /* 0x000fe40000410000 */
[----:B------:R-:W-:Y:S01]  /*5c40*/  FFMA.FTZ R59, R46, R56, R57 ;  /* 0x000000382e3b7223 */ /* 0x000fe20000010039 */
        /* <DEDUP_REMOVED lines=11> */
[--C-:B------:R-:W-:Y:S02]  /*5d00*/  HADD2.F32 R47, -RZ, R130.reuse.H1_H1 ;  /* 0x30000082ff2f7230 */ /* 0x100fe40000004100 */
[----:B------:R-:W-:Y:S01]  /*5d10*/  FMUL.FTZ R56, R44, R56 ;  /* 0x000000382c387220 */ /* 0x000fe20000410000 */
[----:B------:R-:W-:Y:S02]  /*5d20*/  HADD2.F32 R51, -RZ, R130.H0_H0 ;  /* 0x20000082ff337230 */ /* 0x000fe40000004100 */
        /* <DEDUP_REMOVED lines=9> */
.L_x_687:
[----:B------:R-:W-:Y:S05]  /*5dc0*/  BSYNC B2 ;  /* 0x0000000000027941 */ /* 0x000fea0003800000 */
.L_x_686:
[----:B--2---:R1:W-:Y:S02]  /*5dd0*/  STG.E.128 desc[UR60][R48.64+0x100], R44 ;  /* 0x0001002c30007986 */ /* 0x0043e4000c101d3c */
.L_x_685:
[----:B------:R-:W-:Y:S05]  /*5de0*/  BSYNC B1 ;  /* 0x0000000000017941 */ /* 0x000fea0003800000 */
.L_x_684:
[----:B------:R-:W-:-:S13]  /*5df0*/  ISETP.NE.AND P3, PT, R39, RZ, PT ;  /* 0x000000ff2700720c */ /* 0x000fda0003f65270 */
        /* <DEDUP_REMOVED lines=10> */
[--C-:B------:R-:W-:Y:S01]  /*5ea0*/  HADD2.F32 R51, -RZ, R47.reuse.H1_H1 ;  /* 0x3000002fff337230 */ /* 0x100fe20000004100 */
        /* <DEDUP_REMOVED lines=10> */
[C---:B------:R-:W-:Y:S01]  /*5f50*/  FMUL.FTZ R53, R45.reuse, R53 ;  /* 0x000000352d357220 */ /* 0x040fe20000410000 */
[----:B------:R-:W-:Y:S01]  /*5f60*/  FFMA.FTZ R58, R45, R52, -R58 ;  /* 0x000000342d3a7223 */ /* 0x000fe2000001083a */
[----:B------:R-:W-:-:S02]  /*5f70*/  HADD2.F32 R45, -RZ, R44.H1_H1 ;  /* 0x3000002cff2d7230 */ /* 0x000fc40000004100 */
[----:B------:R-:W-:Y:S01]  /*5f80*/  FFMA.FTZ R59, R51, R54, R56 ;  /* 0x00000036333b7223 */ /* 0x000fe20000010038 */
[----:B------:R-:W-:Y:S01]  /*5f90*/  FFMA.FTZ R57, R46, R52, R53 ;  /* 0x000000342e397223 */ /* 0x000fe20000010035 */
[----:B------:R-:W-:Y:S02]  /*5fa0*/  HADD2.F32 R51, -RZ, R92.H1_H1 ;  /* 0x3000005cff337230 */ /* 0x000fe40000004100 */
[----:B------:R-:W-:Y:S01]  /*5fb0*/  FFMA.FTZ R60, R47, R54, -R60 ;  /* 0x000000362f3c7223 */ /* 0x000fe2000001083c */
[----:B------:R-:W-:Y:S02]  /*5fc0*/  HADD2.F32 R44, -RZ, R44.H0_H0 ;  /* 0x2000002cff2c7230 */ /* 0x000fe40000004100 */
[----:B------:R-:W-:Y:S02]  /*5fd0*/  HADD2.F32 R53, -RZ, R92.H0_H0 ;  /* 0x2000005cff357230 */ /* 0x000fe40000004100 */
[----:B------:R-:W-:Y:S01]  /*5fe0*/  FMUL.FTZ R55, R45, R51 ;  /* 0x000000332d377220 */ /* 0x000fe20000410000 */
[----:B------:R-:W-:-:S02]  /*5ff0*/  HADD2.F32 R46, -RZ, R50.H1_H1 ;  /* 0x30000032ff2e7230 */ /* 0x000fc40000004100 */
[----:B------:R-:W-:Y:S01]  /*6000*/  FMUL.FTZ R52, R44, R51 ;  /* 0x000000332c347220 */ /* 0x000fe20000410000 */
[----:B------:R-:W-:Y:S02]  /*6010*/  HADD2.F32 R50, -RZ, R50.H0_H0 ;  /* 0x20000032ff327230 */ /* 0x000fe40000004100 */
[--C-:B------:R-:W-:Y:S02]  /*6020*/  HADD2.F32 R47, -RZ, R93.reuse.H1_H1 ;  /* 0x3000005dff2f7230 */ /* 0x100fe40000004100 */
[-C--:B------:R-:W-:Y:S01]  /*6030*/  FMUL.FTZ R51, R46, R53.reuse ;  /* 0x000000352e337220 */ /* 0x080fe20000410000 */
        /* <DEDUP_REMOVED lines=10> */
.L_x_689:
[----:B------:R-:W-:Y:S05]  /*60e0*/  BSYNC B1 ;  /* 0x0000000000017941 */ /* 0x000fea0003800000 */
.L_x_688:
[----:B--2---:R1:W-:Y:S01]  /*60f0*/  STG.E.128 desc[UR60][R48.64+0x140], R44 ;  /* 0x0001402c30007986 */ /* 0x0043e2000c101d3c */
[----:B------:R-:W-:Y:S05]  /*6100*/  BRA `(.L_x_667) ;  /* 0x0000003c00c87947 */ /* 0x000fea0003800000 */
.L_x_635:
        /* <DEDUP_REMOVED lines=19> */
[----:B------:R-:W-:Y:S02]  /*6240*/  CS2R R52, SRZ ;  /* 0x0000000000347805 */ /* 0x000fe4000001ff00 */
[----:B------:R-:W-:Y:S01]  /*6250*/  CS2R R66, SRZ ;  /* 0x0000000000427805 */ /* 0x000fe2000001ff00 */
[----:B------:R-:W-:Y:S01]  /*6260*/  IMAD.X R45, R100, 0x1, R21, P2 ;  /* 0x00000001642d7824 */ /* 0x000fe200010e0615 */
[----:B------:R-:W-:Y:S02]  /*6270*/  LEA R68, P2, R44, UR4, 0x1 ;  /* 0x000000042c447c11 */ /* 0x000fe4000f8408ff */
[----:B------:R-:W-:-:S02]  /*6280*/  CS2R R64, SRZ ;  /* 0x0000000000407805 */ /* 0x000fc4000001ff00 */
[----:B------:R-:W-:Y:S01]  /*6290*/  LEA.HI.X R69, R44, UR5, R45, 0x1, P2 ;  /* 0x000000052c457c11 */ /* 0x000fe200090f0c2d */
[----:B------:R-:W-:Y:S01]  /*62a0*/  ULDC.64 UR4, c[0x0][0x400] ;  /* 0x0001000000047ab9 */ /* 0x000fe20000000a00 */
[----:B------:R-:W-:-:S05]  /*62b0*/  IADD3 R44, P2, R110, R92, RZ ;  /* 0x0000005c6e2c7210 */ /* 0x000fca0007f5e0ff */
[----:B------:R-:W-:Y:S01]  /*62c0*/  IMAD.X R45, R101, 0x1, R15, P2 ;  /* 0x00000001652d7824 */ /* 0x000fe200010e060f */
[----:B------:R-:W-:-:S04]  /*62d0*/  LEA R72, P2, R44, UR4, 0x1 ;  /* 0x000000042c487c11 */ /* 0x000fc8000f8408ff */
[----:B------:R-:W-:Y:S02]  /*62e0*/  LEA.HI.X R73, R44, UR5, R45, 0x1, P2 ;  /* 0x000000052c497c11 */ /* 0x000fe400090f0c2d */
[----:B------:R-:W-:Y:S02]  /*62f0*/  ISETP.GE.AND P2, PT, R18, R126, PT ;  /* 0x0000007e1200720c */ /* 0x000fe40003f46270 */
[----:B------:R-:W-:Y:S02]  /*6300*/  CS2R R50, SRZ ;  /* 0x0000000000327805 */ /* 0x000fe4000001ff00 */
[----:B------:R-:W-:Y:S02]  /*6310*/  CS2R R48, SRZ ;  /* 0x0000000000307805 */ /* 0x000fe4000001ff00 */
[----:B------:R-:W-:Y:S02]  /*6320*/  CS2R R62, SRZ ;  /* 0x00000000003e7805 */ /* 0x000fe4000001ff00 */
[----:B------:R-:W-:-:S05]  /*6330*/  CS2R R60, SRZ ;  /* 0x00000000003c7805 */ /* 0x000fca000001ff00 */
[----:B------:R0:W5:Y:S04]  /*6340*/  @!P2 LDG.E.128 R52, desc[UR60][R68.64] ;  /* 0x0000003c4434a981 */ /* 0x000168000c1e1d00 */
[----:B------:R0:W5:Y:S01]  /*6350*/  @!P2 LDG.E.128 R64, desc[UR60][R72.64] ;  /* 0x0000003c4840a981 */ /* 0x000162000c1e1d00 */
[----:B------:R-:W-:Y:S02]  /*6360*/  ISETP.GE.AND P2, PT, R0, R126, PT ;  /* 0x0000007e0000720c */ /* 0x000fe40003f46270 */
[----:B------:R-:W-:Y:S02]  /*6370*/  CS2R R46, SRZ ;  /* 0x00000000002e7805 */ /* 0x000fe4000001ff00 */
[----:B------:R-:W-:Y:S02]  /*6380*/  CS2R R44, SRZ ;  /* 0x00000000002c7805 */ /* 0x000fe4000001ff00 */
[----:B------:R-:W-:-:S02]  /*6390*/  CS2R R58, SRZ ;  /* 0x00000000003a7805 */ /* 0x000fc4000001ff00 */
[----:B------:R-:W-:-:S05]  /*63a0*/  CS2R R56, SRZ ;  /* 0x0000000000387805 */ /* 0x000fca000001ff00 */
[----:B------:R0:W5:Y:S04]  /*63b0*/  @!P2 LDG.E.128 R48, desc[UR60][R68.64+0x40] ;  /* 0x0000403c4430a981 */ /* 0x000168000c1e1d00 */
[----:B------:R0:W5:Y:S01]  /*63c0*/  @!P2 LDG.E.128 R60, desc[UR60][R72.64+0x40] ;  /* 0x0000403c483ca981 */ /* 0x000162000c1e1d00 */
[----:B------:R-:W-:-:S13]  /*63d0*/  ISETP.GE.AND P2, PT, R3, R126, PT ;  /* 0x0000007e0300720c */ /* 0x000fda0003f46270 */
[----:B------:R0:W5:Y:S04]  /*63e0*/  @!P2 LDG.E.128 R44, desc[UR60][R68.64+0x80] ;  /* 0x0000803c442ca981 */ /* 0x000168000c1e1d00 */
[----:B------:R0:W5:Y:S02]  /*63f0*/  @!P2 LDG.E.128 R56, desc[UR60][R72.64+0x80] ;  /* 0x0000803c4838a981 */ /* 0x000164000c1e1d00 */
.L_x_691:
[----:B------:R-:W-:Y:S05]  /*6400*/  BSYNC B1 ;  /* 0x0000000000017941 */ /* 0x000fea0003800000 */
.L_x_690:
[----:B------:R-:W-:Y:S01]  /*6410*/  ISETP.GE.AND P3, PT, R227, R43, PT ;  /* 0x0000002be300720c */ /* 0x000fe20003f66270 */
[----:B------:R-:W-:Y:S01]  /*6420*/  BSSY B1, `(.L_x_692) ;  /* 0x000002e000017945 */ /* 0x000fe20003800000 */
[----:B0-----:R-:W-:Y:S02]  /*6430*/  CS2R R68, SRZ ;  /* 0x0000000000447805 */ /* 0x001fe4000001ff00 */
        /* <DEDUP_REMOVED lines=9> */
[----:B-----5:R-:W-:Y:S01]  /*64d0*/  MOV R98, R46 ;  /* 0x0000002e00627202 */ /* 0x020fe20000000f00 */
[----:B------:R-:W-:Y:S01]  /*64e0*/  IMAD.MOV.U32 R97, RZ, RZ, R47 ;  /* 0x000000ffff617224 */ /* 0x000fe200078e002f */
[----:B------:R-:W-:Y:S01]  /*64f0*/  CS2R R88, SRZ ;  /* 0x0000000000587805 */ /* 0x000fe2000001ff00 */
[----:B------:R-:W-:Y:S06]  /*6500*/  @P3 BRA `(.L_x_693) ;  /* 0x00000000007c3947 */ /* 0x000fec0003800000 */
[----:B------:R-:W-:Y:S01]  /*6510*/  IADD3 R94, P2, P5, R104, R94, R12 ;  /* 0x0000005e685e7210 */ /* 0x000fe20007d5e00c */
[----:B------:R-:W-:Y:S01]  /*6520*/  ULDC.64 UR4, c[0x0][0x3e8] ;  /* 0x0000fa0000047ab9 */ /* 0x000fe20000000a00 */
[----:B------:R-:W-:Y:S02]  /*6530*/  CS2R R78, SRZ ;  /* 0x00000000004e7805 */ /* 0x000fe4000001ff00 */
[----:B------:R-:W-:Y:S02]  /*6540*/  CS2R R76, SRZ ;  /* 0x00000000004c7805 */ /* 0x000fe4000001ff00 */
[----:B------:R-:W-:Y:S02]  /*6550*/  IADD3.X R69, R21, R100, R11, P2, P5 ;  /* 0x0000006415457210 */ /* 0x000fe400017ea40b */
[----:B------:R-:W-:Y:S02]  /*6560*/  CS2R R90, SRZ ;  /* 0x00000000005a7805 */ /* 0x000fe4000001ff00 */
[----:B------:R-:W-:-:S02]  /*6570*/  IADD3 R68, P2, P5, R110, R92, R10 ;  /* 0x0000005c6e447210 */ /* 0x000fc40007d5e00a */
[----:B------:R-:W-:Y:S02]  /*6580*/  CS2R R88, SRZ ;  /* 0x0000000000587805 */ /* 0x000fe4000001ff00 */
        /* <DEDUP_REMOVED lines=23> */
.L_x_693:
[----:B------:R-:W-:Y:S05]  /*6700*/  BSYNC B1 ;  /* 0x0000000000017941 */ /* 0x000fea0003800000 */
.L_x_692:
[----:B0-----:R-:W2:Y:S01]  /*6710*/  LDL R92, [R1+0x14] ;  /* 0x00001400015c7983 */ /* 0x001ea20000100800 */
[----:B------:R-:W-:Y:S01]  /*6720*/  IMAD.MOV.U32 R93, RZ, RZ, R45 ;  /* 0x000000ffff5d7224 */ /* 0x000fe200078e002d */
[----:B------:R-:W-:Y:S01]  /*6730*/  PRMT R176, R98, 0x5410, R97 ;  /* 0x0000541062b07816 */ /* 0x000fe20000000061 */
[----:B------:R-:W-:Y:S02]  /*6740*/  IMAD.MOV.U32 R94, RZ, RZ, R48 ;  /* 0x000000ffff5e7224 */ /* 0x000fe400078e0030 */
[----:B------:R-:W-:-:S03]  /*6750*/  IMAD.MOV.U32 R95, RZ, RZ, R49 ;  /* 0x000000ffff5f7224 */ /* 0x000fc600078e0031 */
[----:B------:R-:W-:Y:S01]  /*6760*/  PRMT R181, R94, 0x7610, R181 ;  /* 0x000076105eb57816 */ /* 0x000fe200000000b5 */
[----:B------:R-:W-:Y:S01]  /*6770*/  IMAD.MOV.U32 R94, RZ, RZ, R52 ;  /* 0x000000ffff5e7224 */ /* 0x000fe200078e0034 */
[----:B------:R-:W-:Y:S01]  /*6780*/  PRMT R183, R95, 0x7610, R183 ;  /* 0x000076105fb77816 */ /* 0x000fe200000000b7 */
[----:B------:R-:W-:-:S05]  /*6790*/  IMAD.MOV.U32 R95, RZ, RZ, R53 ;  /* 0x000000ffff5f7224 */ /* 0x000fca00078e0035 */
[----:B------:R-:W-:Y:S01]  /*67a0*/  PRMT R169, R95, 0x7610, R169 ;  /* 0x000076105fa97816 */ /* 0x000fe200000000a9 */
[----:B------:R-:W-:Y:S01]  /*67b0*/  IMAD.MOV.U32 R95, RZ, RZ, R59 ;  /* 0x000000ffff5f7224 */ /* 0x000fe200078e003b */
[----:B--2---:R-:W-:Y:S01]  /*67c0*/  R2UR UR4, R92 ;  /* 0x000000005c0472ca */ /* 0x004fe200000e0000 */
[----:B------:R-:W-:-:S05]  /*67d0*/  IMAD.MOV.U32 R92, RZ, RZ, R44 ;  /* 0x000000ffff5c7224 */ /* 0x000fca00078e002c */
[----:B------:R-:W-:Y:S01]  /*67e0*/  PRMT R177, R92, 0x5410, R93 ;  /* 0x000054105cb17816 */ /* 0x000fe2000000005d */
[----:B------:R-:W-:Y:S01]  /*67f0*/  IMAD.MOV.U32 R93, RZ, RZ, R51 ;  /* 0x000000ffff5d7224 */ /* 0x000fe200078e0033 */
[----:B------:R-:W-:-:S04]  /*6800*/  MOV R92, R50 ;  /* 0x00000032005c7202 */ /* 0x000fc80000000f00 */
[----:B------:R-:W-:Y:S01]  /*6810*/  PRMT R182, R93, 0x7610, R182 ;  /* 0x000076105db67816 */ /* 0x000fe200000000b6 */
[----:B------:R-:W-:Y:S01]  /*6820*/  IMAD.MOV.U32 R93, RZ, RZ, R55 ;  /* 0x000000ffff5d7224 */ /* 0x000fe200078e0037 */
[----:B------:R-:W-:Y:S01]  /*6830*/  PRMT R180, R92, 0x7610, R180 ;  /* 0x000076105cb47816 */ /* 0x000fe200000000b4 */
[----:B------:R-:W-:Y:S01]  /*6840*/  UISETP.NE.AND UP0, UPT, UR4, 0x3, UPT ;  /* 0x000000030400788c */ /* 0x000fe2000bf05270 */
[----:B------:R-:W-:Y:S02]  /*6850*/  MOV R92, R54 ;  /* 0x00000036005c7202 */ /* 0x000fe40000000f00 */
[----:B------:R-:W-:Y:S01]  /*6860*/  PRMT R184, R93, 0x5410, R94 ;  /* 0x000054105db87816 */ /* 0x000fe2000000005e */
[----:B------:R-:W-:Y:S01]  /*6870*/  IMAD.MOV.U32 R93, RZ, RZ, R56 ;  /* 0x000000ffff5d7224 */ /* 0x000fe200078e0038 */
[----:B------:R-:W-:Y:S01]  /*6880*/  PRMT R183, R183, 0x5410, R92 ;  /* 0x00005410b7b77816 */ /* 0x000fe2000000005c */
[----:B------:R-:W-:Y:S01]  /*6890*/  IMAD.MOV.U32 R92, RZ, RZ, R57 ;  /* 0x000000ffff5c7224 */ /* 0x000fe200078e0039 */
[----:B------:R-:W-:-:S02]  /*68a0*/  MOV R94, R58 ;  /* 0x0000003a005e7202 */ /* 0x000fc40000000f00 */
[----:B------:R-:W-:Y:S02]  /*68b0*/  PLOP3.LUT P2, PT, PT, PT, UP0, 0x80, 0x0 ;  /* 0x000000000000781c */ /* 0x000fe40003f4f008 */
        /* <DEDUP_REMOVED lines=8> */
[----:B------:R-:W-:Y:S01]  /*6940*/  PRMT R181, R181, 0x5410, R93 ;  /* 0x00005410b5b57816 */ /* 0x000fe2000000005d */
[----:B------:R-:W-:Y:S01]  /*6950*/  IMAD.MOV.U32 R93, RZ, RZ, R67 ;  /* 0x000000ffff5d7224 */ /* 0x000fe200078e0043 */
[----:B------:R-:W-:-:S02]  /*6960*/  PRMT R185, R92, 0x7610, R185 ;  /* 0x000076105cb97816 */ /* 0x000fc400000000b9 */
[----:B------:R-:W-:Y:S02]  /*6970*/  MOV R92, R66 ;  /* 0x00000042005c7202 */ /* 0x000fe40000000f00 */
[----:B------:R-:W-:Y:S01]  /*6980*/  PRMT R186, R93, 0x5410, R94 ;  /* 0x000054105dba7816 */ /* 0x000fe2000000005e */
[----:B-----5:R-:W-:Y:S01]  /*6990*/  IMAD.MOV.U32 R93, RZ, RZ, R68 ;  /* 0x000000ffff5d7224 */ /* 0x020fe200078e0044 */
[----:B------:R-:W-:Y:S01]  /*69a0*/  PRMT R185, R185, 0x5410, R92 ;  /* 0x00005410b9b97816 */ /* 0x000fe2000000005c */
[----:B------:R-:W-:Y:S01]  /*69b0*/  IMAD.MOV.U32 R92, RZ, RZ, R69 ;  /* 0x000000ffff5c7224 */ /* 0x000fe200078e0045 */
[----:B------:R-:W-:Y:S01]  /*69c0*/  PRMT R180, R180, 0x5410, R95 ;  /* 0x00005410b4b47816 */ /* 0x000fe2000000005f */
[----:B------:R-:W-:Y:S02]  /*69d0*/  IMAD.MOV.U32 R95, RZ, RZ, R65 ;  /* 0x000000ffff5f7224 */ /* 0x000fe400078e0041 */
[----:B------:R-:W-:Y:S01]  /*69e0*/  IMAD.MOV.U32 R94, RZ, RZ, R71 ;  /* 0x000000ffff5e7224 */ /* 0x000fe200078e0047 */
[----:B------:R-:W-:Y:S01]  /*69f0*/  PRMT R158, R92, 0x5410, R93 ;  /* 0x000054105c9e7816 */ /* 0x000fe2000000005d */
[----:B------:R-:W-:Y:S01]  /*6a00*/  IMAD.MOV.U32 R93, RZ, RZ, R72 ;  /* 0x000000ffff5d7224 */ /* 0x000fe200078e0048 */
[----:B------:R-:W-:Y:S01]  /*6a10*/  PRMT R166, R95, 0x7610, R166 ;  /* 0x000076105fa67816 */ /* 0x000fe200000000a6 */
[----:B------:R-:W-:Y:S01]  /*6a20*/  IMAD.MOV.U32 R92, RZ, RZ, R73 ;  /* 0x000000ffff5c7224 */ /* 0x000fe200078e0049 */
[----:B------:R-:W-:-:S04]  /*6a30*/  MOV R95, R70 ;  /* 0x00000046005f7202 */ /* 0x000fc80000000f00 */
        /* <DEDUP_REMOVED lines=20> */
[----:B------:R-:W-:Y:S02]  /*6b80*/  MOV R93, R90 ;  /* 0x0000005a005d7202 */ /* 0x000fe40000000f00 */
[----:B------:R-:W-:Y:S01]  /*6b90*/  PRMT R160, R95, 0x5410, R94 ;  /* 0x000054105fa07816 */ /* 0x000fe2000000005e */
[----:B------:R-:W-:Y:S01]  /*6ba0*/  IMAD.MOV.U32 R94, RZ, RZ, R87 ;  /* 0x000000ffff5e7224 */ /* 0x000fe200078e0057 */
[----:B------:R-:W-:Y:S01]  /*6bb0*/  PRMT R174, R93, 0x5410, R92 ;  /* 0x000054105dae7816 */ /* 0x000fe2000000005c */
[----:B------:R-:W-:Y:S01]  /*6bc0*/  IMAD.MOV.U32 R93, RZ, RZ, R88 ;  /* 0x000000ffff5d7224 */ /* 0x000fe200078e0058 */
[----:B------:R-:W-:Y:S01]  /*6bd0*/  MOV R95, R86 ;  /* 0x00000056005f7202 */ /* 0x000fe20000000f00 */
[----:B------:R-:W-:-:S03]  /*6be0*/  IMAD.MOV.U32 R92, RZ, RZ, R89 ;  /* 0x000000ffff5c7224 */ /* 0x000fc600078e0059 */
[----:B------:R-:W-:Y:S02]  /*6bf0*/  PRMT R162, R94, 0x5410, R95 ;  /* 0x000054105ea27816 */ /* 0x000fe4000000005f */
[----:B------:R-:W-:Y:S01]  /*6c00*/  PRMT R175, R93, 0x5410, R92 ;  /* 0x000054105daf7816 */ /* 0x000fe2000000005c */
[----:B------:R-:W-:Y:S06]  /*6c10*/  @!P2 BRA `(.L_x_694) ;  /* 0x000000000004a947 */ /* 0x000fec0003800000 */
[----:B------:R-:W-:Y:S01]  /*6c20*/  BPT.TRAP 0x1 ;  /* 0x000000040000795c */ /* 0x000fe20000300000 */
.L_x_694:
[----:B------:R-:W-:Y:S01]  /*6c30*/  IMAD R100, R16, 0x8, R2 ;  /* 0x0000000810647824 */ /* 0x000fe200078e0202 */
[----:B------:R-:W-:Y:S01]  /*6c40*/  SHF.L.U32 R101, R204, 0x1f, RZ ;  /* 0x0000001fcc657819 */ /* 0x000fe200000006ff */
[----:B------:R-:W0:Y:S01]  /*6c50*/  LDC R148, c[0x0][0x2f4] ;  /* 0x0000bd00ff947b82 */ /* 0x000e220000000800 */
[----:B------:R-:W-:Y:S01]  /*6c60*/  BSSY B1, `(.L_x_695) ;  /* 0x0000005000017945 */ /* 0x000fe20003800000 */
[----:B------:R-:W-:Y:S01]  /*6c70*/  MOV R129, R96 ;  /* 0x0000006000817202 */ /* 0x000fe20000000f00 */
[----:B------:R-:W1:Y:S05]  /*6c80*/  SYNCS.PHASECHK.TRANS64.TRYWAIT P5, [R100+URZ+0x36890], R101 ;  /* 0x03689065640075a7 */ /* 0x000e6a00080a017f */
[----:B------:R-:W2:Y:S01]  /*6c90*/  LDC.64 R130, c[0x0][0x300] ;  /* 0x0000c000ff827b82 */ /* 0x000ea20000000a00 */
[----:B-1----:R-:W-:Y:S05]  /*6ca0*/  @!P5 BRA `(.L_x_696) ;  /* 0x000002000038d947 */ /* 0x002fea0003800000 */
.L_x_997:
[----:B------:R-:W-:Y:S05]  /*6cb0*/  BSYNC B1 ;  /* 0x0000000000017941 */ /* 0x000fea0003800000 */
.L_x_695:
[----:B------:R-:W-:Y:S01]  /*6cc0*/  BSSY B1, `(.L_x_697) ;  /* 0x0000185000017945 */ /* 0x000fe20003800000 */
[----:B0-----:R-:W-:-:S03]  /*6cd0*/  IMAD.IADD R151, R148, 0x1, -R127 ;  /* 0x0000000194977824 */ /* 0x001fc600078e0a7f */
[----:B------:R-:W-:Y:S05]  /*6ce0*/  @P4 BRA `(.L_x_698) ;  /* 0x0000001800084947 */ /* 0x000fea0003800000 */
[----:B------:R-:W-:Y:S01]  /*6cf0*/  ISETP.NE.AND P4, PT, R31, RZ, PT ;  /* 0x000000ff1f00720c */ /* 0x000fe20003f85270 */
[-C--:B--2---:R-:W-:Y:S01]  /*6d00*/  IMAD R157, R150, R130.reuse, RZ ;  /* 0x00000082969d7224 */ /* 0x084fe200078e02ff */
[----:B------:R-:W-:Y:S01]  /*6d10*/  BSSY B2, `(.L_x_699) ;  /* 0x0000081000027945 */ /* 0x000fe20003800000 */
[----:B------:R-:W-:-:S04]  /*6d20*/  IMAD.WIDE.U32 R132, R17, R130, R128 ;  /* 0x0000008211847225 */ /* 0x000fc800078e0080 */
[----:B------:R-:W-:-:S04]  /*6d30*/  IMAD R157, R17, R131, R157 ;  /* 0x00000083119d7224 */ /* 0x000fc800078e029d */
[----:B------:R-:W-:Y:S02]  /*6d40*/  IMAD.IADD R157, R157, 0x1, R133 ;  /* 0x000000019d9d7824 */ /* 0x000fe400078e0285 */
[----:B------:R-:W-:Y:S05]  /*6d50*/  @!P4 BRA `(.L_x_700) ;  /* 0x0000000400f0c947 */ /* 0x000fea0003800000 */
[----:B------:R-:W-:Y:S01]  /*6d60*/  SEL R92, R127, R151, !P0 ;  /* 0x000000977f5c7207 */ /* 0x000fe20004000000 */
[----:B------:R-:W-:Y:S01]  /*6d70*/  BSSY B3, `(.L_x_701) ;  /* 0x000006e000037945 */ /* 0x000fe20003800000 */
[----:B------:R-:W-:Y:S02]  /*6d80*/  ISETP.GE.AND P4, PT, R18, R126, PT ;  /* 0x0000007e1200720c */ /* 0x000fe40003f86270 */
[----:B------:R-:W-:-:S04]  /*6d90*/  SHF.R.S32.HI R93, RZ, 0x1f, R92 ;  /* 0x0000001fff5d7819 */ /* 0x000fc8000001145c */
[----:B------:R-:W-:-:S04]  /*6da0*/  LEA.HI R93, R93, R92, RZ, 0x4 ;  /* 0x0000005c5d5d7211 */ /* 0x000fc800078f20ff */
[----:B------:R-:W-:-:S04]  /*6db0*/  LEA.HI.SX32 R165, R93, R120, 0x1c ;  /* 0x000000785da57211 */ /* 0x000fc800078fe2ff */
[----:B------:R-:W-:-:S04]  /*6dc0*/  SHF.R.S32.HI R93, RZ, 0x1f, R165 ;  /* 0x0000001fff5d7819 */ /* 0x000fc800000114a5 */
[----:B------:R-:W-:Y:S02]  /*6dd0*/  LEA.HI R93, R93, R165, RZ, 0x3 ;  /* 0x000000a55d5d7211 */ /* 0x000fe400078f18ff */
[----:B------:R-:W-:Y:S02]  /*6de0*/  SHF.L.U32 R165, R165, 0x3, RZ ;  /* 0x00000003a5a57819 */ /* 0x000fe400000006ff */
[----:B------:R-:W-:Y:S02]  /*6df0*/  SHF.R.S32.HI R93, RZ, 0x3, R93 ;  /* 0x00000003ff5d7819 */ /* 0x000fe4000001145d */
[----:B------:R-:W-:-:S03]  /*6e00*/  LOP3.LUT R92, R211, 0x38, R165, 0xf8, !PT ;  /* 0x00000038d35c7812 */ /* 0x000fc600078ef8a5 */
[----:B------:R-:W-:Y:S01]  /*6e10*/  IMAD R93, R93, 0x1c00, R213 ;  /* 0x00001c005d5d7824 */ /* 0x000fe200078e02d5 */
[----:B------:R-:W-:-:S05]  /*6e20*/  LOP3.LUT R92, R92, R212, RZ, 0x3c, !PT ;  /* 0x000000d45c5c7212 */ /* 0x000fca00078e3cff */
[----:B------:R-:W-:-:S04]  /*6e30*/  IMAD.IADD R92, R93, 0x1, R92 ;  /* 0x000000015d5c7824 */ /* 0x000fc800078e025c */
[C---:B------:R-:W-:Y:S02]  /*6e40*/  IMAD R96, R16.reuse, 0x5400, R92 ;  /* 0x0000540010607824 */ /* 0x040fe400078e025c */
[----:B------:R-:W-:Y:S02]  /*6e50*/  IMAD R92, R16, 0x5400, R147 ;  /* 0x00005400105c7824 */ /* 0x000fe400078e0293 */
[--C-:B------:R-:W-:Y:S02]  /*6e60*/  IMAD R96, R96, 0x2, R2.reuse ;  /* 0x0000000260607824 */ /* 0x100fe400078e0202 */
[----:B------:R-:W-:-:S04]  /*6e70*/  IMAD R92, R92, 0x2, R2 ;  /* 0x000000025c5c7824 */ /* 0x000fc800078e0202 */
[----:B------:R-:W0:Y:S04]  /*6e80*/  LDS.128 R96, [R96+0x21400] ;  /* 0x0214000060607984 */ /* 0x000e280000000c00 */
[----:B------:R-:W2:Y:S01]  /*6e90*/  LDS.128 R92, [R92+0x21400] ;  /* 0x021400005c5c7984 */ /* 0x000ea20000000c00 */
[----:B------:R-:W-:Y:S05]  /*6ea0*/  @P4 BRA `(.L_x_702) ;  /* 0x0000000400684947 */ /* 0x000fea0003800000 */
[----:B0-----:R-:W-:Y:S01]  /*6eb0*/  MOV R168, R97 ;  /* 0x0000006100a87202 */ /* 0x001fe20000000f00 */
[----:B--2---:R-:W-:Y:S01]  /*6ec0*/  IMAD.MOV.U32 R167, RZ, RZ, R93 ;  /* 0x000000ffffa77224 */ /* 0x004fe200078e005d */
[--C-:B------:R-:W-:Y:S01]  /*6ed0*/  SHF.R.U64 R52, R52, 0x10, R53.reuse ;  /* 0x0000001034347819 */ /* 0x100fe20000001235 */
[----:B------:R-:W-:Y:S01]  /*6ee0*/  HADD2.F32 R166, -RZ, R166.H0_H0 ;  /* 0x200000a6ffa67230 */ /* 0x000fe20000004100 */
[----:B------:R-:W-:Y:S01]  /*6ef0*/  SHF.R.U32.HI R53, RZ, 0x10, R53 ;  /* 0x00000010ff357819 */ /* 0x000fe20000011635 */
[----:B------:R-:W-:Y:S01]  /*6f00*/  HADD2.F32 R93, -RZ, R168.H0_H0 ;  /* 0x200000a8ff5d7230 */ /* 0x000fe20000004100 */
[----:B------:R-:W-:Y:S01]  /*6f10*/  SHF.R.U64 R54, R54, 0x10, R55 ;  /* 0x0000001036367819 */ /* 0x000fe20000001237 */
[----:B------:R-:W-:Y:S02]  /*6f20*/  HADD2.F32 R170, -RZ, R167.H0_H0 ;  /* 0x200000a7ffaa7230 */ /* 0x000fe40000004100 */
[----:B------:R-:W-:Y:S02]  /*6f30*/  HADD2.F32 R169, -RZ, R169.H0_H0 ;  /* 0x200000a9ffa97230 */ /* 0x000fe40000004100 */
[----:B------:R-:W-:Y:S01]  /*6f40*/  FMUL.FTZ R97, R93, R166 ;  /* 0x000000a65d617220 */ /* 0x000fe20000410000 */
[----:B------:R-:W-:-:S02]  /*6f50*/  HADD2.F32 R53, -RZ, R53.H0_H0 ;  /* 0x20000035ff357230 */ /* 0x000fc40000004100 */
[C---:B------:R-:W-:Y:S01]  /*6f60*/  FMUL.FTZ R166, R170.reuse, R166 ;  /* 0x000000a6aaa67220 */ /* 0x040fe20000410000 */
[----:B------:R-:W-:Y:S02]  /*6f70*/  HADD2.F32 R54, -RZ, R54.H0_H0 ;  /* 0x20000036ff367230 */ /* 0x000fe40000004100 */
[-C--:B------:R-:W-:Y:S01]  /*6f80*/  FFMA.FTZ R97, R170, R169.reuse, -R97 ;  /* 0x000000a9aa617223 */ /* 0x080fe20000010861 */
[----:B------:R-:W-:Y:S01]  /*6f90*/  FFMA.FTZ R93, R93, R169, R166 ;  /* 0x000000a95d5d7223 */ /* 0x000fe200000100a6 */
[--C-:B------:R-:W-:Y:S02]  /*6fa0*/  SHF.R.U32.HI R169, RZ, 0x10, R65.reuse ;  /* 0x00000010ffa97819 */ /* 0x100fe40000011641 */
[----:B------:R-:W-:Y:S01]  /*6fb0*/  SHF.R.U64 R166, R64, 0x10, R65 ;  /* 0x0000001040a67819 */ /* 0x000fe20000001241 */
[----:B------:R-:W-:Y:S02]  /*6fc0*/  HADD2.F32 R64, -RZ, R168.H1_H1 ;  /* 0x300000a8ff407230 */ /* 0x000fe40000004100 */
[----:B------:R-:W-:-:S02]  /*6fd0*/  HADD2.F32 R169, -RZ, R169.H0_H0 ;  /* 0x200000a9ffa97230 */ /* 0x000fc40000004100 */
[----:B------:R-:W-:Y:S02]  /*6fe0*/  HADD2.F32 R65, -RZ, R167.H1_H1 ;  /* 0x300000a7ff417230 */ /* 0x000fe40000004100 */
[----:B------:R-:W-:Y:S02]  /*6ff0*/  HADD2.F32 R166, -RZ, R166.H0_H0 ;  /* 0x200000a6ffa67230 */ /* 0x000fe40000004100 */
[-C--:B------:R-:W-:Y:S01]  /*7000*/  FMUL.FTZ R167, R64, R169.reuse ;  /* 0x000000a940a77220 */ /* 0x080fe20000410000 */
[----:B------:R-:W-:-:S03]  /*7010*/  FMUL.FTZ R169, R65, R169 ;  /* 0x000000a941a97220 */ /* 0x000fc60000410000 */
[-C--:B------:R-:W-:Y:S01]  /*7020*/  FFMA.FTZ R65, R65, R53.reuse, -R167 ;  /* 0x0000003541417223 */ /* 0x080fe200000108a7 */
[----:B------:R-:W-:Y:S02]  /*7030*/  HADD2.F32 R167, -RZ, R184.H0_H0 ;  /* 0x200000b8ffa77230 */ /* 0x000fe40000004100 */
[----:B------:R-:W-:Y:S01]  /*7040*/  FFMA.FTZ R53, R64, R53, R169 ;  /* 0x0000003540357223 */ /* 0x000fe200000100a9 */
[----:B------:R-:W-:Y:S02]  /*7050*/  IMAD.MOV.U32 R64, RZ, RZ, R95 ;  /* 0x000000ffff407224 */ /* 0x000fe400078e005f */
[----:B------:R-:W-:Y:S01]  /*7060*/  HADD2.F32 R169, -RZ, R186.H0_H0 ;  /* 0x200000baffa97230 */ /* 0x000fe20000004100 */
[----:B------:R-:W-:Y:S01]  /*7070*/  F2FP.F16.F32.PACK_AB R65, R65, R97 ;  /* 0x000000614141723e */ /* 0x000fe200000000ff */
[----:B------:R-:W-:Y:S01]  /*7080*/  HADD2.F32 R95, -RZ, R99.H0_H0 ;  /* 0x20000063ff5f7230 */ /* 0x000fe20000004100 */
[----:B------:R-:W-:Y:S01]  /*7090*/  F2FP.F16.F32.PACK_AB R53, R53, R93 ;  /* 0x0000005d3535723e */ /* 0x000fe200000000ff */
[--C-:B------:R-:W-:Y:S01]  /*70a0*/  HADD2.F32 R168, -RZ, R64.reuse.H0_H0 ;  /* 0x20000040ffa87230 */ /* 0x100fe20000004100 */
[----:B------:R-:W-:Y:S01]  /*70b0*/  MOV R93, R65 ;  /* 0x00000041005d7202 */ /* 0x000fe20000000f00 */
[----:B------:R-:W-:-:S02]  /*70c0*/  HADD2.F32 R64, -RZ, R64.H1_H1 ;  /* 0x30000040ff407230 */ /* 0x000fc40000004100 */
[----:B------:R-:W-:Y:S01]  /*70d0*/  FMUL.FTZ R170, R95, R169 ;  /* 0x000000a95faa7220 */ /* 0x000fe20000410000 */
[----:B------:R-:W-:-:S03]  /*70e0*/  IMAD.MOV.U32 R97, RZ, RZ, R53 ;  /* 0x000000ffff617224 */ /* 0x000fc600078e0035 */
[C---:B------:R-:W-:Y:S01]  /*70f0*/  FFMA.FTZ R170, R168.reuse, R167, -R170 ;  /* 0x000000a7a8aa7223 */ /* 0x040fe200000108aa */
[----:B------:R-:W-:Y:S01]  /*7100*/  FMUL.FTZ R168, R168, R169 ;  /* 0x000000a9a8a87220 */ /* 0x000fe20000410000 */
[----:B------:R-:W-:-:S03]  /*7110*/  HADD2.F32 R169, -RZ, R186.H1_H1 ;  /* 0x300000baffa97230 */ /* 0x000fc60000004100 */
[----:B------:R-:W-:Y:S01]  /*7120*/  FFMA.FTZ R168, R95, R167, R168 ;  /* 0x000000a75fa87223 */ /* 0x000fe200000100a8 */
[----:B------:R-:W-:Y:S02]  /*7130*/  SHF.R.U32.HI R95, RZ, 0x10, R55 ;  /* 0x00000010ff5f7819 */ /* 0x000fe40000011637 */
[--C-:B------:R-:W-:Y:S01]  /*7140*/  SHF.R.U64 R55, R66, 0x10, R67.reuse ;  /* 0x0000001042377819 */ /* 0x100fe20000001243 */
[----:B------:R-:W-:Y:S01]  /*7150*/  HADD2.F32 R66, -RZ, R99.H1_H1 ;  /* 0x30000063ff427230 */ /* 0x000fe20000004100 */
[----:B------:R-:W-:Y:S01]  /*7160*/  SHF.R.U32.HI R67, RZ, 0x10, R67 ;  /* 0x00000010ff437819 */ /* 0x000fe20000011643 */
[----:B------:R-:W-:Y:S02]  /*7170*/  HADD2.F32 R99, -RZ, R95.H0_H0 ;  /* 0x2000005fff637230 */ /* 0x000fe40000004100 */
[----:B------:R-:W-:Y:S02]  /*7180*/  HADD2.F32 R55, -RZ, R55.H0_H0 ;  /* 0x20000037ff377230 */ /* 0x000fe40000004100 */
[----:B------:R-:W-:-:S05]  /*7190*/  HADD2.F32 R67, -RZ, R67.H0_H0 ;  /* 0x20000043ff437230 */ /* 0x000fca0000004100 */
[----:B------:R-:W-:-:S04]  /*71a0*/  FMUL.FTZ R95, R66, R67 ;  /* 0x00000043425f7220 */ /* 0x000fc80000410000 */
[C---:B------:R-:W-:Y:S01]  /*71b0*/  FFMA.FTZ R95, R64.reuse, R99, -R95 ;  /* 0x00000063405f7223 */ /* 0x040fe2000001085f */
[----:B------:R-:W-:Y:S01]  /*71c0*/  FMUL.FTZ R64, R64, R67 ;  /* 0x0000004340407220 */ /* 0x000fe20000410000 */
[----:B------:R-:W-:-:S03]  /*71d0*/  HADD2.F32 R67, -RZ, R184.H1_H1 ;  /* 0x300000b8ff437230 */ /* 0x000fc60000004100 */
[----:B------:R-:W-:Y:S01]  /*71e0*/  FFMA.FTZ R64, R66, R99, R64 ;  /* 0x0000006342407223 */ /* 0x000fe20000010040 */
[----:B------:R-:W-:Y:S01]  /*71f0*/  HADD2.F32 R66, -RZ, R96.H0_H0 ;  /* 0x20000060ff427230 */ /* 0x000fe20000004100 */
[----:B------:R-:W-:Y:S01]  /*7200*/  F2FP.F16.F32.PACK_AB R95, R95, R170 ;  /* 0x000000aa5f5f723e */ /* 0x000fe200000000ff */
[--C-:B------:R-:W-:Y:S02]  /*7210*/  HADD2.F32 R99, -RZ, R92.reuse.H0_H0 ;  /* 0x2000005cff637230 */ /* 0x100fe40000004100 */
[----:B------:R-:W-:Y:S02]  /*7220*/  HADD2.F32 R92, -RZ, R92.H1_H1 ;  /* 0x3000005cff5c7230 */ /* 0x000fe40000004100 */
[-C--:B------:R-:W-:Y:S01]  /*7230*/  FMUL.FTZ R167, R66, R169.reuse ;  /* 0x000000a942a77220 */ /* 0x080fe20000410000 */
[----:B------:R-:W-:Y:S01]  /*7240*/  F2FP.F16.F32.PACK_AB R64, R64, R168 ;  /* 0x000000a84040723e */ /* 0x000fe200000000ff */
[C---:B------:R-:W-:Y:S02]  /*7250*/  FMUL.FTZ R169, R99.reuse, R169 ;  /* 0x000000a963a97220 */ /* 0x040fe40000410000 */
[----:B------:R-:W-:-:S02]  /*7260*/  FFMA.FTZ R167, R99, R67, -R167 ;  /* 0x0000004363a77223 */ /* 0x000fc400000108a7 */
[----:B------:R-:W-:Y:S01]  /*7270*/  FFMA.FTZ R169, R66, R67, R169 ;  /* 0x0000004342a97223 */ /* 0x000fe200000100a9 */
[----:B------:R-:W-:Y:S02]  /*7280*/  HADD2.F32 R66, -RZ, R96.H1_H1 ;  /* 0x30000060ff427230 */ /* 0x000fe40000004100 */
[----:B------:R-:W-:Y:S02]  /*7290*/  HADD2.F32 R67, -RZ, R52.H0_H0 ;  /* 0x20000034ff437230 */ /* 0x000fe40000004100 */
[--C-:B------:R-:W-:Y:S02]  /*72a0*/  HADD2.F32 R96, -RZ, R94.reuse.H0_H0 ;  /* 0x2000005eff607230 */ /* 0x100fe40000004100 */
[-C--:B------:R-:W-:Y:S01]  /*72b0*/  FMUL.FTZ R52, R66, R166.reuse ;  /* 0x000000a642347220 */ /* 0x080fe20000410000 */
[C---:B------:R-:W-:Y:S01]  /*72c0*/  FMUL.FTZ R166, R92.reuse, R166 ;  /* 0x000000a65ca67220 */ /* 0x040fe20000410000 */
[----:B------:R-:W-:Y:S02]  /*72d0*/  HADD2.F32 R94, -RZ, R94.H1_H1 ;  /* 0x3000005eff5e7230 */ /* 0x000fe40000004100 */
[-C--:B------:R-:W-:Y:S01]  /*72e0*/  FFMA.FTZ R52, R92, R67.reuse, -R52 ;  /* 0x000000435c347223 */ /* 0x080fe20000010834 */
[----:B------:R-:W-:Y:S01]  /*72f0*/  FFMA.FTZ R66, R66, R67, R166 ;  /* 0x0000004342427223 */ /* 0x000fe200000100a6 */
[----:B------:R-:W-:-:S02]  /*7300*/  HADD2.F32 R166, -RZ, R185.H1_H1 ;  /* 0x300000b9ffa67230 */ /* 0x000fc40000004100 */
[--C-:B------:R-:W-:Y:S01]  /*7310*/  HADD2.F32 R67, -RZ, R98.reuse.H0_H0 ;  /* 0x20000062ff437230 */ /* 0x100fe20000004100 */
[----:B------:R-:W-:Y:S01]  /*7320*/  F2FP.F16.F32.PACK_AB R52, R52, R167 ;  /* 0x000000a73434723e */ /* 0x000fe200000000ff */
[----:B------:R-:W-:Y:S01]  /*7330*/  HADD2.F32 R92, -RZ, R183.H1_H1 ;  /* 0x300000b7ff5c7230 */ /* 0x000fe20000004100 */
[----:B------:R-:W-:Y:S01]  /*7340*/  F2FP.F16.F32.PACK_AB R66, R66, R169 ;  /* 0x000000a94242723e */ /* 0x000fe200000000ff */
[----:B------:R-:W-:Y:S02]  /*7350*/  HADD2.F32 R98, -RZ, R98.H1_H1 ;  /* 0x30000062ff627230 */ /* 0x000fe40000004100 */
[-C--:B------:R-:W-:Y:S01]  /*7360*/  FMUL.FTZ R99, R67, R166.reuse ;  /* 0x000000a643637220 */ /* 0x080fe20000410000 */
[----:B------:R-:W-:-:S03]  /*7370*/  FMUL.FTZ R166, R96, R166 ;  /* 0x000000a660a67220 */ /* 0x000fc60000410000 */
[-C--:B------:R-:W-:Y:S01]  /*7380*/  FFMA.FTZ R99, R96, R92.reuse, -R99 ;  /* 0x0000005c60637223 */ /* 0x080fe20000010863 */
[----:B------:R-:W-:Y:S01]  /*7390*/  FFMA.FTZ R166, R67, R92, R166 ;  /* 0x0000005c43a67223 */ /* 0x000fe200000100a6 */
[-C--:B------:R-:W-:Y:S01]  /*73a0*/  FMUL.FTZ R67, R98, R55.reuse ;  /* 0x0000003762437220 */ /* 0x080fe20000410000 */
[C---:B------:R-:W-:Y:S01]  /*73b0*/  FMUL.FTZ R55, R94.reuse, R55 ;  /* 0x000000375e377220 */ /* 0x040fe20000410000 */
[----:B------:R-:W-:Y:S02]  /*73c0*/  IMAD.MOV.U32 R92, RZ, RZ, R52 ;  /* 0x000000ffff5c7224 */ /* 0x000fe400078e0034 */
[-C--:B------:R-:W-:Y:S01]  /*73d0*/  FFMA.FTZ R67, R94, R54.reuse, -R67 ;  /* 0x000000365e437223 */ /* 0x080fe20000010843 */
[----:B------:R-:W-:Y:S01]  /*73e0*/  FFMA.FTZ R55, R98, R54, R55 ;  /* 0x0000003662377223 */ /* 0x000fe20000010037 */
[----:B------:R-:W-:-:S03]  /*73f0*/  IMAD.MOV.U32 R96, RZ, RZ, R66 ;  /* 0x000000ffff607224 */ /* 0x000fc600078e0042 */
[----:B------:R-:W-:Y:S01]  /*7400*/  F2FP.F16.F32.PACK_AB R67, R67, R99 ;  /* 0x000000634343723e */ /* 0x000fe200000000ff */
[----:B------:R-:W-:Y:S01]  /*7410*/  IMAD.MOV.U32 R99, RZ, RZ, R64 ;  /* 0x000000ffff637224 */ /* 0x000fe200078e0040 */
[----:B------:R-:W-:-:S03]  /*7420*/  F2FP.F16.F32.PACK_AB R55, R55, R166 ;  /* 0x000000a63737723e */ /* 0x000fc600000000ff */
[----:B------:R-:W-:Y:S01]  /*7430*/  IMAD.MOV.U32 R94, RZ, RZ, R67 ;  /* 0x000000ffff5e7224 */ /* 0x000fe200078e0043 */
[----:B------:R-:W-:-:S07]  /*7440*/  MOV R98, R55 ;  /* 0x0000003700627202 */ /* 0x000fce0000000f00 */
.L_x_702:
[----:B------:R-:W-:Y:S05]  /*7450*/  BSYNC B3 ;  /* 0x0000000000037941 */ /* 0x000fea0003800000 */
.L_x_701:
[----:B------:R-:W-:-:S13]  /*7460*/  ISETP.GE.AND P4, PT, R165, R148, PT ;  /* 0x00000094a500720c */ /* 0x000fda0003f86270 */
[--C-:B------:R-:W-:Y:S02]  /*7470*/  @!P4 SHF.R.S32.HI R55, RZ, 0x1f, R165.reuse ;  /* 0x0000001fff37c819 */ /* 0x100fe400000114a5 */
[----:B------:R-:W-:-:S04]  /*7480*/  @!P4 IADD3 R165, P5, P6, R118, R132, R165 ;  /* 0x0000008476a5c210 */ /* 0x000fc80007ebe0a5 */
[----:B------:R-:W-:Y:S02]  /*7490*/  @!P4 IADD3.X R55, R7, R157, R55, P5, P6 ;  /* 0x0000009d0737c210 */ /* 0x000fe40002fec437 */
[----:B------:R-:W-:-:S04]  /*74a0*/  IADD3 R53, P5, P6, R118, R132, R26 ;  /* 0x0000008476357210 */ /* 0x000fc80007ebe01a */
[----:B------:R-:W-:Y:S02]  /*74b0*/  IADD3.X R54, R7, R157, R32, P5, P6 ;  /* 0x0000009d07367210 */ /* 0x000fe40002fec420 */
[----:B------:R-:W-:-:S04]  /*74c0*/  LEA R52, P5, R53, R124, 0x1 ;  /* 0x0000007c35347211 */ /* 0x000fc800078a08ff */
[----:B------:R-:W-:Y:S02]  /*74d0*/  LEA.HI.X R53, R53, R125, R54, 0x1, P5 ;  /* 0x0000007d35357211 */ /* 0x000fe400028f0c36 */
[----:B------:R-:W-:-:S03]  /*74e0*/  @!P4 LEA R54, P5, R165, R124, 0x1 ;  /* 0x0000007ca536c211 */ /* 0x000fc600078a08ff */
[----:B--2---:R2:W-:Y:S01]  /*74f0*/  STG.E.128 desc[UR60][R52.64], R92 ;  /* 0x0000005c34007986 */ /* 0x0045e2000c101d3c */
[----:B------:R-:W-:-:S05]  /*7500*/  @!P4 LEA.HI.X R55, R165, R125, R55, 0x1, P5 ;  /* 0x0000007da537c211 */ /* 0x000fca00028f0c37 */
[----:B0-----:R2:W-:Y:S04]  /*7510*/  @!P4 STG.E.128 desc[UR60][R54.64], R96 ;  /* 0x000000603600c986 */ /* 0x0015e8000c101d3c */
.L_x_700:
[----:B------:R-:W-:Y:S05]  /*7520*/  BSYNC B2 ;  /* 0x0000000000027941 */ /* 0x000fea0003800000 */
.L_x_699:
[----:B------:R-:W-:Y:S01]  /*7530*/  ISETP.NE.AND P4, PT, R35, RZ, PT ;  /* 0x000000ff2300720c */ /* 0x000fe20003f85270 */
[----:B------:R-:W-:-:S12]  /*7540*/  BSSY B2, `(.L_x_703) ;  /* 0x000007e000027945 */ /* 0x000fd80003800000 */
[----:B------:R-:W-:Y:S05]  /*7550*/  @!P4 BRA `(.L_x_704) ;  /* 0x0000000400f0c947 */ /* 0x000fea0003800000 */
[----:B--2---:R-:W-:Y:S01]  /*7560*/  SEL R52, R127, R151, !P1 ;  /* 0x000000977f347207 */ /* 0x004fe20004800000 */
[----:B------:R-:W-:Y:S01]  /*7570*/  BSSY B3, `(.L_x_705) ;  /* 0x0000070000037945 */ /* 0x000fe20003800000 */
[----:B------:R-:W-:Y:S02]  /*7580*/  IADD3 R92, P4, P5, R118, R132, R28 ;  /* 0x00000084765c7210 */ /* 0x000fe40007d9e01c */
[----:B------:R-:W-:Y:S02]  /*7590*/  SHF.R.S32.HI R53, RZ, 0x1f, R52 ;  /* 0x0000001fff357819 */ /* 0x000fe40000011434 */
[----:B------:R-:W-:Y:S02]  /*75a0*/  IADD3.X R93, R7, R157, R33, P4, P5 ;  /* 0x0000009d075d7210 */ /* 0x000fe400027ea421 */
[----:B------:R-:W-:Y:S02]  /*75b0*/  LEA.HI R53, R53, R52, RZ, 0x4 ;  /* 0x0000003435357211 */ /* 0x000fe400078f20ff */
[----:B------:R-:W-:-:S02]  /*75c0*/  ISETP.GE.AND P4, PT, R0, R126, PT ;  /* 0x0000007e0000720c */ /* 0x000fc40003f86270 */
[----:B------:R-:W-:-:S04]  /*75d0*/  LEA.HI.SX32 R94, R53, R27, 0x1c ;  /* 0x0000001b355e7211 */ /* 0x000fc800078fe2ff */
[----:B------:R-:W-:-:S04]  /*75e0*/  SHF.R.S32.HI R53, RZ, 0x1f, R94 ;  /* 0x0000001fff357819 */ /* 0x000fc8000001145e */
[----:B------:R-:W-:Y:S01]  /*75f0*/  LEA.HI R53, R53, R94, RZ, 0x3 ;  /* 0x0000005e35357211 */ /* 0x000fe200078f18ff */
[----:B------:R-:W-:-:S03]  /*7600*/  IMAD.SHL.U32 R94, R94, 0x8, RZ ;  /* 0x000000085e5e7824 */ /* 0x000fc600078e00ff */
[----:B------:R-:W-:Y:S02]  /*7610*/  SHF.R.S32.HI R53, RZ, 0x3, R53 ;  /* 0x00000003ff357819 */ /* 0x000fe40000011435 */
[----:B------:R-:W-:-:S03]  /*7620*/  LOP3.LUT R52, R211, 0x38, R94, 0xf8, !PT ;  /* 0x00000038d3347812 */ /* 0x000fc600078ef85e */
[----:B------:R-:W-:Y:S01]  /*7630*/  IMAD R53, R53, 0x1c00, R213 ;  /* 0x00001c0035357824 */ /* 0x000fe200078e02d5 */
[----:B------:R-:W-:-:S05]  /*7640*/  LOP3.LUT R52, R52, R212, RZ, 0x3c, !PT ;  /* 0x000000d434347212 */ /* 0x000fca00078e3cff */
[----:B------:R-:W-:-:S04]  /*7650*/  IMAD.IADD R52, R53, 0x1, R52 ;  /* 0x0000000135347824 */ /* 0x000fc800078e0234 */
[C---:B------:R-:W-:Y:S02]  /*7660*/  IMAD R64, R16.reuse, 0x5400, R52 ;  /* 0x0000540010407824 */ /* 0x040fe400078e0234 */
[----:B------:R-:W-:Y:S02]  /*7670*/  IMAD R52, R16, 0x5400, R146 ;  /* 0x0000540010347824 */ /* 0x000fe400078e0292 */
[----:B------:R-:W-:-:S03]  /*7680*/  IMAD R64, R64, 0x2, R2 ;  /* 0x0000000240407824 */ /* 0x000fc600078e0202 */
[----:B------:R-:W-:-:S03]  /*7690*/  LEA R52, R52, R2, 0x1 ;  /* 0x0000000234347211 */ /* 0x000fc600078e08ff */
[----:B------:R-:W0:Y:S04]  /*76a0*/  LDS.128 R64, [R64+0x21400] ;  /* 0x0214000040407984 */ /* 0x000e280000000c00 */
[----:B------:R-:W2:Y:S01]  /*76b0*/  LDS.128 R52, [R52+0x21400] ;  /* 0x0214000034347984 */ /* 0x000ea20000000c00 */
[----:B------:R-:W-:Y:S05]  /*76c0*/  @P4 BRA `(.L_x_706) ;  /* 0x0000000400684947 */ /* 0x000fea0003800000 */
[----:B0-----:R-:W-:Y:S01]  /*76d0*/  IMAD.MOV.U32 R97, RZ, RZ, R65 ;  /* 0x000000ffff617224 */ /* 0x001fe200078e0041 */
[----:B------:R-:W-:Y:S01]  /*76e0*/  SHF.R.U64 R48, R48, 0x10, R49 ;  /* 0x0000001030307819 */ /* 0x000fe20000001231 */
[----:B--2---:R-:W-:Y:S01]  /*76f0*/  IMAD.MOV.U32 R65, RZ, RZ, R53 ;  /* 0x000000ffff417224 */ /* 0x004fe200078e0035 */
[----:B------:R-:W-:Y:S01]  /*7700*/  SHF.R.U64 R60, R60, 0x10, R61 ;  /* 0x000000103c3c7819 */ /* 0x000fe2000000123d */
[----:B------:R-:W-:Y:S01]  /*7710*/  HADD2.F32 R98, -RZ, R185.H0_H0 ;  /* 0x200000b9ff627230 */ /* 0x000fe20000004100 */
[----:B------:R-:W-:Y:S01]  /*7720*/  SHF.R.U64 R62, R62, 0x10, R63 ;  /* 0x000000103e3e7819 */ /* 0x000fe2000000123f */
[----:B------:R-:W-:Y:S01]  /*7730*/  HADD2.F32 R95, -RZ, R97.H0_H0 ;  /* 0x20000061ff5f7230 */ /* 0x000fe20000004100 */
[----:B------:R-:W-:Y:S01]  /*7740*/  SHF.R.U64 R50, R50, 0x10, R51 ;  /* 0x0000001032327819 */ /* 0x000fe20000001233 */
[----:B------:R-:W-:Y:S02]  /*7750*/  HADD2.F32 R96, -RZ, R65.H0_H0 ;  /* 0x20000041ff607230 */ /* 0x000fe40000004100 */
[----:B------:R-:W-:-:S02]  /*7760*/  HADD2.F32 R53, -RZ, R183.H0_H0 ;  /* 0x200000b7ff357230 */ /* 0x000fc40000004100 */
[CC--:B------:R-:W-:Y:S01]  /*7770*/  FMUL.FTZ R99, R95.reuse, R98.reuse ;  /* 0x000000625f637220 */ /* 0x0c0fe20000410000 */
[----:B------:R-:W-:Y:S02]  /*7780*/  HADD2.F32 R65, -RZ, R65.H1_H1 ;  /* 0x30000041ff417230 */ /* 0x000fe40000004100 */
[C---:B------:R-:W-:Y:S01]  /*7790*/  FMUL.FTZ R98, R96.reuse, R98 ;  /* 0x0000006260627220 */ /* 0x040fe20000410000 */
[----:B------:R-:W-:Y:S02]  /*77a0*/  HADD2.F32 R166, -RZ, R181.H1_H1 ;  /* 0x300000b5ffa67230 */ /* 0x000fe40000004100 */
[-C--:B------:R-:W-:Y:S01]  /*77b0*/  FFMA.FTZ R96, R96, R53.reuse, -R99 ;  /* 0x0000003560607223 */ /* 0x080fe20000010863 */
[----:B------:R-:W-:Y:S02]  /*77c0*/  HADD2.F32 R60, -RZ, R60.H0_H0 ;  /* 0x2000003cff3c7230 */ /* 0x000fe40000004100 */
[----:B------:R-:W-:Y:S01]  /*77d0*/  FFMA.FTZ R95, R95, R53, R98 ;  /* 0x000000355f5f7223 */ /* 0x000fe20000010062 */
[----:B------:R-:W-:Y:S01]  /*77e0*/  SHF.R.U32.HI R98, RZ, 0x10, R61 ;  /* 0x00000010ff627819 */ /* 0x000fe2000001163d */
[----:B------:R-:W-:Y:S01]  /*77f0*/  HADD2.F32 R53, -RZ, R97.H1_H1 ;  /* 0x30000061ff357230 */ /* 0x000fe20000004100 */
[----:B------:R-:W-:Y:S01]  /*7800*/  SHF.R.U32.HI R97, RZ, 0x10, R49 ;  /* 0x00000010ff617819 */ /* 0x000fe20000011631 */
[----:B------:R-:W-:Y:S01]  /*7810*/  HADD2.F32 R61, -RZ, R55.H0_H0 ;  /* 0x20000037ff3d7230 */ /* 0x000fe20000004100 */
[----:B------:R-:W-:Y:S01]  /*7820*/  MOV R49, R67 ;  /* 0x0000004300317202 */ /* 0x000fe20000000f00 */
[----:B------:R-:W-:-:S02]  /*7830*/  HADD2.F32 R98, -RZ, R98.H0_H0 ;  /* 0x20000062ff627230 */ /* 0x000fc40000004100 */
        /* <DEDUP_REMOVED lines=8> */
[----:B------:R-:W-:Y:S01]  /*78c0*/  HADD2.F32 R97, -RZ, R182.H0_H0 ;  /* 0x200000b6ff617230 */ /* 0x000fe20000004100 */
[----:B------:R-:W-:Y:S01]  /*78d0*/  F2FP.F16.F32.PACK_AB R65, R65, R96 ;  /* 0x000000604141723e */ /* 0x000fe200000000ff */
[----:B------:R-:W-:Y:S02]  /*78e0*/  HADD2.F32 R55, -RZ, R55.H1_H1 ;  /* 0x30000037ff377230 */ /* 0x000fe40000004100 */
[-C--:B------:R-:W-:Y:S01]  /*78f0*/  FMUL.FTZ R99, R67, R98.reuse ;  /* 0x0000006243637220 */ /* 0x080fe20000410000 */
[----:B------:R-:W-:Y:S01]  /*7900*/  FMUL.FTZ R98, R61, R98 ;  /* 0x000000623d627220 */ /* 0x000fe20000410000 */
[----:B------:R-:W-:Y:S01]  /*7910*/  HADD2.F32 R48, -RZ, R48.H0_H0 ;  /* 0x20000030ff307230 */ /* 0x000fe20000004100 */
[----:B------:R-:W-:Y:S01]  /*7920*/  F2FP.F16.F32.PACK_AB R95, R53, R95 ;  /* 0x0000005f355f723e */ /* 0x000fe200000000ff */
[-C--:B------:R-:W-:Y:S01]  /*7930*/  FFMA.FTZ R61, R61, R97.reuse, -R99 ;  /* 0x000000613d3d7223 */ /* 0x080fe20000010863 */
[----:B------:R-:W-:Y:S01]  /*7940*/  FFMA.FTZ R98, R67, R97, R98 ;  /* 0x0000006143627223 */ /* 0x000fe20000010062 */
[----:B------:R-:W-:Y:S01]  /*7950*/  SHF.R.U32.HI R97, RZ, 0x10, R63 ;  /* 0x00000010ff617819 */ /* 0x000fe2000001163f */
[----:B------:R-:W-:Y:S01]  /*7960*/  HADD2.F32 R63, -RZ, R54.H0_H0 ;  /* 0x20000036ff3f7230 */ /* 0x000fe20000004100 */
[----:B------:R-:W-:Y:S01]  /*7970*/  SHF.R.U32.HI R67, RZ, 0x10, R51 ;  /* 0x00000010ff437819 */ /* 0x000fe20000011633 */
[----:B------:R-:W-:-:S02]  /*7980*/  HADD2.F32 R62, -RZ, R62.H0_H0 ;  /* 0x2000003eff3e7230 */ /* 0x000fc40000004100 */
[----:B------:R-:W-:Y:S02]  /*7990*/  HADD2.F32 R97, -RZ, R97.H0_H0 ;  /* 0x20000061ff617230 */ /* 0x000fe40000004100 */
[----:B------:R-:W-:Y:S02]  /*79a0*/  HADD2.F32 R67, -RZ, R67.H0_H0 ;  /* 0x20000043ff437230 */ /* 0x000fe40000004100 */
[----:B------:R-:W-:Y:S02]  /*79b0*/  HADD2.F32 R54, -RZ, R54.H1_H1 ;  /* 0x30000036ff367230 */ /* 0x000fe40000004100 */
[-C--:B------:R-:W-:Y:S01]  /*79c0*/  FMUL.FTZ R99, R49, R97.reuse ;  /* 0x0000006131637220 */ /* 0x080fe20000410000 */
[C---:B------:R-:W-:Y:S01]  /*79d0*/  FMUL.FTZ R97, R55.reuse, R97 ;  /* 0x0000006137617220 */ /* 0x040fe20000410000 */
[----:B------:R-:W-:Y:S02]  /*79e0*/  HADD2.F32 R50, -RZ, R50.H0_H0 ;  /* 0x20000032ff327230 */ /* 0x000fe40000004100 */
[-C--:B------:R-:W-:Y:S01]  /*79f0*/  FFMA.FTZ R55, R55, R67.reuse, -R99 ;  /* 0x0000004337377223 */ /* 0x080fe20000010863 */
[----:B------:R-:W-:Y:S01]  /*7a00*/  FFMA.FTZ R49, R49, R67, R97 ;  /* 0x0000004331317223 */ /* 0x000fe20000010061 */
[----:B------:R-:W-:-:S02]  /*7a10*/  HADD2.F32 R67, -RZ, R64.H0_H0 ;  /* 0x20000040ff437230 */ /* 0x000fc40000004100 */
[----:B------:R-:W-:Y:S01]  /*7a20*/  HADD2.F32 R99, -RZ, R52.H0_H0 ;  /* 0x20000034ff637230 */ /* 0x000fe20000004100 */
[----:B------:R-:W-:Y:S01]  /*7a30*/  F2FP.F16.F32.PACK_AB R55, R55, R61 ;  /* 0x0000003d3737723e */ /* 0x000fe200000000ff */
[----:B------:R-:W-:Y:S02]  /*7a40*/  HADD2.F32 R97, -RZ, R181.H0_H0 ;  /* 0x200000b5ff617230 */ /* 0x000fe40000004100 */
[-C--:B------:R-:W-:Y:S01]  /*7a50*/  FMUL.FTZ R165, R67, R166.reuse ;  /* 0x000000a643a57220 */ /* 0x080fe20000410000 */
[----:B------:R-:W-:Y:S02]  /*7a60*/  HADD2.F32 R64, -RZ, R64.H1_H1 ;  /* 0x30000040ff407230 */ /* 0x000fe40000004100 */
[C---:B------:R-:W-:Y:S01]  /*7a70*/  FMUL.FTZ R166, R99.reuse, R166 ;  /* 0x000000a663a67220 */ /* 0x040fe20000410000 */
[----:B------:R-:W-:Y:S02]  /*7a80*/  HADD2.F32 R52, -RZ, R52.H1_H1 ;  /* 0x30000034ff347230 */ /* 0x000fe40000004100 */
[-C--:B------:R-:W-:Y:S01]  /*7a90*/  FFMA.FTZ R165, R99, R97.reuse, -R165 ;  /* 0x0000006163a57223 */ /* 0x080fe200000108a5 */
[----:B------:R-:W-:Y:S01]  /*7aa0*/  F2FP.F16.F32.PACK_AB R49, R49, R98 ;  /* 0x000000623131723e */ /* 0x000fe200000000ff */
[----:B------:R-:W-:Y:S01]  /*7ab0*/  FFMA.FTZ R166, R67, R97, R166 ;  /* 0x0000006143a67223 */ /* 0x000fe200000100a6 */
[-C--:B------:R-:W-:Y:S01]  /*7ac0*/  FMUL.FTZ R67, R64, R60.reuse ;  /* 0x0000003c40437220 */ /* 0x080fe20000410000 */
[----:B------:R-:W-:Y:S01]  /*7ad0*/  FMUL.FTZ R60, R52, R60 ;  /* 0x0000003c343c7220 */ /* 0x000fe20000410000 */
[----:B------:R-:W-:-:S02]  /*7ae0*/  HADD2.F32 R97, -RZ, R180.H1_H1 ;  /* 0x300000b4ff617230 */ /* 0x000fc40000004100 */
[-C--:B------:R-:W-:Y:S01]  /*7af0*/  FFMA.FTZ R67, R52, R48.reuse, -R67 ;  /* 0x0000003034437223 */ /* 0x080fe20000010843 */
[----:B------:R-:W-:Y:S01]  /*7b00*/  FFMA.FTZ R60, R64, R48, R60 ;  /* 0x00000030403c7223 */ /* 0x000fe2000001003c */
[----:B------:R-:W-:Y:S02]  /*7b10*/  HADD2.F32 R48, -RZ, R66.H0_H0 ;  /* 0x20000042ff307230 */ /* 0x000fe40000004100 */
[----:B------:R-:W-:Y:S01]  /*7b20*/  HADD2.F32 R52, -RZ, R180.H0_H0 ;  /* 0x200000b4ff347230 */ /* 0x000fe20000004100 */
[----:B------:R-:W-:Y:S01]  /*7b30*/  F2FP.F16.F32.PACK_AB R67, R67, R165 ;  /* 0x000000a54343723e */ /* 0x000fe200000000ff */
[----:B------:R-:W-:Y:S02]  /*7b40*/  HADD2.F32 R66, -RZ, R66.H1_H1 ;  /* 0x30000042ff427230 */ /* 0x000fe40000004100 */
[-C--:B------:R-:W-:Y:S01]  /*7b50*/  FMUL.FTZ R64, R48, R97.reuse ;  /* 0x0000006130407220 */ /* 0x080fe20000410000 */
[----:B------:R-:W-:Y:S01]  /*7b60*/  FMUL.FTZ R97, R63, R97 ;  /* 0x000000613f617220 */ /* 0x000fe20000410000 */
[----:B------:R-:W-:Y:S01]  /*7b70*/  F2FP.F16.F32.PACK_AB R60, R60, R166 ;  /* 0x000000a63c3c723e */ /* 0x000fe200000000ff */
[----:B------:R-:W-:-:S02]  /*7b80*/  IMAD.MOV.U32 R53, RZ, RZ, R65 ;  /* 0x000000ffff357224 */ /* 0x000fc400078e0041 */
[-C--:B------:R-:W-:Y:S01]  /*7b90*/  FFMA.FTZ R64, R63, R52.reuse, -R64 ;  /* 0x000000343f407223 */ /* 0x080fe20000010840 */
[----:B------:R-:W-:Y:S01]  /*7ba0*/  FFMA.FTZ R97, R48, R52, R97 ;  /* 0x0000003430617223 */ /* 0x000fe20000010061 */
[-C--:B------:R-:W-:Y:S01]  /*7bb0*/  FMUL.FTZ R48, R66, R62.reuse ;  /* 0x0000003e42307220 */ /* 0x080fe20000410000 */
[C---:B------:R-:W-:Y:S01]  /*7bc0*/  FMUL.FTZ R62, R54.reuse, R62 ;  /* 0x0000003e363e7220 */ /* 0x040fe20000410000 */
[----:B------:R-:W-:Y:S01]  /*7bd0*/  IMAD.MOV.U32 R52, RZ, RZ, R67 ;  /* 0x000000ffff347224 */ /* 0x000fe200078e0043 */
[----:B------:R-:W-:Y:S01]  /*7be0*/  MOV R65, R95 ;  /* 0x0000005f00417202 */ /* 0x000fe20000000f00 */
[-C--:B------:R-:W-:Y:S01]  /*7bf0*/  FFMA.FTZ R48, R54, R50.reuse, -R48 ;  /* 0x0000003236307223 */ /* 0x080fe20000010830 */
[----:B------:R-:W-:Y:S01]  /*7c00*/  FFMA.FTZ R62, R66, R50, R62 ;  /* 0x00000032423e7223 */ /* 0x000fe2000001003e */
[----:B------:R-:W-:-:S03]  /*7c10*/  IMAD.MOV.U32 R67, RZ, RZ, R49 ;  /* 0x000000ffff437224 */ /* 0x000fc600078e0031 */
[----:B------:R-:W-:Y:S01]  /*7c20*/  F2FP.F16.F32.PACK_AB R48, R48, R64 ;  /* 0x000000403030723e */ /* 0x000fe200000000ff */
[----:B------:R-:W-:Y:S01]  /*7c30*/  IMAD.MOV.U32 R64, RZ, RZ, R60 ;  /* 0x000000ffff407224 */ /* 0x000fe200078e003c */
[----:B------:R-:W-:-:S03]  /*7c40*/  F2FP.F16.F32.PACK_AB R62, R62, R97 ;  /* 0x000000613e3e723e */ /* 0x000fc600000000ff */
[----:B------:R-:W-:Y:S02]  /*7c50*/  IMAD.MOV.U32 R54, RZ, RZ, R48 ;  /* 0x000000ffff367224 */ /* 0x000fe400078e0030 */
[----:B------:R-:W-:-:S07]  /*7c60*/  IMAD.MOV.U32 R66, RZ, RZ, R62 ;  /* 0x000000ffff427224 */ /* 0x000fce00078e003e */
.L_x_706:
[----:B------:R-:W-:Y:S05]  /*7c70*/  BSYNC B3 ;  /* 0x0000000000037941 */ /* 0x000fea0003800000 */
.L_x_705:
[----:B------:R-:W-:-:S13]  /*7c80*/  ISETP.GE.AND P4, PT, R94, R148, PT ;  /* 0x000000945e00720c */ /* 0x000fda0003f86270 */
[--C-:B------:R-:W-:Y:S02]  /*7c90*/  @!P4 SHF.R.S32.HI R51, RZ, 0x1f, R94.reuse ;  /* 0x0000001fff33c819 */ /* 0x100fe4000001145e */
[----:B------:R-:W-:-:S04]  /*7ca0*/  @!P4 IADD3 R94, P5, P6, R118, R132, R94 ;  /* 0x00000084765ec210 */ /* 0x000fc80007ebe05e */
[----:B------:R-:W-:Y:S02]  /*7cb0*/  @!P4 IADD3.X R51, R7, R157, R51, P5, P6 ;  /* 0x0000009d0733c210 */ /* 0x000fe40002fec433 */
[----:B------:R-:W-:-:S04]  /*7cc0*/  LEA R48, P5, R92, R124, 0x1 ;  /* 0x0000007c5c307211 */ /* 0x000fc800078a08ff */
[----:B------:R-:W-:Y:S02]  /*7cd0*/  LEA.HI.X R49, R92, R125, R93, 0x1, P5 ;  /* 0x0000007d5c317211 */ /* 0x000fe400028f0c5d */
[----:B------:R-:W-:-:S03]  /*7ce0*/  @!P4 LEA R50, P5, R94, R124, 0x1 ;  /* 0x0000007c5e32c211 */ /* 0x000fc600078a08ff */
[----:B--2---:R3:W-:Y:S01]  /*7cf0*/  STG.E.128 desc[UR60][R48.64], R52 ;  /* 0x0000003430007986 */ /* 0x0047e2000c101d3c */
[----:B------:R-:W-:-:S05]  /*7d00*/  @!P4 LEA.HI.X R51, R94, R125, R51, 0x1, P5 ;  /* 0x0000007d5e33c211 */ /* 0x000fca00028f0c33 */
[----:B0-----:R3:W-:Y:S04]  /*7d10*/  @!P4 STG.E.128 desc[UR60][R50.64], R64 ;  /* 0x000000403200c986 */ /* 0x0017e8000c101d3c */
.L_x_704:
[----:B------:R-:W-:Y:S05]  /*7d20*/  BSYNC B2 ;  /* 0x0000000000027941 */ /* 0x000fea0003800000 */
.L_x_703:
[----:B------:R-:W-:-:S13]  /*7d30*/  ISETP.NE.AND P4, PT, R36, RZ, PT ;  /* 0x000000ff2400720c */ /* 0x000fda0003f85270 */
[----:B------:R-:W-:Y:S05]  /*7d40*/  @!P4 BRA `(.L_x_698) ;  /* 0x0000000400f0c947 */ /* 0x000fea0003800000 */
[----:B---3--:R-:W3:Y:S01]  /*7d50*/  LDL R48, [R1+0x10] ;  /* 0x0000100001307983 */ /* 0x008ee20000100800 */
[----:B------:R-:W-:Y:S01]  /*7d60*/  IADD3 R60, P4, P5, R118, R132, R30 ;  /* 0x00000084763c7210 */ /* 0x000fe20007d9e01e */
[----:B------:R-:W-:Y:S03]  /*7d70*/  BSSY B2, `(.L_x_707) ;  /* 0x000006f000027945 */ /* 0x000fe60003800000 */
[----:B------:R-:W-:Y:S02]  /*7d80*/  IADD3.X R61, R7, R157, R34, P4, P5 ;  /* 0x0000009d073d7210 */ /* 0x000fe400027ea422 */
[----:B------:R-:W-:Y:S02]  /*7d90*/  ISETP.GE.AND P4, PT, R3, R126, PT ;  /* 0x0000007e0300720c */ /* 0x000fe40003f86270 */
[----:B---3--:R-:W-:-:S04]  /*7da0*/  LOP3.LUT P6, RZ, R48, 0x1, RZ, 0xc0, !PT ;  /* 0x0000000130ff7812 */ /* 0x008fc800078cc0ff */
[----:B------:R-:W-:-:S04]  /*7db0*/  SEL R48, R127, R151, !P6 ;  /* 0x000000977f307207 */ /* 0x000fc80007000000 */
        /* <DEDUP_REMOVED lines=10> */
[----:B------:R-:W-:Y:S02]  /*7e60*/  IMAD.IADD R49, R49, 0x1, R48 ;  /* 0x0000000131317824 */ /* 0x000fe400078e0230 */
[C---:B------:R-:W-:Y:S02]  /*7e70*/  IMAD R48, R16.reuse, 0x5400, R144 ;  /* 0x0000540010307824 */ /* 0x040fe400078e0290 */
[----:B--2---:R-:W-:Y:S02]  /*7e80*/  IMAD R52, R16, 0x5400, R49 ;  /* 0x0000540010347824 */ /* 0x004fe400078e0231 */
[--C-:B------:R-:W-:Y:S02]  /*7e90*/  IMAD R48, R48, 0x2, R2.reuse ;  /* 0x0000000230307824 */ /* 0x100fe400078e0202 */
[----:B------:R-:W-:-:S04]  /*7ea0*/  IMAD R52, R52, 0x2, R2 ;  /* 0x0000000234347824 */ /* 0x000fc800078e0202 */
[----:B------:R-:W0:Y:S04]  /*7eb0*/  LDS.128 R48, [R48+0x21400] ;  /* 0x0214000030307984 */ /* 0x000e280000000c00 */
[----:B------:R-:W2:Y:S01]  /*7ec0*/  LDS.128 R52, [R52+0x21400] ;  /* 0x0214000034347984 */ /* 0x000ea20000000c00 */
[----:B------:R-:W-:Y:S05]  /*7ed0*/  @P4 BRA `(.L_x_708) ;  /* 0x0000000400604947 */ /* 0x000fea0003800000 */
[--C-:B------:R-:W-:Y:S01]  /*7ee0*/  SHF.R.U64 R44, R44, 0x10, R45.reuse ;  /* 0x000000102c2c7819 */ /* 0x100fe2000000122d */
[----:B--2---:R-:W-:Y:S01]  /*7ef0*/  HADD2.F32 R64, -RZ, R53.H0_H0 ;  /* 0x20000035ff407230 */ /* 0x004fe20000004100 */
[----:B------:R-:W-:Y:S01]  /*7f00*/  SHF.R.U32.HI R63, RZ, 0x10, R45 ;  /* 0x00000010ff3f7819 */ /* 0x000fe2000001162d */
[----:B------:R-:W-:Y:S01]  /*7f10*/  HADD2.F32 R65, -RZ, R177.H1_H1 ;  /* 0x300000b1ff417230 */ /* 0x000fe20000004100 */
[--C-:B------:R-:W-:Y:S01]  /*7f20*/  SHF.R.U64 R45, R56, 0x10, R57.reuse ;  /* 0x00000010382d7819 */ /* 0x100fe20000001239 */
[----:B0-----:R-:W-:Y:S01]  /*7f30*/  HADD2.F32 R66, -RZ, R49.H0_H0 ;  /* 0x20000031ff427230 */ /* 0x001fe20000004100 */
[----:B------:R-:W-:Y:S01]  /*7f40*/  SHF.R.U32.HI R56, RZ, 0x10, R57 ;  /* 0x00000010ff387819 */ /* 0x000fe20000011639 */
[----:B------:R-:W-:Y:S01]  /*7f50*/  HADD2.F32 R67, -RZ, R53.H1_H1 ;  /* 0x30000035ff437230 */ /* 0x000fe20000004100 */
[--C-:B------:R-:W-:Y:S01]  /*7f60*/  SHF.R.U64 R57, R58, 0x10, R59.reuse ;  /* 0x000000103a397819 */ /* 0x100fe2000000123b */
[----:B------:R-:W-:Y:S01]  /*7f70*/  HADD2.F32 R49, -RZ, R49.H1_H1 ;  /* 0x30000031ff317230 */ /* 0x000fe20000004100 */
[----:B------:R-:W-:Y:S01]  /*7f80*/  SHF.R.U32.HI R58, RZ, 0x10, R59 ;  /* 0x00000010ff3a7819 */ /* 0x000fe2000001163b */
[----:B------:R-:W-:Y:S01]  /*7f90*/  HADD2.F32 R59, -RZ, R179.H1_H1 ;  /* 0x300000b3ff3b7230 */ /* 0x000fe20000004100 */
[--C-:B------:R-:W-:Y:S01]  /*7fa0*/  SHF.R.U64 R46, R46, 0x10, R47.reuse ;  /* 0x000000102e2e7819 */ /* 0x100fe2000000122f */
[----:B------:R-:W-:Y:S01]  /*7fb0*/  HADD2.F32 R56, -RZ, R56.H0_H0 ;  /* 0x20000038ff387230 */ /* 0x000fe20000004100 */
[----:B------:R-:W-:Y:S01]  /*7fc0*/  SHF.R.U32.HI R47, RZ, 0x10, R47 ;  /* 0x00000010ff2f7819 */ /* 0x000fe2000001162f */
[----:B------:R-:W-:-:S02]  /*7fd0*/  HADD2.F32 R58, -RZ, R58.H0_H0 ;  /* 0x2000003aff3a7230 */ /* 0x000fc40000004100 */
[-C--:B------:R-:W-:Y:S01]  /*7fe0*/  FMUL.FTZ R53, R64, R59.reuse ;  /* 0x0000003b40357220 */ /* 0x080fe20000410000 */
[C---:B------:R-:W-:Y:S01]  /*7ff0*/  FMUL.FTZ R59, R66.reuse, R59 ;  /* 0x0000003b423b7220 */ /* 0x040fe20000410000 */
[----:B------:R-:W-:Y:S02]  /*8000*/  HADD2.F32 R179, -RZ, R179.H0_H0 ;  /* 0x200000b3ffb37230 */ /* 0x000fe40000004100 */
[-C--:B------:R-:W-:Y:S01]  /*8010*/  FFMA.FTZ R53, R66, R65.reuse, -R53 ;  /* 0x0000004142357223 */ /* 0x080fe20000010835 */
[----:B------:R-:W-:Y:S02]  /*8020*/  HADD2.F32 R66, -RZ, R63.H0_H0 ;  /* 0x2000003fff427230 */ /* 0x000fe40000004100 */
[-C--:B------:R-:W-:Y:S01]  /*8030*/  FMUL.FTZ R63, R67, R56.reuse ;  /* 0x00000038433f7220 */ /* 0x080fe20000410000 */
[----:B------:R-:W-:Y:S01]  /*8040*/  FMUL.FTZ R56, R49, R56 ;  /* 0x0000003831387220 */ /* 0x000fe20000410000 */
[----:B------:R-:W-:Y:S01]  /*8050*/  FFMA.FTZ R59, R64, R65, R59 ;  /* 0x00000041403b7223 */ /* 0x000fe2000001003b */
[----:B------:R-:W-:-:S02]  /*8060*/  HADD2.F32 R65, -RZ, R55.H0_H0 ;  /* 0x20000037ff417230 */ /* 0x000fc40000004100 */
[-C--:B------:R-:W-:Y:S01]  /*8070*/  FFMA.FTZ R63, R49, R66.reuse, -R63 ;  /* 0x00000042313f7223 */ /* 0x080fe2000001083f */
[----:B------:R-:W-:Y:S01]  /*8080*/  FFMA.FTZ R56, R67, R66, R56 ;  /* 0x0000004243387223 */ /* 0x000fe20000010038 */
[----:B------:R-:W-:Y:S02]  /*8090*/  HADD2.F32 R66, -RZ, R55.H1_H1 ;  /* 0x30000037ff427230 */ /* 0x000fe40000004100 */
[----:B------:R-:W-:Y:S01]  /*80a0*/  HADD2.F32 R64, -RZ, R178.H1_H1 ;  /* 0x300000b2ff407230 */ /* 0x000fe20000004100 */
[----:B------:R-:W-:Y:S01]  /*80b0*/  F2FP.F16.F32.PACK_AB R53, R63, R53 ;  /* 0x000000353f35723e */ /* 0x000fe200000000ff */
[----:B------:R-:W-:Y:S01]  /*80c0*/  HADD2.F32 R55, -RZ, R51.H0_H0 ;  /* 0x20000033ff377230 */ /* 0x000fe20000004100 */
[----:B------:R-:W-:Y:S01]  /*80d0*/  F2FP.F16.F32.PACK_AB R56, R56, R59 ;  /* 0x0000003b3838723e */ /* 0x000fe200000000ff */
[----:B------:R-:W-:Y:S02]  /*80e0*/  HADD2.F32 R67, -RZ, R47.H0_H0 ;  /* 0x2000002fff437230 */ /* 0x000fe40000004100 */
[----:B------:R-:W-:Y:S01]  /*80f0*/  FMUL.FTZ R47, R65, R64 ;  /* 0x00000040412f7220 */ /* 0x000fe20000410000 */
[----:B------:R-:W-:-:S02]  /*8100*/  HADD2.F32 R51, -RZ, R51.H1_H1 ;  /* 0x30000033ff337230 */ /* 0x000fc40000004100 */
[----:B------:R-:W-:Y:S01]  /*8110*/  FMUL.FTZ R92, R55, R64 ;  /* 0x00000040375c7220 */ /* 0x000fe20000410000 */
[-C--:B------:R-:W-:Y:S01]  /*8120*/  FMUL.FTZ R64, R66, R58.reuse ;  /* 0x0000003a42407220 */ /* 0x080fe20000410000 */
[----:B------:R-:W-:Y:S02]  /*8130*/  HADD2.F32 R49, -RZ, R176.H1_H1 ;  /* 0x300000b0ff317230 */ /* 0x000fe40000004100 */
[C---:B------:R-:W-:Y:S01]  /*8140*/  FMUL.FTZ R58, R51.reuse, R58 ;  /* 0x0000003a333a7220 */ /* 0x040fe20000410000 */
[----:B------:R-:W-:Y:S01]  /*8150*/  FFMA.FTZ R64, R51, R67, -R64 ;  /* 0x0000004333407223 */ /* 0x000fe20000010840 */
[--C-:B------:R-:W-:Y:S02]  /*8160*/  HADD2.F32 R51, -RZ, R52.reuse.H0_H0 ;  /* 0x20000034ff337230 */ /* 0x100fe40000004100 */
[-C--:B------:R-:W-:Y:S01]  /*8170*/  FFMA.FTZ R47, R55, R49.reuse, -R47 ;  /* 0x00000031372f7223 */ /* 0x080fe2000001082f */
[----:B------:R-:W-:Y:S02]  /*8180*/  HADD2.F32 R45, -RZ, R45.H0_H0 ;  /* 0x2000002dff2d7230 */ /* 0x000fe40000004100 */
[----:B------:R-:W-:Y:S01]  /*8190*/  FFMA.FTZ R92, R65, R49, R92 ;  /* 0x00000031415c7223 */ /* 0x000fe2000001005c */
[----:B------:R-:W-:-:S02]  /*81a0*/  HADD2.F32 R52, -RZ, R52.H1_H1 ;  /* 0x30000034ff347230 */ /* 0x000fc40000004100 */
[----:B------:R-:W-:Y:S01]  /*81b0*/  FFMA.FTZ R58, R66, R67, R58 ;  /* 0x00000043423a7223 */ /* 0x000fe2000001003a */
[----:B------:R-:W-:Y:S01]  /*81c0*/  HADD2.F32 R177, -RZ, R177.H0_H0 ;  /* 0x200000b1ffb17230 */ /* 0x000fe20000004100 */
[----:B------:R-:W-:Y:S01]  /*81d0*/  F2FP.F16.F32.PACK_AB R47, R64, R47 ;  /* 0x0000002f402f723e */ /* 0x000fe200000000ff */
[----:B------:R-:W-:Y:S02]  /*81e0*/  HADD2.F32 R49, -RZ, R48.H0_H0 ;  /* 0x20000030ff317230 */ /* 0x000fe40000004100 */
[----:B------:R-:W-:Y:S01]  /*81f0*/  FMUL.FTZ R65, R52, R45 ;  /* 0x0000002d34417220 */ /* 0x000fe20000410000 */
[----:B------:R-:W-:Y:S02]  /*8200*/  HADD2.F32 R55, -RZ, R44.H0_H0 ;  /* 0x2000002cff377230 */ /* 0x000fe40000004100 */
[-C--:B------:R-:W-:Y:S01]  /*8210*/  FMUL.FTZ R44, R51, R179.reuse ;  /* 0x000000b3332c7220 */ /* 0x080fe20000410000 */
[----:B------:R-:W-:Y:S02]  /*8220*/  HADD2.F32 R48, -RZ, R48.H1_H1 ;  /* 0x30000030ff307230 */ /* 0x000fe40000004100 */
[----:B------:R-:W-:Y:S01]  /*8230*/  FMUL.FTZ R179, R49, R179 ;  /* 0x000000b331b37220 */ /* 0x000fe20000410000 */
[----:B------:R-:W-:-:S02]  /*8240*/  HADD2.F32 R178, -RZ, R178.H0_H0 ;  /* 0x200000b2ffb27230 */ /* 0x000fc40000004100 */
[----:B------:R-:W-:Y:S01]  /*8250*/  FFMA.FTZ R44, R49, R177, -R44 ;  /* 0x000000b1312c7223 */ /* 0x000fe2000001082c */
[----:B------:R-:W-:Y:S02]  /*8260*/  HADD2.F32 R49, -RZ, R54.H0_H0 ;  /* 0x20000036ff317230 */ /* 0x000fe40000004100 */
[C---:B------:R-:W-:Y:S01]  /*8270*/  FMUL.FTZ R45, R48.reuse, R45 ;  /* 0x0000002d302d7220 */ /* 0x040fe20000410000 */
[----:B------:R-:W-:Y:S01]  /*8280*/  FFMA.FTZ R65, R48, R55, -R65 ;  /* 0x0000003730417223 */ /* 0x000fe20000010841 */
[----:B------:R-:W-:Y:S02]  /*8290*/  HADD2.F32 R57, -RZ, R57.H0_H0 ;  /* 0x20000039ff397230 */ /* 0x000fe40000004100 */
[----:B------:R-:W-:Y:S01]  /*82a0*/  FFMA.FTZ R179, R51, R177, R179 ;  /* 0x000000b133b37223 */ /* 0x000fe200000100b3 */
[----:B------:R-:W-:Y:S02]  /*82b0*/  HADD2.F32 R48, -RZ, R50.H0_H0 ;  /* 0x20000032ff307230 */ /* 0x000fe40000004100 */
[----:B------:R-:W-:Y:S01]  /*82c0*/  FFMA.FTZ R45, R52, R55, R45 ;  /* 0x00000037342d7223 */ /* 0x000fe2000001002d */
[----:B------:R-:W-:Y:S01]  /*82d0*/  HADD2.F32 R54, -RZ, R54.H1_H1 ;  /* 0x30000036ff367230 */ /* 0x000fe20000004100 */
[----:B------:R-:W-:Y:S01]  /*82e0*/  F2FP.F16.F32.PACK_AB R58, R58, R92 ;  /* 0x0000005c3a3a723e */ /* 0x000fe200000000ff */
[----:B------:R-:W-:Y:S01]  /*82f0*/  HADD2.F32 R50, -RZ, R50.H1_H1 ;  /* 0x30000032ff327230 */ /* 0x000fe20000004100 */
[----:B------:R-:W-:Y:S01]  /*8300*/  F2FP.F16.F32.PACK_AB R44, R65, R44 ;  /* 0x0000002c412c723e */ /* 0x000fe200000000ff */
[----:B------:R-:W-:-:S02]  /*8310*/  HADD2.F32 R51, -RZ, R46.H0_H0 ;  /* 0x2000002eff337230 */ /* 0x000fc40000004100 */
[-C--:B------:R-:W-:Y:S01]  /*8320*/  FMUL.FTZ R46, R49, R178.reuse ;  /* 0x000000b2312e7220 */ /* 0x080fe20000410000 */
[----:B------:R-:W-:Y:S02]  /*8330*/  HADD2.F32 R176, -RZ, R176.H0_H0 ;  /* 0x200000b0ffb07230 */ /* 0x000fe40000004100 */
[-C--:B------:R-:W-:Y:S01]  /*8340*/  FMUL.FTZ R52, R54, R57.reuse ;  /* 0x0000003936347220 */ /* 0x080fe20000410000 */
[----:B------:R-:W-:Y:S01]  /*8350*/  FMUL.FTZ R178, R48, R178 ;  /* 0x000000b230b27220 */ /* 0x000fe20000410000 */
[----:B------:R-:W-:Y:S01]  /*8360*/  FMUL.FTZ R57, R50, R57 ;  /* 0x0000003932397220 */ /* 0x000fe20000410000 */
[----:B------:R-:W-:Y:S01]  /*8370*/  F2FP.F16.F32.PACK_AB R45, R45, R179 ;  /* 0x000000b32d2d723e */ /* 0x000fe200000000ff */
[-C--:B------:R-:W-:Y:S01]  /*8380*/  FFMA.FTZ R46, R48, R176.reuse, -R46 ;  /* 0x000000b0302e7223 */ /* 0x080fe2000001082e */
[----:B------:R-:W-:Y:S01]  /*8390*/  FFMA.FTZ R178, R49, R176, R178 ;  /* 0x000000b031b27223 */ /* 0x000fe200000100b2 */
[-C--:B------:R-:W-:Y:S01]  /*83a0*/  FFMA.FTZ R57, R54, R51.reuse, R57 ;  /* 0x0000003336397223 */ /* 0x080fe20000010039 */
[----:B------:R-:W-:Y:S01]  /*83b0*/  FFMA.FTZ R52, R50, R51, -R52 ;  /* 0x0000003332347223 */ /* 0x000fe20000010834 */
[----:B------:R-:W-:Y:S01]  /*83c0*/  IMAD.MOV.U32 R49, RZ, RZ, R53 ;  /* 0x000000ffff317224 */ /* 0x000fe200078e0035 */
[----:B------:R-:W-:Y:S01]  /*83d0*/  MOV R48, R44 ;  /* 0x0000002c00307202 */ /* 0x000fe20000000f00 */
[----:B------:R-:W-:Y:S01]  /*83e0*/  IMAD.MOV.U32 R53, RZ, RZ, R56 ;  /* 0x000000ffff357224 */ /* 0x000fe200078e0038 */
[----:B------:R-:W-:Y:S01]  /*83f0*/  F2FP.F16.F32.PACK_AB R57, R57, R178 ;  /* 0x000000b23939723e */ /* 0x000fe200000000ff */
[----:B------:R-:W-:Y:S01]  /*8400*/  IMAD.MOV.U32 R51, RZ, RZ, R47 ;  /* 0x000000ffff337224 */ /* 0x000fe200078e002f */
[----:B------:R-:W-:Y:S01]  /*8410*/  F2FP.F16.F32.PACK_AB R46, R52, R46 ;  /* 0x0000002e342e723e */ /* 0x000fe200000000ff */
[----:B------:R-:W-:-:S02]  /*8420*/  IMAD.MOV.U32 R52, RZ, RZ, R45 ;  /* 0x000000ffff347224 */ /* 0x000fc400078e002d */
[----:B------:R-:W-:Y:S01]  /*8430*/  IMAD.MOV.U32 R54, RZ, RZ, R57 ;  /* 0x000000ffff367224 */ /* 0x000fe200078e0039 */
[----:B------:R-:W-:Y:S01]  /*8440*/  MOV R50, R46 ;  /* 0x0000002e00327202 */ /* 0x000fe20000000f00 */
[----:B------:R-:W-:-:S07]  /*8450*/  IMAD.MOV.U32 R55, RZ, RZ, R58 ;  /* 0x000000ffff377224 */ /* 0x000fce00078e003a */
.L_x_708:
[----:B------:R-:W-:Y:S05]  /*8460*/  BSYNC B2 ;  /* 0x0000000000027941 */ /* 0x000fea0003800000 */
.L_x_707:
[----:B------:R-:W-:-:S13]  /*8470*/  ISETP.GE.AND P4, PT, R62, R148, PT ;  /* 0x000000943e00720c */ /* 0x000fda0003f86270 */
[--C-:B------:R-:W-:Y:S02]  /*8480*/  @!P4 SHF.R.S32.HI R44, RZ, 0x1f, R62.reuse ;  /* 0x0000001fff2cc819 */ /* 0x100fe4000001143e */
[----:B------:R-:W-:-:S04]  /*8490*/  @!P4 IADD3 R62, P5, P6, R118, R132, R62 ;  /* 0x00000084763ec210 */ /* 0x000fc80007ebe03e */
[----:B------:R-:W-:Y:S02]  /*84a0*/  @!P4 IADD3.X R157, R7, R157, R44, P5, P6 ;  /* 0x0000009d079dc210 */ /* 0x000fe40002fec42c */
[----:B------:R-:W-:-:S04]  /*84b0*/  LEA R44, P5, R60, R124, 0x1 ;  /* 0x0000007c3c2c7211 */ /* 0x000fc800078a08ff */
[----:B------:R-:W-:Y:S02]  /*84c0*/  LEA.HI.X R45, R60, R125, R61, 0x1, P5 ;  /* 0x0000007d3c2d7211 */ /* 0x000fe400028f0c3d */
[----:B------:R-:W-:-:S03]  /*84d0*/  @!P4 LEA R46, P5, R62, R124, 0x1 ;  /* 0x0000007c3e2ec211 */ /* 0x000fc600078a08ff */
[----:B0-----:R0:W-:Y:S01]  /*84e0*/  STG.E.128 desc[UR60][R44.64], R48 ;  /* 0x000000302c007986 */ /* 0x0011e2000c101d3c */
[----:B------:R-:W-:-:S05]  /*84f0*/  @!P4 LEA.HI.X R47, R62, R125, R157, 0x1, P5 ;  /* 0x0000007d3e2fc211 */ /* 0x000fca00028f0c9d */
[----:B--2---:R0:W-:Y:S04]  /*8500*/  @!P4 STG.E.128 desc[UR60][R46.64], R52 ;  /* 0x000000342e00c986 */ /* 0x0041e8000c101d3c */
.L_x_698:
[----:B------:R-:W-:Y:S05]  /*8510*/  BSYNC B1 ;  /* 0x0000000000017941 */ /* 0x000fea0003800000 */
.L_x_697:
[-C--:B0-2---:R-:W-:Y:S02]  /*8520*/  IMAD R44, R152, R130.reuse, RZ ;  /* 0x00000082982c7224 */ /* 0x085fe400078e02ff */
[----:B------:R-:W-:-:S04]  /*8530*/  IMAD.WIDE.U32 R128, R227, R130, R128 ;  /* 0x00000082e3807225 */ /* 0x000fc800078e0080 */
[----:B------:R-:W-:Y:S01]  /*8540*/  IMAD R131, R227, R131, R44 ;  /* 0x00000083e3837224 */ /* 0x000fe200078e022c */
[----:B------:R-:W-:Y:S06]  /*8550*/  @P3 BRA `(.L_x_667) ;  /* 0x0000001800b43947 */ /* 0x000fec0003800000 */
[----:B------:R-:W-:Y:S01]  /*8560*/  ISETP.NE.AND P3, PT, R31, RZ, PT ;  /* 0x000000ff1f00720c */ /* 0x000fe20003f65270 */
[----:B------:R-:W-:Y:S01]  /*8570*/  BSSY B1, `(.L_x_709) ;  /* 0x0000079000017945 */ /* 0x000fe20003800000 */
[----:B------:R-:W-:-:S11]  /*8580*/  IADD3 R56, R129, R131, RZ ;  /* 0x0000008381387210 */ /* 0x000fd60007ffe0ff */
[----:B------:R-:W-:Y:S05]  /*8590*/  @!P3 BRA `(.L_x_710) ;  /* 0x0000000400d8b947 */ /* 0x000fea0003800000 */
[----:B------:R-:W-:Y:S01]  /*85a0*/  SEL R44, R127, R151, !P0 ;  /* 0x000000977f2c7207 */ /* 0x000fe20004000000 */
[----:B------:R-:W-:Y:S01]  /*85b0*/  BSSY B2, `(.L_x_711) ;  /* 0x0000072000027945 */ /* 0x000fe20003800000 */
[----:B------:R-:W-:Y:S02]  /*85c0*/  IADD3 R47, P3, P4, R118, R128, R26 ;  /* 0x00000080762f7210 */ /* 0x000fe40007c7e01a */
[----:B------:R-:W-:Y:S02]  /*85d0*/  SHF.R.S32.HI R45, RZ, 0x1f, R44 ;  /* 0x0000001fff2d7819 */ /* 0x000fe4000001142c */
[----:B---3--:R-:W-:Y:S02]  /*85e0*/  IADD3.X R48, R7, R56, R32, P3, P4 ;  /* 0x0000003807307210 */ /* 0x008fe40001fe8420 */
[----:B------:R-:W-:Y:S02]  /*85f0*/  LEA.HI R45, R45, R44, RZ, 0x4 ;  /* 0x0000002c2d2d7211 */ /* 0x000fe400078f20ff */
[----:B------:R-:W-:-:S02]  /*8600*/  SHF.R.U32.HI R50, RZ, 0x3, R205 ;  /* 0x00000003ff327819 */ /* 0x000fc400000116cd */
[----:B------:R-:W-:-:S05]  /*8610*/  LEA.HI.SX32 R49, R45, R120, 0x1c ;  /* 0x000000782d317211 */ /* 0x000fca00078fe2ff */
[----:B------:R-:W-:-:S05]  /*8620*/  IMAD.SHL.U32 R45, R49, 0x8, RZ ;  /* 0x00000008312d7824 */ /* 0x000fca00078e00ff */
[----:B------:R-:W-:-:S13]  /*8630*/  ISETP.GE.AND P3, PT, R45, R148, PT ;  /* 0x000000942d00720c */ /* 0x000fda0003f66270 */
[--C-:B------:R-:W-:Y:S02]  /*8640*/  @!P3 SHF.R.S32.HI R46, RZ, 0x1f, R45.reuse ;  /* 0x0000001fff2eb819 */ /* 0x100fe4000001142d */
[--C-:B------:R-:W-:Y:S02]  /*8650*/  @!P3 IADD3 R44, P4, P5, R118, R128, R45.reuse ;  /* 0x00000080762cb210 */ /* 0x100fe40007d9e02d */
[----:B------:R-:W-:Y:S02]  /*8660*/  LOP3.LUT R45, R205, 0x38, R45, 0xf8, !PT ;  /* 0x00000038cd2d7812 */ /* 0x000fe400078ef82d */
[----:B------:R-:W-:Y:S02]  /*8670*/  @!P3 IADD3.X R46, R7, R56, R46, P4, P5 ;  /* 0x00000038072eb210 */ /* 0x000fe400027ea42e */
[----:B------:R-:W-:Y:S02]  /*8680*/  LEA R52, P4, R47, R124, 0x1 ;  /* 0x0000007c2f347211 */ /* 0x000fe400078808ff */
[----:B------:R-:W-:-:S02]  /*8690*/  LOP3.LUT R45, R45, R50, RZ, 0x3c, !PT ;  /* 0x000000322d2d7212 */ /* 0x000fc400078e3cff */
[----:B------:R-:W-:Y:S02]  /*86a0*/  LEA.HI.X R53, R47, R125, R48, 0x1, P4 ;  /* 0x0000007d2f357211 */ /* 0x000fe400020f0c30 */
[----:B------:R-:W-:-:S04]  /*86b0*/  @!P3 LEA R54, P4, R44, R124, 0x1 ;  /* 0x0000007c2c36b211 */ /* 0x000fc800078808ff */
[----:B------:R-:W-:Y:S02]  /*86c0*/  @!P3 LEA.HI.X R55, R44, R125, R46, 0x1, P4 ;  /* 0x0000007d2c37b211 */ /* 0x000fe400020f0c2e */
[----:B------:R-:W-:Y:S02]  /*86d0*/  SHF.R.S32.HI R44, RZ, 0x1f, R49 ;  /* 0x0000001fff2c7819 */ /* 0x000fe40000011431 */
[----:B------:R-:W-:Y:S02]  /*86e0*/  ISETP.GE.AND P4, PT, R18, R126, PT ;  /* 0x0000007e1200720c */ /* 0x000fe40003f86270 */
[----:B------:R-:W-:-:S04]  /*86f0*/  LEA.HI R44, R44, R49, RZ, 0x3 ;  /* 0x000000312c2c7211 */ /* 0x000fc800078f18ff */
[----:B------:R-:W-:-:S05]  /*8700*/  SHF.R.S32.HI R44, RZ, 0x3, R44 ;  /* 0x00000003ff2c7819 */ /* 0x000fca000001142c */
[----:B------:R-:W-:-:S04]  /*8710*/  IMAD R44, R44, 0x1c00, R215 ;  /* 0x00001c002c2c7824 */ /* 0x000fc800078e02d7 */
[----:B------:R-:W-:Y:S02]  /*8720*/  IMAD.IADD R47, R44, 0x1, R45 ;  /* 0x000000012c2f7824 */ /* 0x000fe400078e022d */
[C---:B------:R-:W-:Y:S02]  /*8730*/  IMAD R45, R16.reuse, 0x5400, R145 ;  /* 0x00005400102d7824 */ /* 0x040fe400078e0291 */
[----:B------:R-:W-:Y:S02]  /*8740*/  IMAD R47, R16, 0x5400, R47 ;  /* 0x00005400102f7824 */ /* 0x000fe400078e022f */
[----:B------:R-:W-:-:S03]  /*8750*/  IMAD R45, R45, 0x2, R2 ;  /* 0x000000022d2d7824 */ /* 0x000fc600078e0202 */
[----:B------:R-:W-:-:S03]  /*8760*/  LEA R48, R47, R2, 0x1 ;  /* 0x000000022f307211 */ /* 0x000fc600078e08ff */
[----:B------:R-:W0:Y:S04]  /*8770*/  LDS.128 R44, [R45+0x21400] ;  /* 0x021400002d2c7984 */ /* 0x000e280000000c00 */
[----:B------:R-:W2:Y:S01]  /*8780*/  LDS.128 R48, [R48+0x21400] ;  /* 0x0214000030307984 */ /* 0x000ea20000000c00 */
[----:B------:R-:W-:Y:S05]  /*8790*/  @P4 BRA `(.L_x_712) ;  /* 0x00000004004c4947 */ /* 0x000fea0003800000 */
[--C-:B------:R-:W-:Y:S01]  /*87a0*/  SHF.R.U64 R58, R88, 0x10, R89.reuse ;  /* 0x00000010583a7819 */ /* 0x100fe20000001259 */
[--C-:B--2---:R-:W-:Y:S01]  /*87b0*/  HADD2.F32 R63, -RZ, R49.reuse.H0_H0 ;  /* 0x20000031ff3f7230 */ /* 0x104fe20000004100 */
[----:B------:R-:W-:Y:S01]  /*87c0*/  SHF.R.U32.HI R88, RZ, 0x10, R89 ;  /* 0x00000010ff587819 */ /* 0x000fe20000011659 */
[----:B------:R-:W-:Y:S01]  /*87d0*/  HADD2.F32 R64, -RZ, R49.H1_H1 ;  /* 0x30000031ff407230 */ /* 0x000fe20000004100 */
[--C-:B------:R-:W-:Y:S01]  /*87e0*/  SHF.R.U64 R57, R76, 0x10, R77.reuse ;  /* 0x000000104c397819 */ /* 0x100fe2000000124d */
[----:B------:R-:W-:Y:S01]  /*87f0*/  HADD2.F32 R62, -RZ, R175.H1_H1 ;  /* 0x300000afff3e7230 */ /* 0x000fe20000004100 */
[----:B------:R-:W-:Y:S01]  /*8800*/  SHF.R.U32.HI R76, RZ, 0x10, R77 ;  /* 0x00000010ff4c7819 */ /* 0x000fe2000001164d */
[----:B0-----:R-:W-:Y:S01]  /*8810*/  HADD2.F32 R49, -RZ, R45.H0_H0 ;  /* 0x2000002dff317230 */ /* 0x001fe20000004100 */
[----:B------:R-:W-:Y:S01]  /*8820*/  SHF.R.U64 R60, R90, 0x10, R91 ;  /* 0x000000105a3c7819 */ /* 0x000fe2000000125b */
[----:B------:R-:W-:Y:S02]  /*8830*/  HADD2.F32 R61, -RZ, R173.H1_H1 ;  /* 0x300000adff3d7230 */ /* 0x000fe40000004100 */
[----:B------:R-:W-:Y:S01]  /*8840*/  FMUL.FTZ R65, R63, R62 ;  /* 0x0000003e3f417220 */ /* 0x000fe20000410000 */
[----:B------:R-:W-:-:S02]  /*8850*/  HADD2.F32 R88, -RZ, R88.H0_H0 ;  /* 0x20000058ff587230 */ /* 0x000fc40000004100 */
[C---:B------:R-:W-:Y:S01]  /*8860*/  FMUL.FTZ R66, R49.reuse, R62 ;  /* 0x0000003e31427220 */ /* 0x040fe20000410000 */
[----:B------:R-:W-:Y:S01]  /*8870*/  HADD2.F32 R45, -RZ, R45.H1_H1 ;  /* 0x3000002dff2d7230 */ /* 0x000fe20000004100 */
[----:B------:R-:W-:Y:S01]  /*8880*/  SHF.R.U32.HI R90, RZ, 0x10, R91 ;  /* 0x00000010ff5a7819 */ /* 0x000fe2000001165b */
[----:B------:R-:W-:Y:S02]  /*8890*/  HADD2.F32 R76, -RZ, R76.H0_H0 ;  /* 0x2000004cff4c7230 */ /* 0x000fe40000004100 */
[-C--:B------:R-:W-:Y:S01]  /*88a0*/  FFMA.FTZ R65, R49, R61.reuse, -R65 ;  /* 0x0000003d31417223 */ /* 0x080fe20000010841 */
[----:B------:R-:W-:Y:S01]  /*88b0*/  FFMA.FTZ R66, R63, R61, R66 ;  /* 0x0000003d3f427223 */ /* 0x000fe20000010042 */
[--C-:B------:R-:W-:Y:S01]  /*88c0*/  SHF.R.U64 R59, R78, 0x10, R79.reuse ;  /* 0x000000104e3b7819 */ /* 0x100fe2000000124f */
[----:B------:R-:W-:Y:S01]  /*88d0*/  FMUL.FTZ R62, R64, R88 ;  /* 0x00000058403e7220 */ /* 0x000fe20000410000 */
[--C-:B------:R-:W-:Y:S01]  /*88e0*/  HADD2.F32 R61, -RZ, R51.reuse.H0_H0 ;  /* 0x20000033ff3d7230 */ /* 0x100fe20000004100 */
[----:B------:R-:W-:Y:S01]  /*88f0*/  SHF.R.U32.HI R78, RZ, 0x10, R79 ;  /* 0x00000010ff4e7819 */ /* 0x000fe2000001164f */
[----:B------:R-:W-:-:S02]  /*8900*/  HADD2.F32 R63, -RZ, R51.H1_H1 ;  /* 0x30000033ff3f7230 */ /* 0x000fc40000004100 */
[C---:B------:R-:W-:Y:S01]  /*8910*/  FMUL.FTZ R88, R45.reuse, R88 ;  /* 0x000000582d587220 */ /* 0x040fe20000410000 */
[----:B------:R-:W-:Y:S02]  /*8920*/  HADD2.F32 R49, -RZ, R174.H1_H1 ;  /* 0x300000aeff317230 */ /* 0x000fe40000004100 */
[-C--:B------:R-:W-:Y:S01]  /*8930*/  FFMA.FTZ R62, R45, R76.reuse, -R62 ;  /* 0x0000004c2d3e7223 */ /* 0x080fe2000001083e */
[----:B------:R-:W-:Y:S02]  /*8940*/  HADD2.F32 R51, -RZ, R47.H0_H0 ;  /* 0x2000002fff337230 */ /* 0x000fe40000004100 */
[----:B------:R-:W-:Y:S01]  /*8950*/  FFMA.FTZ R88, R64, R76, R88 ;  /* 0x0000004c40587223 */ /* 0x000fe20000010058 */
[----:B------:R-:W-:Y:S02]  /*8960*/  HADD2.F32 R90, -RZ, R90.H0_H0 ;  /* 0x2000005aff5a7230 */ /* 0x000fe40000004100 */
[----:B------:R-:W-:Y:S01]  /*8970*/  FMUL.FTZ R64, R61, R49 ;  /* 0x000000313d407220 */ /* 0x000fe20000410000 */
[----:B------:R-:W-:-:S02]  /*8980*/  HADD2.F32 R45, -RZ, R172.H1_H1 ;  /* 0x300000acff2d7230 */ /* 0x000fc40000004100 */
[----:B------:R-:W-:Y:S01]  /*8990*/  FMUL.FTZ R67, R51, R49 ;  /* 0x0000003133437220 */ /* 0x000fe20000410000 */
[----:B------:R-:W-:Y:S02]  /*89a0*/  HADD2.F32 R47, -RZ, R47.H1_H1 ;  /* 0x3000002fff2f7230 */ /* 0x000fe40000004100 */
[-C--:B------:R-:W-:Y:S01]  /*89b0*/  FMUL.FTZ R49, R63, R90.reuse ;  /* 0x0000005a3f317220 */ /* 0x080fe20000410000 */
[----:B------:R-:W-:Y:S02]  /*89c0*/  HADD2.F32 R78, -RZ, R78.H0_H0 ;  /* 0x2000004eff4e7230 */ /* 0x000fe40000004100 */
[-C--:B------:R-:W-:Y:S01]  /*89d0*/  FFMA.FTZ R64, R51, R45.reuse, -R64 ;  /* 0x0000002d33407223 */ /* 0x080fe20000010840 */
[----:B------:R-:W-:Y:S01]  /*89e0*/  FFMA.FTZ R67, R61, R45, R67 ;  /* 0x0000002d3d437223 */ /* 0x000fe20000010043 */
[C---:B------:R-:W-:Y:S01]  /*89f0*/  FMUL.FTZ R90, R47.reuse, R90 ;  /* 0x0000005a2f5a7220 */ /* 0x040fe20000410000 */
[----:B------:R-:W-:Y:S02]  /*8a00*/  HADD2.F32 R58, -RZ, R58.H0_H0 ;  /* 0x2000003aff3a7230 */ /* 0x000fe40000004100 */
[----:B------:R-:W-:Y:S01]  /*8a10*/  FFMA.FTZ R49, R47, R78, -R49 ;  /* 0x0000004e2f317223 */ /* 0x000fe20000010831 */
[----:B------:R-:W-:-:S02]  /*8a20*/  HADD2.F32 R45, -RZ, R48.H1_H1 ;  /* 0x30000030ff2d7230 */ /* 0x000fc40000004100 */
[----:B------:R-:W-:Y:S01]  /*8a30*/  FFMA.FTZ R90, R63, R78, R90 ;  /* 0x0000004e3f5a7223 */ /* 0x000fe2000001005a */
[----:B------:R-:W-:Y:S01]  /*8a40*/  HADD2.F32 R47, -RZ, R44.H1_H1 ;  /* 0x3000002cff2f7230 */ /* 0x000fe20000004100 */
[----:B------:R-:W-:Y:S01]  /*8a50*/  F2FP.F16.F32.PACK_AB R62, R62, R65 ;  /* 0x000000413e3e723e */ /* 0x000fe200000000ff */
[----:B------:R-:W-:Y:S02]  /*8a60*/  HADD2.F32 R78, -RZ, R48.H0_H0 ;  /* 0x20000030ff4e7230 */ /* 0x000fe40000004100 */
[-C--:B------:R-:W-:Y:S01]  /*8a70*/  FMUL.FTZ R48, R45, R58.reuse ;  /* 0x0000003a2d307220 */ /* 0x080fe20000410000 */
[----:B------:R-:W-:Y:S02]  /*8a80*/  HADD2.F32 R76, -RZ, R44.H0_H0 ;  /* 0x2000002cff4c7230 */ /* 0x000fe40000004100 */
[----:B------:R-:W-:Y:S01]  /*8a90*/  FMUL.FTZ R58, R47, R58 ;  /* 0x0000003a2f3a7220 */ /* 0x000fe20000410000 */
[----:B------:R-:W-:Y:S01]  /*8aa0*/  HADD2.F32 R44, -RZ, R57.H0_H0 ;  /* 0x20000039ff2c7230 */ /* 0x000fe20000004100 */
[----:B------:R-:W-:Y:S01]  /*8ab0*/  F2FP.F16.F32.PACK_AB R64, R49, R64 ;  /* 0x000000403140723e */ /* 0x000fe200000000ff */
[----:B------:R-:W-:Y:S01]  /*8ac0*/  HADD2.F32 R174, -RZ, R174.H0_H0 ;  /* 0x200000aeffae7230 */ /* 0x000fe20000004100 */
[----:B------:R-:W-:Y:S01]  /*8ad0*/  F2FP.F16.F32.PACK_AB R67, R90, R67 ;  /* 0x000000435a43723e */ /* 0x000fe200000000ff */
[----:B------:R-:W-:-:S02]  /*8ae0*/  HADD2.F32 R57, -RZ, R60.H0_H0 ;  /* 0x2000003cff397230 */ /* 0x000fc40000004100 */
[-C--:B------:R-:W-:Y:S01]  /*8af0*/  FFMA.FTZ R58, R45, R44.reuse, R58 ;  /* 0x0000002c2d3a7223 */ /* 0x080fe2000001003a */
[----:B------:R-:W-:Y:S01]  /*8b00*/  FFMA.FTZ R48, R47, R44, -R48 ;  /* 0x0000002c2f307223 */ /* 0x000fe20000010830 */
[----:B------:R-:W-:Y:S01]  /*8b10*/  HADD2.F32 R45, -RZ, R50.H0_H0 ;  /* 0x20000032ff2d7230 */ /* 0x000fe20000004100 */
[----:B------:R-:W-:Y:S01]  /*8b20*/  F2FP.F16.F32.PACK_AB R49, R88, R66 ;  /* 0x000000425831723e */ /* 0x000fe200000000ff */
[----:B------:R-:W-:Y:S02]  /*8b30*/  HADD2.F32 R47, -RZ, R46.H0_H0 ;  /* 0x2000002eff2f7230 */ /* 0x000fe40000004100 */
[----:B------:R-:W-:Y:S02]  /*8b40*/  HADD2.F32 R50, -RZ, R50.H1_H1 ;  /* 0x30000032ff327230 */ /* 0x000fe40000004100 */
[-C--:B------:R-:W-:Y:S01]  /*8b50*/  FMUL.FTZ R44, R45, R174.reuse ;  /* 0x000000ae2d2c7220 */ /* 0x080fe20000410000 */
[----:B------:R-:W-:Y:S02]  /*8b60*/  HADD2.F32 R175, -RZ, R175.H0_H0 ;  /* 0x200000afffaf7230 */ /* 0x000fe40000004100 */
[----:B------:R-:W-:Y:S01]  /*8b70*/  FMUL.FTZ R174, R47, R174 ;  /* 0x000000ae2fae7220 */ /* 0x000fe20000410000 */
[----:B------:R-:W-:-:S02]  /*8b80*/  HADD2.F32 R46, -RZ, R46.H1_H1 ;  /* 0x3000002eff2e7230 */ /* 0x000fc40000004100 */
[----:B------:R-:W-:Y:S01]  /*8b90*/  FMUL.FTZ R61, R50, R57 ;  /* 0x00000039323d7220 */ /* 0x000fe20000410000 */
[----:B------:R-:W-:Y:S02]  /*8ba0*/  HADD2.F32 R173, -RZ, R173.H0_H0 ;  /* 0x200000adffad7230 */ /* 0x000fe40000004100 */
[----:B------:R-:W-:Y:S01]  /*8bb0*/  FMUL.FTZ R51, R78, R175 ;  /* 0x000000af4e337220 */ /* 0x000fe20000410000 */
[----:B------:R-:W-:Y:S02]  /*8bc0*/  HADD2.F32 R172, -RZ, R172.H0_H0 ;  /* 0x200000acffac7230 */ /* 0x000fe40000004100 */
[----:B------:R-:W-:Y:S01]  /*8bd0*/  FMUL.FTZ R57, R46, R57 ;  /* 0x000000392e397220 */ /* 0x000fe20000410000 */
[----:B------:R-:W-:Y:S02]  /*8be0*/  HADD2.F32 R59, -RZ, R59.H0_H0 ;  /* 0x2000003bff3b7230 */ /* 0x000fe40000004100 */
[C---:B------:R-:W-:Y:S01]  /*8bf0*/  FMUL.FTZ R175, R76.reuse, R175 ;  /* 0x000000af4caf7220 */ /* 0x040fe20000410000 */
[----:B------:R-:W-:Y:S01]  /*8c00*/  FFMA.FTZ R51, R76, R173, -R51 ;  /* 0x000000ad4c337223 */ /* 0x000fe20000010833 */
[-C--:B------:R-:W-:Y:S01]  /*8c10*/  FFMA.FTZ R47, R47, R172.reuse, -R44 ;  /* 0x000000ac2f2f7223 */ /* 0x080fe2000001082c */
[----:B------:R-:W-:Y:S01]  /*8c20*/  FFMA.FTZ R45, R45, R172, R174 ;  /* 0x000000ac2d2d7223 */ /* 0x000fe200000100ae */
[-C--:B------:R-:W-:Y:S01]  /*8c30*/  FFMA.FTZ R46, R46, R59.reuse, -R61 ;  /* 0x0000003b2e2e7223 */ /* 0x080fe2000001083d */
[----:B------:R-:W-:Y:S01]  /*8c40*/  FFMA.FTZ R50, R50, R59, R57 ;  /* 0x0000003b32327223 */ /* 0x000fe20000010039 */
[----:B------:R-:W-:Y:S01]  /*8c50*/  FFMA.FTZ R175, R78, R173, R175 ;  /* 0x000000ad4eaf7223 */ /* 0x000fe200000100af */
[----:B------:R-:W-:Y:S01]  /*8c60*/  F2FP.F16.F32.PACK_AB R44, R48, R51 ;  /* 0x00000033302c723e */ /* 0x000fe200000000ff */
[----:B------:R-:W-:Y:S01]  /*8c70*/  IMAD.MOV.U32 R51, RZ, RZ, R67 ;  /* 0x000000ffff337224 */ /* 0x000fe200078e0043 */
[----:B------:R-:W-:Y:S01]  /*8c80*/  F2FP.F16.F32.PACK_AB R46, R46, R47 ;  /* 0x0000002f2e2e723e */ /* 0x000fe200000000ff */
[----:B------:R-:W-:Y:S01]  /*8c90*/  IMAD.MOV.U32 R47, RZ, RZ, R64 ;  /* 0x000000ffff2f7224 */ /* 0x000fe200078e0040 */
[----:B------:R-:W-:Y:S01]  /*8ca0*/  F2FP.F16.F32.PACK_AB R50, R50, R45 ;  /* 0x0000002d3232723e */ /* 0x000fe200000000ff */
[----:B------:R-:W-:Y:S01]  /*8cb0*/  IMAD.MOV.U32 R45, RZ, RZ, R62 ;  /* 0x000000ffff2d7224 */ /* 0x000fe200078e003e */
[----:B------:R-:W-:-:S07]  /*8cc0*/  F2FP.F16.F32.PACK_AB R48, R58, R175 ;  /* 0x000000af3a30723e */ /* 0x000fce00000000ff */
.L_x_712:
[----:B------:R-:W-:Y:S05]  /*8cd0*/  BSYNC B2 ;  /* 0x0000000000027941 */ /* 0x000fea0003800000 */
.L_x_711:
[----:B0-----:R0:W-:Y:S04]  /*8ce0*/  STG.E.128 desc[UR60][R52.64], R44 ;  /* 0x0000002c34007986 */ /* 0x0011e8000c101d3c */
[----:B--2---:R0:W-:Y:S02]  /*8cf0*/  @!P3 STG.E.128 desc[UR60][R54.64], R48 ;  /* 0x000000303600b986 */ /* 0x0041e4000c101d3c */
.L_x_710:
[----:B------:R-:W-:Y:S05]  /*8d00*/  BSYNC B1 ;  /* 0x0000000000017941 */ /* 0x000fea0003800000 */
.L_x_709:
[----:B------:R-:W-:Y:S01]  /*8d10*/  ISETP.NE.AND P3, PT, R35, RZ, PT ;  /* 0x000000ff2300720c */ /* 0x000fe20003f65270 */
[----:B------:R-:W-:-:S12]  /*8d20*/  BSSY B1, `(.L_x_713) ;  /* 0x0000078000017945 */ /* 0x000fd80003800000 */
[----:B------:R-:W-:Y:S05]  /*8d30*/  @!P3 BRA `(.L_x_714) ;  /* 0x0000000400d8b947 */ /* 0x000fea0003800000 */
[----:B0-----:R-:W-:Y:S01]  /*8d40*/  SEL R44, R127, R151, !P1 ;  /* 0x000000977f2c7207 */ /* 0x001fe20004800000 */
[----:B------:R-:W-:Y:S01]  /*8d50*/  BSSY B2, `(.L_x_715) ;  /* 0x0000072000027945 */ /* 0x000fe20003800000 */
[----:B------:R-:W-:Y:S02]  /*8d60*/  IADD3 R46, P3, P4, R118, R128, R28 ;  /* 0x00000080762e7210 */ /* 0x000fe40007c7e01c */
[----:B------:R-:W-:Y:S02]  /*8d70*/  SHF.R.S32.HI R45, RZ, 0x1f, R44 ;  /* 0x0000001fff2d7819 */ /* 0x000fe4000001142c */
[----:B------:R-:W-:Y:S02]  /*8d80*/  IADD3.X R47, R7, R56, R33, P3, P4 ;  /* 0x00000038072f7210 */ /* 0x000fe40001fe8421 */
[----:B------:R-:W-:Y:S02]  /*8d90*/  LEA.HI R44, R45, R44, RZ, 0x4 ;  /* 0x0000002c2d2c7211 */ /* 0x000fe400078f20ff */
[----:B---3--:R-:W-:-:S02]  /*8da0*/  SHF.R.U32.HI R50, RZ, 0x3, R205 ;  /* 0x00000003ff327819 */ /* 0x008fc400000116cd */
[----:B------:R-:W-:-:S04]  /*8db0*/  LEA.HI.SX32 R48, R44, R27, 0x1c ;  /* 0x0000001b2c307211 */ /* 0x000fc800078fe2ff */
[----:B------:R-:W-:-:S04]  /*8dc0*/  SHF.L.U32 R49, R48, 0x3, RZ ;  /* 0x0000000330317819 */ /* 0x000fc800000006ff */
[----:B------:R-:W-:-:S13]  /*8dd0*/  ISETP.GE.AND P3, PT, R49, R148, PT ;  /* 0x000000943100720c */ /* 0x000fda0003f66270 */
[--C-:B------:R-:W-:Y:S02]  /*8de0*/  @!P3 SHF.R.S32.HI R45, RZ, 0x1f, R49.reuse ;  /* 0x0000001fff2db819 */ /* 0x100fe40000011431 */
[----:B------:R-:W-:-:S04]  /*8df0*/  @!P3 IADD3 R44, P4, P5, R118, R128, R49 ;  /* 0x00000080762cb210 */ /* 0x000fc80007d9e031 */
[----:B------:R-:W-:Y:S02]  /*8e00*/  @!P3 IADD3.X R45, R7, R56, R45, P4, P5 ;  /* 0x00000038072db210 */ /* 0x000fe400027ea42d */
[----:B------:R-:W-:-:S04]  /*8e10*/  LEA R52, P4, R46, R124, 0x1 ;  /* 0x0000007c2e347211 */ /* 0x000fc800078808ff */
[----:B------:R-:W-:Y:S02]  /*8e20*/  LEA.HI.X R53, R46, R125, R47, 0x1, P4 ;  /* 0x0000007d2e357211 */ /* 0x000fe400020f0c2f */
[----:B------:R-:W-:-:S04]  /*8e30*/  @!P3 LEA R54, P4, R44, R124, 0x1 ;  /* 0x0000007c2c36b211 */ /* 0x000fc800078808ff */
[----:B------:R-:W-:Y:S02]  /*8e40*/  @!P3 LEA.HI.X R55, R44, R125, R45, 0x1, P4 ;  /* 0x0000007d2c37b211 */ /* 0x000fe400020f0c2d */
[----:B------:R-:W-:Y:S02]  /*8e50*/  SHF.R.S32.HI R45, RZ, 0x1f, R48 ;  /* 0x0000001fff2d7819 */ /* 0x000fe40000011430 */
[----:B------:R-:W-:Y:S02]  /*8e60*/  LOP3.LUT R44, R205, 0x38, R49, 0xf8, !PT ;  /* 0x00000038cd2c7812 */ /* 0x000fe400078ef831 */
[----:B------:R-:W-:Y:S02]  /*8e70*/  LEA.HI R45, R45, R48, RZ, 0x3 ;  /* 0x000000302d2d7211 */ /* 0x000fe400078f18ff */
[----:B------:R-:W-:Y:S02]  /*8e80*/  LOP3.LUT R44, R44, R50, RZ, 0x3c, !PT ;  /* 0x000000322c2c7212 */ /* 0x000fe400078e3cff */
[----:B------:R-:W-:-:S02]  /*8e90*/  SHF.R.S32.HI R46, RZ, 0x3, R45 ;  /* 0x00000003ff2e7819 */ /* 0x000fc4000001142d */
[----:B------:R-:W-:-:S03]  /*8ea0*/  ISETP.GE.AND P4, PT, R0, R126, PT ;  /* 0x0000007e0000720c */ /* 0x000fc60003f86270 */
[----:B------:R-:W-:-:S04]  /*8eb0*/  IMAD R45, R46, 0x1c00, R215 ;  /* 0x00001c002e2d7824 */ /* 0x000fc800078e02d7 */
[----:B------:R-:W-:Y:S02]  /*8ec0*/  IMAD.IADD R47, R45, 0x1, R44 ;  /* 0x000000012d2f7824 */ /* 0x000fe400078e022c */
[C---:B------:R-:W-:Y:S02]  /*8ed0*/  IMAD R45, R16.reuse, 0x5400, R143 ;  /* 0x00005400102d7824 */ /* 0x040fe400078e028f */
[----:B------:R-:W-:Y:S02]  /*8ee0*/  IMAD R47, R16, 0x5400, R47 ;  /* 0x00005400102f7824 */ /* 0x000fe400078e022f */
[--C-:B------:R-:W-:Y:S02]  /*8ef0*/  IMAD R45, R45, 0x2, R2.reuse ;  /* 0x000000022d2d7824 */ /* 0x100fe400078e0202 */
[----:B------:R-:W-:-:S04]  /*8f00*/  IMAD R48, R47, 0x2, R2 ;  /* 0x000000022f307824 */ /* 0x000fc800078e0202 */
[----:B------:R-:W0:Y:S04]  /*8f10*/  LDS.128 R44, [R45+0x21400] ;  /* 0x021400002d2c7984 */ /* 0x000e280000000c00 */
[----:B------:R-:W2:Y:S01]  /*8f20*/  LDS.128 R48, [R48+0x21400] ;  /* 0x0214000030307984 */ /* 0x000ea20000000c00 */
[----:B------:R-:W-:Y:S05]  /*8f30*/  @P4 BRA `(.L_x_716) ;  /* 0x00000004004c4947 */ /* 0x000fea0003800000 */
[----:B--2---:R-:W-:Y:S01]  /*8f40*/  MOV R61, R49 ;  /* 0x00000031003d7202 */ /* 0x004fe20000000f00 */
[----:B0-----:R-:W-:Y:S01]  /*8f50*/  IMAD.MOV.U32 R49, RZ, RZ, R47 ;  /* 0x000000ffff317224 */ /* 0x001fe200078e002f */
[----:B------:R-:W-:Y:S01]  /*8f60*/  SHF.R.U32.HI R65, RZ, 0x10, R85 ;  /* 0x00000010ff417819 */ /* 0x000fe20000011655 */
[----:B------:R-:W-:Y:S01]  /*8f70*/  HADD2.F32 R66, -RZ, R171.H1_H1 ;  /* 0x300000abff427230 */ /* 0x000fe20000004100 */
[--C-:B------:R-:W-:Y:S01]  /*8f80*/  SHF.R.U64 R57, R72, 0x10, R73.reuse ;  /* 0x0000001048397819 */ /* 0x100fe20000001249 */
[----:B------:R-:W-:Y:S01]  /*8f90*/  HADD2.F32 R63, -RZ, R61.H0_H0 ;  /* 0x2000003dff3f7230 */ /* 0x000fe20000004100 */
[----:B------:R-:W-:Y:S01]  /*8fa0*/  SHF.R.U32.HI R72, RZ, 0x10, R73 ;  /* 0x00000010ff487819 */ /* 0x000fe20000011649 */
[----:B------:R-:W-:Y:S01]  /*8fb0*/  HADD2.F32 R47, -RZ, R45.H0_H0 ;  /* 0x2000002dff2f7230 */ /* 0x000fe20000004100 */
[----:B------:R-:W-:Y:S01]  /*8fc0*/  SHF.R.U64 R60, R86, 0x10, R87 ;  /* 0x00000010563c7819 */ /* 0x000fe20000001257 */
[----:B------:R-:W-:Y:S02]  /*8fd0*/  HADD2.F32 R61, -RZ, R61.H1_H1 ;  /* 0x3000003dff3d7230 */ /* 0x000fe40000004100 */
[----:B------:R-:W-:Y:S01]  /*8fe0*/  FMUL.FTZ R76, R63, R66 ;  /* 0x000000423f4c7220 */ /* 0x000fe20000410000 */
[----:B------:R-:W-:-:S02]  /*8ff0*/  HADD2.F32 R65, -RZ, R65.H0_H0 ;  /* 0x20000041ff417230 */ /* 0x000fc40000004100 */
[----:B------:R-:W-:Y:S01]  /*9000*/  FMUL.FTZ R66, R47, R66 ;  /* 0x000000422f427220 */ /* 0x000fe20000410000 */
[----:B------:R-:W-:Y:S01]  /*9010*/  HADD2.F32 R62, -RZ, R45.H1_H1 ;  /* 0x3000002dff3e7230 */ /* 0x000fe20000004100 */
[----:B------:R-:W-:Y:S01]  /*9020*/  SHF.R.U32.HI R86, RZ, 0x10, R87 ;  /* 0x00000010ff567819 */ /* 0x000fe20000011657 */
[----:B------:R-:W-:Y:S02]  /*9030*/  HADD2.F32 R64, -RZ, R163.H0_H0 ;  /* 0x200000a3ff407230 */ /* 0x000fe40000004100 */
[-C--:B------:R-:W-:Y:S01]  /*9040*/  FMUL.FTZ R67, R61, R65.reuse ;  /* 0x000000413d437220 */ /* 0x080fe20000410000 */
[----:B------:R-:W-:Y:S02]  /*9050*/  HADD2.F32 R72, -RZ, R72.H0_H0 ;  /* 0x20000048ff487230 */ /* 0x000fe40000004100 */
[----:B------:R-:W-:Y:S01]  /*9060*/  FMUL.FTZ R78, R62, R65 ;  /* 0x000000413e4e7220 */ /* 0x000fe20000410000 */
[--C-:B------:R-:W-:Y:S01]  /*9070*/  SHF.R.U64 R59, R74, 0x10, R75.reuse ;  /* 0x000000104a3b7819 */ /* 0x100fe2000000124b */
[-C--:B------:R-:W-:Y:S01]  /*9080*/  FFMA.FTZ R45, R47, R64.reuse, -R76 ;  /* 0x000000402f2d7223 */ /* 0x080fe2000001084c */
[----:B------:R-:W-:Y:S01]  /*9090*/  FFMA.FTZ R47, R63, R64, R66 ;  /* 0x000000403f2f7223 */ /* 0x000fe20000010042 */
[----:B------:R-:W-:Y:S01]  /*90a0*/  SHF.R.U32.HI R74, RZ, 0x10, R75 ;  /* 0x00000010ff4a7819 */ /* 0x000fe2000001164b */
[-C--:B------:R-:W-:Y:S01]  /*90b0*/  FFMA.FTZ R62, R62, R72.reuse, -R67 ;  /* 0x000000483e3e7223 */ /* 0x080fe20000010843 */
[----:B------:R-:W-:Y:S01]  /*90c0*/  FFMA.FTZ R64, R61, R72, R78 ;  /* 0x000000483d407223 */ /* 0x000fe2000001004e */
[----:B------:R-:W-:Y:S01]  /*90d0*/  HADD2.F32 R78, -RZ, R162.H0_H0 ;  /* 0x200000a2ff4e7230 */ /* 0x000fe20000004100 */
[----:B------:R-:W-:Y:S01]  /*90e0*/  SHF.R.U64 R58, R84, 0x10, R85 ;  /* 0x00000010543a7819 */ /* 0x000fe20000001255 */
[--C-:B------:R-:W-:Y:S01]  /*90f0*/  HADD2.F32 R61, -RZ, R51.reuse.H0_H0 ;  /* 0x20000033ff3d7230 */ /* 0x100fe20000004100 */
[----:B------:R-:W-:Y:S01]  /*9100*/  F2FP.F16.F32.PACK_AB R45, R62, R45 ;  /* 0x0000002d3e2d723e */ /* 0x000fe200000000ff */
[----:B------:R-:W-:-:S02]  /*9110*/  HADD2.F32 R72, -RZ, R51.H1_H1 ;  /* 0x30000033ff487230 */ /* 0x000fc40000004100 */
[--C-:B------:R-:W-:Y:S02]  /*9120*/  HADD2.F32 R51, -RZ, R49.reuse.H0_H0 ;  /* 0x20000031ff337230 */ /* 0x100fe40000004100 */
[----:B------:R-:W-:Y:S02]  /*9130*/  HADD2.F32 R65, -RZ, R86.H0_H0 ;  /* 0x20000056ff417230 */ /* 0x000fe40000004100 */
[----:B------:R-:W-:Y:S02]  /*9140*/  HADD2.F32 R66, -RZ, R49.H1_H1 ;  /* 0x30000031ff427230 */ /* 0x000fe40000004100 */
[----:B------:R-:W-:Y:S02]  /*9150*/  HADD2.F32 R76, -RZ, R164.H0_H0 ;  /* 0x200000a4ff4c7230 */ /* 0x000fe40000004100 */
[-C--:B------:R-:W-:Y:S01]  /*9160*/  FMUL.FTZ R67, R72, R65.reuse ;  /* 0x0000004148437220 */ /* 0x080fe20000410000 */
[----:B------:R-:W-:Y:S02]  /*9170*/  HADD2.F32 R63, -RZ, R74.H0_H0 ;  /* 0x2000004aff3f7230 */ /* 0x000fe40000004100 */
[-C--:B------:R-:W-:Y:S01]  /*9180*/  FMUL.FTZ R74, R61, R78.reuse ;  /* 0x0000004e3d4a7220 */ /* 0x080fe20000410000 */
[----:B------:R-:W-:Y:S01]  /*9190*/  FMUL.FTZ R78, R51, R78 ;  /* 0x0000004e334e7220 */ /* 0x000fe20000410000 */
[----:B------:R-:W-:Y:S01]  /*91a0*/  FMUL.FTZ R65, R66, R65 ;  /* 0x0000004142417220 */ /* 0x000fe20000410000 */
[----:B------:R-:W-:-:S02]  /*91b0*/  HADD2.F32 R171, -RZ, R171.H0_H0 ;  /* 0x200000abffab7230 */ /* 0x000fc40000004100 */
[-C--:B------:R-:W-:Y:S01]  /*91c0*/  FFMA.FTZ R49, R51, R76.reuse, -R74 ;  /* 0x0000004c33317223 */ /* 0x080fe2000001084a */
[----:B------:R-:W-:Y:S01]  /*91d0*/  FFMA.FTZ R51, R61, R76, R78 ;  /* 0x0000004c3d337223 */ /* 0x000fe2000001004e */
[-C--:B------:R-:W-:Y:S01]  /*91e0*/  FFMA.FTZ R66, R66, R63.reuse, -R67 ;  /* 0x0000003f42427223 */ /* 0x080fe20000010843 */
[----:B------:R-:W-:Y:S01]  /*91f0*/  FFMA.FTZ R72, R72, R63, R65 ;  /* 0x0000003f48487223 */ /* 0x000fe20000010041 */
[----:B------:R-:W-:Y:S02]  /*9200*/  HADD2.F32 R76, -RZ, R58.H0_H0 ;  /* 0x2000003aff4c7230 */ /* 0x000fe40000004100 */
[----:B------:R-:W-:Y:S01]  /*9210*/  HADD2.F32 R63, -RZ, R48.H0_H0 ;  /* 0x20000030ff3f7230 */ /* 0x000fe20000004100 */
[----:B------:R-:W-:Y:S01]  /*9220*/  F2FP.F16.F32.PACK_AB R66, R66, R49 ;  /* 0x000000314242723e */ /* 0x000fe200000000ff */
[----:B------:R-:W-:Y:S01]  /*9230*/  HADD2.F32 R58, -RZ, R44.H0_H0 ;  /* 0x2000002cff3a7230 */ /* 0x000fe20000004100 */
[----:B------:R-:W-:Y:S01]  /*9240*/  F2FP.F16.F32.PACK_AB R49, R64, R47 ;  /* 0x0000002f4031723e */ /* 0x000fe200000000ff */
[----:B------:R-:W-:Y:S01]  /*9250*/  HADD2.F32 R65, -RZ, R48.H1_H1 ;  /* 0x30000030ff417230 */ /* 0x000fe20000004100 */
[----:B------:R-:W-:Y:S01]  /*9260*/  F2FP.F16.F32.PACK_AB R51, R72, R51 ;  /* 0x000000334833723e */ /* 0x000fe200000000ff */
[----:B------:R-:W-:-:S02]  /*9270*/  HADD2.F32 R163, -RZ, R163.H1_H1 ;  /* 0x300000a3ffa37230 */ /* 0x000fc40000004100 */
[CC--:B------:R-:W-:Y:S01]  /*9280*/  FMUL.FTZ R48, R58.reuse, R171.reuse ;  /* 0x000000ab3a307220 */ /* 0x0c0fe20000410000 */
[----:B------:R-:W-:Y:S02]  /*9290*/  HADD2.F32 R74, -RZ, R57.H0_H0 ;  /* 0x20000039ff4a7230 */ /* 0x000fe40000004100 */
[----:B------:R-:W-:Y:S01]  /*92a0*/  FMUL.FTZ R57, R63, R171 ;  /* 0x000000ab3f397220 */ /* 0x000fe20000410000 */
[----:B------:R-:W-:Y:S02]  /*92b0*/  HADD2.F32 R61, -RZ, R44.H1_H1 ;  /* 0x3000002cff3d7230 */ /* 0x000fe40000004100 */
[-C--:B------:R-:W-:Y:S01]  /*92c0*/  FMUL.FTZ R78, R65, R76.reuse ;  /* 0x0000004c414e7220 */ /* 0x080fe20000410000 */
[-C--:B------:R-:W-:Y:S01]  /*92d0*/  FFMA.FTZ R48, R63, R163.reuse, R48 ;  /* 0x000000a33f307223 */ /* 0x080fe20000010030 */
[----:B------:R-:W-:Y:S01]  /*92e0*/  FFMA.FTZ R44, R58, R163, -R57 ;  /* 0x000000a33a2c7223 */ /* 0x000fe20000010839 */
[----:B------:R-:W-:Y:S02]  /*92f0*/  HADD2.F32 R58, -RZ, R50.H0_H0 ;  /* 0x20000032ff3a7230 */ /* 0x000fe40000004100 */
[C---:B------:R-:W-:Y:S01]  /*9300*/  FMUL.FTZ R76, R61.reuse, R76 ;  /* 0x0000004c3d4c7220 */ /* 0x040fe20000410000 */
[----:B------:R-:W-:Y:S01]  /*9310*/  FFMA.FTZ R63, R61, R74, -R78 ;  /* 0x0000004a3d3f7223 */ /* 0x000fe2000001084e */
[----:B------:R-:W-:-:S02]  /*9320*/  HADD2.F32 R61, -RZ, R60.H0_H0 ;  /* 0x2000003cff3d7230 */ /* 0x000fc40000004100 */
[----:B------:R-:W-:Y:S02]  /*9330*/  HADD2.F32 R57, -RZ, R46.H0_H0 ;  /* 0x2000002eff397230 */ /* 0x000fe40000004100 */
[----:B------:R-:W-:Y:S01]  /*9340*/  FFMA.FTZ R65, R65, R74, R76 ;  /* 0x0000004a41417223 */ /* 0x000fe2000001004c */
[----:B------:R-:W-:Y:S01]  /*9350*/  HADD2.F32 R50, -RZ, R50.H1_H1 ;  /* 0x30000032ff327230 */ /* 0x000fe20000004100 */
[----:B------:R-:W-:Y:S01]  /*9360*/  F2FP.F16.F32.PACK_AB R44, R63, R44 ;  /* 0x0000002c3f2c723e */ /* 0x000fe200000000ff */
[----:B------:R-:W-:Y:S02]  /*9370*/  HADD2.F32 R162, -RZ, R162.H1_H1 ;  /* 0x300000a2ffa27230 */ /* 0x000fe40000004100 */
[----:B------:R-:W-:Y:S02]  /*9380*/  HADD2.F32 R46, -RZ, R46.H1_H1 ;  /* 0x3000002eff2e7230 */ /* 0x000fe40000004100 */
[----:B------:R-:W-:Y:S01]  /*9390*/  FMUL.FTZ R73, R50, R61 ;  /* 0x0000003d32497220 */ /* 0x000fe20000410000 */
[----:B------:R-:W-:-:S02]  /*93a0*/  HADD2.F32 R164, -RZ, R164.H1_H1 ;  /* 0x300000a4ffa47230 */ /* 0x000fc40000004100 */
[-C--:B------:R-:W-:Y:S01]  /*93b0*/  FMUL.FTZ R60, R58, R162.reuse ;  /* 0x000000a23a3c7220 */ /* 0x080fe20000410000 */
[----:B------:R-:W-:Y:S02]  /*93c0*/  HADD2.F32 R59, -RZ, R59.H0_H0 ;  /* 0x2000003bff3b7230 */ /* 0x000fe40000004100 */
[C---:B------:R-:W-:Y:S01]  /*93d0*/  FMUL.FTZ R67, R57.reuse, R162 ;  /* 0x000000a239437220 */ /* 0x040fe20000410000 */
[----:B------:R-:W-:Y:S01]  /*93e0*/  FMUL.FTZ R61, R46, R61 ;  /* 0x0000003d2e3d7220 */ /* 0x000fe20000410000 */
[----:B------:R-:W-:Y:S01]  /*93f0*/  FFMA.FTZ R60, R57, R164, -R60 ;  /* 0x000000a4393c7223 */ /* 0x000fe2000001083c */
[----:B------:R-:W-:Y:S01]  /*9400*/  F2FP.F16.F32.PACK_AB R48, R65, R48 ;  /* 0x000000304130723e */ /* 0x000fe200000000ff */
[----:B------:R-:W-:Y:S01]  /*9410*/  FFMA.FTZ R67, R58, R164, R67 ;  /* 0x000000a43a437223 */ /* 0x000fe20000010043 */
[-C--:B------:R-:W-:Y:S01]  /*9420*/  FFMA.FTZ R73, R46, R59.reuse, -R73 ;  /* 0x0000003b2e497223 */ /* 0x080fe20000010849 */
[----:B------:R-:W-:Y:S01]  /*9430*/  FFMA.FTZ R50, R50, R59, R61 ;  /* 0x0000003b32327223 */ /* 0x000fe2000001003d */
[----:B------:R-:W-:-:S03]  /*9440*/  IMAD.MOV.U32 R47, RZ, RZ, R66 ;  /* 0x000000ffff2f7224 */ /* 0x000fc600078e0042 */
[----:B------:R-:W-:Y:S02]  /*9450*/  F2FP.F16.F32.PACK_AB R46, R73, R60 ;  /* 0x0000003c492e723e */ /* 0x000fe400000000ff */
[----:B------:R-:W-:-:S07]  /*9460*/  F2FP.F16.F32.PACK_AB R50, R50, R67 ;  /* 0x000000433232723e */ /* 0x000fce00000000ff */
.L_x_716:
[----:B------:R-:W-:Y:S05]  /*9470*/  BSYNC B2 ;  /* 0x0000000000027941 */ /* 0x000fea0003800000 */
.L_x_715:
[----:B0-----:R4:W-:Y:S04]  /*9480*/  STG.E.128 desc[UR60][R52.64], R44 ;  /* 0x0000002c34007986 */ /* 0x0019e8000c101d3c */
[----:B--2---:R4:W-:Y:S02]  /*9490*/  @!P3 STG.E.128 desc[UR60][R54.64], R48 ;  /* 0x000000303600b986 */ /* 0x0049e4000c101d3c */
.L_x_714:
[----:B------:R-:W-:Y:S05]  /*94a0*/  BSYNC B1 ;  /* 0x0000000000017941 */ /* 0x000fea0003800000 */
.L_x_713:
[----:B------:R-:W-:-:S13]  /*94b0*/  ISETP.NE.AND P3, PT, R36, RZ, PT ;  /* 0x000000ff2400720c */ /* 0x000fda0003f65270 */
[----:B------:R-:W-:Y:S05]  /*94c0*/  @!P3 BRA `(.L_x_667) ;  /* 0x0000000800d8b947 */ /* 0x000fea0003800000 */
[----:B0---4-:R-:W2:Y:S01]  /*94d0*/  LDL R44, [R1+0x10] ;  /* 0x00001000012c7983 */ /* 0x011ea20000100800 */
[----:B------:R-:W-:Y:S01]  /*94e0*/  SHF.R.U32.HI R47, RZ, 0x3, R205 ;  /* 0x00000003ff2f7819 */ /* 0x000fe200000116cd */
[----:B------:R-:W-:Y:S01]  /*94f0*/  BSSY B1, `(.L_x_717) ;  /* 0x0000071000017945 */ /* 0x000fe20003800000 */
[----:B------:R-:W-:-:S04]  /*9500*/  IADD3 R46, P3, P4, R118, R128, R30 ;  /* 0x00000080762e7210 */ /* 0x000fc80007c7e01e */
[----:B---3--:R-:W-:Y:S02]  /*9510*/  IADD3.X R49, R7, R56, R34, P3, P4 ;  /* 0x0000003807317210 */ /* 0x008fe40001fe8422 */
[----:B------:R-:W-:-:S04]  /*9520*/  LEA R52, P3, R46, R124, 0x1 ;  /* 0x0000007c2e347211 */ /* 0x000fc800078608ff */
[----:B------:R-:W-:Y:S02]  /*9530*/  LEA.HI.X R53, R46, R125, R49, 0x1, P3 ;  /* 0x0000007d2e357211 */ /* 0x000fe400018f0c31 */
[----:B------:R-:W-:Y:S02]  /*9540*/  ISETP.GE.AND P3, PT, R3, R126, PT ;  /* 0x0000007e0300720c */ /* 0x000fe40003f66270 */
[----:B--2---:R-:W-:-:S04]  /*9550*/  LOP3.LUT P5, RZ, R44, 0x1, RZ, 0xc0, !PT ;  /* 0x000000012cff7812 */ /* 0x004fc800078ac0ff */
[----:B------:R-:W-:-:S04]  /*9560*/  SEL R151, R127, R151, !P5 ;  /* 0x000000977f977207 */ /* 0x000fc80006800000 */
[----:B------:R-:W-:-:S04]  /*9570*/  SHF.R.S32.HI R44, RZ, 0x1f, R151 ;  /* 0x0000001fff2c7819 */ /* 0x000fc80000011497 */
[----:B------:R-:W-:-:S04]  /*9580*/  LEA.HI R44, R44, R151, RZ, 0x4 ;  /* 0x000000972c2c7211 */ /* 0x000fc800078f20ff */
[----:B------:R-:W-:-:S04]  /*9590*/  LEA.HI.SX32 R44, R44, R29, 0x1c ;  /* 0x0000001d2c2c7211 */ /* 0x000fc800078fe2ff */
[----:B------:R-:W-:Y:S01]  /*95a0*/  SHF.R.S32.HI R45, RZ, 0x1f, R44 ;  /* 0x0000001fff2d7819 */ /* 0x000fe2000001142c */
[----:B------:R-:W-:-:S03]  /*95b0*/  IMAD.SHL.U32 R55, R44, 0x8, RZ ;  /* 0x000000082c377824 */ /* 0x000fc600078e00ff */
[----:B------:R-:W-:Y:S02]  /*95c0*/  LEA.HI R45, R45, R44, RZ, 0x3 ;  /* 0x0000002c2d2d7211 */ /* 0x000fe400078f18ff */
[----:B------:R-:W-:Y:S02]  /*95d0*/  LOP3.LUT R44, R205, 0x38, R55, 0xf8, !PT ;  /* 0x00000038cd2c7812 */ /* 0x000fe400078ef837 */
[----:B------:R-:W-:Y:S02]  /*95e0*/  SHF.R.S32.HI R48, RZ, 0x3, R45 ;  /* 0x00000003ff307819 */ /* 0x000fe4000001142d */
[----:B------:R-:W-:-:S03]  /*95f0*/  LOP3.LUT R44, R44, R47, RZ, 0x3c, !PT ;  /* 0x0000002f2c2c7212 */ /* 0x000fc600078e3cff */
[----:B------:R-:W-:-:S05]  /*9600*/  IMAD R45, R48, 0x1c00, R215 ;  /* 0x00001c00302d7824 */ /* 0x000fca00078e02d7 */
[----:B------:R-:W-:Y:S01]  /*9610*/  IADD3 R47, R45, R44, RZ ;  /* 0x0000002c2d2f7210 */ /* 0x000fe20007ffe0ff */
[----:B------:R-:W-:-:S04]  /*9620*/  IMAD R45, R16, 0x5400, R142 ;  /* 0x00005400102d7824 */ /* 0x000fc800078e028e */
[----:B------:R-:W-:Y:S02]  /*9630*/  IMAD R47, R16, 0x5400, R47 ;  /* 0x00005400102f7824 */ /* 0x000fe400078e022f */
[--C-:B------:R-:W-:Y:S02]  /*9640*/  IMAD R45, R45, 0x2, R2.reuse ;  /* 0x000000022d2d7824 */ /* 0x100fe400078e0202 */
[----:B------:R-:W-:-:S04]  /*9650*/  IMAD R48, R47, 0x2, R2 ;  /* 0x000000022f307824 */ /* 0x000fc800078e0202 */
[----:B------:R-:W0:Y:S04]  /*9660*/  LDS.128 R44, [R45+0x21400] ;  /* 0x021400002d2c7984 */ /* 0x000e280000000c00 */
[----:B------:R-:W2:Y:S01]  /*9670*/  LDS.128 R48, [R48+0x21400] ;  /* 0x0214000030307984 */ /* 0x000ea20000000c00 */
[----:B------:R-:W-:Y:S05]  /*9680*/  @P3 BRA `(.L_x_718) ;  /* 0x00000004005c3947 */ /* 0x000fea0003800000 */
[----:B0-----:R-:W-:Y:S01]  /*9690*/  IMAD.MOV.U32 R60, RZ, RZ, R44 ;  /* 0x000000ffff3c7224 */ /* 0x001fe200078e002c */
[----:B--2---:R-:W-:Y:S01]  /*96a0*/  MOV R44, R49 ;  /* 0x00000031002c7202 */ /* 0x004fe20000000f00 */
[----:B------:R-:W-:Y:S01]  /*96b0*/  IMAD.MOV.U32 R61, RZ, RZ, R48 ;  /* 0x000000ffff3d7224 */ /* 0x000fe200078e0030 */
[----:B------:R-:W-:Y:S01]  /*96c0*/  SHF.R.U32.HI R66, RZ, 0x10, R81 ;  /* 0x00000010ff427819 */ /* 0x000fe20000011651 */
[----:B------:R-:W-:Y:S01]  /*96d0*/  IMAD.MOV.U32 R62, RZ, RZ, R51 ;  /* 0x000000ffff3e7224 */ /* 0x000fe200078e0033 */
[--C-:B------:R-:W-:Y:S01]  /*96e0*/  SHF.R.U32.HI R64, RZ, 0x10, R69.reuse ;  /* 0x00000010ff407819 */ /* 0x100fe20000011645 */
[----:B------:R-:W-:Y:S01]  /*96f0*/  HADD2.F32 R65, -RZ, R161.H1_H1 ;  /* 0x300000a1ff417230 */ /* 0x000fe20000004100 */
[----:B------:R-:W-:Y:S01]  /*9700*/  SHF.R.U64 R57, R68, 0x10, R69 ;  /* 0x0000001044397819 */ /* 0x000fe20000001245 */
[--C-:B------:R-:W-:Y:S01]  /*9710*/  HADD2.F32 R48, -RZ, R44.reuse.H0_H0 ;  /* 0x2000002cff307230 */ /* 0x100fe20000004100 */
[--C-:B------:R-:W-:Y:S01]  /*9720*/  SHF.R.U64 R54, R70, 0x10, R71.reuse ;  /* 0x0000001046367819 */ /* 0x100fe20000001247 */
[----:B------:R-:W-:Y:S01]  /*9730*/  HADD2.F32 R51, -RZ, R44.H1_H1 ;  /* 0x3000002cff337230 */ /* 0x000fe20000004100 */
[----:B------:R-:W-:Y:S01]  /*9740*/  SHF.R.U32.HI R70, RZ, 0x10, R71 ;  /* 0x00000010ff467819 */ /* 0x000fe20000011647 */
[----:B------:R-:W-:Y:S01]  /*9750*/  IMAD.MOV.U32 R49, RZ, RZ, R47 ;  /* 0x000000ffff317224 */ /* 0x000fe200078e002f */
[----:B------:R-:W-:Y:S01]  /*9760*/  SHF.R.U32.HI R67, RZ, 0x10, R83 ;  /* 0x00000010ff437819 */ /* 0x000fe20000011653 */
[--C-:B------:R-:W-:Y:S01]  /*9770*/  HADD2.F32 R44, -RZ, R45.reuse.H0_H0 ;  /* 0x2000002dff2c7230 */ /* 0x100fe20000004100 */
[----:B------:R-:W-:Y:S01]  /*9780*/  SHF.R.U64 R59, R80, 0x10, R81 ;  /* 0x00000010503b7819 */ /* 0x000fe20000001251 */
[----:B------:R-:W-:Y:S01]  /*9790*/  HADD2.F32 R66, -RZ, R66.H0_H0 ;  /* 0x20000042ff427230 */ /* 0x000fe20000004100 */
[----:B------:R-:W-:Y:S01]  /*97a0*/  SHF.R.U64 R58, R82, 0x10, R83 ;  /* 0x00000010523a7819 */ /* 0x000fe20000001253 */
[----:B------:R-:W-:-:S02]  /*97b0*/  HADD2.F32 R47, -RZ, R45.H1_H1 ;  /* 0x3000002dff2f7230 */ /* 0x000fc40000004100 */
[-C--:B------:R-:W-:Y:S01]  /*97c0*/  FMUL.FTZ R45, R48, R65.reuse ;  /* 0x00000041302d7220 */ /* 0x080fe20000410000 */
[----:B------:R-:W-:Y:S02]  /*97d0*/  HADD2.F32 R63, -RZ, R158.H0_H0 ;  /* 0x2000009eff3f7230 */ /* 0x000fe40000004100 */
[C---:B------:R-:W-:Y:S01]  /*97e0*/  FMUL.FTZ R65, R44.reuse, R65 ;  /* 0x000000412c417220 */ /* 0x040fe20000410000 */
[----:B------:R-:W-:Y:S02]  /*97f0*/  HADD2.F32 R64, -RZ, R64.H0_H0 ;  /* 0x20000040ff407230 */ /* 0x000fe40000004100 */
[-C--:B------:R-:W-:Y:S01]  /*9800*/  FMUL.FTZ R68, R51, R66.reuse ;  /* 0x0000004233447220 */ /* 0x080fe20000410000 */
[C---:B------:R-:W-:Y:S01]  /*9810*/  FMUL.FTZ R66, R47.reuse, R66 ;  /* 0x000000422f427220 */ /* 0x040fe20000410000 */
[-C--:B------:R-:W-:Y:S01]  /*9820*/  FFMA.FTZ R44, R44, R63.reuse, -R45 ;  /* 0x0000003f2c2c7223 */ /* 0x080fe2000001082d */
[----:B------:R-:W-:Y:S01]  /*9830*/  FFMA.FTZ R45, R48, R63, R65 ;  /* 0x0000003f302d7223 */ /* 0x000fe20000010041 */
[-C--:B------:R-:W-:Y:S01]  /*9840*/  FFMA.FTZ R47, R47, R64.reuse, -R68 ;  /* 0x000000402f2f7223 */ /* 0x080fe20000010844 */
[----:B------:R-:W-:Y:S01]  /*9850*/  FFMA.FTZ R48, R51, R64, R66 ;  /* 0x0000004033307223 */ /* 0x000fe20000010042 */
[----:B------:R-:W-:-:S02]  /*9860*/  HADD2.F32 R68, -RZ, R160.H1_H1 ;  /* 0x300000a0ff447230 */ /* 0x000fc40000004100 */
[--C-:B------:R-:W-:Y:S01]  /*9870*/  HADD2.F32 R63, -RZ, R62.reuse.H0_H0 ;  /* 0x2000003eff3f7230 */ /* 0x100fe20000004100 */
[----:B------:R-:W-:Y:S01]  /*9880*/  F2FP.F16.F32.PACK_AB R47, R47, R44 ;  /* 0x0000002c2f2f723e */ /* 0x000fe200000000ff */
[----:B------:R-:W-:Y:S02]  /*9890*/  HADD2.F32 R51, -RZ, R49.H0_H0 ;  /* 0x20000031ff337230 */ /* 0x000fe40000004100 */
[----:B------:R-:W-:Y:S02]  /*98a0*/  HADD2.F32 R64, -RZ, R62.H1_H1 ;  /* 0x3000003eff407230 */ /* 0x000fe40000004100 */
[----:B------:R-:W-:Y:S02]  /*98b0*/  HADD2.F32 R67, -RZ, R67.H0_H0 ;  /* 0x20000043ff437230 */ /* 0x000fe40000004100 */
[----:B------:R-:W-:Y:S02]  /*98c0*/  HADD2.F32 R65, -RZ, R70.H0_H0 ;  /* 0x20000046ff417230 */ /* 0x000fe40000004100 */
[----:B------:R-:W-:Y:S01]  /*98d0*/  FMUL.FTZ R70, R63, R68 ;  /* 0x000000443f467220 */ /* 0x000fe20000410000 */
[----:B------:R-:W-:-:S02]  /*98e0*/  HADD2.F32 R66, -RZ, R159.H0_H0 ;  /* 0x2000009fff427230 */ /* 0x000fc40000004100 */
[----:B------:R-:W-:Y:S01]  /*98f0*/  FMUL.FTZ R68, R51, R68 ;  /* 0x0000004433447220 */ /* 0x000fe20000410000 */
[----:B------:R-:W-:Y:S02]  /*9900*/  HADD2.F32 R62, -RZ, R49.H1_H1 ;  /* 0x30000031ff3e7230 */ /* 0x000fe40000004100 */
[-C--:B------:R-:W-:Y:S01]  /*9910*/  FMUL.FTZ R69, R64, R67.reuse ;  /* 0x0000004340457220 */ /* 0x080fe20000410000 */
[----:B------:R-:W-:Y:S02]  /*9920*/  HADD2.F32 R57, -RZ, R57.H0_H0 ;  /* 0x20000039ff397230 */ /* 0x000fe40000004100 */
[-C--:B------:R-:W-:Y:S01]  /*9930*/  FFMA.FTZ R68, R63, R66.reuse, R68 ;  /* 0x000000423f447223 */ /* 0x080fe20000010044 */
[----:B------:R-:W-:Y:S01]  /*9940*/  FFMA.FTZ R49, R51, R66, -R70 ;  /* 0x0000004233317223 */ /* 0x000fe20000010846 */
[----:B------:R-:W-:Y:S02]  /*9950*/  HADD2.F32 R63, -RZ, R59.H0_H0 ;  /* 0x2000003bff3f7230 */ /* 0x000fe40000004100 */
[----:B------:R-:W-:Y:S01]  /*9960*/  FMUL.FTZ R67, R62, R67 ;  /* 0x000000433e437220 */ /* 0x000fe20000410000 */
[----:B------:R-:W-:-:S02]  /*9970*/  HADD2.F32 R59, -RZ, R61.H0_H0 ;  /* 0x2000003dff3b7230 */ /* 0x000fc40000004100 */
[-C--:B------:R-:W-:Y:S01]  /*9980*/  FFMA.FTZ R70, R62, R65.reuse, -R69 ;  /* 0x000000413e467223 */ /* 0x080fe20000010845 */
[--C-:B------:R-:W-:Y:S02]  /*9990*/  HADD2.F32 R51, -RZ, R60.reuse.H0_H0 ;  /* 0x2000003cff337230 */ /* 0x100fe40000004100 */
[----:B------:R-:W-:Y:S01]  /*99a0*/  FFMA.FTZ R69, R64, R65, R67 ;  /* 0x0000004140457223 */ /* 0x000fe20000010043 */
[----:B------:R-:W-:Y:S02]  /*99b0*/  HADD2.F32 R61, -RZ, R61.H1_H1 ;  /* 0x3000003dff3d7230 */ /* 0x000fe40000004100 */
[----:B------:R-:W-:Y:S01]  /*99c0*/  HADD2.F32 R60, -RZ, R60.H1_H1 ;  /* 0x3000003cff3c7230 */ /* 0x000fe20000004100 */
[----:B------:R-:W-:Y:S01]  /*99d0*/  F2FP.F16.F32.PACK_AB R70, R70, R49 ;  /* 0x000000314646723e */ /* 0x000fe200000000ff */
[----:B------:R-:W-:Y:S02]  /*99e0*/  HADD2.F32 R62, -RZ, R161.H0_H0 ;  /* 0x200000a1ff3e7230 */ /* 0x000fe40000004100 */
[----:B------:R-:W-:Y:S01]  /*99f0*/  FMUL.FTZ R65, R61, R63 ;  /* 0x0000003f3d417220 */ /* 0x000fe20000410000 */
[----:B------:R-:W-:-:S02]  /*9a00*/  HADD2.F32 R158, -RZ, R158.H1_H1 ;  /* 0x3000009eff9e7230 */ /* 0x000fc40000004100 */
[C---:B------:R-:W-:Y:S01]  /*9a10*/  FMUL.FTZ R66, R60.reuse, R63 ;  /* 0x0000003f3c427220 */ /* 0x040fe20000410000 */
[----:B------:R-:W-:Y:S02]  /*9a20*/  HADD2.F32 R160, -RZ, R160.H0_H0 ;  /* 0x200000a0ffa07230 */ /* 0x000fe40000004100 */
[-C--:B------:R-:W-:Y:S01]  /*9a30*/  FMUL.FTZ R64, R59, R62.reuse ;  /* 0x0000003e3b407220 */ /* 0x080fe20000410000 */
[-C--:B------:R-:W-:Y:S01]  /*9a40*/  FFMA.FTZ R65, R60, R57.reuse, -R65 ;  /* 0x000000393c417223 */ /* 0x080fe20000010841 */
[----:B------:R-:W-:Y:S01]  /*9a50*/  FFMA.FTZ R63, R61, R57, R66 ;  /* 0x000000393d3f7223 */ /* 0x000fe20000010042 */
[C---:B------:R-:W-:Y:S01]  /*9a60*/  FMUL.FTZ R62, R51.reuse, R62 ;  /* 0x0000003e333e7220 */ /* 0x040fe20000410000 */
[----:B------:R-:W-:Y:S01]  /*9a70*/  FFMA.FTZ R64, R51, R158, -R64 ;  /* 0x0000009e33407223 */ /* 0x000fe20000010840 */
[----:B------:R-:W-:Y:S01]  /*9a80*/  HADD2.F32 R57, -RZ, R50.H0_H0 ;  /* 0x20000032ff397230 */ /* 0x000fe20000004100 */
[----:B------:R-:W-:Y:S01]  /*9a90*/  F2FP.F16.F32.PACK_AB R49, R48, R45 ;  /* 0x0000002d3031723e */ /* 0x000fe200000000ff */
[----:B------:R-:W-:-:S02]  /*9aa0*/  HADD2.F32 R61, -RZ, R58.H0_H0 ;  /* 0x2000003aff3d7230 */ /* 0x000fc40000004100 */
[----:B------:R-:W-:Y:S01]  /*9ab0*/  FFMA.FTZ R62, R59, R158, R62 ;  /* 0x0000009e3b3e7223 */ /* 0x000fe2000001003e */
[----:B------:R-:W-:Y:S01]  /*9ac0*/  HADD2.F32 R51, -RZ, R46.H0_H0 ;  /* 0x2000002eff337230 */ /* 0x000fe20000004100 */
[----:B------:R-:W-:Y:S01]  /*9ad0*/  MOV R45, R47 ;  /* 0x0000002f002d7202 */ /* 0x000fe20000000f00 */
[----:B------:R-:W-:Y:S01]  /*9ae0*/  HADD2.F32 R50, -RZ, R50.H1_H1 ;  /* 0x30000032ff327230 */ /* 0x000fe20000004100 */
[----:B------:R-:W-:Y:S01]  /*9af0*/  F2FP.F16.F32.PACK_AB R44, R65, R64 ;  /* 0x00000040412c723e */ /* 0x000fe200000000ff */
[----:B------:R-:W-:Y:S01]  /*9b00*/  HADD2.F32 R46, -RZ, R46.H1_H1 ;  /* 0x3000002eff2e7230 */ /* 0x000fe20000004100 */
[----:B------:R-:W-:Y:S01]  /*9b10*/  F2FP.F16.F32.PACK_AB R48, R63, R62 ;  /* 0x0000003e3f30723e */ /* 0x000fe200000000ff */
[----:B------:R-:W-:Y:S02]  /*9b20*/  HADD2.F32 R59, -RZ, R54.H0_H0 ;  /* 0x20000036ff3b7230 */ /* 0x000fe40000004100 */
[----:B------:R-:W-:Y:S01]  /*9b30*/  FMUL.FTZ R54, R57, R160 ;  /* 0x000000a039367220 */ /* 0x000fe20000410000 */
[----:B------:R-:W-:-:S02]  /*9b40*/  HADD2.F32 R60, -RZ, R159.H1_H1 ;  /* 0x3000009fff3c7230 */ /* 0x000fc40000004100 */
[-C--:B------:R-:W-:Y:S01]  /*9b50*/  FMUL.FTZ R67, R50, R61.reuse ;  /* 0x0000003d32437220 */ /* 0x080fe20000410000 */
[C---:B------:R-:W-:Y:S01]  /*9b60*/  FMUL.FTZ R160, R51.reuse, R160 ;  /* 0x000000a033a07220 */ /* 0x040fe20000410000 */
[C---:B------:R-:W-:Y:S01]  /*9b70*/  FMUL.FTZ R61, R46.reuse, R61 ;  /* 0x0000003d2e3d7220 */ /* 0x040fe20000410000 */
[----:B------:R-:W-:Y:S02]  /*9b80*/  IMAD.MOV.U32 R47, RZ, RZ, R70 ;  /* 0x000000ffff2f7224 */ /* 0x000fe400078e0046 */
[-C--:B------:R-:W-:Y:S01]  /*9b90*/  FFMA.FTZ R54, R51, R60.reuse, -R54 ;  /* 0x0000003c33367223 */ /* 0x080fe20000010836 */
[----:B------:R-:W-:Y:S01]  /*9ba0*/  FFMA.FTZ R160, R57, R60, R160 ;  /* 0x0000003c39a07223 */ /* 0x000fe200000100a0 */
[-C--:B------:R-:W-:Y:S01]  /*9bb0*/  FFMA.FTZ R67, R46, R59.reuse, -R67 ;  /* 0x0000003b2e437223 */ /* 0x080fe20000010843 */
[----:B------:R-:W-:Y:S01]  /*9bc0*/  FFMA.FTZ R61, R50, R59, R61 ;  /* 0x0000003b323d7223 */ /* 0x000fe2000001003d */
[----:B------:R-:W-:-:S03]  /*9bd0*/  F2FP.F16.F32.PACK_AB R51, R69, R68 ;  /* 0x000000444533723e */ /* 0x000fc600000000ff */
[----:B------:R-:W-:Y:S02]  /*9be0*/  F2FP.F16.F32.PACK_AB R46, R67, R54 ;  /* 0x00000036432e723e */ /* 0x000fe400000000ff */
[----:B------:R-:W-:-:S07]  /*9bf0*/  F2FP.F16.F32.PACK_AB R50, R61, R160 ;  /* 0x000000a03d32723e */ /* 0x000fce00000000ff */
.L_x_718:
[----:B------:R-:W-:Y:S05]  /*9c00*/  BSYNC B1 ;  /* 0x0000000000017941 */ /* 0x000fea0003800000 */
.L_x_717:
[----:B0-----:R0:W-:Y:S01]  /*9c10*/  STG.E.128 desc[UR60][R52.64], R44 ;  /* 0x0000002c34007986 */ /* 0x0011e2000c101d3c */
[----:B------:R-:W-:-:S13]  /*9c20*/  ISETP.GE.AND P3, PT, R55, R148, PT ;  /* 0x000000943700720c */ /* 0x000fda0003f66270 */
[----:B------:R-:W-:Y:S05]  /*9c30*/  @P3 BRA `(.L_x_667) ;  /* 0x0000000000fc3947 */ /* 0x000fea0003800000 */
[--C-:B0-----:R-:W-:Y:S02]  /*9c40*/  SHF.R.S32.HI R44, RZ, 0x1f, R55.reuse ;  /* 0x0000001fff2c7819 */ /* 0x101fe40000011437 */
[----:B------:R-:W-:-:S04]  /*9c50*/  IADD3 R55, P3, P4, R118, R128, R55 ;  /* 0x0000008076377210 */ /* 0x000fc80007c7e037 */
[----:B------:R-:W-:Y:S02]  /*9c60*/  IADD3.X R56, R7, R56, R44, P3, P4 ;  /* 0x0000003807387210 */ /* 0x000fe40001fe842c */
[----:B------:R-:W-:-:S04]  /*9c70*/  LEA R124, P3, R55, R124, 0x1 ;  /* 0x0000007c377c7211 */ /* 0x000fc800078608ff */
[----:B------:R-:W-:-:S05]  /*9c80*/  LEA.HI.X R125, R55, R125, R56, 0x1, P3 ;  /* 0x0000007d377d7211 */ /* 0x000fca00018f0c38 */
[----:B--2---:R0:W-:Y:S01]  /*9c90*/  STG.E.128 desc[UR60][R124.64], R48 ;  /* 0x000000307c007986 */ /* 0x0041e2000c101d3c */
[----:B------:R-:W-:Y:S05]  /*9ca0*/  BRA `(.L_x_667) ;  /* 0x0000000000e07947 */ /* 0x000fea0003800000 */
.L_x_634:
[----:B------:R-:W2:Y:S02]  /*9cb0*/  LDL R44, [R1+0x14] ;  /* 0x00001400012c7983 */ /* 0x000ea40000100800 */
[----:B--2---:R-:W-:-:S13]  /*9cc0*/  R2UR UR4, R44 ;  /* 0x000000002c0472ca */ /* 0x004fda00000e0000 */
[----:B------:R-:W-:-:S06]  /*9cd0*/  UISETP.NE.AND UP0, UPT, UR4, 0x3, UPT ;  /* 0x000000030400788c */ /* 0x000fcc000bf05270 */
[----:B------:R-:W-:-:S13]  /*9ce0*/  PLOP3.LUT P2, PT, PT, PT, UP0, 0x80, 0x0 ;  /* 0x000000000000781c */ /* 0x000fda0003f4f008 */
[----:B------:R-:W-:Y:S05]  /*9cf0*/  @!P2 BRA `(.L_x_719) ;  /* 0x000000000004a947 */ /* 0x000fea0003800000 */
[----:B------:R-:W-:Y:S01]  /*9d00*/  BPT.TRAP 0x1 ;  /* 0x000000040000795c */ /* 0x000fe20000300000 */
.L_x_719:
[----:B------:R-:W-:Y:S01]  /*9d10*/  IMAD R100, R16, 0x8, R2 ;  /* 0x0000000810647824 */ /* 0x000fe200078e0202 */
[----:B------:R-:W-:Y:S01]  /*9d20*/  SHF.L.U32 R101, R204, 0x1f, RZ ;  /* 0x0000001fcc657819 */ /* 0x000fe200000006ff */
[----:B0-----:R-:W-:Y:S01]  /*9d30*/  IMAD R43, R25, -0x70, R24 ;  /* 0xffffff90192b7824 */ /* 0x001fe200078e0218 */
[----:B------:R-:W-:Y:S02]  /*9d40*/  BSSY B1, `(.L_x_720) ;  /* 0x0000004000017945 */ /* 0x000fe40003800000 */
[----:B------:R-:W0:Y:S02]  /*9d50*/  SYNCS.PHASECHK.TRANS64.TRYWAIT P3, [R100+URZ+0x36890], R101 ;  /* 0x03689065640075a7 */ /* 0x000e24000806017f */
[----:B------:R-:W-:Y:S01]  /*9d60*/  VIMNMX R43, R43, 0x70, PT ;  /* 0x000000702b2b7848 */ /* 0x000fe20003fe0100 */
[----:B0-----:R-:W-:Y:S06]  /*9d70*/  @!P3 BRA `(.L_x_721) ;  /* 0x000001d00018b947 */ /* 0x001fec0003800000 */
.L_x_998:
[----:B------:R-:W-:Y:S05]  /*9d80*/  BSYNC B1 ;  /* 0x0000000000017941 */ /* 0x000fea0003800000 */
.L_x_720:
[----:B------:R-:W-:Y:S01]  /*9d90*/  ISETP.GE.AND P3, PT, R17, R43, PT ;  /* 0x0000002b1100720c */ /* 0x000fe20003f66270 */
[----:B------:R-:W-:-:S12]  /*9da0*/  BSSY B1, `(.L_x_722) ;  /* 0x0000014000017945 */ /* 0x000fd80003800000 */
[----:B------:R-:W-:Y:S05]  /*9db0*/  @P3 BRA `(.L_x_723) ;  /* 0x0000000000483947 */ /* 0x000fea0003800000 */
[----:B------:R-:W-:-:S13]  /*9dc0*/  ISETP.NE.AND P3, PT, R31, RZ, PT ;  /* 0x000000ff1f00720c */ /* 0x000fda0003f65270 */
[----:B------:R-:W1:Y:S04]  /*9dd0*/  @P3 LDS.128 R44, [R41+0x21000] ;  /* 0x02100000292c3984 */ /* 0x000e680000000c00 */
[----:B-1----:R-:W-:Y:S01]  /*9de0*/  @P3 STG.E.128 desc[UR60][R50.64], R44 ;  /* 0x0000002c32003986 */ /* 0x002fe2000c101d3c */
        /* <DEDUP_REMOVED lines=14> */
[----:B-1----:R1:W-:Y:S02]  /*9ed0*/  @P3 STG.E.128 desc[UR60][R50.64+0x140], R44 ;  /* 0x0001402c32003986 */ /* 0x0023e4000c101d3c */
.L_x_723:
[----:B------:R-:W-:Y:S05]  /*9ee0*/  BSYNC B1 ;  /* 0x0000000000017941 */ /* 0x000fea0003800000 */
.L_x_722:
[----:B------:R-:W-:-:S13]  /*9ef0*/  ISETP.GE.AND P3, PT, R227, R43, PT ;  /* 0x0000002be300720c */ /* 0x000fda0003f66270 */
[----:B------:R-:W-:Y:S05]  /*9f00*/  @P3 BRA `(.L_x_667) ;  /* 0x0000000000483947 */ /* 0x000fea0003800000 */
[----:B------:R-:W-:-:S13]  /*9f10*/  ISETP.NE.AND P3, PT, R31, RZ, PT ;  /* 0x000000ff1f00720c */ /* 0x000fda0003f65270 */
[----:B-1----:R-:W1:Y:S04]  /*9f20*/  @P3 LDS.128 R44, [R41+0x23000] ;  /* 0x02300000292c3984 */ /* 0x002e680000000c00 */
        /* <DEDUP_REMOVED lines=16> */
.L_x_667:
[----:B------:R-:W-:Y:S05]  /*a030*/  BSYNC B0 ;  /* 0x0000000000007941 */ /* 0x000fea0003800000 */
.L_x_633:
[----:B01234-:R-:W0:Y:S01]  /*a040*/  S2R R44, SR_TID.X ;  /* 0x00000000002c7919 */ /* 0x01fe220000002100 */
[----:B------:R-:W-:Y:S01]  /*a050*/  @!PT LDS RZ, [RZ] ;  /* 0x00000000fffff984 */ /* 0x000fe20000000800 */
[----:B------:R-:W-:Y:S01]  /*a060*/  @!PT LDS RZ, [RZ] ;  /* 0x00000000fffff984 */ /* 0x000fe20000000800 */
[----:B------:R-:W-:Y:S01]  /*a070*/  @!PT LDS RZ, [RZ] ;  /* 0x00000000fffff984 */ /* 0x000fe20000000800 */
[----:B------:R-:W-:Y:S01]  /*a080*/  @!PT LDS RZ, [RZ] ;  /* 0x00000000fffff984 */ /* 0x000fe20000000800 */
[----:B------:R1:W-:Y:S06]  /*a090*/  MEMBAR.ALL.CTA ;  /* 0x0000000000007992 */ /* 0x0003ec0000008000 */
[----:B-1----:R-:W1:Y:S01]  /*a0a0*/  FENCE.VIEW.ASYNC.S ;  /* 0x00000000000073c6 */ /* 0x002e620000000000 */
[----:B------:R-:W-:Y:S05]  /*a0b0*/  WARPSYNC.ALL ;  /* 0x0000000000007948 */ /* 0x000fea0003800000 */
[----:B------:R-:W-:Y:S01]  /*a0c0*/  BSSY B0, `(.L_x_724) ;  /* 0x0000009000007945 */ /* 0x000fe20003800000 */
[----:B0-----:R-:W-:Y:S01]  /*a0d0*/  LOP3.LUT R44, R44, 0x7f, RZ, 0xc0, !PT ;  /* 0x0000007f2c2c7812 */ /* 0x001fe200078ec0ff */
[----:B-1----:R0:W-:Y:S03]  /*a0e0*/  BAR.SYNC.DEFER_BLOCKING R156, 0x80 ;  /* 0x0002009c0000751d */ /* 0x0021e60000010000 */
[----:B------:R-:W-:-:S13]  /*a0f0*/  ISETP.NE.AND P3, PT, R44, RZ, PT ;  /* 0x000000ff2c00720c */ /* 0x000fda0003f65270 */
[----:B------:R-:W-:-:S05]  /*a100*/  @!P3 VIADD R44, R100, 0x368a0 ;  /* 0x000368a0642cb836 */ /* 0x000fca0000000000 */
[----:B------:R-:W-:-:S04]  /*a110*/  @!P3 PRMT R44, RZ, 0x654, R44 ;  /* 0x00000654ff2cb816 */ /* 0x000fc8000000002c */
[----:B------:R0:W-:Y:S01]  /*a120*/  @!P3 SYNCS.ARRIVE.TRANS64.RED.A1T0 RZ, [R44+URZ], RZ ;  /* 0x000000ff2cffb9a7 */ /* 0x0001e2000810043f */
[----:B------:R-:W-:Y:S05]  /*a130*/  @!P2 BRA `(.L_x_725) ;  /* 0x000000000004a947 */ /* 0x000fea0003800000 */
[----:B------:R-:W-:Y:S01]  /*a140*/  BPT.TRAP 0x1 ;  /* 0x000000040000795c */ /* 0x000fe20000300000 */
.L_x_725:
[----:B------:R-:W-:Y:S05]  /*a150*/  BSYNC B0 ;  /* 0x0000000000007941 */ /* 0x000fea0003800000 */
.L_x_724:
[----:B------:R-:W1:Y:S01]  /*a160*/  SYNCS.PHASECHK.TRANS64.TRYWAIT P2, [R100+URZ+0x368b0], R101 ;  /* 0x0368b065640075a7 */ /* 0x000e62000804017f */
[----:B------:R-:W-:Y:S01]  /*a170*/  ULDC.64 UR4, c[0x0][0x318] ;  /* 0x0000c60000047ab9 */ /* 0x000fe20000000a00 */
[----:B------:R-:W-:Y:S01]  /*a180*/  ULDC.64 UR6, c[0x0][0x328] ;  /* 0x0000ca0000067ab9 */ /* 0x000fe20000000a00 */
[----:B0-----:R-:W-:Y:S01]  /*a190*/  MOV R44, UR4 ;  /* 0x00000004002c7c02 */ /* 0x001fe20008000f00 */
[----:B------:R-:W-:Y:S01]  /*a1a0*/  IMAD.U32 R46, RZ, RZ, UR6 ;  /* 0x00000006ff2e7e24 */ /* 0x000fe2000f8e00ff */
[----:B------:R-:W-:Y:S01]  /*a1b0*/  BSSY B0, `(.L_x_726) ;  /* 0x0000008000007945 */ /* 0x000fe20003800000 */
[----:B------:R-:W-:Y:S02]  /*a1c0*/  IMAD.U32 R45, RZ, RZ, UR7 ;  /* 0x00000007ff2d7e24 */ /* 0x000fe4000f8e00ff */
[----:B------:R0:W-:Y:S04]  /*a1d0*/  STL [R1+0x4], R44 ;  /* 0x0000042c01007387 */ /* 0x0001e80000100800 */
[----:B------:R2:W-:Y:S01]  /*a1e0*/  STL [R1+0xc], R46 ;  /* 0x00000c2e01007387 */ /* 0x0005e20000100800 */
[----:B0-----:R-:W-:-:S05]  /*a1f0*/  IMAD.U32 R44, RZ, RZ, UR5 ;  /* 0x00000005ff2c7e24 */ /* 0x001fca000f8e00ff */
[----:B------:R2:W-:Y:S04]  /*a200*/  STL [R1], R44 ;  /* 0x0000002c01007387 */ /* 0x0005e80000100800 */
[----:B------:R2:W-:Y:S02]  /*a210*/  STL [R1+0x8], R45 ;  /* 0x0000082d01007387 */ /* 0x0005e40000100800 */
[----:B-12---:R-:W-:Y:S05]  /*a220*/  @!P2 BRA `(.L_x_727) ;  /* 0x000001cc0000a947 */ /* 0x006fea0003800000 */
.L_x_999:
[----:B------:R-:W-:Y:S05]  /*a230*/  BSYNC B0 ;  /* 0x0000000000007941 */ /* 0x000fea0003800000 */
.L_x_726:
[----:B------:R1:W5:Y:S04]  /*a240*/  LDL R55, [R1+0xc] ;  /* 0x00000c0001377983 */ /* 0x0003680000100800 */
[----:B------:R1:W5:Y:S04]  /*a250*/  LDL R54, [R1+0x8] ;  /* 0x0000080001367983 */ /* 0x0003680000100800 */
[----:B------:R1:W5:Y:S04]  /*a260*/  LDL R53, [R1+0x4] ;  /* 0x0000040001357983 */ /* 0x0003680000100800 */
[----:B------:R1:W5:Y:S01]  /*a270*/  LDL R52, [R1] ;  /* 0x0000000001347983 */ /* 0x0003620000100800 */
[----:B------:R-:W-:Y:S01]  /*a280*/  ISETP.GE.AND P2, PT, R17, R43, PT ;  /* 0x0000002b1100720c */ /* 0x000fe20003f46270 */
[----:B------:R-:W-:Y:S01]  /*a290*/  BSSY B0, `(.L_x_728) ;  /* 0x0000022000007945 */ /* 0x000fe20003800000 */
[----:B------:R-:W-:-:S11]  /*a2a0*/  IMAD.WIDE R48, R25, 0x70, R122 ;  /* 0x0000007019307825 */ /* 0x000fd600078e027a */
[----:B-1----:R-:W-:Y:S05]  /*a2b0*/  @P2 BRA `(.L_x_729) ;  /* 0x00000000007c2947 */ /* 0x002fea0003800000 */
[----:B-----5:R-:W-:Y:S01]  /*a2c0*/  R2UR UR7, R55 ;  /* 0x00000000370772ca */ /* 0x020fe200000e0000 */
[----:B------:R-:W-:Y:S01]  /*a2d0*/  IMAD.MOV.U32 R45, RZ, RZ, R40 ;  /* 0x000000ffff2d7224 */ /* 0x000fe200078e0028 */
[----:B------:R-:W-:Y:S02]  /*a2e0*/  R2UR UR4, R54 ;  /* 0x00000000360472ca */ /* 0x000fe400000e0000 */
[----:B------:R-:W-:Y:S02]  /*a2f0*/  R2UR UR6, R53 ;  /* 0x00000000350672ca */ /* 0x000fe400000e0000 */
[----:B------:R-:W-:Y:S02]  /*a300*/  MOV R44, R116 ;  /* 0x00000074002c7202 */ /* 0x000fe40000000f00 */
[----:B------:R-:W-:-:S05]  /*a310*/  R2UR UR5, R52 ;  /* 0x00000000340572ca */ /* 0x000fca00000e0000 */
[----:B------:R-:W-:Y:S02]  /*a320*/  IMAD R47, R49, UR7, RZ ;  /* 0x00000007312f7c24 */ /* 0x000fe4000f8e02ff */
[----:B------:R-:W-:-:S04]  /*a330*/  IMAD.WIDE.U32 R44, R48, UR7, R44 ;  /* 0x00000007302c7c25 */ /* 0x000fc8000f8e002c */
[----:B------:R-:W-:Y:S01]  /*a340*/  IMAD R47, R48, UR4, R47 ;  /* 0x00000004302f7c24 */ /* 0x000fe2000f8e022f */
[----:B------:R-:W-:Y:S01]  /*a350*/  LEA R50, P2, R44, UR6, 0x1 ;  /* 0x000000062c327c11 */ /* 0x000fe2000f8408ff */
[----:B------:R-:W-:Y:S02]  /*a360*/  ULDC UR4, c[0x0][0x2f4] ;  /* 0x0000bd0000047ab9 */ /* 0x000fe40000000800 */
[----:B------:R-:W-:-:S05]  /*a370*/  IMAD.IADD R45, R45, 0x1, R47 ;  /* 0x000000012d2d7824 */ /* 0x000fca00078e022f */
[----:B------:R-:W-:Y:S02]  /*a380*/  LEA.HI.X R51, R44, UR5, R45, 0x1, P2 ;  /* 0x000000052c337c11 */ /* 0x000fe400090f0c2d */
[----:B------:R-:W-:-:S13]  /*a390*/  ISETP.GE.AND P2, PT, R18, UR4, PT ;  /* 0x0000000412007c0c */ /* 0x000fda000bf46270 */
[----:B------:R-:W1:Y:S04]  /*a3a0*/  @!P2 LDS.128 R44, [R41] ;  /* 0x00000000292ca984 */ /* 0x000e680000000c00 */
[----:B-1----:R-:W-:Y:S01]  /*a3b0*/  @!P2 STG.E.128 desc[UR60][R50.64], R44 ;  /* 0x0000002c3200a986 */ /* 0x002fe2000c101d3c */
[----:B------:R-:W-:-:S13]  /*a3c0*/  ISETP.GE.AND P2, PT, R0, UR4, PT ;  /* 0x0000000400007c0c */ /* 0x000fda000bf46270 */
[----:B------:R-:W1:Y:S04]  /*a3d0*/  @!P2 LDS.128 R44, [R42] ;  /* 0x000000002a2ca984 */ /* 0x000e680000000c00 */
[----:B-1----:R-:W-:Y:S01]  /*a3e0*/  @!P2 STG.E.128 desc[UR60][R50.64+0x40], R44 ;  /* 0x0000402c3200a986 */ /* 0x002fe2000c101d3c */
[----:B------:R-:W-:-:S13]  /*a3f0*/  ISETP.GE.AND P2, PT, R3, UR4, PT ;  /* 0x0000000403007c0c */ /* 0x000fda000bf46270 */
[----:B------:R-:W1:Y:S04]  /*a400*/  @!P2 LDS.128 R44, [R41+0x3800] ;  /* 0x00380000292ca984 */ /* 0x000e680000000c00 */
        /* <DEDUP_REMOVED lines=9> */
[----:B-1----:R1:W-:Y:S02]  /*a4a0*/  @!P2 STG.E.128 desc[UR60][R50.64+0x140], R44 ;  /* 0x0001402c3200a986 */ /* 0x0023e4000c101d3c */
.L_x_729:
[----:B------:R-:W-:Y:S05]  /*a4b0*/  BSYNC B0 ;  /* 0x0000000000007941 */ /* 0x000fea0003800000 */
.L_x_728:
[----:B------:R-:W-:Y:S01]  /*a4c0*/  ISETP.GE.AND P2, PT, R227, R43, PT ;  /* 0x0000002be300720c */ /* 0x000fe20003f46270 */
[----:B------:R-:W-:-:S12]  /*a4d0*/  BSSY B0, `(.L_x_730) ;  /* 0x0000023000007945 */ /* 0x000fd80003800000 */
[----:B------:R-:W-:Y:S05]  /*a4e0*/  @P2 BRA `(.L_x_731) ;  /* 0x0000000000842947 */ /* 0x000fea0003800000 */
[----:B-----5:R-:W-:Y:S01]  /*a4f0*/  R2UR UR7, R55 ;  /* 0x00000000370772ca */ /* 0x020fe200000e0000 */
[----:B-1----:R-:W-:Y:S01]  /*a500*/  IMAD.MOV.U32 R45, RZ, RZ, R40 ;  /* 0x000000ffff2d7224 */ /* 0x002fe200078e0028 */
[----:B------:R-:W-:Y:S02]  /*a510*/  R2UR UR4, R54 ;  /* 0x00000000360472ca */ /* 0x000fe400000e0000 */
[----:B------:R-:W-:Y:S02]  /*a520*/  IADD3 R43, P2, R48, 0x40, RZ ;  /* 0x00000040302b7810 */ /* 0x000fe40007f5e0ff */
[----:B------:R-:W-:Y:S02]  /*a530*/  R2UR UR6, R53 ;  /* 0x00000000350672ca */ /* 0x000fe400000e0000 */
[----:B------:R-:W-:Y:S01]  /*a540*/  MOV R44, R116 ;  /* 0x00000074002c7202 */ /* 0x000fe20000000f00 */
[----:B------:R-:W-:Y:S01]  /*a550*/  IMAD.X R48, RZ, RZ, R49, P2 ;  /* 0x000000ffff307224 */ /* 0x000fe200010e0631 */
[----:B------:R-:W-:-:S03]  /*a560*/  R2UR UR5, R52 ;  /* 0x00000000340572ca */ /* 0x000fc600000e0000 */
        /* <DEDUP_REMOVED lines=25> */
.L_x_731:
[----:B------:R-:W-:Y:S05]  /*a700*/  BSYNC B0 ;  /* 0x0000000000007941 */ /* 0x000fea0003800000 */
.L_x_730:
[----:B------:R-:W3:Y:S01]  /*a710*/  LDL R41, [R1+0x10] ;  /* 0x0000100001297983 */ /* 0x000ee20000100800 */
[----:B0-----:R-:W-:Y:S01]  /*a720*/  @!P3 VIADD R100, R100, 0x368c0 ;  /* 0x000368c06464b836 */ /* 0x001fe20000000000 */
[----:B------:R-:W-:Y:S01]  /*a730*/  IADD3 R16, R16, 0x1, RZ ;  /* 0x0000000110107810 */ /* 0x000fe20007ffe0ff */
[----:B------:R-:W-:Y:S01]  /*a740*/  @!PT LDS RZ, [RZ] ;  /* 0x00000000fffff984 */ /* 0x000fe20000000800 */
[----:B------:R-:W-:Y:S01]  /*a750*/  @!PT LDS RZ, [RZ] ;  /* 0x00000000fffff984 */ /* 0x000fe20000000800 */
[----:B------:R-:W-:Y:S01]  /*a760*/  @!PT LDS RZ, [RZ] ;  /* 0x00000000fffff984 */ /* 0x000fe20000000800 */
[----:B------:R-:W-:Y:S01]  /*a770*/  @!PT LDS RZ, [RZ] ;  /* 0x00000000fffff984 */ /* 0x000fe20000000800 */
[----:B------:R0:W-:Y:S06]  /*a780*/  MEMBAR.ALL.CTA ;  /* 0x0000000000007992 */ /* 0x0001ec0000008000 */
[----:B0-----:R-:W0:Y:S02]  /*a790*/  FENCE.VIEW.ASYNC.S ;  /* 0x00000000000073c6 */ /* 0x001e240000000000 */
[----:B0-----:R0:W-:Y:S01]  /*a7a0*/  BAR.SYNC.DEFER_BLOCKING R156, 0x80 ;  /* 0x0002009c0000751d */ /* 0x0011e20000010000 */
[----:B------:R-:W-:-:S02]  /*a7b0*/  @!P3 PRMT R100, RZ, 0x654, R100 ;  /* 0x00000654ff64b816 */ /* 0x000fc40000000064 */
[----:B------:R-:W-:-:S03]  /*a7c0*/  PLOP3.LUT P2, PT, PT, PT, PT, 0x8, 0x0 ;  /* 0x000000000000781c */ /* 0x000fc60003f4e170 */
[----:B------:R0:W-:Y:S01]  /*a7d0*/  @!P3 SYNCS.ARRIVE.TRANS64.RED.A1T0 RZ, [R100+URZ], RZ ;  /* 0x000000ff64ffb9a7 */ /* 0x0001e2000810043f */
[----:B------:R-:W-:-:S04]  /*a7e0*/  ISETP.NE.AND P3, PT, R16, 0x2, PT ;  /* 0x000000021000780c */ /* 0x000fc80003f65270 */
[----:B------:R-:W-:Y:S02]  /*a7f0*/  SEL R16, R16, RZ, P3 ;  /* 0x000000ff10107207 */ /* 0x000fe40001800000 */
[----:B---3--:R-:W-:Y:S02]  /*a800*/  LOP3.LUT P4, RZ, R41, 0x2, RZ, 0xc0, !PT ;  /* 0x0000000229ff7812 */ /* 0x008fe4000788c0ff */
[----:B------:R-:W-:-:S04]  /*a810*/  SEL R41, RZ, 0x1, P3 ;  /* 0x00000001ff297807 */ /* 0x000fc80001800000 */
[----:B------:R-:W-:-:S07]  /*a820*/  LOP3.LUT R204, R204, R41, RZ, 0x3c, !PT ;  /* 0x00000029cccc7212 */ /* 0x000fce00078e3cff */
[----:B0-----:R-:W-:Y:S05]  /*a830*/  @P4 BRA `(.L_x_732) ;  /* 0xffffff8000544947 */ /* 0x001fea000383ffff */
.L_x_628:
[----:B------:R-:W-:Y:S01]  /*a840*/  BSSY B0, `(.L_x_733) ;  /* 0x000003a000007945 */ /* 0x000fe20003800000 */
[----:B------:R-:W-:Y:S01]  /*a850*/  ISETP.GE.AND P1, PT, R154, 0x1, PT ;  /* 0x000000019a00780c */ /* 0x000fe20003f26270 */
[----:B------:R-:W-:Y:S01]  /*a860*/  IMAD.MOV.U32 R0, RZ, RZ, RZ ;  /* 0x000000ffff007224 */ /* 0x000fe200078e00ff */
[----:B------:R-:W-:Y:S01]  /*a870*/  PLOP3.LUT P0, PT, PT, PT, PT, 0x80, 0x0 ;  /* 0x000000000000781c */ /* 0x000fe20003f0f070 */
[----:B------:R-:W-:Y:S01]  /*a880*/  IMAD.MOV.U32 R3, RZ, RZ, RZ ;  /* 0x000000ffff037224 */ /* 0x000fe200078e00ff */
[----:B------:R-:W-:Y:S02]  /*a890*/  CS2R R118, SRZ ;  /* 0x0000000000767805 */ /* 0x000fe4000001ff00 */
[----:B------:R-:W-:Y:S02]  /*a8a0*/  CS2R R116, SRZ ;  /* 0x0000000000747805 */ /* 0x000fe4000001ff00 */
[----:B------:R-:W-:Y:S02]  /*a8b0*/  CS2R R114, SRZ ;  /* 0x0000000000727805 */ /* 0x000fe4000001ff00 */
[----:B------:R-:W-:Y:S01]  /*a8c0*/  CS2R R112, SRZ ;  /* 0x0000000000707805 */ /* 0x000fe2000001ff00 */
[----:B------:R-:W-:Y:S01]  /*a8d0*/  IMAD.MOV.U32 R111, RZ, RZ, RZ ;  /* 0x000000ffff6f7224 */ /* 0x000fe200078e00ff */
[----:B------:R-:W-:-:S02]  /*a8e0*/  CS2R R106, SRZ ;  /* 0x00000000006a7805 */ /* 0x000fc4000001ff00 */
[----:B------:R-:W-:Y:S02]  /*a8f0*/  CS2R R108, SRZ ;  /* 0x00000000006c7805 */ /* 0x000fe4000001ff00 */
[----:B-----5:R-:W-:Y:S02]  /*a900*/  CS2R R54, SRZ ;  /* 0x0000000000367805 */ /* 0x020fe4000001ff00 */
[----:B------:R-:W-:Y:S02]  /*a910*/  CS2R R104, SRZ ;  /* 0x0000000000687805 */ /* 0x000fe4000001ff00 */
[----:B------:R-:W-:Y:S02]  /*a920*/  MOV R103, RZ ;  /* 0x000000ff00677202 */ /* 0x000fe40000000f00 */
[----:B------:R-:W-:Y:S02]  /*a930*/  CS2R R98, SRZ ;  /* 0x0000000000627805 */ /* 0x000fe4000001ff00 */
[----:B------:R-:W-:-:S02]  /*a940*/  CS2R R100, SRZ ;  /* 0x0000000000647805 */ /* 0x000fc4000001ff00 */
[----:B------:R-:W-:Y:S01]  /*a950*/  CS2R R96, SRZ ;  /* 0x0000000000607805 */ /* 0x000fe2000001ff00 */
        /* <DEDUP_REMOVED lines=8> */
[----:B------:R-:W-:Y:S01]  /*a9e0*/  CS2R R80, SRZ ;  /* 0x0000000000507805 */ /* 0x000fe2000001ff00 */
[----:B------:R-:W-:Y:S01]  /*a9f0*/  IMAD.MOV.U32 R79, RZ, RZ, RZ ;  /* 0x000000ffff4f7224 */ /* 0x000fe200078e00ff */
        /* <DEDUP_REMOVED lines=13> */
[----:B-1----:R-:W-:Y:S02]  /*aad0*/  CS2R R50, SRZ ;  /* 0x0000000000327805 */ /* 0x002fe4000001ff00 */
[----:B------:R-:W-:Y:S02]  /*aae0*/  CS2R R52, SRZ ;  /* 0x0000000000347805 */ /* 0x000fe4000001ff00 */
[----:B--2---:R-:W-:-:S02]  /*aaf0*/  CS2R R48, SRZ ;  /* 0x0000000000307805 */ /* 0x004fc4000001ff00 */
        /* <DEDUP_REMOVED lines=10> */
[----:B------:R-:W-:Y:S01]  /*aba0*/  CS2R R28, SRZ ;  /* 0x00000000001c7805 */ /* 0x000fe2000001ff00 */
[----:B------:R-:W-:Y:S06]  /*abb0*/  @P2 BRA `(.L_x_734) ;  /* 0x0000000000082947 */ /* 0x000fec0003800000 */
[----:B------:R-:W0:Y:S02]  /*abc0*/  FENCE.VIEW.ASYNC.G ;  /* 0x00000000000073c6 */ /* 0x000e240000000100 */
[----:B0-----:R-:W-:Y:S06]  /*abd0*/  BAR.ARV 0xc, 0x180 ;  /* 0x0306000000007b1d */ /* 0x001fec0000002000 */
.L_x_734:
[----:B------:R-:W-:Y:S05]  /*abe0*/  BSYNC B0 ;  /* 0x0000000000007941 */ /* 0x000fea0003800000 */
.L_x_733:
[----:B------:R-:W-:Y:S01]  /*abf0*/  CS2R R24, SRZ ;  /* 0x0000000000187805 */ /* 0x000fe2000001ff00 */
[----:B------:R-:W-:Y:S06]  /*ac00*/  @!P1 BRA `(.L_x_735) ;  /* 0x0000011c007c9947 */ /* 0x000fec0003800000 */
[----:B------:R-:W2:Y:S01]  /*ac10*/  LDL R5, [R1+0x80] ;  /* 0x0000800001057983 */ /* 0x000ea20000100800 */
[----:B------:R-:W0:Y:S02]  /*ac20*/  S2R R7, SR_TID.X ;  /* 0x0000000000077919 */ /* 0x000e240000002100 */
[----:B0-----:R-:W-:-:S05]  /*ac30*/  VIADD R7, R7, 0xffffff80 ;  /* 0xffffff8007077836 */ /* 0x001fca0000000000 */
[----:B------:R-:W-:-:S04]  /*ac40*/  SHF.R.S32.HI R4, RZ, 0x1f, R7 ;  /* 0x0000001fff047819 */ /* 0x000fc80000011407 */
[----:B------:R-:W-:-:S04]  /*ac50*/  LEA.HI R4, R4, R7, RZ, 0x7 ;  /* 0x0000000704047211 */ /* 0x000fc800078f38ff */
[----:B------:R-:W-:-:S05]  /*ac60*/  SHF.R.S32.HI R4, RZ, 0x7, R4 ;  /* 0x00000007ff047819 */ /* 0x000fca0000011404 */
[----:B------:R-:W0:Y:S02]  /*ac70*/  SHFL.IDX PT, R0, R4, RZ, 0x1f ;  /* 0x00001fff04007589 */ /* 0x000e2400000e0000 */
[----:B0-----:R-:W-:-:S04]  /*ac80*/  LEA.HI R3, R0, R0, RZ, 0x1 ;  /* 0x0000000000037211 */ /* 0x001fc800078f08ff */
[----:B------:R-:W-:-:S05]  /*ac90*/  LOP3.LUT R3, R3, 0x1e, RZ, 0xc0, !PT ;  /* 0x0000001e03037812 */ /* 0x000fca00078ec0ff */
[----:B------:R-:W-:Y:S01]  /*aca0*/  IMAD.IADD R3, R0, 0x1, -R3 ;  /* 0x0000000100037824 */ /* 0x000fe200078e0a03 */
[----:B--2---:R-:W-:-:S13]  /*acb0*/  R2UR UR4, R5 ;  /* 0x00000000050472ca */ /* 0x004fda00000e0000 */
[----:B------:R-:W-:-:S06]  /*acc0*/  ULOP3.LUT UP0, URZ, UR4, 0x9f, URZ, 0xc0, !UPT ;  /* 0x0000009f043f7892 */ /* 0x000fcc000f80c03f */
[----:B------:R-:W-:Y:S02]  /*acd0*/  PLOP3.LUT P0, PT, PT, PT, UP0, 0x80, 0x0 ;  /* 0x000000000000781c */ /* 0x000fe40003f0f008 */
[----:B------:R-:W-:-:S04]  /*ace0*/  LEA R3, R3, UR4, 0xd ;  /* 0x0000000403037c11 */ /* 0x000fc8000f8e68ff */
[----:B------:R-:W-:-:S04]  /*acf0*/  SHF.R.U32.HI R3, RZ, 0x4, R3 ;  /* 0x00000004ff037819 */ /* 0x000fc80000011603 */
[----:B------:R-:W-:-:S03]  /*ad00*/  LOP3.LUT R36, R3, 0x3fff, RZ, 0xc0, !PT ;  /* 0x00003fff03247812 */ /* 0x000fc600078ec0ff */
[----:B------:R-:W-:Y:S05]  /*ad10*/  @!P0 BRA `(.L_x_736) ;  /* 0x0000000000408947 */ /* 0x000fea0003800000 */
[----:B------:R-:W-:Y:S01]  /*ad20*/  MOV R0, 0x0 ;  /* 0x0000000000007802 */ /* 0x000fe20000000f00 */
[----:B------:R-:W-:Y:S01]  /*ad30*/  ULDC.64 UR4, c[0x4][0xa8] ;  /* 0x01002a0000047ab9 */ /* 0x000fe20000000a00 */
[----:B------:R-:W-:Y:S01]  /*ad40*/  ULDC.64 UR6, c[0x4][0xb0] ;  /* 0x01002c0000067ab9 */ /* 0x000fe20000000a00 */
[----:B------:R-:W-:Y:S01]  /*ad50*/  IMAD.U32 R4, RZ, RZ, UR4 ;  /* 0x00000004ff047e24 */ /* 0x000fe2000f8e00ff */
[----:B------:R0:W1:Y:S01]  /*ad60*/  LDC.64 R14, c[0x4][R0] ;  /* 0x01000000000e7b82 */ /* 0x0000620000000a00 */
[----:B------:R-:W-:Y:S01]  /*ad70*/  MOV R5, UR5 ;  /* 0x0000000500057c02 */ /* 0x000fe20008000f00 */
        /* <DEDUP_REMOVED lines=10> */
.L_x_736:
[----:B------:R-:W-:Y:S02]  /*ae20*/  ULDC UR4, c[0x0][0x3f4] ;  /* 0x0000fd0000047ab9 */ /* 0x000fe40000000800 */
[----:B------:R-:W-:-:S13]  /*ae30*/  ISETP.LT.AND P0, PT, RZ, UR4, PT ;  /* 0x00000004ff007c0c */ /* 0x000fda000bf01270 */
[----:B------:R-:W-:Y:S05]  /*ae40*/  @P0 BRA `(.L_x_737) ;  /* 0x00000000003c0947 */ /* 0x000fea0003800000 */
[----:B------:R-:W-:-:S04]  /*ae50*/  LEA.HI R0, R226, R226, RZ, 0x1 ;  /* 0x000000e2e2007211 */ /* 0x000fc800078f08ff */
[----:B------:R-:W-:-:S04]  /*ae60*/  LOP3.LUT R3, R0, 0xfffffffe, RZ, 0xc0, !PT ;  /* 0xfffffffe00037812 */ /* 0x000fc800078ec0ff */
[----:B------:R-:W-:-:S04]  /*ae70*/  IADD3 R3, R226, -R3, RZ ;  /* 0x80000003e2037210 */ /* 0x000fc80007ffe0ff */
[----:B------:R-:W-:-:S04]  /*ae80*/  SHF.L.U32 R3, R3, 0x1f, RZ ;  /* 0x0000001f03037819 */ /* 0x000fc800000006ff */
[----:B------:R0:W1:Y:S03]  /*ae90*/  SYNCS.PHASECHK.TRANS64.TRYWAIT P0, [R2+URZ+0x36800], R3 ;  /* 0x03680003020075a7 */ /* 0x000066000800017f */
[----:B-1----:R-:W-:Y:S05]  /*aea0*/  @!P0 NANOSLEEP.SYNCS 0x989680 ;  /* 0x009896800000895d */ /* 0x002fea0003900000 */
[----:B------:R-:W1:Y:S01]  /*aeb0*/  @!P0 SYNCS.PHASECHK.TRANS64 P0, [R2+URZ+0x36800], R3 ;  /* 0x03680003020085a7 */ /* 0x000e62000800007f */
[----:B------:R-:W-:Y:S04]  /*aec0*/  BSSY B0, `(.L_x_738) ;  /* 0x0000006000007945 */ /* 0x000fe80003800000 */
[----:B-1----:R-:W-:Y:S05]  /*aed0*/  @P0 BRA `(.L_x_739) ;  /* 0x0000000000100947 */ /* 0x002fea0003800000 */
.L_x_740:
[----:B-1----:R1:W2:Y:S02]  /*aee0*/  SYNCS.PHASECHK.TRANS64.TRYWAIT P0, [R2+URZ+0x36800], R3 ;  /* 0x03680003020075a7 */ /* 0x0022a4000800017f */
[----:B--2---:R-:W-:Y:S05]  /*aef0*/  @!P0 NANOSLEEP.SYNCS 0x989680 ;  /* 0x009896800000895d */ /* 0x004fea0003900000 */
[----:B------:R-:W2:Y:S02]  /*af00*/  @!P0 SYNCS.PHASECHK.TRANS64 P0, [R2+URZ+0x36800], R3 ;  /* 0x03680003020085a7 */ /* 0x000ea4000800007f */
[----:B--2---:R-:W-:Y:S05]  /*af10*/  @!P0 BRA `(.L_x_740) ;  /* 0xfffffffc00f08947 */ /* 0x004fea000383ffff */
.L_x_739:
[----:B------:R-:W-:Y:S05]  /*af20*/  BSYNC B0 ;  /* 0x0000000000007941 */ /* 0x000fea0003800000 */
.L_x_738:
[----:B------:R-:W-:Y:S05]  /*af30*/  BRA `(.L_x_741) ;  /* 0x0000005800787947 */ /* 0x000fea0003800000 */
.L_x_737:
[----:B------:R-:W2:Y:S01]  /*af40*/  LDL R0, [R1+0x80] ;  /* 0x0000800001007983 */ /* 0x000ea20000100800 */
[----:B------:R-:W-:Y:S01]  /*af50*/  ULDC.64 UR4, c[0x0][0x3f8] ;  /* 0x0000fe0000047ab9 */ /* 0x000fe20000000a00 */
[----:B------:R-:W-:Y:S01]  /*af60*/  ULDC.64 UR6, c[0x0][0x408] ;  /* 0x0001020000067ab9 */ /* 0x000fe20000000a00 */
[----:B------:R-:W-:Y:S01]  /*af70*/  IMAD.WIDE.U32 R4, R149, UR4, RZ ;  /* 0x0000000495047c25 */ /* 0x000fe2000f8e00ff */
[----:B--2---:R-:W-:Y:S02]  /*af80*/  R2UR UR8, R0 ;  /* 0x00000000000872ca */ /* 0x004fe400000e0000 */
[----:B------:R-:W-:-:S05]  /*af90*/  SHF.R.S32.HI R0, RZ, 0x1f, R149 ;  /* 0x0000001fff007819 */ /* 0x000fca0000011495 */
[C---:B------:R-:W-:Y:S02]  /*afa0*/  IMAD R6, R0.reuse, UR4, RZ ;  /* 0x0000000400067c24 */ /* 0x040fe4000f8e02ff */
[----:B------:R-:W-:Y:S02]  /*afb0*/  IMAD R0, R0, UR6, RZ ;  /* 0x0000000600007c24 */ /* 0x000fe4000f8e02ff */
[C---:B------:R-:W-:Y:S01]  /*afc0*/  IMAD R25, R149.reuse, UR5, R6 ;  /* 0x0000000595197c24 */ /* 0x040fe2000f8e0206 */
[----:B------:R-:W-:Y:S01]  /*afd0*/  ULDC.64 UR4, c[0x0][0x3e8] ;  /* 0x0000fa0000047ab9 */ /* 0x000fe20000000a00 */
[----:B------:R-:W-:Y:S01]  /*afe0*/  ULOP3.LUT UP0, URZ, UR8, 0x3ff, URZ, 0xc0, !UPT ;  /* 0x000003ff083f7892 */ /* 0x000fe2000f80c03f */
[C---:B------:R-:W-:Y:S01]  /*aff0*/  IMAD R27, R149.reuse, UR7, R0 ;  /* 0x00000007951b7c24 */ /* 0x040fe2000f8e0200 */
[----:B------:R-:W-:Y:S01]  /*b000*/  LEA R24, P0, R4, UR4, 0x1 ;  /* 0x0000000404187c11 */ /* 0x000fe2000f8008ff */
[----:B------:R-:W-:Y:S01]  /*b010*/  IMAD.WIDE.U32 R6, R149, UR6, RZ ;  /* 0x0000000695067c25 */ /* 0x000fe2000f8e00ff */
[----:B------:R-:W-:-:S02]  /*b020*/  ULDC.64 UR6, c[0x0][0x400] ;  /* 0x0001000000067ab9 */ /* 0x000fc40000000a00 */
[----:B------:R-:W-:Y:S01]  /*b030*/  PLOP3.LUT P2, PT, PT, PT, UP0, 0x80, 0x0 ;  /* 0x000000000000781c */ /* 0x000fe20003f4f008 */
[----:B------:R-:W-:Y:S01]  /*b040*/  IMAD.IADD R25, R25, 0x1, R5 ;  /* 0x0000000119197824 */ /* 0x000fe200078e0205 */
[----:B------:R-:W-:Y:S01]  /*b050*/  LEA R26, P1, R6, UR6, 0x1 ;  /* 0x00000006061a7c11 */ /* 0x000fe2000f8208ff */
[----:B------:R-:W-:-:S03]  /*b060*/  IMAD.IADD R27, R27, 0x1, R7 ;  /* 0x000000011b1b7824 */ /* 0x000fc600078e0207 */
[----:B------:R-:W-:Y:S02]  /*b070*/  LEA.HI.X R25, R4, UR5, R25, 0x1, P0 ;  /* 0x0000000504197c11 */ /* 0x000fe400080f0c19 */
[----:B------:R-:W-:-:S05]  /*b080*/  LEA.HI.X R27, R6, UR7, R27, 0x1, P1 ;  /* 0x00000007061b7c11 */ /* 0x000fca00088f0c1b */
        /* <DEDUP_REMOVED lines=17> */
.L_x_742:
[----:B------:R-:W-:Y:S01]  /*b1a0*/  ULDC.U8 UR4, c[0x0][0x410] ;  /* 0x0001040000047ab9 */ /* 0x000fe20000000000 */
[----:B------:R-:W-:Y:S01]  /*b1b0*/  BSSY B0, `(.L_x_743) ;  /* 0x000056e000007945 */ /* 0x000fe20003800000 */
[----:B------:R-:W-:Y:S02]  /*b1c0*/  ISETP.NE.AND P0, PT, RZ, UR4, PT ;  /* 0x00000004ff007c0c */ /* 0x000fe4000bf05270 */
[----:B------:R-:W-:-:S11]  /*b1d0*/  LEA R6, R137, R17, 0x7 ;  /* 0x0000001189067211 */ /* 0x000fd600078e38ff */
[----:B------:R-:W-:Y:S05]  /*b1e0*/  @!P0 BRA `(.L_x_744) ;  /* 0x0000002800b88947 */ /* 0x000fea0003800000 */
[----:B------:R-:W-:-:S03]  /*b1f0*/  UMOV UR4, 0xffffffff ;  /* 0xffffffff00047882 */ /* 0x000fc60000000000 */
[----:B------:R-:W-:Y:S05]  /*b200*/  BRA.DIV UR4, `(.L_x_745) ;  /* 0x000001be041c7947 */ /* 0x000fea000b800000 */
[----:B------:R0:W1:Y:S04]  /*b210*/  SHFL.IDX PT, R0, R25, RZ, 0x1c1f ;  /* 0x001c1fff19007589 */ /* 0x00006800000e0000 */
[----:B------:R0:W2:Y:S04]  /*b220*/  SHFL.IDX PT, R3, R24, RZ, 0x1c1f ;  /* 0x001c1fff18037589 */ /* 0x0000a800000e0000 */
[----:B------:R0:W3:Y:S04]  /*b230*/  SHFL.IDX PT, R4, R27, RZ, 0x1c1f ;  /* 0x001c1fff1b047589 */ /* 0x0000e800000e0000 */
[----:B------:R0:W4:Y:S02]  /*b240*/  SHFL.IDX PT, R14, R26, RZ, 0x1c1f ;  /* 0x001c1fff1a0e7589 */ /* 0x00012400000e0000 */
.L_x_1005:
[----:B------:R-:W-:Y:S01]  /*b250*/  ULDC UR4, c[0x0][0x448] ;  /* 0x0001120000047ab9 */ /* 0x000fe20000000800 */
[----:B------:R-:W-:Y:S01]  /*b260*/  LOP3.LUT R9, R211, 0x18, R18, 0xf8, !PT ;  /* 0x00000018d3097812 */ /* 0x000fe200078ef812 */
[----:B------:R-:W-:Y:S01]  /*b270*/  IMAD R5, R153, UR4, RZ ;  /* 0x0000000499057c24 */ /* 0x000fe2000f8e02ff */
[----:B------:R-:W-:Y:S01]  /*b280*/  BSSY B1, `(.L_x_746) ;  /* 0x0000055000017945 */ /* 0x000fe20003800000 */
[----:B------:R-:W-:Y:S02]  /*b290*/  LOP3.LUT P0, RZ, R218, 0x4, RZ, 0xc0, !PT ;  /* 0x00000004daff7812 */ /* 0x000fe4000780c0ff */
[----:B0-----:R-:W-:Y:S02]  /*b2a0*/  CS2R R24, SRZ ;  /* 0x0000000000187805 */ /* 0x001fe4000001ff00 */
[----:B------:R-:W-:Y:S02]  /*b2b0*/  LOP3.LUT R8, R9, R212, RZ, 0x3c, !PT ;  /* 0x000000d409087212 */ /* 0x000fe400078e3cff */
[----:B------:R-:W-:-:S02]  /*b2c0*/  CS2R R10, SRZ ;  /* 0x00000000000a7805 */ /* 0x000fc4000001ff00 */
[----:B------:R-:W-:Y:S01]  /*b2d0*/  ISETP.GE.AND P1, PT, R6, R5, PT ;  /* 0x000000050600720c */ /* 0x000fe20003f26270 */
[----:B------:R-:W-:Y:S01]  /*b2e0*/  IMAD R5, R137, -0x80, R5 ;  /* 0xffffff8089057824 */ /* 0x000fe200078e0205 */
[----:B------:R-:W-:Y:S01]  /*b2f0*/  CS2R R6, SRZ ;  /* 0x0000000000067805 */ /* 0x000fe2000001ff00 */
[----:B------:R-:W-:Y:S01]  /*b300*/  IMAD.IADD R9, R213, 0x1, R8 ;  /* 0x00000001d5097824 */ /* 0x000fe200078e0208 */
[----:B------:R-:W-:Y:S02]  /*b310*/  CS2R R20, SRZ ;  /* 0x0000000000147805 */ /* 0x000fe4000001ff00 */
[----:B------:R-:W-:Y:S02]  /*b320*/  CS2R R26, SRZ ;  /* 0x00000000001a7805 */ /* 0x000fe4000001ff00 */
[----:B------:R-:W-:Y:S01]  /*b330*/  CS2R R12, SRZ ;  /* 0x00000000000c7805 */ /* 0x000fe2000001ff00 */
[----:B------:R-:W-:Y:S01]  /*b340*/  IMAD R9, R9, 0x2, R2 ;  /* 0x0000000209097824 */ /* 0x000fe200078e0202 */
[----:B------:R-:W-:-:S02]  /*b350*/  CS2R R40, SRZ ;  /* 0x0000000000287805 */ /* 0x000fc4000001ff00 */
[----:B------:R-:W-:Y:S02]  /*b360*/  CS2R R28, SRZ ;  /* 0x00000000001c7805 */ /* 0x000fe4000001ff00 */
[----:B------:R-:W-:Y:S02]  /*b370*/  CS2R R34, SRZ ;  /* 0x0000000000227805 */ /* 0x000fe4000001ff00 */
[----:B------:R-:W-:Y:S02]  /*b380*/  CS2R R38, SRZ ;  /* 0x0000000000267805 */ /* 0x000fe4000001ff00 */
[----:B------:R-:W-:Y:S01]  /*b390*/  CS2R R30, SRZ ;  /* 0x00000000001e7805 */ /* 0x000fe2000001ff00 */
[C---:B------:R-:W-:Y:S01]  /*b3a0*/  VIADD R37, R9.reuse, 0x15400 ;  /* 0x0001540009257836 */ /* 0x040fe20000000000 */
[----:B------:R-:W-:Y:S02]  /*b3b0*/  IADD3 R8, R9, 0x15440, RZ ;  /* 0x0001544009087810 */ /* 0x000fe40007ffe0ff */
[----:B------:R-:W-:Y:S01]  /*b3c0*/  CS2R R32, SRZ ;  /* 0x0000000000207805 */ /* 0x000fe2000001ff00 */
[----:B------:R-:W-:Y:S06]  /*b3d0*/  @P1 BRA `(.L_x_747) ;  /* 0x0000000000fc1947 */ /* 0x000fec0003800000 */
[----:B------:R-:W4:Y:S01]  /*b3e0*/  LDL R42, [R1+0x50] ;  /* 0x00005000012a7983 */ /* 0x000f220000100800 */
[----:B------:R-:W-:-:S03]  /*b3f0*/  ULDC UR4, c[0x0][0x3f4] ;  /* 0x0000fd0000047ab9 */ /* 0x000fc60000000800 */
[----:B------:R-:W4:Y:S04]  /*b400*/  LDL R46, [R1+0x58] ;  /* 0x00005800012e7983 */ /* 0x000f280000100800 */
[----:B------:R-:W4:Y:S04]  /*b410*/  LDL R51, [R1+0x54] ;  /* 0x0000540001337983 */ /* 0x000f280000100800 */
[----:B------:R-:W4:Y:S04]  /*b420*/  LDL R50, [R1+0x60] ;  /* 0x0000600001327983 */ /* 0x000f280000100800 */
[----:B------:R-:W4:Y:S04]  /*b430*/  LDL R54, [R1+0x68] ;  /* 0x0000680001367983 */ /* 0x000f280000100800 */
[----:B------:R-:W4:Y:S04]  /*b440*/  LDL R53, [R1+0x5c] ;  /* 0x00005c0001357983 */ /* 0x000f280000100800 */
[----:B------:R-:W4:Y:S01]  /*b450*/  LDL R52, [R1+0x64] ;  /* 0x0000640001347983 */ /* 0x000f220000100800 */
[----:B------:R-:W-:-:S02]  /*b460*/  ISETP.GE.AND P2, PT, R22, UR4, PT ;  /* 0x0000000416007c0c */ /* 0x000fc4000bf46270 */
[----:B------:R-:W-:Y:S02]  /*b470*/  CS2R R40, SRZ ;  /* 0x0000000000287805 */ /* 0x000fe4000001ff00 */
[----:B------:R-:W-:Y:S02]  /*b480*/  ISETP.GE.AND P3, PT, R207, UR4, PT ;  /* 0x00000004cf007c0c */ /* 0x000fe4000bf66270 */
[----:B------:R-:W-:Y:S02]  /*b490*/  CS2R R6, SRZ ;  /* 0x0000000000067805 */ /* 0x000fe4000001ff00 */
[----:B------:R-:W-:Y:S02]  /*b4a0*/  ISETP.GE.AND P4, PT, R206, UR4, PT ;  /* 0x00000004ce007c0c */ /* 0x000fe4000bf86270 */
[----:B------:R-:W-:-:S03]  /*b4b0*/  CS2R R28, SRZ ;  /* 0x00000000001c7805 */ /* 0x000fc6000001ff00 */
[----:B--2---:R-:W-:Y:S02]  /*b4c0*/  @!P2 IMAD.MOV.U32 R10, RZ, RZ, R3 ;  /* 0x000000ffff0aa224 */ /* 0x004fe400078e0003 */
[----:B-1----:R-:W-:Y:S02]  /*b4d0*/  @!P2 IMAD.MOV.U32 R11, RZ, RZ, R0 ;  /* 0x000000ffff0ba224 */ /* 0x002fe400078e0000 */
[----:B------:R-:W-:Y:S01]  /*b4e0*/  @!P3 IADD3 R20, P1, R3, R236, RZ ;  /* 0x000000ec0314b210 */ /* 0x000fe20007f3e0ff */
[----:B---3--:R-:W-:Y:S02]  /*b4f0*/  @!P2 IMAD.MOV.U32 R15, RZ, RZ, R4 ;  /* 0x000000ffff0fa224 */ /* 0x008fe400078e0004 */
[----:B------:R-:W-:Y:S01]  /*b500*/  @!P2 IMAD.WIDE R10, R22, 0x2, R10 ;  /* 0x00000002160aa825 */ /* 0x000fe200078e020a */
[----:B------:R-:W-:-:S03]  /*b510*/  @!P3 IADD3.X R21, R0, R235, RZ, P1, !PT ;  /* 0x000000eb0015b210 */ /* 0x000fc60000ffe4ff */
[----:B----4-:R-:W-:Y:S01]  /*b520*/  @!P2 IMAD.WIDE R12, R22, 0x2, R14 ;  /* 0x00000002160ca825 */ /* 0x010fe200078e020e */
[----:B------:R0:W5:Y:S01]  /*b530*/  @!P2 LD.E.64 R40, desc[UR60][R10.64] ;  /* 0x0000003c0a28a980 */ /* 0x000162000c101b00 */
[----:B------:R-:W-:-:S03]  /*b540*/  @!P3 IADD3 R26, P1, R14, R236, RZ ;  /* 0x000000ec0e1ab210 */ /* 0x000fc60007f3e0ff */
[----:B------:R-:W5:Y:S01]  /*b550*/  @!P2 LD.E.64 R6, desc[UR60][R12.64] ;  /* 0x0000003c0c06a980 */ /* 0x000f62000c101b00 */
[----:B------:R-:W-:Y:S02]  /*b560*/  ISETP.GE.AND P2, PT, R209, UR4, PT ;  /* 0x00000004d1007c0c */ /* 0x000fe4000bf46270 */
[----:B------:R-:W-:Y:S02]  /*b570*/  CS2R R24, SRZ ;  /* 0x0000000000187805 */ /* 0x000fe4000001ff00 */
[----:B------:R-:W-:Y:S01]  /*b580*/  CS2R R34, SRZ ;  /* 0x0000000000227805 */ /* 0x000fe2000001ff00 */
[----:B------:R-:W-:Y:S01]  /*b590*/  @!P3 IMAD.X R27, R4, 0x1, R235, P1 ;  /* 0x00000001041bb824 */ /* 0x000fe200008e06eb */
[----:B------:R1:W5:Y:S01]  /*b5a0*/  @!P3 LD.E.64 R28, desc[UR60][R20.64] ;  /* 0x0000003c141cb980 */ /* 0x000362000c101b00 */
[----:B0-----:R-:W-:Y:S02]  /*b5b0*/  CS2R R10, SRZ ;  /* 0x00000000000a7805 */ /* 0x001fe4000001ff00 */
[----:B------:R-:W-:Y:S01]  /*b5c0*/  ISETP.GE.AND P1, PT, R208, UR4, PT ;  /* 0x00000004d0007c0c */ /* 0x000fe2000bf26270 */
[----:B------:R0:W5:Y:S01]  /*b5d0*/  @!P3 LD.E.64 R24, desc[UR60][R26.64] ;  /* 0x0000003c1a18b980 */ /* 0x000162000c101b00 */
[----:B------:R-:W-:-:S02]  /*b5e0*/  ISETP.GE.AND P3, PT, R210, UR4, PT ;  /* 0x00000004d2007c0c */ /* 0x000fc4000bf66270 */
[----:B------:R-:W-:Y:S02]  /*b5f0*/  CS2R R38, SRZ ;  /* 0x0000000000267805 */ /* 0x000fe4000001ff00 */
[----:B-1----:R-:W-:Y:S02]  /*b600*/  CS2R R20, SRZ ;  /* 0x0000000000147805 */ /* 0x002fe4000001ff00 */
[----:B------:R-:W-:Y:S02]  /*b610*/  CS2R R30, SRZ ;  /* 0x00000000001e7805 */ /* 0x000fe4000001ff00 */
[----:B------:R-:W-:Y:S02]  /*b620*/  CS2R R12, SRZ ;  /* 0x00000000000c7805 */ /* 0x000fe4000001ff00 */
[----:B0-----:R-:W-:Y:S02]  /*b630*/  CS2R R26, SRZ ;  /* 0x00000000001a7805 */ /* 0x001fe4000001ff00 */
[----:B------:R-:W-:-:S02]  /*b640*/  @!P4 IADD3 R32, P5, R3, R42, RZ ;  /* 0x0000002a0320c210 */ /* 0x000fc40007fbe0ff */
[----:B------:R-:W-:-:S03]  /*b650*/  @!P4 IADD3 R42, P6, R14, R42, RZ ;  /* 0x0000002a0e2ac210 */ /* 0x000fc60007fde0ff */
[--C-:B------:R-:W-:Y:S02]  /*b660*/  @!P4 IMAD.X R33, R0, 0x1, R237.reuse, P5 ;  /* 0x000000010021c824 */ /* 0x100fe400028e06ed */
[----:B------:R-:W-:-:S03]  /*b670*/  @!P4 IMAD.X R43, R4, 0x1, R237, P6 ;  /* 0x00000001042bc824 */ /* 0x000fc600030e06ed */
[----:B------:R-:W5:Y:S04]  /*b680*/  @!P4 LD.E.64 R34, desc[UR60][R32.64] ;  /* 0x0000003c2022c980 */ /* 0x000f68000c101b00 */
[----:B------:R0:W5:Y:S01]  /*b690*/  @!P4 LD.E.64 R10, desc[UR60][R42.64] ;  /* 0x0000003c2a0ac980 */ /* 0x000162000c101b00 */
[-C--:B------:R-:W-:Y:S02]  /*b6a0*/  @!P2 IADD3 R44, P4, R3, R46.reuse, RZ ;  /* 0x0000002e032ca210 */ /* 0x080fe40007f9e0ff */
[----:B------:R-:W-:Y:S02]  /*b6b0*/  @!P2 IADD3 R46, P5, R14, R46, RZ ;  /* 0x0000002e0e2ea210 */ /* 0x000fe40007fbe0ff */
[----:B------:R-:W-:-:S03]  /*b6c0*/  @!P2 IADD3.X R45, R0, R51, RZ, P4, !PT ;  /* 0x00000033002da210 */ /* 0x000fc600027fe4ff */
[----:B------:R-:W-:Y:S02]  /*b6d0*/  @!P2 IMAD.X R47, R4, 0x1, R51, P5 ;  /* 0x00000001042fa824 */ /* 0x000fe400028e0633 */
[----:B------:R1:W5:Y:S01]  /*b6e0*/  @!P2 LD.E.64 R38, desc[UR60][R44.64] ;  /* 0x0000003c2c26a980 */ /* 0x000362000c101b00 */
[----:B------:R-:W-:-:S03]  /*b6f0*/  @!P1 IADD3 R48, P6, R3, R50, RZ ;  /* 0x0000003203309210 */ /* 0x000fc60007fde0ff */
[----:B------:R1:W5:Y:S01]  /*b700*/  @!P2 LD.E.64 R20, desc[UR60][R46.64] ;  /* 0x0000003c2e14a980 */ /* 0x000362000c101b00 */
[C---:B0-----:R-:W-:Y:S02]  /*b710*/  @!P1 IADD3 R42, P2, R14.reuse, R50, RZ ;  /* 0x000000320e2a9210 */ /* 0x041fe40007f5e0ff */
[-C--:B------:R-:W-:Y:S02]  /*b720*/  @!P3 IADD3 R14, P5, R14, R54.reuse, RZ ;  /* 0x000000360e0eb210 */ /* 0x080fe40007fbe0ff */
[----:B------:R-:W-:Y:S02]  /*b730*/  @!P3 IADD3 R50, P4, R3, R54, RZ ;  /* 0x000000360332b210 */ /* 0x000fe40007f9e0ff */
[----:B------:R-:W-:Y:S01]  /*b740*/  CS2R R32, SRZ ;  /* 0x0000000000207805 */ /* 0x000fe2000001ff00 */
[--C-:B------:R-:W-:Y:S02]  /*b750*/  @!P1 IMAD.X R49, R0, 0x1, R53.reuse, P6 ;  /* 0x0000000100319824 */ /* 0x100fe400030e0635 */
[----:B------:R-:W-:Y:S01]  /*b760*/  @!P1 IMAD.X R43, R4, 0x1, R53, P2 ;  /* 0x00000001042b9824 */ /* 0x000fe200010e0635 */
[----:B------:R-:W-:Y:S01]  /*b770*/  @!P3 IADD3.X R51, R0, R52, RZ, P4, !PT ;  /* 0x000000340033b210 */ /* 0x000fe200027fe4ff */
[----:B------:R-:W-:Y:S01]  /*b780*/  @!P3 IMAD.X R15, R4, 0x1, R52, P5 ;  /* 0x00000001040fb824 */ /* 0x000fe200028e0634 */
[----:B------:R1:W5:Y:S04]  /*b790*/  @!P1 LD.E.64 R30, desc[UR60][R48.64] ;  /* 0x0000003c301e9980 */ /* 0x000368000c101b00 */
[----:B------:R1:W5:Y:S04]  /*b7a0*/  @!P1 LD.E.64 R26, desc[UR60][R42.64] ;  /* 0x0000003c2a1a9980 */ /* 0x000368000c101b00 */
[----:B------:R1:W5:Y:S04]  /*b7b0*/  @!P3 LD.E.64 R32, desc[UR60][R50.64] ;  /* 0x0000003c3220b980 */ /* 0x000368000c101b00 */
[----:B------:R1:W5:Y:S02]  /*b7c0*/  @!P3 LD.E.64 R12, desc[UR60][R14.64] ;  /* 0x0000003c0e0cb980 */ /* 0x000364000c101b00 */
.L_x_747:
[----:B------:R-:W-:Y:S05]  /*b7d0*/  BSYNC B1 ;  /* 0x0000000000017941 */ /* 0x000fea0003800000 */
.L_x_746:
[----:B-1---5:R-:W-:Y:S01]  /*b7e0*/  IMAD.MOV.U32 R0, RZ, RZ, R40 ;  /* 0x000000ffff007224 */ /* 0x022fe200078e0028 */
[----:B--2---:R-:W-:Y:S01]  /*b7f0*/  MOV R3, R41 ;  /* 0x0000002900037202 */ /* 0x004fe20000000f00 */
[----:B------:R-:W-:Y:S01]  /*b800*/  @P0 VIADD R8, R37, 0xffffffc0 ;  /* 0xffffffc025080836 */ /* 0x000fe20000000000 */
[----:B------:R-:W-:Y:S01]  /*b810*/  MOV R44, R35 ;  /* 0x00000023002c7202 */ /* 0x000fe20000000f00 */
[----:B----4-:R-:W-:Y:S01]  /*b820*/  IMAD.MOV.U32 R14, RZ, RZ, R28 ;  /* 0x000000ffff0e7224 */ /* 0x010fe200078e001c */
[----:B------:R-:W-:Y:S01]  /*b830*/  SHF.R.U64 R51, R34, 0x10, R35 ;  /* 0x0000001022337819 */ /* 0x000fe20000001223 */
[----:B------:R-:W-:Y:S01]  /*b840*/  IMAD.MOV.U32 R43, RZ, RZ, R29 ;  /* 0x000000ffff2b7224 */ /* 0x000fe200078e001d */
[----:B------:R-:W-:Y:S01]  /*b850*/  SHF.R.U32.HI R52, RZ, 0x10, R35 ;  /* 0x00000010ff347819 */ /* 0x000fe20000011623 */
[----:B------:R-:W-:Y:S01]  /*b860*/  IMAD.MOV.U32 R45, RZ, RZ, R39 ;  /* 0x000000ffff2d7224 */ /* 0x000fe200078e0027 */
[----:B------:R-:W-:Y:S01]  /*b870*/  PRMT R35, R0, 0x5410, R3 ;  /* 0x0000541000237816 */ /* 0x000fe20000000003 */
[----:B------:R-:W-:Y:S01]  /*b880*/  IMAD.MOV.U32 R47, RZ, RZ, R33 ;  /* 0x000000ffff2f7224 */ /* 0x000fe200078e0021 */
[----:B------:R-:W-:Y:S01]  /*b890*/  LEA.HI R0, R226, R226, RZ, 0x1 ;  /* 0x000000e2e2007211 */ /* 0x000fe200078f08ff */
[----:B------:R-:W-:Y:S01]  /*b8a0*/  IMAD.MOV.U32 R42, RZ, RZ, R13 ;  /* 0x000000ffff2a7224 */ /* 0x000fe200078e000d */
[----:B---3--:R-:W-:Y:S01]  /*b8b0*/  MOV R4, R7 ;  /* 0x0000000700047202 */ /* 0x008fe20000000f00 */
[----:B------:R-:W-:Y:S01]  /*b8c0*/  BSSY B1, `(.L_x_748) ;  /* 0x0000043000017945 */ /* 0x000fe20003800000 */
[----:B------:R-:W-:-:S02]  /*b8d0*/  LOP3.LUT R3, R0, 0xfffffffe, RZ, 0xc0, !PT ;  /* 0xfffffffe00037812 */ /* 0x000fc400078ec0ff */
[--C-:B------:R-:W-:Y:S02]  /*b8e0*/  SHF.R.U64 R59, R6, 0x10, R7.reuse ;  /* 0x00000010063b7819 */ /* 0x100fe40000001207 */
[----:B------:R-:W-:Y:S01]  /*b8f0*/  SHF.R.U32.HI R60, RZ, 0x10, R7 ;  /* 0x00000010ff3c7819 */ /* 0x000fe20000011607 */
[----:B------:R-:W-:Y:S01]  /*b900*/  IMAD.IADD R3, R226, 0x1, -R3 ;  /* 0x00000001e2037824 */ /* 0x000fe200078e0a03 */
[----:B------:R-:W-:Y:S01]  /*b910*/  SHF.R.U64 R49, R28, 0x10, R29 ;  /* 0x000000101c317819 */ /* 0x000fe2000000121d */
[----:B------:R-:W-:Y:S01]  /*b920*/  IMAD.MOV.U32 R28, RZ, RZ, R34 ;  /* 0x000000ffff1c7224 */ /* 0x000fe200078e0022 */
[----:B------:R-:W-:Y:S01]  /*b930*/  SHF.R.U64 R53, R38, 0x10, R39 ;  /* 0x0000001026357819 */ /* 0x000fe20000001227 */
[----:B------:R-:W-:Y:S01]  /*b940*/  IMAD.MOV.U32 R34, RZ, RZ, R38 ;  /* 0x000000ffff227224 */ /* 0x000fe200078e0026 */
[----:B------:R-:W-:Y:S01]  /*b950*/  SHF.L.U32 R7, R3, 0x1f, RZ ;  /* 0x0000001f03077819 */ /* 0x000fe200000006ff */
[----:B------:R-:W-:Y:S01]  /*b960*/  IMAD.MOV.U32 R38, RZ, RZ, R6 ;  /* 0x000000ffff267224 */ /* 0x000fe200078e0006 */
[----:B------:R-:W-:Y:S01]  /*b970*/  SHF.R.U32.HI R50, RZ, 0x10, R29 ;  /* 0x00000010ff327819 */ /* 0x000fe2000001161d */
[----:B------:R-:W-:Y:S01]  /*b980*/  IMAD.MOV.U32 R6, RZ, RZ, R25 ;  /* 0x000000ffff067224 */ /* 0x000fe200078e0019 */
[----:B------:R-:W0:Y:S01]  /*b990*/  SYNCS.PHASECHK.TRANS64.TRYWAIT P0, [R2+URZ+0x36800], R7 ;  /* 0x03680007020075a7 */ /* 0x000e22000800017f */
[----:B------:R-:W-:Y:S01]  /*b9a0*/  SHF.R.U32.HI R54, RZ, 0x10, R39 ;  /* 0x00000010ff367819 */ /* 0x000fe20000011627 */
[----:B------:R-:W-:Y:S01]  /*b9b0*/  IMAD.MOV.U32 R39, RZ, RZ, R30 ;  /* 0x000000ffff277224 */ /* 0x000fe200078e001e */
[--C-:B------:R-:W-:Y:S01]  /*b9c0*/  SHF.R.U64 R61, R24, 0x10, R25.reuse ;  /* 0x00000010183d7819 */ /* 0x100fe20000001219 */
[----:B------:R-:W-:Y:S01]  /*b9d0*/  IMAD.MOV.U32 R29, RZ, RZ, R10 ;  /* 0x000000ffff1d7224 */ /* 0x000fe200078e000a */
[----:B------:R-:W-:Y:S01]  /*b9e0*/  SHF.R.U32.HI R62, RZ, 0x10, R25 ;  /* 0x00000010ff3e7819 */ /* 0x000fe20000011619 */
[----:B------:R-:W-:Y:S01]  /*b9f0*/  IMAD.MOV.U32 R25, RZ, RZ, R20 ;  /* 0x000000ffff197224 */ /* 0x000fe200078e0014 */
[----:B------:R-:W-:Y:S01]  /*ba00*/  SHF.R.U64 R55, R30, 0x10, R31 ;  /* 0x000000101e377819 */ /* 0x000fe2000000121f */
[----:B------:R-:W-:Y:S01]  /*ba10*/  IMAD.MOV.U32 R30, RZ, RZ, R32 ;  /* 0x000000ffff1e7224 */ /* 0x000fe200078e0020 */
[----:B------:R-:W-:-:S02]  /*ba20*/  MOV R15, R11 ;  /* 0x0000000b000f7202 */ /* 0x000fc40000000f00 */
[--C-:B------:R-:W-:Y:S02]  /*ba30*/  SHF.R.U64 R63, R10, 0x10, R11.reuse ;  /* 0x000000100a3f7819 */ /* 0x100fe4000000120b */
[----:B------:R-:W-:Y:S01]  /*ba40*/  SHF.R.U32.HI R64, RZ, 0x10, R11 ;  /* 0x00000010ff407819 */ /* 0x000fe2000001160b */
[--C-:B------:R-:W-:Y:S01]  /*ba50*/  IMAD.MOV.U32 R11, RZ, RZ, R21.reuse ;  /* 0x000000ffff0b7224 */ /* 0x100fe200078e0015 */
[----:B------:R-:W-:Y:S01]  /*ba60*/  SHF.R.U64 R65, R20, 0x10, R21 ;  /* 0x0000001014417819 */ /* 0x000fe20000001215 */
[----:B------:R-:W-:Y:S01]  /*ba70*/  IMAD.MOV.U32 R20, RZ, RZ, R26 ;  /* 0x000000ffff147224 */ /* 0x000fe200078e001a */
[--C-:B------:R-:W-:Y:S02]  /*ba80*/  SHF.R.U64 R37, R40, 0x10, R41.reuse ;  /* 0x0000001028257819 */ /* 0x100fe40000001229 */
[----:B------:R-:W-:Y:S01]  /*ba90*/  SHF.R.U32.HI R48, RZ, 0x10, R41 ;  /* 0x00000010ff307819 */ /* 0x000fe20000011629 */
[----:B------:R-:W-:Y:S01]  /*baa0*/  IMAD.MOV.U32 R41, RZ, RZ, R12 ;  /* 0x000000ffff297224 */ /* 0x000fe200078e000c */
[----:B------:R-:W-:-:S02]  /*bab0*/  SHF.R.U64 R57, R32, 0x10, R33 ;  /* 0x0000001020397819 */ /* 0x000fc40000001221 */
[----:B------:R-:W-:Y:S01]  /*bac0*/  SHF.R.U32.HI R58, RZ, 0x10, R33 ;  /* 0x00000010ff3a7819 */ /* 0x000fe20000011621 */
[----:B------:R-:W-:Y:S01]  /*bad0*/  IMAD.MOV.U32 R33, RZ, RZ, R24 ;  /* 0x000000ffff217224 */ /* 0x000fe200078e0018 */
[----:B------:R-:W-:Y:S02]  /*bae0*/  MOV R46, R31 ;  /* 0x0000001f002e7202 */ /* 0x000fe40000000f00 */
[----:B------:R-:W-:Y:S02]  /*baf0*/  MOV R40, R27 ;  /* 0x0000001b00287202 */ /* 0x000fe40000000f00 */
[----:B------:R-:W-:Y:S02]  /*bb00*/  SHF.R.U32.HI R56, RZ, 0x10, R31 ;  /* 0x00000010ff387819 */ /* 0x000fe4000001161f */
[----:B------:R-:W-:Y:S02]  /*bb10*/  SHF.R.U32.HI R66, RZ, 0x10, R21 ;  /* 0x00000010ff427819 */ /* 0x000fe40000011615 */
[----:B------:R-:W-:-:S02]  /*bb20*/  SHF.R.U64 R67, R26, 0x10, R27 ;  /* 0x000000101a437819 */ /* 0x000fc4000000121b */
[----:B------:R-:W-:Y:S02]  /*bb30*/  SHF.R.U32.HI R68, RZ, 0x10, R27 ;  /* 0x00000010ff447819 */ /* 0x000fe4000001161b */
[----:B------:R-:W-:Y:S02]  /*bb40*/  VIMNMX R0, R5, 0x80, PT ;  /* 0x0000008005007848 */ /* 0x000fe40003fe0100 */
[--C-:B------:R-:W-:Y:S02]  /*bb50*/  SHF.R.U64 R12, R12, 0x10, R13.reuse ;  /* 0x000000100c0c7819 */ /* 0x100fe4000000120d */
[----:B------:R-:W-:Y:S02]  /*bb60*/  SHF.R.U32.HI R69, RZ, 0x10, R13 ;  /* 0x00000010ff457819 */ /* 0x000fe4000001160d */
[----:B------:R-:W-:Y:S02]  /*bb70*/  PRMT R29, R29, 0x5410, R15 ;  /* 0x000054101d1d7816 */ /* 0x000fe4000000000f */
[----:B------:R-:W-:-:S02]  /*bb80*/  PRMT R31, R14, 0x5410, R43 ;  /* 0x000054100e1f7816 */ /* 0x000fc4000000002b */
[----:B------:R-:W-:Y:S02]  /*bb90*/  PRMT R27, R28, 0x5410, R44 ;  /* 0x000054101c1b7816 */ /* 0x000fe4000000002c */
[----:B------:R-:W-:Y:S02]  /*bba0*/  PRMT R21, R34, 0x5410, R45 ;  /* 0x0000541022157816 */ /* 0x000fe4000000002d */
[----:B------:R-:W-:Y:S02]  /*bbb0*/  PRMT R13, R39, 0x5410, R46 ;  /* 0x00005410270d7816 */ /* 0x000fe4000000002e */
[----:B------:R-:W-:Y:S02]  /*bbc0*/  PRMT R3, R30, 0x5410, R47 ;  /* 0x000054101e037816 */ /* 0x000fe4000000002f */
        /* <DEDUP_REMOVED lines=14> */
[----:B------:R-:W-:Y:S02]  /*bcb0*/  ISETP.GE.AND P1, PT, R17, R0, PT ;  /* 0x000000001100720c */ /* 0x000fe40003f26270 */
[----:B------:R-:W-:Y:S02]  /*bcc0*/  PRMT R20, R67, 0x5410, R68 ;  /* 0x0000541043147816 */ /* 0x000fe40000000044 */
[----:B------:R-:W-:Y:S01]  /*bcd0*/  PRMT R11, R41, 0x5410, R42 ;  /* 0x00005410290b7816 */ /* 0x000fe2000000002a */
[----:B0-----:R-:W-:Y:S08]  /*bce0*/  @!P0 BRA `(.L_x_749) ;  /* 0x000001b000d48947 */ /* 0x001ff00003800000 */
.L_x_1006:
[----:B------:R-:W-:Y:S05]  /*bcf0*/  BSYNC B1 ;  /* 0x0000000000017941 */ /* 0x000fea0003800000 */
.L_x_748:
[----:B------:R-:W-:Y:S01]  /*bd00*/  BSSY B1, `(.L_x_750) ;  /* 0x00000fe000017945 */ /* 0x000fe20003800000 */
[----:B------:R-:W-:-:S03]  /*bd10*/  PRMT R12, R12, 0x5410, R69 ;  /* 0x000054100c0c7816 */ /* 0x000fc60000000045 */
[----:B------:R-:W-:Y:S05]  /*bd20*/  @P1 BRA `(.L_x_751) ;  /* 0x0000000c00ec1947 */ /* 0x000fea0003800000 */
[----:B------:R-:W1:Y:S01]  /*bd30*/  LDC R5, c[0x0][0x3f4] ;  /* 0x0000fd00ff057b82 */ /* 0x000e620000000800 */
[----:B------:R-:W-:Y:S01]  /*bd40*/  BSSY B2, `(.L_x_752) ;  /* 0x000002e000027945 */ /* 0x000fe20003800000 */
[-C--:B-1----:R-:W-:Y:S02]  /*bd50*/  ISETP.GE.AND P0, PT, R22, R5.reuse, PT ;  /* 0x000000051600720c */ /* 0x082fe40003f06270 */
[-C--:B------:R-:W-:Y:S02]  /*bd60*/  ISETP.GE.AND P1, PT, R207, R5.reuse, PT ;  /* 0x00000005cf00720c */ /* 0x080fe40003f26270 */
[-C--:B------:R-:W-:Y:S02]  /*bd70*/  ISETP.GE.AND P2, PT, R206, R5.reuse, PT ;  /* 0x00000005ce00720c */ /* 0x080fe40003f46270 */
[-C--:B------:R-:W-:Y:S02]  /*bd80*/  ISETP.GE.AND P3, PT, R209, R5.reuse, PT ;  /* 0x00000005d100720c */ /* 0x080fe40003f66270 */
[----:B------:R-:W-:-:S02]  /*bd90*/  ISETP.GE.AND P4, PT, R208, R5, PT ;  /* 0x00000005d000720c */ /* 0x000fc40003f86270 */
[----:B------:R-:W-:-:S03]  /*bda0*/  ISETP.GE.AND P5, PT, R210, R5, PT ;  /* 0x00000005d200720c */ /* 0x000fc60003fa6270 */
[----:B------:R-:W-:Y:S10]  /*bdb0*/  @P0 BRA `(.L_x_753) ;  /* 0x0000000000980947 */ /* 0x000ff40003800000 */
[----:B0-----:R-:W0:Y:S01]  /*bdc0*/  LDS.128 R4, [R9+0x15400] ;  /* 0x0154000009047984 */ /* 0x001e220000000c00 */
[----:B------:R-:W-:Y:S02]  /*bdd0*/  HADD2.F32 R47, -RZ, R38.H0_H0 ;  /* 0x20000026ff2f7230 */ /* 0x000fe40000004100 */
[----:B------:R-:W-:Y:S02]  /*bde0*/  HADD2.F32 R45, -RZ, R35.H0_H0 ;  /* 0x20000023ff2d7230 */ /* 0x000fe40000004100 */
[----:B------:R-:W-:Y:S02]  /*bdf0*/  HADD2.F32 R44, -RZ, R37.H0_H0 ;  /* 0x20000025ff2c7230 */ /* 0x000fe40000004100 */
[----:B------:R-:W-:Y:S02]  /*be00*/  HADD2.F32 R46, -RZ, R39.H0_H0 ;  /* 0x20000027ff2e7230 */ /* 0x000fe40000004100 */
[--C-:B0-----:R-:W-:Y:S02]  /*be10*/  HADD2.F32 R40, -RZ, R4.reuse.H0_H0 ;  /* 0x20000004ff287230 */ /* 0x101fe40000004100 */
[----:B------:R-:W-:-:S02]  /*be20*/  HADD2.F32 R4, -RZ, R4.H1_H1 ;  /* 0x30000004ff047230 */ /* 0x000fc40000004100 */
[--C-:B------:R-:W-:Y:S02]  /*be30*/  HADD2.F32 R41, -RZ, R5.reuse.H0_H0 ;  /* 0x20000005ff297230 */ /* 0x100fe40000004100 */
[----:B------:R-:W-:Y:S02]  /*be40*/  HADD2.F32 R5, -RZ, R5.H1_H1 ;  /* 0x30000005ff057230 */ /* 0x000fe40000004100 */
[C---:B------:R-:W-:Y:S01]  /*be50*/  FMUL.FTZ R49, R4.reuse, R47 ;  /* 0x0000002f04317220 */ /* 0x040fe20000410000 */
[-C--:B------:R-:W-:Y:S01]  /*be60*/  FMUL.FTZ R4, R4, R45.reuse ;  /* 0x0000002d04047220 */ /* 0x080fe20000410000 */
[--C-:B------:R-:W-:Y:S02]  /*be70*/  HADD2.F32 R42, -RZ, R6.reuse.H0_H0 ;  /* 0x20000006ff2a7230 */ /* 0x100fe40000004100 */
[----:B------:R-:W-:Y:S02]  /*be80*/  HADD2.F32 R43, -RZ, R7.H0_H0 ;  /* 0x20000007ff2b7230 */ /* 0x000fe40000004100 */
[C---:B------:R-:W-:Y:S01]  /*be90*/  FMUL.FTZ R50, R5.reuse, R46 ;  /* 0x0000002e05327220 */ /* 0x040fe20000410000 */
[C---:B------:R-:W-:Y:S01]  /*bea0*/  FFMA.FTZ R49, R40.reuse, R45, -R49 ;  /* 0x0000002d28317223 */ /* 0x040fe20000010831 */
[----:B------:R-:W-:Y:S01]  /*beb0*/  FFMA.FTZ R48, R40, R47, R4 ;  /* 0x0000002f28307223 */ /* 0x000fe20000010004 */
[----:B------:R-:W-:Y:S01]  /*bec0*/  FMUL.FTZ R52, R5, R44 ;  /* 0x0000002c05347220 */ /* 0x000fe20000410000 */
[----:B------:R-:W-:-:S02]  /*bed0*/  HADD2.F32 R6, -RZ, R6.H1_H1 ;  /* 0x30000006ff067230 */ /* 0x000fc40000004100 */
[C---:B------:R-:W-:Y:S01]  /*bee0*/  FFMA.FTZ R50, R41.reuse, R44, -R50 ;  /* 0x0000002c29327223 */ /* 0x040fe20000010832 */
[----:B------:R-:W-:Y:S02]  /*bef0*/  HADD2.F32 R7, -RZ, R7.H1_H1 ;  /* 0x30000007ff077230 */ /* 0x000fe40000004100 */
[----:B------:R-:W-:Y:S01]  /*bf00*/  FFMA.FTZ R41, R41, R46, R52 ;  /* 0x0000002e29297223 */ /* 0x000fe20000010034 */
[----:B------:R-:W-:Y:S02]  /*bf10*/  HADD2.F32 R45, -RZ, R38.H1_H1 ;  /* 0x30000026ff2d7230 */ /* 0x000fe40000004100 */
[----:B------:R-:W-:Y:S02]  /*bf20*/  HADD2.F32 R5, -RZ, R35.H1_H1 ;  /* 0x30000023ff057230 */ /* 0x000fe40000004100 */
[----:B------:R-:W-:Y:S02]  /*bf30*/  HADD2.F32 R40, -RZ, R39.H1_H1 ;  /* 0x30000027ff287230 */ /* 0x000fe40000004100 */
[----:B------:R-:W-:Y:S01]  /*bf40*/  FMUL.FTZ R47, R6, R45 ;  /* 0x0000002d062f7220 */ /* 0x000fe20000410000 */
[----:B------:R-:W-:-:S02]  /*bf50*/  HADD2.F32 R4, -RZ, R37.H1_H1 ;  /* 0x30000025ff047230 */ /* 0x000fc40000004100 */
[-C--:B------:R-:W-:Y:S01]  /*bf60*/  FMUL.FTZ R44, R6, R5.reuse ;  /* 0x00000005062c7220 */ /* 0x080fe20000410000 */
[C---:B------:R-:W-:Y:S01]  /*bf70*/  FMUL.FTZ R46, R7.reuse, R40 ;  /* 0x00000028072e7220 */ /* 0x040fe20000410000 */
[C---:B------:R-:W-:Y:S01]  /*bf80*/  FFMA.FTZ R6, R42.reuse, R5, -R47 ;  /* 0x000000052a067223 */ /* 0x040fe2000001082f */
[-C--:B------:R-:W-:Y:S01]  /*bf90*/  FMUL.FTZ R51, R7, R4.reuse ;  /* 0x0000000407337220 */ /* 0x080fe20000410000 */
[----:B------:R-:W-:Y:S01]  /*bfa0*/  FFMA.FTZ R45, R42, R45, R44 ;  /* 0x0000002d2a2d7223 */ /* 0x000fe2000001002c */
[C---:B------:R-:W-:Y:S01]  /*bfb0*/  FFMA.FTZ R7, R43.reuse, R4, -R46 ;  /* 0x000000042b077223 */ /* 0x040fe2000001082e */
[----:B------:R-:W-:Y:S01]  /*bfc0*/  F2FP.F16.F32.PACK_AB R4, R48, R49 ;  /* 0x000000313004723e */ /* 0x000fe200000000ff */
[----:B------:R-:W-:Y:S01]  /*bfd0*/  FFMA.FTZ R40, R43, R40, R51 ;  /* 0x000000282b287223 */ /* 0x000fe20000010033 */
[----:B------:R-:W-:Y:S02]  /*bfe0*/  F2FP.F16.F32.PACK_AB R5, R41, R50 ;  /* 0x000000322905723e */ /* 0x000fe400000000ff */
[----:B------:R-:W-:-:S02]  /*bff0*/  F2FP.F16.F32.PACK_AB R6, R45, R6 ;  /* 0x000000062d06723e */ /* 0x000fc400000000ff */
[----:B------:R-:W-:-:S05]  /*c000*/  F2FP.F16.F32.PACK_AB R7, R40, R7 ;  /* 0x000000072807723e */ /* 0x000fca00000000ff */
[----:B------:R1:W-:Y:S02]  /*c010*/  STS.128 [R9+0x15400], R4 ;  /* 0x0154000409007388 */ /* 0x0003e40000000c00 */
.L_x_753:
[----:B------:R-:W-:Y:S05]  /*c020*/  BSYNC B2 ;  /* 0x0000000000027941 */ /* 0x000fea0003800000 */
.L_x_752:
[----:B------:R-:W-:Y:S04]  /*c030*/  BSSY B2, `(.L_x_754) ;  /* 0x0000028000027945 */ /* 0x000fe80003800000 */
[----:B------:R-:W-:Y:S05]  /*c040*/  @P1 BRA `(.L_x_755) ;  /* 0x0000000000981947 */ /* 0x000fea0003800000 */
[----:B01----:R-:W0:Y:S01]  /*c050*/  LDS.128 R4, [R8] ;  /* 0x0000000008047984 */ /* 0x003e220000000c00 */
        /* <DEDUP_REMOVED lines=36> */
[----:B------:R2:W-:Y:S02]  /*c2a0*/  STS.128 [R8], R4 ;  /* 0x0000000408007388 */ /* 0x0005e40000000c00 */
.L_x_755:
[----:B------:R-:W-:Y:S05]  /*c2b0*/  BSYNC B2 ;  /* 0x0000000000027941 */ /* 0x000fea0003800000 */
.L_x_754:
[----:B------:R-:W-:Y:S04]  /*c2c0*/  BSSY B2, `(.L_x_756) ;  /* 0x0000028000027945 */ /* 0x000fe80003800000 */
[----:B------:R-:W-:Y:S05]  /*c2d0*/  @P2 BRA `(.L_x_757) ;  /* 0x0000000000982947 */ /* 0x000fea0003800000 */
[----:B012---:R-:W0:Y:S01]  /*c2e0*/  LDS.128 R4, [R9+0x19400] ;  /* 0x0194000009047984 */ /* 0x007e220000000c00 */
        /* <DEDUP_REMOVED lines=37> */
.L_x_757:
[----:B------:R-:W-:Y:S05]  /*c540*/  BSYNC B2 ;  /* 0x0000000000027941 */ /* 0x000fea0003800000 */
.L_x_756:
[----:B------:R-:W-:Y:S04]  /*c550*/  BSSY B2, `(.L_x_758) ;  /* 0x0000028000027945 */ /* 0x000fe80003800000 */
[----:B------:R-:W-:Y:S05]  /*c560*/  @P3 BRA `(.L_x_759) ;  /* 0x0000000000983947 */ /* 0x000fea0003800000 */
[----:B0123--:R-:W0:Y:S01]  /*c570*/  LDS.128 R4, [R8+0x4000] ;  /* 0x0040000008047984 */ /* 0x00fe220000000c00 */
        /* <DEDUP_REMOVED lines=37> */
.L_x_759:
[----:B------:R-:W-:Y:S05]  /*c7d0*/  BSYNC B2 ;  /* 0x0000000000027941 */ /* 0x000fea0003800000 */
.L_x_758:
[----:B------:R-:W-:Y:S04]  /*c7e0*/  BSSY B2, `(.L_x_760) ;  /* 0x0000028000027945 */ /* 0x000fe80003800000 */
[----:B------:R-:W-:Y:S05]  /*c7f0*/  @P4 BRA `(.L_x_761) ;  /* 0x0000000000984947 */ /* 0x000fea0003800000 */
[----:B01234-:R-:W0:Y:S01]  /*c800*/  LDS.128 R4, [R9+0x1d400] ;  /* 0x01d4000009047984 */ /* 0x01fe220000000c00 */
        /* <DEDUP_REMOVED lines=37> */
.L_x_761:
[----:B------:R-:W-:Y:S05]  /*ca60*/  BSYNC B2 ;  /* 0x0000000000027941 */ /* 0x000fea0003800000 */
.L_x_760:
        /* <DEDUP_REMOVED lines=39> */
.L_x_751:
[----:B------:R-:W-:Y:S05]  /*cce0*/  BSYNC B1 ;  /* 0x0000000000017941 */ /* 0x000fea0003800000 */
.L_x_750:
[----:B------:R-:W-:-:S13]  /*ccf0*/  ISETP.GE.AND P0, PT, R227, R0, PT ;  /* 0x00000000e300720c */ /* 0x000fda0003f06270 */
[----:B------:R-:W-:Y:S05]  /*cd00*/  @P0 BRA `(.L_x_762) ;  /* 0x0000003800e00947 */ /* 0x000fea0003800000 */
[----:B01234-:R-:W0:Y:S01]  /*cd10*/  LDC R5, c[0x0][0x3f4] ;  /* 0x0000fd00ff057b82 */ /* 0x01fe220000000800 */
[----:B------:R-:W-:Y:S01]  /*cd20*/  BSSY B1, `(.L_x_763) ;  /* 0x000002e000017945 */ /* 0x000fe20003800000 */
[-C--:B0-----:R-:W-:Y:S02]  /*cd30*/  ISETP.GE.AND P0, PT, R22, R5.reuse, PT ;  /* 0x000000051600720c */ /* 0x081fe40003f06270 */
[-C--:B------:R-:W-:Y:S02]  /*cd40*/  ISETP.GE.AND P1, PT, R207, R5.reuse, PT ;  /* 0x00000005cf00720c */ /* 0x080fe40003f26270 */
[-C--:B------:R-:W-:Y:S02]  /*cd50*/  ISETP.GE.AND P2, PT, R206, R5.reuse, PT ;  /* 0x00000005ce00720c */ /* 0x080fe40003f46270 */
[-C--:B------:R-:W-:Y:S02]  /*cd60*/  ISETP.GE.AND P3, PT, R209, R5.reuse, PT ;  /* 0x00000005d100720c */ /* 0x080fe40003f66270 */
[----:B------:R-:W-:-:S02]  /*cd70*/  ISETP.GE.AND P4, PT, R208, R5, PT ;  /* 0x00000005d000720c */ /* 0x000fc40003f86270 */
[----:B------:R-:W-:-:S03]  /*cd80*/  ISETP.GE.AND P5, PT, R210, R5, PT ;  /* 0x00000005d200720c */ /* 0x000fc60003fa6270 */
[----:B------:R-:W-:Y:S10]  /*cd90*/  @P0 BRA `(.L_x_764) ;  /* 0x0000000000980947 */ /* 0x000ff40003800000 */
[----:B------:R-:W0:Y:S01]  /*cda0*/  LDS.128 R4, [R9+0x17400] ;  /* 0x0174000009047984 */ /* 0x000e220000000c00 */
[--C-:B------:R-:W-:Y:S02]  /*cdb0*/  HADD2.F32 R48, -RZ, R38.reuse.H0_H0 ;  /* 0x20000026ff307230 */ /* 0x100fe40000004100 */
[----:B------:R-:W-:Y:S02]  /*cdc0*/  HADD2.F32 R50, -RZ, R39.H0_H0 ;  /* 0x20000027ff327230 */ /* 0x000fe40000004100 */
[----:B------:R-:W-:Y:S02]  /*cdd0*/  HADD2.F32 R44, -RZ, R35.H0_H0 ;  /* 0x20000023ff2c7230 */ /* 0x000fe40000004100 */
[--C-:B------:R-:W-:Y:S02]  /*cde0*/  HADD2.F32 R46, -RZ, R37.reuse.H0_H0 ;  /* 0x20000025ff2e7230 */ /* 0x100fe40000004100 */
[----:B------:R-:W-:Y:S02]  /*cdf0*/  HADD2.F32 R49, -RZ, R38.H1_H1 ;  /* 0x30000026ff317230 */ /* 0x000fe40000004100 */
[----:B------:R-:W-:-:S02]  /*ce00*/  HADD2.F32 R38, -RZ, R37.H1_H1 ;  /* 0x30000025ff267230 */ /* 0x000fc40000004100 */
[--C-:B0-----:R-:W-:Y:S02]  /*ce10*/  HADD2.F32 R0, -RZ, R4.reuse.H0_H0 ;  /* 0x20000004ff007230 */ /* 0x101fe40000004100 */
[----:B------:R-:W-:Y:S02]  /*ce20*/  HADD2.F32 R4, -RZ, R4.H1_H1 ;  /* 0x30000004ff047230 */ /* 0x000fe40000004100 */
[--C-:B------:R-:W-:Y:S02]  /*ce30*/  HADD2.F32 R40, -RZ, R5.reuse.H0_H0 ;  /* 0x20000005ff287230 */ /* 0x100fe40000004100 */
[----:B------:R-:W-:Y:S02]  /*ce40*/  HADD2.F32 R5, -RZ, R5.H1_H1 ;  /* 0x30000005ff057230 */ /* 0x000fe40000004100 */
[-C--:B------:R-:W-:Y:S01]  /*ce50*/  FMUL.FTZ R43, R48, R4.reuse ;  /* 0x00000004302b7220 */ /* 0x080fe20000410000 */
[----:B------:R-:W-:Y:S01]  /*ce60*/  FMUL.FTZ R45, R44, R4 ;  /* 0x000000042c2d7220 */ /* 0x000fe20000410000 */
[----:B------:R-:W-:-:S02]  /*ce70*/  HADD2.F32 R41, -RZ, R6.H0_H0 ;  /* 0x20000006ff297230 */ /* 0x000fc40000004100 */
[-C--:B------:R-:W-:Y:S01]  /*ce80*/  FMUL.FTZ R47, R50, R5.reuse ;  /* 0x00000005322f7220 */ /* 0x080fe20000410000 */
[----:B------:R-:W-:Y:S01]  /*ce90*/  FFMA.FTZ R4, R44, R0, -R43 ;  /* 0x000000002c047223 */ /* 0x000fe2000001082b */
[--C-:B------:R-:W-:Y:S02]  /*cea0*/  HADD2.F32 R42, -RZ, R7.reuse.H0_H0 ;  /* 0x20000007ff2a7230 */ /* 0x100fe40000004100 */
[C---:B------:R-:W-:Y:S01]  /*ceb0*/  FMUL.FTZ R43, R46.reuse, R5 ;  /* 0x000000052e2b7220 */ /* 0x040fe20000410000 */
[----:B------:R-:W-:Y:S02]  /*cec0*/  HADD2.F32 R6, -RZ, R6.H1_H1 ;  /* 0x30000006ff067230 */ /* 0x000fe40000004100 */
[----:B------:R-:W-:Y:S01]  /*ced0*/  FFMA.FTZ R5, R46, R40, -R47 ;  /* 0x000000282e057223 */ /* 0x000fe2000001082f */
[----:B------:R-:W-:Y:S02]  /*cee0*/  HADD2.F32 R7, -RZ, R7.H1_H1 ;  /* 0x30000007ff077230 */ /* 0x000fe40000004100 */
[----:B------:R-:W-:Y:S01]  /*cef0*/  FFMA.FTZ R45, R48, R0, R45 ;  /* 0x00000000302d7223 */ /* 0x000fe2000001002d */
[----:B------:R-:W-:-:S02]  /*cf00*/  HADD2.F32 R44, -RZ, R39.H1_H1 ;  /* 0x30000027ff2c7230 */ /* 0x000fc40000004100 */
[----:B------:R-:W-:Y:S01]  /*cf10*/  FMUL.FTZ R0, R49, R6 ;  /* 0x0000000631007220 */ /* 0x000fe20000410000 */
[----:B------:R-:W-:Y:S02]  /*cf20*/  HADD2.F32 R47, -RZ, R35.H1_H1 ;  /* 0x30000023ff2f7230 */ /* 0x000fe40000004100 */
[-C--:B------:R-:W-:Y:S01]  /*cf30*/  FMUL.FTZ R37, R38, R7.reuse ;  /* 0x0000000726257220 */ /* 0x080fe20000410000 */
[----:B------:R-:W-:Y:S01]  /*cf40*/  FFMA.FTZ R40, R50, R40, R43 ;  /* 0x0000002832287223 */ /* 0x000fe2000001002b */
[----:B------:R-:W-:Y:S01]  /*cf50*/  FMUL.FTZ R35, R44, R7 ;  /* 0x000000072c237220 */ /* 0x000fe20000410000 */
[----:B------:R-:W-:Y:S01]  /*cf60*/  F2FP.F16.F32.PACK_AB R4, R45, R4 ;  /* 0x000000042d04723e */ /* 0x000fe200000000ff */
[C---:B------:R-:W-:Y:S01]  /*cf70*/  FMUL.FTZ R6, R47.reuse, R6 ;  /* 0x000000062f067220 */ /* 0x040fe20000410000 */
[-C--:B------:R-:W-:Y:S01]  /*cf80*/  FFMA.FTZ R0, R47, R41.reuse, -R0 ;  /* 0x000000292f007223 */ /* 0x080fe20000010800 */
[-C--:B------:R-:W-:Y:S01]  /*cf90*/  FFMA.FTZ R7, R38, R42.reuse, -R35 ;  /* 0x0000002a26077223 */ /* 0x080fe20000010823 */
[----:B------:R-:W-:Y:S01]  /*cfa0*/  FFMA.FTZ R42, R44, R42, R37 ;  /* 0x0000002a2c2a7223 */ /* 0x000fe20000010025 */
[----:B------:R-:W-:Y:S01]  /*cfb0*/  FFMA.FTZ R41, R49, R41, R6 ;  /* 0x0000002931297223 */ /* 0x000fe20000010006 */
[----:B------:R-:W-:-:S03]  /*cfc0*/  F2FP.F16.F32.PACK_AB R5, R40, R5 ;  /* 0x000000052805723e */ /* 0x000fc600000000ff */
[----:B------:R-:W-:Y:S02]  /*cfd0*/  F2FP.F16.F32.PACK_AB R7, R42, R7 ;  /* 0x000000072a07723e */ /* 0x000fe400000000ff */
[----:B------:R-:W-:-:S05]  /*cfe0*/  F2FP.F16.F32.PACK_AB R6, R41, R0 ;  /* 0x000000002906723e */ /* 0x000fca00000000ff */
[----:B------:R0:W-:Y:S02]  /*cff0*/  STS.128 [R9+0x17400], R4 ;  /* 0x0174000409007388 */ /* 0x0001e40000000c00 */
.L_x_764:
[----:B------:R-:W-:Y:S05]  /*d000*/  BSYNC B1 ;  /* 0x0000000000017941 */ /* 0x000fea0003800000 */
.L_x_763:
[----:B------:R-:W-:Y:S04]  /*d010*/  BSSY B1, `(.L_x_765) ;  /* 0x0000028000017945 */ /* 0x000fe80003800000 */
[----:B------:R-:W-:Y:S05]  /*d020*/  @P1 BRA `(.L_x_766) ;  /* 0x0000000000981947 */ /* 0x000fea0003800000 */
        /* <DEDUP_REMOVED lines=9> */
[-C--:B------:R-:W-:Y:S01]  /*d0c0*/  FMUL.FTZ R39, R44, R4.reuse ;  /* 0x000000042c277220 */ /* 0x080fe20000410000 */
[C---:B------:R-:W-:Y:S01]  /*d0d0*/  FMUL.FTZ R41, R42.reuse, R4 ;  /* 0x000000042a297220 */ /* 0x040fe20000410000 */
[----:B------:R-:W-:Y:S02]  /*d0e0*/  HADD2.F32 R37, -RZ, R6.H0_H0 ;  /* 0x20000006ff257230 */ /* 0x000fe40000004100 */
[-C--:B------:R-:W-:Y:S01]  /*d0f0*/  FMUL.FTZ R40, R45, R5.reuse ;  /* 0x000000052d287220 */ /* 0x080fe20000410000 */
[-C--:B------:R-:W-:Y:S01]  /*d100*/  FFMA.FTZ R4, R42, R0.reuse, -R39 ;  /* 0x000000002a047223 */ /* 0x080fe20000010827 */
[----:B------:R-:W-:Y:S01]  /*d110*/  FFMA.FTZ R41, R44, R0, R41 ;  /* 0x000000002c297223 */ /* 0x000fe20000010029 */
[----:B------:R-:W-:Y:S01]  /*d120*/  FMUL.FTZ R0, R43, R5 ;  /* 0x000000052b007220 */ /* 0x000fe20000410000 */
[----:B------:R-:W-:-:S02]  /*d130*/  HADD2.F32 R38, -RZ, R7.H0_H0 ;  /* 0x20000007ff267230 */ /* 0x000fc40000004100 */
[-C--:B------:R-:W-:Y:S01]  /*d140*/  FFMA.FTZ R5, R43, R35.reuse, -R40 ;  /* 0x000000232b057223 */ /* 0x080fe20000010828 */
[----:B------:R-:W-:Y:S02]  /*d150*/  HADD2.F32 R6, -RZ, R6.H1_H1 ;  /* 0x30000006ff067230 */ /* 0x000fe40000004100 */
[----:B------:R-:W-:Y:S01]  /*d160*/  FFMA.FTZ R0, R45, R35, R0 ;  /* 0x000000232d007223 */ /* 0x000fe20000010000 */
[----:B------:R-:W-:Y:S01]  /*d170*/  HADD2.F32 R7, -RZ, R7.H1_H1 ;  /* 0x30000007ff077230 */ /* 0x000fe20000004100 */
[----:B------:R-:W-:Y:S01]  /*d180*/  F2FP.F16.F32.PACK_AB R4, R41, R4 ;  /* 0x000000042904723e */ /* 0x000fe200000000ff */
[----:B------:R-:W-:Y:S02]  /*d190*/  HADD2.F32 R43, -RZ, R33.H1_H1 ;  /* 0x30000021ff2b7230 */ /* 0x000fe40000004100 */
[----:B------:R-:W-:Y:S01]  /*d1a0*/  HADD2.F32 R42, -RZ, R34.H1_H1 ;  /* 0x30000022ff2a7230 */ /* 0x000fe20000004100 */
[----:B------:R-:W-:Y:S01]  /*d1b0*/  F2FP.F16.F32.PACK_AB R5, R0, R5 ;  /* 0x000000050005723e */ /* 0x000fe200000000ff */
[----:B------:R-:W-:-:S02]  /*d1c0*/  HADD2.F32 R39, -RZ, R31.H1_H1 ;  /* 0x3000001fff277230 */ /* 0x000fc40000004100 */
[----:B------:R-:W-:Y:S02]  /*d1d0*/  HADD2.F32 R40, -RZ, R32.H1_H1 ;  /* 0x30000020ff287230 */ /* 0x000fe40000004100 */
[-C--:B------:R-:W-:Y:S01]  /*d1e0*/  FMUL.FTZ R32, R43, R6.reuse ;  /* 0x000000062b207220 */ /* 0x080fe20000410000 */
[-C--:B------:R-:W-:Y:S01]  /*d1f0*/  FMUL.FTZ R31, R42, R7.reuse ;  /* 0x000000072a1f7220 */ /* 0x080fe20000410000 */
[C---:B------:R-:W-:Y:S01]  /*d200*/  FMUL.FTZ R34, R39.reuse, R6 ;  /* 0x0000000627227220 */ /* 0x040fe20000410000 */
[C---:B------:R-:W-:Y:S01]  /*d210*/  FMUL.FTZ R33, R40.reuse, R7 ;  /* 0x0000000728217220 */ /* 0x040fe20000410000 */
[-C--:B------:R-:W-:Y:S01]  /*d220*/  FFMA.FTZ R6, R39, R37.reuse, -R32 ;  /* 0x0000002527067223 */ /* 0x080fe20000010820 */
[-C--:B------:R-:W-:Y:S01]  /*d230*/  FFMA.FTZ R7, R40, R38.reuse, -R31 ;  /* 0x0000002628077223 */ /* 0x080fe2000001081f */
[----:B------:R-:W-:Y:S01]  /*d240*/  FFMA.FTZ R37, R43, R37, R34 ;  /* 0x000000252b257223 */ /* 0x000fe20000010022 */
[----:B------:R-:W-:-:S04]  /*d250*/  FFMA.FTZ R38, R42, R38, R33 ;  /* 0x000000262a267223 */ /* 0x000fc80000010021 */
[----:B------:R-:W-:Y:S02]  /*d260*/  F2FP.F16.F32.PACK_AB R6, R37, R6 ;  /* 0x000000062506723e */ /* 0x000fe400000000ff */
[----:B------:R-:W-:-:S05]  /*d270*/  F2FP.F16.F32.PACK_AB R7, R38, R7 ;  /* 0x000000072607723e */ /* 0x000fca00000000ff */
[----:B------:R1:W-:Y:S02]  /*d280*/  STS.128 [R8+0x2000], R4 ;  /* 0x0020000408007388 */ /* 0x0003e40000000c00 */
.L_x_766:
[----:B------:R-:W-:Y:S05]  /*d290*/  BSYNC B1 ;  /* 0x0000000000017941 */ /* 0x000fea0003800000 */
.L_x_765:
[----:B------:R-:W-:Y:S04]  /*d2a0*/  BSSY B1, `(.L_x_767) ;  /* 0x0000028000017945 */ /* 0x000fe80003800000 */
[----:B------:R-:W-:Y:S05]  /*d2b0*/  @P2 BRA `(.L_x_768) ;  /* 0x0000000000982947 */ /* 0x000fea0003800000 */
[----:B01----:R-:W0:Y:S01]  /*d2c0*/  LDS.128 R4, [R9+0x1b400] ;  /* 0x01b4000009047984 */ /* 0x003e220000000c00 */
        /* <DEDUP_REMOVED lines=25> */
[-C--:B------:R-:W-:Y:S01]  /*d460*/  FMUL.FTZ R27, R38, R6.reuse ;  /* 0x00000006261b7220 */ /* 0x080fe20000410000 */
[----:B------:R-:W-:Y:S02]  /*d470*/  HADD2.F32 R35, -RZ, R28.H1_H1 ;  /* 0x3000001cff237230 */ /* 0x000fe40000004100 */
[C---:B------:R-:W-:Y:S01]  /*d480*/  FMUL.FTZ R29, R34.reuse, R6 ;  /* 0x00000006221d7220 */ /* 0x040fe20000410000 */
[-C--:B------:R-:W-:Y:S01]  /*d490*/  FMUL.FTZ R28, R39, R7.reuse ;  /* 0x00000007271c7220 */ /* 0x080fe20000410000 */
[-C--:B------:R-:W-:Y:S01]  /*d4a0*/  FFMA.FTZ R6, R34, R32.reuse, -R27 ;  /* 0x0000002022067223 */ /* 0x080fe2000001081b */
[C---:B------:R-:W-:Y:S01]  /*d4b0*/  FMUL.FTZ R30, R35.reuse, R7 ;  /* 0x00000007231e7220 */ /* 0x040fe20000410000 */
[----:B------:R-:W-:Y:S01]  /*d4c0*/  FFMA.FTZ R29, R38, R32, R29 ;  /* 0x00000020261d7223 */ /* 0x000fe2000001001d */
[-C--:B------:R-:W-:Y:S02]  /*d4d0*/  FFMA.FTZ R7, R35, R33.reuse, -R28 ;  /* 0x0000002123077223 */ /* 0x080fe4000001081c */
[----:B------:R-:W-:-:S02]  /*d4e0*/  FFMA.FTZ R30, R39, R33, R30 ;  /* 0x00000021271e7223 */ /* 0x000fc4000001001e */
[----:B------:R-:W-:-:S03]  /*d4f0*/  F2FP.F16.F32.PACK_AB R6, R29, R6 ;  /* 0x000000061d06723e */ /* 0x000fc600000000ff */
[----:B------:R-:W-:-:S05]  /*d500*/  F2FP.F16.F32.PACK_AB R7, R30, R7 ;  /* 0x000000071e07723e */ /* 0x000fca00000000ff */
[----:B------:R2:W-:Y:S02]  /*d510*/  STS.128 [R9+0x1b400], R4 ;  /* 0x01b4000409007388 */ /* 0x0005e40000000c00 */
.L_x_768:
[----:B------:R-:W-:Y:S05]  /*d520*/  BSYNC B1 ;  /* 0x0000000000017941 */ /* 0x000fea0003800000 */
.L_x_767:
        /* <DEDUP_REMOVED lines=40> */
.L_x_770:
[----:B------:R-:W-:Y:S05]  /*d7b0*/  BSYNC B1 ;  /* 0x0000000000017941 */ /* 0x000fea0003800000 */
.L_x_769:
        /* <DEDUP_REMOVED lines=40> */
.L_x_772:
[----:B------:R-:W-:Y:S05]  /*da40*/  BSYNC B1 ;  /* 0x0000000000017941 */ /* 0x000fea0003800000 */
.L_x_771:
        /* <DEDUP_REMOVED lines=13> */
[----:B------:R-:W-:Y:S01]  /*db20*/  FMUL.FTZ R20, R27, R5 ;  /* 0x000000051b147220 */ /* 0x000fe20000410000 */
[-C--:B------:R-:W-:Y:S01]  /*db30*/  FFMA.FTZ R4, R24, R0.reuse, -R15 ;  /* 0x0000000018047223 */ /* 0x080fe2000001080f */
[----:B------:R-:W-:Y:S01]  /*db40*/  FFMA.FTZ R21, R26, R0, R21 ;  /* 0x000000001a157223 */ /* 0x000fe20000010015 */
[----:B------:R-:W-:-:S02]  /*db50*/  HADD2.F32 R14, -RZ, R7.H0_H0 ;  /* 0x20000007ff0e7230 */ /* 0x000fc40000004100 */
[C---:B------:R-:W-:Y:S01]  /*db60*/  FMUL.FTZ R0, R25.reuse, R5 ;  /* 0x0000000519007220 */ /* 0x040fe20000410000 */
[----:B------:R-:W-:Y:S02]  /*db70*/  HADD2.F32 R6, -RZ, R6.H1_H1 ;  /* 0x30000006ff067230 */ /* 0x000fe40000004100 */
        /* <DEDUP_REMOVED lines=19> */
[----:B------:R0:W-:Y:S01]  /*dcb0*/  STS.128 [R8+0xa000], R4 ;  /* 0x00a0000408007388 */ /* 0x0001e20000000c00 */
[----:B------:R-:W-:Y:S05]  /*dcc0*/  BRA `(.L_x_762) ;  /* 0x0000002800f07947 */ /* 0x000fea0003800000 */
.L_x_744:
[----:B------:R-:W-:-:S03]  /*dcd0*/  UMOV UR4, 0xffffffff ;  /* 0xffffffff00047882 */ /* 0x000fc60000000000 */
[----:B------:R-:W-:Y:S05]  /*dce0*/  BRA.DIV UR4, `(.L_x_773) ;  /* 0x0000019204e87947 */ /* 0x000fea000b800000 */
[----:B------:R-:W0:Y:S04]  /*dcf0*/  SHFL.IDX PT, R3, R25, RZ, 0x1c1f ;  /* 0x001c1fff19037589 */ /* 0x000e2800000e0000 */
[----:B------:R-:W1:Y:S04]  /*dd00*/  SHFL.IDX PT, R0, R24, RZ, 0x1c1f ;  /* 0x001c1fff18007589 */ /* 0x000e6800000e0000 */
[----:B------:R2:W3:Y:S04]  /*dd10*/  SHFL.IDX PT, R5, R27, RZ, 0x1c1f ;  /* 0x001c1fff1b057589 */ /* 0x0004e800000e0000 */
[----:B------:R2:W4:Y:S01]  /*dd20*/  SHFL.IDX PT, R14, R26, RZ, 0x1c1f ;  /* 0x001c1fff1a0e7589 */ /* 0x00052200000e0000 */
[----:B0-----:R-:W-:Y:S01]  /*dd30*/  IMAD.MOV.U32 R43, RZ, RZ, R3 ;  /* 0x000000ffff2b7224 */ /* 0x001fe200078e0003 */
[----:B-12---:R-:W-:-:S07]  /*dd40*/  MOV R42, R0 ;  /* 0x00000000002a7202 */ /* 0x006fce0000000f00 */
.L_x_1012:
[----:B------:R-:W-:Y:S01]  /*dd50*/  ULDC UR4, c[0x0][0x448] ;  /* 0x0001120000047ab9 */ /* 0x000fe20000000800 */
[----:B------:R-:W-:Y:S01]  /*dd60*/  BSSY B1, `(.L_x_774) ;  /* 0x0000033000017945 */ /* 0x000fe20003800000 */
[----:B------:R-:W-:Y:S01]  /*dd70*/  IMAD R0, R153, UR4, RZ ;  /* 0x0000000499007c24 */ /* 0x000fe2000f8e02ff */
[----:B------:R-:W-:Y:S01]  /*dd80*/  CS2R R8, SRZ ;  /* 0x0000000000087805 */ /* 0x000fe2000001ff00 */
[----:B----4-:R-:W-:Y:S01]  /*dd90*/  IMAD.MOV.U32 R20, RZ, RZ, R14 ;  /* 0x000000ffff147224 */ /* 0x010fe200078e000e */
[----:B------:R-:W-:Y:S01]  /*dda0*/  CS2R R10, SRZ ;  /* 0x00000000000a7805 */ /* 0x000fe2000001ff00 */
[----:B---3--:R-:W-:Y:S01]  /*ddb0*/  IMAD.MOV.U32 R21, RZ, RZ, R5 ;  /* 0x000000ffff157224 */ /* 0x008fe200078e0005 */
[----:B------:R-:W-:Y:S01]  /*ddc0*/  ISETP.GE.AND P0, PT, R6, R0, PT ;  /* 0x000000000600720c */ /* 0x000fe20003f06270 */
[----:B------:R-:W-:Y:S01]  /*ddd0*/  IMAD R0, R137, -0x80, R0 ;  /* 0xffffff8089007824 */ /* 0x000fe200078e0200 */
        /* <DEDUP_REMOVED lines=11> */
[C---:B------:R-:W-:Y:S01]  /*de90*/  IADD3 R3, R18.reuse, 0x20, RZ ;  /* 0x0000002012037810 */ /* 0x040fe20007ffe0ff */
[C---:B------:R-:W-:Y:S01]  /*dea0*/  VIADD R4, R18.reuse, 0x40 ;  /* 0x0000004012047836 */ /* 0x040fe20000000000 */
[----:B------:R-:W-:Y:S01]  /*deb0*/  ULDC UR4, c[0x0][0x3f4] ;  /* 0x0000fd0000047ab9 */ /* 0x000fe20000000800 */
[----:B------:R-:W-:Y:S02]  /*dec0*/  CS2R R24, SRZ ;  /* 0x0000000000187805 */ /* 0x000fe4000001ff00 */
[----:B------:R-:W-:Y:S02]  /*ded0*/  ISETP.GE.AND P0, PT, R18, UR4, PT ;  /* 0x0000000412007c0c */ /* 0x000fe4000bf06270 */
[----:B------:R-:W-:Y:S02]  /*dee0*/  CS2R R26, SRZ ;  /* 0x00000000001a7805 */ /* 0x000fe4000001ff00 */
[----:B------:R-:W-:Y:S02]  /*def0*/  ISETP.GE.AND P1, PT, R3, UR4, PT ;  /* 0x0000000403007c0c */ /* 0x000fe4000bf26270 */
[----:B------:R-:W-:-:S02]  /*df00*/  ISETP.GE.AND P2, PT, R4, UR4, PT ;  /* 0x0000000404007c0c */ /* 0x000fc4000bf46270 */
[----:B------:R-:W-:Y:S02]  /*df10*/  CS2R R4, SRZ ;  /* 0x0000000000047805 */ /* 0x000fe4000001ff00 */
[----:B------:R-:W-:Y:S02]  /*df20*/  CS2R R6, SRZ ;  /* 0x0000000000067805 */ /* 0x000fe4000001ff00 */
[----:B------:R-:W-:Y:S01]  /*df30*/  CS2R R28, SRZ ;  /* 0x00000000001c7805 */ /* 0x000fe2000001ff00 */
[----:B------:R-:W-:-:S04]  /*df40*/  @!P0 IMAD.WIDE R12, R18, 0x2, R42 ;  /* 0x00000002120c8825 */ /* 0x000fc800078e022a */
[----:B------:R-:W-:Y:S01]  /*df50*/  @!P1 IMAD.SHL.U32 R41, R232, 0x8, RZ ;  /* 0x00000008e8299824 */ /* 0x000fe200078e00ff */
[----:B------:R0:W5:Y:S01]  /*df60*/  @!P0 LD.E.128 R24, desc[UR60][R12.64] ;  /* 0x0000003c0c188980 */ /* 0x000162000c101d00 */
[----:B------:R-:W-:Y:S01]  /*df70*/  @!P2 IMAD.SHL.U32 R45, R233, 0x8, RZ ;  /* 0x00000008e92da824 */ /* 0x000fe200078e00ff */
[----:B------:R-:W-:Y:S01]  /*df80*/  CS2R R30, SRZ ;  /* 0x00000000001e7805 */ /* 0x000fe2000001ff00 */
[--C-:B------:R-:W-:Y:S01]  /*df90*/  @!P1 IMAD.WIDE R38, R41, 0x2, R42.reuse ;  /* 0x0000000229269825 */ /* 0x100fe200078e022a */
[----:B------:R-:W-:Y:S02]  /*dfa0*/  CS2R R8, SRZ ;  /* 0x0000000000087805 */ /* 0x000fe4000001ff00 */
[----:B------:R-:W-:Y:S02]  /*dfb0*/  CS2R R10, SRZ ;  /* 0x00000000000a7805 */ /* 0x000fe4000001ff00 */
[----:B------:R-:W-:Y:S01]  /*dfc0*/  CS2R R32, SRZ ;  /* 0x0000000000207805 */ /* 0x000fe2000001ff00 */
[----:B------:R-:W-:Y:S01]  /*dfd0*/  @!P2 IMAD.WIDE R42, R45, 0x2, R42 ;  /* 0x000000022d2aa825 */ /* 0x000fe200078e022a */
[----:B------:R-:W-:-:S02]  /*dfe0*/  CS2R R34, SRZ ;  /* 0x0000000000227805 */ /* 0x000fc4000001ff00 */
[----:B------:R-:W-:Y:S02]  /*dff0*/  CS2R R14, SRZ ;  /* 0x00000000000e7805 */ /* 0x000fe4000001ff00 */
[----:B0-----:R-:W-:Y:S01]  /*e000*/  CS2R R12, SRZ ;  /* 0x00000000000c7805 */ /* 0x001fe2000001ff00 */
[--C-:B------:R-:W-:Y:S01]  /*e010*/  @!P1 IMAD.WIDE R40, R41, 0x2, R20.reuse ;  /* 0x0000000229289825 */ /* 0x100fe200078e0214 */
[----:B------:R0:W5:Y:S03]  /*e020*/  @!P1 LD.E.128 R28, desc[UR60][R38.64] ;  /* 0x0000003c261c9980 */ /* 0x000166000c101d00 */
[--C-:B------:R-:W-:Y:S01]  /*e030*/  @!P2 IMAD.WIDE R44, R45, 0x2, R20.reuse ;  /* 0x000000022d2ca825 */ /* 0x100fe200078e0214 */
[----:B------:R0:W5:Y:S03]  /*e040*/  @!P1 LD.E.128 R8, desc[UR60][R40.64] ;  /* 0x0000003c28089980 */ /* 0x000166000c101d00 */
[----:B------:R-:W-:Y:S01]  /*e050*/  @!P0 IMAD.WIDE R20, R18, 0x2, R20 ;  /* 0x0000000212148825 */ /* 0x000fe200078e0214 */
[----:B------:R0:W5:Y:S04]  /*e060*/  @!P2 LD.E.128 R32, desc[UR60][R42.64] ;  /* 0x0000003c2a20a980 */ /* 0x000168000c101d00 */
[----:B------:R0:W5:Y:S04]  /*e070*/  @!P0 LD.E.128 R4, desc[UR60][R20.64] ;  /* 0x0000003c14048980 */ /* 0x000168000c101d00 */
[----:B------:R0:W5:Y:S02]  /*e080*/  @!P2 LD.E.128 R12, desc[UR60][R44.64] ;  /* 0x0000003c2c0ca980 */ /* 0x000164000c101d00 */
.L_x_775:
[----:B------:R-:W-:Y:S05]  /*e090*/  BSYNC B1 ;  /* 0x0000000000017941 */ /* 0x000fea0003800000 */
.L_x_774:
[----:B-----5:R-:W-:Y:S01]  /*e0a0*/  IMAD.MOV.U32 R37, RZ, RZ, R25 ;  /* 0x000000ffff257224 */ /* 0x020fe200078e0019 */
[----:B------:R-:W-:Y:S01]  /*e0b0*/  MOV R3, R24 ;  /* 0x0000001800037202 */ /* 0x000fe20000000f00 */
[--C-:B0-----:R-:W-:Y:S01]  /*e0c0*/  IMAD.MOV.U32 R40, RZ, RZ, R33.reuse ;  /* 0x000000ffff287224 */ /* 0x101fe200078e0021 */
[----:B------:R-:W-:Y:S01]  /*e0d0*/  SHF.R.U64 R50, R32, 0x10, R33 ;  /* 0x0000001020327819 */ /* 0x000fe20000001221 */
[----:B------:R-:W-:Y:S01]  /*e0e0*/  IMAD.MOV.U32 R20, RZ, RZ, R5 ;  /* 0x000000ffff147224 */ /* 0x000fe200078e0005 */
[----:B------:R-:W-:Y:S01]  /*e0f0*/  SHF.R.U32.HI R51, RZ, 0x10, R33 ;  /* 0x00000010ff337819 */ /* 0x000fe20000011621 */
[----:B------:R-:W-:Y:S01]  /*e100*/  IMAD.MOV.U32 R33, RZ, RZ, R34 ;  /* 0x000000ffff217224 */ /* 0x000fe200078e0022 */
[----:B------:R-:W-:Y:S01]  /*e110*/  SHF.R.U64 R52, R34, 0x10, R35 ;  /* 0x0000001022347819 */ /* 0x000fe20000001223 */
[----:B------:R-:W-:Y:S01]  /*e120*/  IMAD.MOV.U32 R41, RZ, RZ, R6 ;  /* 0x000000ffff297224 */ /* 0x000fe200078e0006 */
[----:B------:R-:W-:Y:S01]  /*e130*/  PRMT R34, R3, 0x5410, R37 ;  /* 0x0000541003227816 */ /* 0x000fe20000000025 */
[----:B------:R-:W-:Y:S01]  /*e140*/  IMAD.MOV.U32 R42, RZ, RZ, R35 ;  /* 0x000000ffff2a7224 */ /* 0x000fe200078e0023 */
[----:B------:R-:W-:Y:S01]  /*e150*/  LEA.HI R3, R226, R226, RZ, 0x1 ;  /* 0x000000e2e2037211 */ /* 0x000fe200078f08ff */
[----:B------:R-:W-:Y:S01]  /*e160*/  IMAD.MOV.U32 R21, RZ, RZ, R14 ;  /* 0x000000ffff157224 */ /* 0x000fe200078e000e */
[----:B------:R-:W-:Y:S01]  /*e170*/  SHF.R.U64 R54, R4, 0x10, R5 ;  /* 0x0000001004367819 */ /* 0x000fe20000001205 */
[----:B------:R-:W-:Y:S01]  /*e180*/  BSSY B1, `(.L_x_776) ;  /* 0x0000042000017945 */ /* 0x000fe20003800000 */
[----:B------:R-:W-:-:S02]  /*e190*/  LOP3.LUT R3, R3, 0xfffffffe, RZ, 0xc0, !PT ;  /* 0xfffffffe03037812 */ /* 0x000fc400078ec0ff */
[----:B------:R-:W-:Y:S02]  /*e1a0*/  SHF.R.U32.HI R55, RZ, 0x10, R5 ;  /* 0x00000010ff377819 */ /* 0x000fe40000011605 */
[----:B------:R-:W-:Y:S02]  /*e1b0*/  IADD3 R3, R226, -R3, RZ ;  /* 0x80000003e2037210 */ /* 0x000fe40007ffe0ff */
[--C-:B------:R-:W-:Y:S01]  /*e1c0*/  SHF.R.U64 R38, R24, 0x10, R25.reuse ;  /* 0x0000001018267819 */ /* 0x100fe20000001219 */
[----:B------:R-:W-:Y:S01]  /*e1d0*/  IMAD.MOV.U32 R24, RZ, RZ, R26 ;  /* 0x000000ffff187224 */ /* 0x000fe200078e001a */
[----:B------:R-:W-:Y:S02]  /*e1e0*/  SHF.L.U32 R5, R3, 0x1f, RZ ;  /* 0x0000001f03057819 */ /* 0x000fe400000006ff */
[----:B------:R-:W-:Y:S01]  /*e1f0*/  SHF.R.U32.HI R43, RZ, 0x10, R25 ;  /* 0x00000010ff2b7819 */ /* 0x000fe20000011619 */
[--C-:B------:R-:W-:Y:S01]  /*e200*/  IMAD.MOV.U32 R25, RZ, RZ, R27.reuse ;  /* 0x000000ffff197224 */ /* 0x100fe200078e001b */
[----:B------:R-:W0:Y:S01]  /*e210*/  SYNCS.PHASECHK.TRANS64.TRYWAIT P0, [R2+URZ+0x36800], R5 ;  /* 0x03680005020075a7 */ /* 0x000e22000800017f */
[----:B------:R-:W-:-:S02]  /*e220*/  SHF.R.U64 R44, R26, 0x10, R27 ;  /* 0x000000101a2c7819 */ /* 0x000fc4000000121b */
[----:B------:R-:W-:Y:S01]  /*e230*/  SHF.R.U32.HI R45, RZ, 0x10, R27 ;  /* 0x00000010ff2d7819 */ /* 0x000fe2000001161b */
[--C-:B------:R-:W-:Y:S01]  /*e240*/  IMAD.MOV.U32 R27, RZ, RZ, R29.reuse ;  /* 0x000000ffff1b7224 */ /* 0x100fe200078e001d */
[--C-:B------:R-:W-:Y:S02]  /*e250*/  SHF.R.U64 R46, R28, 0x10, R29.reuse ;  /* 0x000000101c2e7819 */ /* 0x100fe4000000121d */
[----:B------:R-:W-:Y:S01]  /*e260*/  SHF.R.U32.HI R47, RZ, 0x10, R29 ;  /* 0x00000010ff2f7819 */ /* 0x000fe2000001161d */
[--C-:B------:R-:W-:Y:S01]  /*e270*/  IMAD.MOV.U32 R29, RZ, RZ, R31.reuse ;  /* 0x000000ffff1d7224 */ /* 0x100fe200078e001f */
[--C-:B------:R-:W-:Y:S02]  /*e280*/  SHF.R.U64 R48, R30, 0x10, R31.reuse ;  /* 0x000000101e307819 */ /* 0x100fe4000000121f */
[----:B------:R-:W-:Y:S02]  /*e290*/  SHF.R.U32.HI R49, RZ, 0x10, R31 ;  /* 0x00000010ff317819 */ /* 0x000fe4000001161f */
[----:B------:R-:W-:Y:S01]  /*e2a0*/  MOV R26, R28 ;  /* 0x0000001c001a7202 */ /* 0x000fe20000000f00 */
[----:B------:R-:W-:Y:S01]  /*e2b0*/  IMAD.MOV.U32 R28, RZ, RZ, R30 ;  /* 0x000000ffff1c7224 */ /* 0x000fe200078e001e */
[----:B------:R-:W-:Y:S01]  /*e2c0*/  MOV R31, R32 ;  /* 0x00000020001f7202 */ /* 0x000fe20000000f00 */
[----:B------:R-:W-:Y:S01]  /*e2d0*/  IMAD.MOV.U32 R32, RZ, RZ, R10 ;  /* 0x000000ffff207224 */ /* 0x000fe200078e000a */
[----:B------:R-:W-:Y:S01]  /*e2e0*/  MOV R39, R4 ;  /* 0x0000000400277202 */ /* 0x000fe20000000f00 */
[--C-:B------:R-:W-:Y:S01]  /*e2f0*/  IMAD.MOV.U32 R4, RZ, RZ, R7.reuse ;  /* 0x000000ffff047224 */ /* 0x100fe200078e0007 */
[----:B------:R-:W-:Y:S01]  /*e300*/  SHF.R.U64 R56, R6, 0x10, R7 ;  /* 0x0000001006387819 */ /* 0x000fe20000001207 */
[----:B------:R-:W-:Y:S01]  /*e310*/  IMAD.MOV.U32 R6, RZ, RZ, R9 ;  /* 0x000000ffff067224 */ /* 0x000fe200078e0009 */
[----:B------:R-:W-:Y:S01]  /*e320*/  SHF.R.U32.HI R57, RZ, 0x10, R7 ;  /* 0x00000010ff397819 */ /* 0x000fe20000011607 */
[----:B------:R-:W-:Y:S01]  /*e330*/  IMAD.MOV.U32 R7, RZ, RZ, R11 ;  /* 0x000000ffff077224 */ /* 0x000fe200078e000b */
[----:B------:R-:W-:-:S02]  /*e340*/  SHF.R.U64 R58, R8, 0x10, R9 ;  /* 0x00000010083a7819 */ /* 0x000fc40000001209 */
[----:B------:R-:W-:Y:S01]  /*e350*/  SHF.R.U32.HI R59, RZ, 0x10, R9 ;  /* 0x00000010ff3b7819 */ /* 0x000fe20000011609 */
[----:B------:R-:W-:Y:S01]  /*e360*/  IMAD.MOV.U32 R9, RZ, RZ, R13 ;  /* 0x000000ffff097224 */ /* 0x000fe200078e000d */
[----:B------:R-:W-:Y:S01]  /*e370*/  SHF.R.U64 R60, R10, 0x10, R11 ;  /* 0x000000100a3c7819 */ /* 0x000fe2000000120b */
[----:B------:R-:W-:Y:S01]  /*e380*/  IMAD.MOV.U32 R10, RZ, RZ, R15 ;  /* 0x000000ffff0a7224 */ /* 0x000fe200078e000f */
[----:B------:R-:W-:Y:S02]  /*e390*/  MOV R30, R8 ;  /* 0x00000008001e7202 */ /* 0x000fe40000000f00 */
[----:B------:R-:W-:Y:S02]  /*e3a0*/  SHF.R.U32.HI R53, RZ, 0x10, R35 ;  /* 0x00000010ff357819 */ /* 0x000fe40000011623 */
[----:B------:R-:W-:Y:S02]  /*e3b0*/  SHF.R.U32.HI R11, RZ, 0x10, R11 ;  /* 0x00000010ff0b7819 */ /* 0x000fe4000001160b */
[----:B------:R-:W-:-:S02]  /*e3c0*/  MOV R8, R12 ;  /* 0x0000000c00087202 */ /* 0x000fc40000000f00 */
[--C-:B------:R-:W-:Y:S02]  /*e3d0*/  SHF.R.U64 R61, R12, 0x10, R13.reuse ;  /* 0x000000100c3d7819 */ /* 0x100fe4000000120d */
[----:B------:R-:W-:Y:S02]  /*e3e0*/  SHF.R.U32.HI R62, RZ, 0x10, R13 ;  /* 0x00000010ff3e7819 */ /* 0x000fe4000001160d */
[----:B------:R-:W-:Y:S02]  /*e3f0*/  VIMNMX R0, R0, 0x80, PT ;  /* 0x0000008000007848 */ /* 0x000fe40003fe0100 */
[--C-:B------:R-:W-:Y:S02]  /*e400*/  SHF.R.U64 R63, R14, 0x10, R15.reuse ;  /* 0x000000100e3f7819 */ /* 0x100fe4000000120f */
[----:B------:R-:W-:Y:S02]  /*e410*/  SHF.R.U32.HI R64, RZ, 0x10, R15 ;  /* 0x00000010ff407819 */ /* 0x000fe4000001160f */
        /* <DEDUP_REMOVED lines=21> */
[----:B------:R-:W-:Y:S02]  /*e570*/  PRMT R20, R61, 0x5410, R62 ;  /* 0x000054103d147816 */ /* 0x000fe4000000003e */
[----:B------:R-:W-:Y:S01]  /*e580*/  PRMT R21, R21, 0x5410, R10 ;  /* 0x0000541015157816 */ /* 0x000fe2000000000a */
[----:B0-----:R-:W-:Y:S06]  /*e590*/  @!P0 BRA `(.L_x_777) ;  /* 0x0000018c00348947 */ /* 0x001fec0003800000 */
.L_x_1013:
[----:B------:R-:W-:Y:S05]  /*e5a0*/  BSYNC B1 ;  /* 0x0000000000017941 */ /* 0x000fea0003800000 */
.L_x_776:
[----:B------:R-:W-:Y:S01]  /*e5b0*/  BSSY B1, `(.L_x_778) ;  /* 0x0000118000017945 */ /* 0x000fe20003800000 */
[----:B------:R-:W-:-:S03]  /*e5c0*/  PRMT R24, R63, 0x5410, R64 ;  /* 0x000054103f187816 */ /* 0x000fc60000000040 */
[----:B------:R-:W-:Y:S05]  /*e5d0*/  @P1 BRA `(.L_x_779) ;  /* 0x0000001000541947 */ /* 0x000fea0003800000 */
[----:B------:R-:W1:Y:S01]  /*e5e0*/  LDC R25, c[0x0][0x3f4] ;  /* 0x0000fd00ff197b82 */ /* 0x000e620000000800 */
[C---:B------:R-:W-:Y:S01]  /*e5f0*/  VIADD R4, R18.reuse, 0x20 ;  /* 0x0000002012047836 */ /* 0x040fe20000000000 */
[----:B------:R-:W-:Y:S01]  /*e600*/  BSSY B2, `(.L_x_780) ;  /* 0x0000060000027945 */ /* 0x000fe20003800000 */
[C---:B------:R-:W-:Y:S01]  /*e610*/  VIADD R6, R18.reuse, 0x40 ;  /* 0x0000004012067836 */ /* 0x040fe20000000000 */
[-C--:B-1----:R-:W-:Y:S02]  /*e620*/  ISETP.GE.AND P0, PT, R18, R25.reuse, PT ;  /* 0x000000191200720c */ /* 0x082fe40003f06270 */
[-C--:B------:R-:W-:Y:S02]  /*e630*/  ISETP.GE.AND P1, PT, R4, R25.reuse, PT ;  /* 0x000000190400720c */ /* 0x080fe40003f26270 */
[----:B------:R-:W-:-:S09]  /*e640*/  ISETP.GE.AND P2, PT, R6, R25, PT ;  /* 0x000000190600720c */ /* 0x000fd20003f46270 */
[----:B------:R-:W-:Y:S05]  /*e650*/  @P0 BRA `(.L_x_781) ;  /* 0x0000000400680947 */ /* 0x000fea0003800000 */
[----:B------:R-:W-:Y:S01]  /*e660*/  LEA.HI R6, R25, R231, RZ, 0x1d ;  /* 0x000000e719067211 */ /* 0x000fe200078fe8ff */
[----:B------:R-:W-:Y:S01]  /*e670*/  HADD2.F32 R52, -RZ, R34.H0_H0 ;  /* 0x20000022ff347230 */ /* 0x000fe20000004100 */
[----:B0-----:R-:W-:Y:S01]  /*e680*/  LOP3.LUT R5, R211, 0x38, R18, 0xf8, !PT ;  /* 0x00000038d3057812 */ /* 0x001fe200078ef812 */
[--C-:B------:R-:W-:Y:S01]  /*e690*/  HADD2.F32 R54, -RZ, R39.reuse.H0_H0 ;  /* 0x20000027ff367230 */ /* 0x100fe20000004100 */
[----:B------:R-:W-:Y:S01]  /*e6a0*/  SHF.R.S32.HI R7, RZ, 0x1f, R6 ;  /* 0x0000001fff077819 */ /* 0x000fe20000011406 */
[----:B------:R-:W-:Y:S01]  /*e6b0*/  IMAD.SHL.U32 R8, R6, 0x8, RZ ;  /* 0x0000000806087824 */ /* 0x000fe200078e00ff */
[----:B------:R-:W-:Y:S01]  /*e6c0*/  LOP3.LUT R4, R5, R212, RZ, 0x3c, !PT ;  /* 0x000000d405047212 */ /* 0x000fe200078e3cff */
[----:B------:R-:W-:Y:S01]  /*e6d0*/  HADD2.F32 R51, -RZ, R40.H0_H0 ;  /* 0x20000028ff337230 */ /* 0x000fe20000004100 */
[----:B------:R-:W-:Y:S01]  /*e6e0*/  LEA.HI R6, R7, R6, RZ, 0x3 ;  /* 0x0000000607067211 */ /* 0x000fe200078f18ff */
[----:B------:R-:W-:Y:S01]  /*e6f0*/  HADD2.F32 R53, -RZ, R39.H1_H1 ;  /* 0x30000027ff357230 */ /* 0x000fe20000004100 */
[----:B------:R-:W-:-:S02]  /*e700*/  LOP3.LUT R7, R211, 0x38, R8, 0xf8, !PT ;  /* 0x00000038d3077812 */ /* 0x000fc400078ef808 */
[----:B------:R-:W-:Y:S01]  /*e710*/  IADD3 R5, R213, R4, RZ ;  /* 0x00000004d5057210 */ /* 0x000fe20007ffe0ff */
[----:B------:R-:W-:Y:S01]  /*e720*/  IMAD.SHL.U32 R6, R6, 0x400, RZ ;  /* 0x0000040006067824 */ /* 0x000fe200078e00ff */
[----:B------:R-:W-:-:S03]  /*e730*/  LOP3.LUT R9, R7, R212, RZ, 0x3c, !PT ;  /* 0x000000d407097212 */ /* 0x000fc600078e3cff */
[----:B------:R-:W-:Y:S01]  /*e740*/  IMAD R59, R5, 0x2, R2 ;  /* 0x00000002053b7824 */ /* 0x000fe200078e0202 */
[----:B------:R-:W-:-:S04]  /*e750*/  LOP3.LUT R8, R6, 0x7fffe000, RZ, 0xc0, !PT ;  /* 0x7fffe00006087812 */ /* 0x000fc800078ec0ff */
[----:B------:R-:W-:Y:S01]  /*e760*/  IADD3 R9, R9, R8, R213 ;  /* 0x0000000809097210 */ /* 0x000fe20007ffe0d5 */
[----:B------:R-:W0:Y:S04]  /*e770*/  LDS.128 R4, [R59+0x15400] ;  /* 0x015400003b047984 */ /* 0x000e280000000c00 */
[----:B------:R-:W-:-:S05]  /*e780*/  IMAD R61, R9, 0x2, R2 ;  /* 0x00000002093d7824 */ /* 0x000fca00078e0202 */
[----:B------:R-:W1:Y:S01]  /*e790*/  LDS.128 R8, [R61+0x15400] ;  /* 0x015400003d087984 */ /* 0x000e620000000c00 */
[--C-:B0-----:R-:W-:Y:S02]  /*e7a0*/  HADD2.F32 R43, -RZ, R4.reuse.H0_H0 ;  /* 0x20000004ff2b7230 */ /* 0x101fe40000004100 */
[----:B------:R-:W-:Y:S02]  /*e7b0*/  HADD2.F32 R4, -RZ, R4.H1_H1 ;  /* 0x30000004ff047230 */ /* 0x000fe40000004100 */
[--C-:B------:R-:W-:Y:S02]  /*e7c0*/  HADD2.F32 R44, -RZ, R5.reuse.H0_H0 ;  /* 0x20000005ff2c7230 */ /* 0x100fe40000004100 */
[----:B------:R-:W-:Y:S02]  /*e7d0*/  HADD2.F32 R5, -RZ, R5.H1_H1 ;  /* 0x30000005ff057230 */ /* 0x000fe40000004100 */
[----:B------:R-:W-:Y:S02]  /*e7e0*/  HADD2.F32 R45, -RZ, R6.H0_H0 ;  /* 0x20000006ff2d7230 */ /* 0x000fe40000004100 */
[----:B-1----:R-:W-:-:S02]  /*e7f0*/  HADD2.F32 R47, -RZ, R8.H0_H0 ;  /* 0x20000008ff2f7230 */ /* 0x002fc40000004100 */
[----:B------:R-:W-:Y:S02]  /*e800*/  HADD2.F32 R8, -RZ, R8.H1_H1 ;  /* 0x30000008ff087230 */ /* 0x000fe40000004100 */
[----:B------:R-:W-:Y:S02]  /*e810*/  HADD2.F32 R48, -RZ, R9.H0_H0 ;  /* 0x20000009ff307230 */ /* 0x000fe40000004100 */
[C---:B------:R-:W-:Y:S01]  /*e820*/  FMUL.FTZ R56, R47.reuse, R54 ;  /* 0x000000362f387220 */ /* 0x040fe20000410000 */
[-C--:B------:R-:W-:Y:S01]  /*e830*/  FMUL.FTZ R58, R47, R52.reuse ;  /* 0x000000342f3a7220 */ /* 0x080fe20000410000 */
[----:B------:R-:W-:Y:S02]  /*e840*/  HADD2.F32 R47, -RZ, R35.H0_H0 ;  /* 0x20000023ff2f7230 */ /* 0x000fe40000004100 */
[----:B------:R-:W-:Y:S01]  /*e850*/  FMUL.FTZ R55, R8, R51 ;  /* 0x0000003308377220 */ /* 0x000fe20000410000 */
[C---:B------:R-:W-:Y:S01]  /*e860*/  FFMA.FTZ R56, R43.reuse, R52, -R56 ;  /* 0x000000342b387223 */ /* 0x040fe20000010838 */
[----:B------:R-:W-:Y:S01]  /*e870*/  FFMA.FTZ R58, R43, R54, R58 ;  /* 0x000000362b3a7223 */ /* 0x000fe2000001003a */
[----:B------:R-:W-:-:S02]  /*e880*/  HADD2.F32 R43, -RZ, R34.H1_H1 ;  /* 0x30000022ff2b7230 */ /* 0x000fc40000004100 */
[-C--:B------:R-:W-:Y:S01]  /*e890*/  FMUL.FTZ R57, R8, R47.reuse ;  /* 0x0000002f08397220 */ /* 0x080fe20000410000 */
[----:B------:R-:W-:Y:S01]  /*e8a0*/  FFMA.FTZ R55, R4, R47, -R55 ;  /* 0x0000002f04377223 */ /* 0x000fe20000010837 */
[C---:B------:R-:W-:Y:S01]  /*e8b0*/  FMUL.FTZ R47, R48.reuse, R53 ;  /* 0x00000035302f7220 */ /* 0x040fe20000410000 */
[----:B------:R-:W-:Y:S02]  /*e8c0*/  HADD2.F32 R9, -RZ, R9.H1_H1 ;  /* 0x30000009ff097230 */ /* 0x000fe40000004100 */
[----:B------:R-:W-:Y:S01]  /*e8d0*/  FMUL.FTZ R48, R48, R43 ;  /* 0x0000002b30307220 */ /* 0x000fe20000410000 */
[----:B------:R-:W-:Y:S02]  /*e8e0*/  HADD2.F32 R52, -RZ, R40.H1_H1 ;  /* 0x30000028ff347230 */ /* 0x000fe40000004100 */
[----:B------:R-:W-:Y:S01]  /*e8f0*/  FFMA.FTZ R57, R4, R51, R57 ;  /* 0x0000003304397223 */ /* 0x000fe20000010039 */
[----:B------:R-:W-:Y:S02]  /*e900*/  HADD2.F32 R4, -RZ, R35.H1_H1 ;  /* 0x30000023ff047230 */ /* 0x000fe40000004100 */
[C---:B------:R-:W-:Y:S01]  /*e910*/  FFMA.FTZ R47, R44.reuse, R43, -R47 ;  /* 0x0000002b2c2f7223 */ /* 0x040fe2000001082f */
[----:B------:R-:W-:Y:S01]  /*e920*/  FFMA.FTZ R48, R44, R53, R48 ;  /* 0x000000352c307223 */ /* 0x000fe20000010030 */
[----:B------:R-:W-:-:S02]  /*e930*/  HADD2.F32 R49, -RZ, R10.H0_H0 ;  /* 0x2000000aff317230 */ /* 0x000fc40000004100 */
[C---:B------:R-:W-:Y:S01]  /*e940*/  FMUL.FTZ R54, R9.reuse, R52 ;  /* 0x0000003409367220 */ /* 0x040fe20000410000 */
[----:B------:R-:W-:Y:S02]  /*e950*/  HADD2.F32 R8, -RZ, R37.H0_H0 ;  /* 0x20000025ff087230 */ /* 0x000fe40000004100 */
[-C--:B------:R-:W-:Y:S01]  /*e960*/  FMUL.FTZ R60, R9, R4.reuse ;  /* 0x00000004093c7220 */ /* 0x080fe20000410000 */
[----:B------:R-:W-:Y:S02]  /*e970*/  HADD2.F32 R44, -RZ, R41.H0_H0 ;  /* 0x20000029ff2c7230 */ /* 0x000fe40000004100 */
[----:B------:R-:W-:Y:S01]  /*e980*/  FFMA.FTZ R54, R5, R4, -R54 ;  /* 0x0000000405367223 */ /* 0x000fe20000010836 */
[----:B------:R-:W-:Y:S02]  /*e990*/  HADD2.F32 R10, -RZ, R10.H1_H1 ;  /* 0x3000000aff0a7230 */ /* 0x000fe40000004100 */
[----:B------:R-:W-:Y:S01]  /*e9a0*/  FMUL.FTZ R53, R49, R8 ;  /* 0x0000000831357220 */ /* 0x000fe20000410000 */
[----:B------:R-:W-:-:S02]  /*e9b0*/  HADD2.F32 R43, -RZ, R42.H0_H0 ;  /* 0x2000002aff2b7230 */ /* 0x000fc40000004100 */
[----:B------:R-:W-:Y:S01]  /*e9c0*/  FMUL.FTZ R4, R49, R44 ;  /* 0x0000002c31047220 */ /* 0x000fe20000410000 */
[----:B------:R-:W-:Y:S02]  /*e9d0*/  HADD2.F32 R9, -RZ, R38.H0_H0 ;  /* 0x20000026ff097230 */ /* 0x000fe40000004100 */
[----:B------:R-:W-:Y:S01]  /*e9e0*/  FFMA.FTZ R49, R5, R52, R60 ;  /* 0x0000003405317223 */ /* 0x000fe2000001003c */
[----:B------:R-:W-:Y:S02]  /*e9f0*/  HADD2.F32 R6, -RZ, R6.H1_H1 ;  /* 0x30000006ff067230 */ /* 0x000fe40000004100 */
[C---:B------:R-:W-:Y:S01]  /*ea00*/  FMUL.FTZ R5, R10.reuse, R43 ;  /* 0x0000002b0a057220 */ /* 0x040fe20000410000 */
[C---:B------:R-:W-:Y:S01]  /*ea10*/  FFMA.FTZ R51, R45.reuse, R8, -R4 ;  /* 0x000000082d337223 */ /* 0x040fe20000010804 */
[----:B------:R-:W-:Y:S01]  /*ea20*/  FFMA.FTZ R53, R45, R44, R53 ;  /* 0x0000002c2d357223 */ /* 0x000fe20000010035 */
[-C--:B------:R-:W-:Y:S01]  /*ea30*/  FMUL.FTZ R45, R10, R9.reuse ;  /* 0x000000090a2d7220 */ /* 0x080fe20000410000 */
[----:B------:R-:W-:Y:S01]  /*ea40*/  FFMA.FTZ R10, R6, R9, -R5 ;  /* 0x00000009060a7223 */ /* 0x000fe20000010805 */
[----:B------:R-:W-:-:S02]  /*ea50*/  HADD2.F32 R50, -RZ, R11.H0_H0 ;  /* 0x2000000bff327230 */ /* 0x000fc40000004100 */
[----:B------:R-:W-:Y:S02]  /*ea60*/  HADD2.F32 R9, -RZ, R41.H1_H1 ;  /* 0x30000029ff097230 */ /* 0x000fe40000004100 */
[----:B------:R-:W-:Y:S01]  /*ea70*/  FFMA.FTZ R44, R6, R43, R45 ;  /* 0x0000002b062c7223 */ /* 0x000fe2000001002d */
[----:B------:R-:W-:Y:S02]  /*ea80*/  HADD2.F32 R5, -RZ, R37.H1_H1 ;  /* 0x30000025ff057230 */ /* 0x000fe40000004100 */
[----:B------:R-:W-:Y:S02]  /*ea90*/  HADD2.F32 R11, -RZ, R11.H1_H1 ;  /* 0x3000000bff0b7230 */ /* 0x000fe40000004100 */
[C---:B------:R-:W-:Y:S01]  /*eaa0*/  FMUL.FTZ R43, R50.reuse, R9 ;  /* 0x00000009322b7220 */ /* 0x040fe20000410000 */
[----:B------:R-:W-:Y:S02]  /*eab0*/  HADD2.F32 R8, -RZ, R42.H1_H1 ;  /* 0x3000002aff087230 */ /* 0x000fe40000004100 */
[----:B------:R-:W-:Y:S01]  /*eac0*/  FMUL.FTZ R50, R50, R5 ;  /* 0x0000000532327220 */ /* 0x000fe20000410000 */
[----:B------:R-:W-:-:S02]  /*ead0*/  HADD2.F32 R4, -RZ, R38.H1_H1 ;  /* 0x30000026ff047230 */ /* 0x000fc40000004100 */
[--C-:B------:R-:W-:Y:S02]  /*eae0*/  HADD2.F32 R46, -RZ, R7.reuse.H0_H0 ;  /* 0x20000007ff2e7230 */ /* 0x100fe40000004100 */
[C---:B------:R-:W-:Y:S01]  /*eaf0*/  FMUL.FTZ R6, R11.reuse, R8 ;  /* 0x000000080b067220 */ /* 0x040fe20000410000 */
[----:B------:R-:W-:Y:S02]  /*eb00*/  HADD2.F32 R7, -RZ, R7.H1_H1 ;  /* 0x30000007ff077230 */ /* 0x000fe40000004100 */
[-C--:B------:R-:W-:Y:S01]  /*eb10*/  FMUL.FTZ R45, R11, R4.reuse ;  /* 0x000000040b2d7220 */ /* 0x080fe20000410000 */
[C---:B------:R-:W-:Y:S01]  /*eb20*/  FFMA.FTZ R43, R46.reuse, R5, -R43 ;  /* 0x000000052e2b7223 */ /* 0x040fe2000001082b */
[----:B------:R-:W-:Y:S01]  /*eb30*/  FFMA.FTZ R11, R46, R9, R50 ;  /* 0x000000092e0b7223 */ /* 0x000fe20000010032 */
[C---:B------:R-:W-:Y:S01]  /*eb40*/  FFMA.FTZ R46, R7.reuse, R4, -R6 ;  /* 0x00000004072e7223 */ /* 0x040fe20000010806 */
[----:B------:R-:W-:Y:S01]  /*eb50*/  FFMA.FTZ R50, R7, R8, R45 ;  /* 0x0000000807327223 */ /* 0x000fe2000001002d */
[----:B------:R-:W-:-:S02]  /*eb60*/  F2FP.F16.F32.PACK_AB R4, R55, R56 ;  /* 0x000000383704723e */ /* 0x000fc400000000ff */
[----:B------:R-:W-:Y:S02]  /*eb70*/  F2FP.F16.F32.PACK_AB R5, R54, R47 ;  /* 0x0000002f3605723e */ /* 0x000fe400000000ff */
[----:B------:R-:W-:Y:S02]  /*eb80*/  F2FP.F16.F32.PACK_AB R6, R10, R51 ;  /* 0x000000330a06723e */ /* 0x000fe400000000ff */
[----:B------:R-:W-:Y:S02]  /*eb90*/  F2FP.F16.F32.PACK_AB R7, R46, R43 ;  /* 0x0000002b2e07723e */ /* 0x000fe400000000ff */
[----:B------:R-:W-:Y:S02]  /*eba0*/  F2FP.F16.F32.PACK_AB R8, R57, R58 ;  /* 0x0000003a3908723e */ /* 0x000fe400000000ff */
[----:B------:R-:W-:Y:S01]  /*ebb0*/  F2FP.F16.F32.PACK_AB R9, R49, R48 ;  /* 0x000000303109723e */ /* 0x000fe200000000ff */
[----:B------:R1:W-:Y:S01]  /*ebc0*/  STS.128 [R59+0x15400], R4 ;  /* 0x015400043b007388 */ /* 0x0003e20000000c00 */
[----:B------:R-:W-:-:S02]  /*ebd0*/  F2FP.F16.F32.PACK_AB R10, R44, R53 ;  /* 0x000000352c0a723e */ /* 0x000fc400000000ff */
[----:B------:R-:W-:-:S05]  /*ebe0*/  F2FP.F16.F32.PACK_AB R11, R50, R11 ;  /* 0x0000000b320b723e */ /* 0x000fca00000000ff */
[----:B------:R1:W-:Y:S02]  /*ebf0*/  STS.128 [R61+0x15400], R8 ;  /* 0x015400083d007388 */ /* 0x0003e40000000c00 */
.L_x_781:
[----:B------:R-:W-:Y:S05]  /*ec00*/  BSYNC B2 ;  /* 0x0000000000027941 */ /* 0x000fea0003800000 */
.L_x_780:
[----:B------:R-:W-:Y:S04]  /*ec10*/  BSSY B2, `(.L_x_782) ;  /* 0x0000059000027945 */ /* 0x000fe80003800000 */
[----:B------:R-:W-:Y:S05]  /*ec20*/  @P1 BRA `(.L_x_783) ;  /* 0x00000004005c1947 */ /* 0x000fea0003800000 */
[----:B------:R-:W2:Y:S01]  /*ec30*/  LDL R60, [R1+0x7c] ;  /* 0x00007c00013c7983 */ /* 0x000ea20000100800 */
[----:B-1----:R-:W-:Y:S01]  /*ec40*/  LEA.HI R4, R25, R232, RZ, 0x1d ;  /* 0x000000e819047211 */ /* 0x002fe200078fe8ff */
[----:B------:R-:W-:Y:S02]  /*ec50*/  HADD2.F32 R55, -RZ, R30.H0_H0 ;  /* 0x2000001eff377230 */ /* 0x000fe40000004100 */
[----:B------:R-:W-:Y:S01]  /*ec60*/  HADD2.F32 R53, -RZ, R26.H0_H0 ;  /* 0x2000001aff357230 */ /* 0x000fe20000004100 */
[----:B0-----:R-:W-:Y:S01]  /*ec70*/  SHF.R.S32.HI R5, RZ, 0x1f, R4 ;  /* 0x0000001fff057819 */ /* 0x001fe20000011404 */
[----:B------:R-:W-:Y:S01]  /*ec80*/  HADD2.F32 R57, -RZ, R31.H0_H0 ;  /* 0x2000001fff397230 */ /* 0x000fe20000004100 */
[----:B------:R-:W-:Y:S02]  /*ec90*/  SHF.L.U32 R6, R4, 0x3, RZ ;  /* 0x0000000304067819 */ /* 0x000fe400000006ff */
[----:B------:R-:W-:Y:S02]  /*eca0*/  LEA.HI R4, R5, R4, RZ, 0x3 ;  /* 0x0000000405047211 */ /* 0x000fe400078f18ff */
[----:B------:R-:W-:-:S03]  /*ecb0*/  LOP3.LUT R5, R211, 0x38, R6, 0xf8, !PT ;  /* 0x00000038d3057812 */ /* 0x000fc600078ef806 */
[----:B------:R-:W-:Y:S01]  /*ecc0*/  IMAD.SHL.U32 R4, R4, 0x400, RZ ;  /* 0x0000040004047824 */ /* 0x000fe200078e00ff */
[----:B------:R-:W-:-:S04]  /*ecd0*/  LOP3.LUT R9, R5, R212, RZ, 0x3c, !PT ;  /* 0x000000d405097212 */ /* 0x000fc800078e3cff */
[----:B------:R-:W-:-:S04]  /*ece0*/  LOP3.LUT R8, R4, 0x7fffe000, RZ, 0xc0, !PT ;  /* 0x7fffe00004087812 */ /* 0x000fc800078ec0ff */
[----:B------:R-:W-:-:S05]  /*ecf0*/  IADD3 R9, R9, R8, R213 ;  /* 0x0000000809097210 */ /* 0x000fca0007ffe0d5 */
[----:B------:R-:W-:-:S05]  /*ed00*/  IMAD R43, R9, 0x2, R2 ;  /* 0x00000002092b7824 */ /* 0x000fca00078e0202 */
[----:B------:R-:W0:Y:S02]  /*ed10*/  LDS.128 R8, [R43+0x15400] ;  /* 0x015400002b087984 */ /* 0x000e240000000c00 */
[--C-:B0-----:R-:W-:Y:S02]  /*ed20*/  HADD2.F32 R48, -RZ, R8.reuse.H0_H0 ;  /* 0x20000008ff307230 */ /* 0x101fe40000004100 */
[----:B------:R-:W-:Y:S02]  /*ed30*/  HADD2.F32 R8, -RZ, R8.H1_H1 ;  /* 0x30000008ff087230 */ /* 0x000fe40000004100 */
[----:B------:R-:W-:Y:S02]  /*ed40*/  HADD2.F32 R49, -RZ, R9.H0_H0 ;  /* 0x20000009ff317230 */ /* 0x000fe40000004100 */
[C---:B------:R-:W-:Y:S01]  /*ed50*/  FMUL.FTZ R59, R48.reuse, R55 ;  /* 0x00000037303b7220 */ /* 0x040fe20000410000 */
[----:B------:R-:W-:Y:S01]  /*ed60*/  FMUL.FTZ R61, R48, R53 ;  /* 0x00000035303d7220 */ /* 0x000fe20000410000 */
[----:B------:R-:W-:-:S02]  /*ed70*/  HADD2.F32 R48, -RZ, R30.H1_H1 ;  /* 0x3000001eff307230 */ /* 0x000fc40000004100 */
[----:B------:R-:W-:Y:S01]  /*ed80*/  FMUL.FTZ R63, R8, R57 ;  /* 0x00000039083f7220 */ /* 0x000fe20000410000 */
[----:B------:R-:W-:Y:S02]  /*ed90*/  HADD2.F32 R9, -RZ, R9.H1_H1 ;  /* 0x30000009ff097230 */ /* 0x000fe40000004100 */
[--C-:B------:R-:W-:Y:S02]  /*eda0*/  HADD2.F32 R50, -RZ, R10.reuse.H0_H0 ;  /* 0x2000000aff327230 */ /* 0x100fe40000004100 */
[----:B------:R-:W-:Y:S01]  /*edb0*/  FMUL.FTZ R56, R49, R48 ;  /* 0x0000003031387220 */ /* 0x000fe20000410000 */
[----:B------:R-:W-:Y:S02]  /*edc0*/  HADD2.F32 R10, -RZ, R10.H1_H1 ;  /* 0x3000000aff0a7230 */ /* 0x000fe40000004100 */
[--C-:B------:R-:W-:Y:S02]  /*edd0*/  HADD2.F32 R51, -RZ, R11.reuse.H0_H0 ;  /* 0x2000000bff337230 */ /* 0x100fe40000004100 */
[----:B------:R-:W-:Y:S01]  /*ede0*/  HADD2.F32 R11, -RZ, R11.H1_H1 ;  /* 0x3000000bff0b7230 */ /* 0x000fe20000004100 */
[----:B--2---:R-:W0:Y:S02]  /*edf0*/  LDS.128 R4, [R60] ;  /* 0x000000003c047984 */ /* 0x004e240000000c00 */
[----:B0-----:R-:W-:-:S02]  /*ee00*/  HADD2.F32 R44, -RZ, R4.H0_H0 ;  /* 0x20000004ff2c7230 */ /* 0x001fc40000004100 */
[----:B------:R-:W-:Y:S02]  /*ee10*/  HADD2.F32 R4, -RZ, R4.H1_H1 ;  /* 0x30000004ff047230 */ /* 0x000fe40000004100 */
[----:B------:R-:W-:Y:S02]  /*ee20*/  HADD2.F32 R45, -RZ, R5.H0_H0 ;  /* 0x20000005ff2d7230 */ /* 0x000fe40000004100 */
[C---:B------:R-:W-:Y:S01]  /*ee30*/  FFMA.FTZ R59, R44.reuse, R53, -R59 ;  /* 0x000000352c3b7223 */ /* 0x040fe2000001083b */
[----:B------:R-:W-:Y:S02]  /*ee40*/  HADD2.F32 R53, -RZ, R27.H0_H0 ;  /* 0x2000001bff357230 */ /* 0x000fe40000004100 */
[----:B------:R-:W-:Y:S01]  /*ee50*/  FFMA.FTZ R61, R44, R55, R61 ;  /* 0x000000372c3d7223 */ /* 0x000fe2000001003d */
[----:B------:R-:W-:Y:S02]  /*ee60*/  HADD2.F32 R44, -RZ, R26.H1_H1 ;  /* 0x3000001aff2c7230 */ /* 0x000fe40000004100 */
[----:B------:R-:W-:-:S02]  /*ee70*/  HADD2.F32 R5, -RZ, R5.H1_H1 ;  /* 0x30000005ff057230 */ /* 0x000fc40000004100 */
[-C--:B------:R-:W-:Y:S01]  /*ee80*/  FMUL.FTZ R55, R8, R53.reuse ;  /* 0x0000003508377220 */ /* 0x080fe20000410000 */
[C---:B------:R-:W-:Y:S01]  /*ee90*/  FFMA.FTZ R52, R4.reuse, R53, -R63 ;  /* 0x0000003504347223 */ /* 0x040fe2000001083f */
[----:B------:R-:W-:Y:S01]  /*eea0*/  FMUL.FTZ R49, R49, R44 ;  /* 0x0000002c31317220 */ /* 0x000fe20000410000 */
[----:B------:R-:W-:Y:S02]  /*eeb0*/  HADD2.F32 R8, -RZ, R31.H1_H1 ;  /* 0x3000001fff087230 */ /* 0x000fe40000004100 */
[----:B------:R-:W-:Y:S01]  /*eec0*/  FFMA.FTZ R54, R4, R57, R55 ;  /* 0x0000003904367223 */ /* 0x000fe20000010037 */
[----:B------:R-:W-:Y:S02]  /*eed0*/  HADD2.F32 R4, -RZ, R27.H1_H1 ;  /* 0x3000001bff047230 */ /* 0x000fe40000004100 */
[C---:B------:R-:W-:Y:S01]  /*eee0*/  FFMA.FTZ R48, R45.reuse, R48, R49 ;  /* 0x000000302d307223 */ /* 0x040fe20000010031 */
[----:B------:R-:W-:Y:S02]  /*eef0*/  HADD2.F32 R49, -RZ, R32.H0_H0 ;  /* 0x20000020ff317230 */ /* 0x000fe40000004100 */
[----:B------:R-:W-:Y:S01]  /*ef00*/  FFMA.FTZ R56, R45, R44, -R56 ;  /* 0x0000002c2d387223 */ /* 0x000fe20000010838 */
[----:B------:R-:W-:-:S02]  /*ef10*/  HADD2.F32 R46, -RZ, R6.H0_H0 ;  /* 0x20000006ff2e7230 */ /* 0x000fc40000004100 */
[C---:B------:R-:W-:Y:S01]  /*ef20*/  FMUL.FTZ R44, R9.reuse, R8 ;  /* 0x00000008092c7220 */ /* 0x040fe20000410000 */
[----:B------:R-:W-:Y:S02]  /*ef30*/  HADD2.F32 R45, -RZ, R28.H0_H0 ;  /* 0x2000001cff2d7230 */ /* 0x000fe40000004100 */
[-C--:B------:R-:W-:Y:S01]  /*ef40*/  FMUL.FTZ R58, R9, R4.reuse ;  /* 0x00000004093a7220 */ /* 0x080fe20000410000 */
[----:B------:R-:W-:Y:S02]  /*ef50*/  HADD2.F32 R53, -RZ, R33.H0_H0 ;  /* 0x20000021ff357230 */ /* 0x000fe40000004100 */
[C---:B------:R-:W-:Y:S01]  /*ef60*/  FMUL.FTZ R63, R50.reuse, R49 ;  /* 0x00000031323f7220 */ /* 0x040fe20000410000 */
[----:B------:R-:W-:Y:S02]  /*ef70*/  HADD2.F32 R9, -RZ, R29.H0_H0 ;  /* 0x2000001dff097230 */ /* 0x000fe40000004100 */
[C---:B------:R-:W-:Y:S01]  /*ef80*/  FFMA.FTZ R55, R5.reuse, R4, -R44 ;  /* 0x0000000405377223 */ /* 0x040fe2000001082c */
[-C--:B------:R-:W-:Y:S01]  /*ef90*/  FMUL.FTZ R50, R50, R45.reuse ;  /* 0x0000002d32327220 */ /* 0x080fe20000410000 */
[----:B------:R-:W-:Y:S01]  /*efa0*/  FFMA.FTZ R57, R5, R8, R58 ;  /* 0x0000000805397223 */ /* 0x000fe2000001003a */
[----:B------:R-:W-:Y:S01]  /*efb0*/  FFMA.FTZ R63, R46, R45, -R63 ;  /* 0x0000002d2e3f7223 */ /* 0x000fe2000001083f */
[----:B------:R-:W-:-:S02]  /*efc0*/  HADD2.F32 R6, -RZ, R6.H1_H1 ;  /* 0x30000006ff067230 */ /* 0x000fc40000004100 */
[C---:B------:R-:W-:Y:S01]  /*efd0*/  FMUL.FTZ R5, R10.reuse, R53 ;  /* 0x000000350a057220 */ /* 0x040fe20000410000 */
[----:B------:R-:W-:Y:S01]  /*efe0*/  FMUL.FTZ R45, R10, R9 ;  /* 0x000000090a2d7220 */ /* 0x000fe20000410000 */
[----:B------:R-:W-:Y:S02]  /*eff0*/  HADD2.F32 R10, -RZ, R32.H1_H1 ;  /* 0x30000020ff0a7230 */ /* 0x000fe40000004100 */
[----:B------:R-:W-:Y:S01]  /*f000*/  FFMA.FTZ R50, R46, R49, R50 ;  /* 0x000000312e327223 */ /* 0x000fe20000010032 */
[----:B------:R-:W-:Y:S02]  /*f010*/  HADD2.F32 R44, -RZ, R33.H1_H1 ;  /* 0x30000021ff2c7230 */ /* 0x000fe40000004100 */
[C---:B------:R-:W-:Y:S01]  /*f020*/  FFMA.FTZ R46, R6.reuse, R9, -R5 ;  /* 0x00000009062e7223 */ /* 0x040fe20000010805 */
[----:B------:R-:W-:Y:S02]  /*f030*/  HADD2.F32 R4, -RZ, R28.H1_H1 ;  /* 0x3000001cff047230 */ /* 0x000fe40000004100 */
[----:B------:R-:W-:Y:S01]  /*f040*/  FFMA.FTZ R45, R6, R53, R45 ;  /* 0x00000035062d7223 */ /* 0x000fe2000001002d */
[----:B------:R-:W-:-:S02]  /*f050*/  HADD2.F32 R8, -RZ, R29.H1_H1 ;  /* 0x3000001dff087230 */ /* 0x000fc40000004100 */
[----:B------:R-:W-:Y:S01]  /*f060*/  FMUL.FTZ R6, R51, R10 ;  /* 0x0000000a33067220 */ /* 0x000fe20000410000 */
[--C-:B------:R-:W-:Y:S02]  /*f070*/  HADD2.F32 R47, -RZ, R7.reuse.H0_H0 ;  /* 0x20000007ff2f7230 */ /* 0x100fe40000004100 */
[----:B------:R-:W-:Y:S01]  /*f080*/  FMUL.FTZ R58, R11, R44 ;  /* 0x0000002c0b3a7220 */ /* 0x000fe20000410000 */
[----:B------:R-:W-:Y:S02]  /*f090*/  HADD2.F32 R7, -RZ, R7.H1_H1 ;  /* 0x30000007ff077230 */ /* 0x000fe40000004100 */
[----:B------:R-:W-:Y:S01]  /*f0a0*/  FMUL.FTZ R51, R51, R4 ;  /* 0x0000000433337220 */ /* 0x000fe20000410000 */
[----:B------:R-:W-:Y:S01]  /*f0b0*/  FMUL.FTZ R5, R11, R8 ;  /* 0x000000080b057220 */ /* 0x000fe20000410000 */
[----:B------:R-:W-:Y:S01]  /*f0c0*/  FFMA.FTZ R11, R47, R4, -R6 ;  /* 0x000000042f0b7223 */ /* 0x000fe20000010806 */
[----:B------:R-:W-:Y:S01]  /*f0d0*/  F2FP.F16.F32.PACK_AB R4, R52, R59 ;  /* 0x0000003b3404723e */ /* 0x000fe200000000ff */
[----:B------:R-:W-:Y:S01]  /*f0e0*/  FFMA.FTZ R58, R7, R8, -R58 ;  /* 0x00000008073a7223 */ /* 0x000fe2000001083a */
[----:B------:R-:W-:Y:S01]  /*f0f0*/  FFMA.FTZ R51, R47, R10, R51 ;  /* 0x0000000a2f337223 */ /* 0x000fe20000010033 */
[----:B------:R-:W-:Y:S01]  /*f100*/  FFMA.FTZ R44, R7, R44, R5 ;  /* 0x0000002c072c7223 */ /* 0x000fe20000010005 */
[----:B------:R-:W-:-:S02]  /*f110*/  F2FP.F16.F32.PACK_AB R5, R55, R56 ;  /* 0x000000383705723e */ /* 0x000fc400000000ff */
[----:B------:R-:W-:Y:S02]  /*f120*/  F2FP.F16.F32.PACK_AB R6, R46, R63 ;  /* 0x0000003f2e06723e */ /* 0x000fe400000000ff */
[----:B------:R-:W-:Y:S02]  /*f130*/  F2FP.F16.F32.PACK_AB R7, R58, R11 ;  /* 0x0000000b3a07723e */ /* 0x000fe400000000ff */
[----:B------:R-:W-:Y:S02]  /*f140*/  F2FP.F16.F32.PACK_AB R8, R54, R61 ;  /* 0x0000003d3608723e */ /* 0x000fe400000000ff */
[----:B------:R-:W-:Y:S01]  /*f150*/  F2FP.F16.F32.PACK_AB R9, R57, R48 ;  /* 0x000000303909723e */ /* 0x000fe200000000ff */
[----:B------:R2:W-:Y:S01]  /*f160*/  STS.128 [R60], R4 ;  /* 0x000000043c007388 */ /* 0x0005e20000000c00 */
[----:B------:R-:W-:Y:S02]  /*f170*/  F2FP.F16.F32.PACK_AB R10, R45, R50 ;  /* 0x000000322d0a723e */ /* 0x000fe400000000ff */
[----:B------:R-:W-:-:S05]  /*f180*/  F2FP.F16.F32.PACK_AB R11, R44, R51 ;  /* 0x000000332c0b723e */ /* 0x000fca00000000ff */
[----:B------:R2:W-:Y:S02]  /*f190*/  STS.128 [R43+0x15400], R8 ;  /* 0x015400082b007388 */ /* 0x0005e40000000c00 */
.L_x_783:
[----:B------:R-:W-:Y:S05]  /*f1a0*/  BSYNC B2 ;  /* 0x0000000000027941 */ /* 0x000fea0003800000 */
.L_x_782:
[----:B------:R-:W-:Y:S05]  /*f1b0*/  @P2 BRA `(.L_x_779) ;  /* 0x00000004005c2947 */ /* 0x000fea0003800000 */
[----:B-1----:R-:W3:Y:S01]  /*f1c0*/  LDL R59, [R1+0x74] ;  /* 0x00007400013b7983 */ /* 0x002ee20000100800 */
[----:B------:R-:W-:Y:S01]  /*f1d0*/  LEA.HI R25, R25, R233, RZ, 0x1d ;  /* 0x000000e919197211 */ /* 0x000fe200078fe8ff */
[----:B------:R-:W-:Y:S02]  /*f1e0*/  HADD2.F32 R52, -RZ, R3.H0_H0 ;  /* 0x20000003ff347230 */ /* 0x000fe40000004100 */
[--C-:B------:R-:W-:Y:S01]  /*f1f0*/  HADD2.F32 R54, -RZ, R15.reuse.H0_H0 ;  /* 0x2000000fff367230 */ /* 0x100fe20000004100 */
[----:B--2---:R-:W-:Y:S01]  /*f200*/  SHF.R.S32.HI R6, RZ, 0x1f, R25 ;  /* 0x0000001fff067819 */ /* 0x004fe20000011419 */
[----:B------:R-:W-:Y:S02]  /*f210*/  IMAD.SHL.U32 R4, R25, 0x8, RZ ;  /* 0x0000000819047824 */ /* 0x000fe400078e00ff */
[----:B------:R-:W-:Y:S01]  /*f220*/  HADD2.F32 R51, -RZ, R20.H0_H0 ;  /* 0x20000014ff337230 */ /* 0x000fe20000004100 */
[----:B------:R-:W-:Y:S01]  /*f230*/  LEA.HI R6, R6, R25, RZ, 0x3 ;  /* 0x0000001906067211 */ /* 0x000fe200078f18ff */
[----:B------:R-:W-:Y:S01]  /*f240*/  HADD2.F32 R53, -RZ, R15.H1_H1 ;  /* 0x3000000fff357230 */ /* 0x000fe20000004100 */
[----:B0-----:R-:W-:-:S02]  /*f250*/  LOP3.LUT R5, R211, 0x38, R4, 0xf8, !PT ;  /* 0x00000038d3057812 */ /* 0x001fc400078ef804 */
[----:B------:R-:W-:Y:S02]  /*f260*/  SHF.L.U32 R6, R6, 0xa, RZ ;  /* 0x0000000a06067819 */ /* 0x000fe400000006ff */
[----:B------:R-:W-:Y:S02]  /*f270*/  LOP3.LUT R9, R5, R212, RZ, 0x3c, !PT ;  /* 0x000000d405097212 */ /* 0x000fe400078e3cff */
        /* <DEDUP_REMOVED lines=9> */
[----:B------:R-:W-:-:S02]  /*f310*/  HADD2.F32 R47, -RZ, R12.H0_H0 ;  /* 0x2000000cff2f7230 */ /* 0x000fc40000004100 */
[C---:B------:R-:W-:Y:S01]  /*f320*/  FMUL.FTZ R55, R8.reuse, R51 ;  /* 0x0000003308377220 */ /* 0x040fe20000410000 */
[----:B------:R-:W-:Y:S02]  /*f330*/  HADD2.F32 R9, -RZ, R9.H1_H1 ;  /* 0x30000009ff097230 */ /* 0x000fe40000004100 */
[--C-:B------:R-:W-:Y:S02]  /*f340*/  HADD2.F32 R49, -RZ, R10.reuse.H0_H0 ;  /* 0x2000000aff317230 */ /* 0x100fe40000004100 */
[----:B------:R-:W-:Y:S01]  /*f350*/  FMUL.FTZ R57, R8, R47 ;  /* 0x0000002f08397220 */ /* 0x000fe20000410000 */
[----:B------:R-:W-:Y:S02]  /*f360*/  HADD2.F32 R8, -RZ, R13.H0_H0 ;  /* 0x2000000dff087230 */ /* 0x000fe40000004100 */
[----:B------:R-:W-:Y:S02]  /*f370*/  HADD2.F32 R10, -RZ, R10.H1_H1 ;  /* 0x3000000aff0a7230 */ /* 0x000fe40000004100 */
[----:B------:R-:W-:-:S02]  /*f380*/  HADD2.F32 R50, -RZ, R11.H0_H0 ;  /* 0x2000000bff327230 */ /* 0x000fc40000004100 */
[----:B------:R-:W-:Y:S01]  /*f390*/  HADD2.F32 R11, -RZ, R11.H1_H1 ;  /* 0x3000000bff0b7230 */ /* 0x000fe20000004100 */
[----:B---3--:R-:W0:Y:S02]  /*f3a0*/  LDS.128 R4, [R59] ;  /* 0x000000003b047984 */ /* 0x008e240000000c00 */
[--C-:B0-----:R-:W-:Y:S02]  /*f3b0*/  HADD2.F32 R43, -RZ, R4.reuse.H0_H0 ;  /* 0x20000004ff2b7230 */ /* 0x101fe40000004100 */
[----:B------:R-:W-:Y:S02]  /*f3c0*/  HADD2.F32 R4, -RZ, R4.H1_H1 ;  /* 0x30000004ff047230 */ /* 0x000fe40000004100 */
[----:B------:R-:W-:Y:S02]  /*f3d0*/  HADD2.F32 R44, -RZ, R5.H0_H0 ;  /* 0x20000005ff2c7230 */ /* 0x000fe40000004100 */
[C---:B------:R-:W-:Y:S01]  /*f3e0*/  FFMA.FTZ R56, R43.reuse, R52, -R56 ;  /* 0x000000342b387223 */ /* 0x040fe20000010838 */
[----:B------:R-:W-:Y:S01]  /*f3f0*/  FFMA.FTZ R58, R43, R54, R58 ;  /* 0x000000362b3a7223 */ /* 0x000fe2000001003a */
[----:B------:R-:W-:-:S02]  /*f400*/  HADD2.F32 R43, -RZ, R3.H1_H1 ;  /* 0x30000003ff2b7230 */ /* 0x000fc40000004100 */
[----:B------:R-:W-:Y:S01]  /*f410*/  FFMA.FTZ R55, R4, R47, -R55 ;  /* 0x0000002f04377223 */ /* 0x000fe20000010837 */
[----:B------:R-:W-:Y:S01]  /*f420*/  FMUL.FTZ R47, R48, R53 ;  /* 0x00000035302f7220 */ /* 0x000fe20000410000 */
[----:B------:R-:W-:Y:S02]  /*f430*/  HADD2.F32 R52, -RZ, R20.H1_H1 ;  /* 0x30000014ff347230 */ /* 0x000fe40000004100 */
[----:B------:R-:W-:Y:S01]  /*f440*/  FFMA.FTZ R57, R4, R51, R57 ;  /* 0x0000003304397223 */ /* 0x000fe20000010039 */
[-C--:B------:R-:W-:Y:S01]  /*f450*/  FMUL.FTZ R48, R48, R43.reuse ;  /* 0x0000002b30307220 */ /* 0x080fe20000410000 */
[----:B------:R-:W-:Y:S02]  /*f460*/  HADD2.F32 R4, -RZ, R12.H1_H1 ;  /* 0x3000000cff047230 */ /* 0x000fe40000004100 */
[C---:B------:R-:W-:Y:S01]  /*f470*/  FFMA.FTZ R47, R44.reuse, R43, -R47 ;  /* 0x0000002b2c2f7223 */ /* 0x040fe2000001082f */
[----:B------:R-:W-:Y:S02]  /*f480*/  HADD2.F32 R5, -RZ, R5.H1_H1 ;  /* 0x30000005ff057230 */ /* 0x000fe40000004100 */
[----:B------:R-:W-:Y:S01]  /*f490*/  FFMA.FTZ R48, R44, R53, R48 ;  /* 0x000000352c307223 */ /* 0x000fe20000010030 */
[----:B------:R-:W-:Y:S01]  /*f4a0*/  FMUL.FTZ R54, R9, R52 ;  /* 0x0000003409367220 */ /* 0x000fe20000410000 */
[----:B------:R-:W-:-:S02]  /*f4b0*/  HADD2.F32 R44, -RZ, R21.H0_H0 ;  /* 0x20000015ff2c7230 */ /* 0x000fc40000004100 */
[-C--:B------:R-:W-:Y:S01]  /*f4c0*/  FMUL.FTZ R60, R9, R4.reuse ;  /* 0x00000004093c7220 */ /* 0x080fe20000410000 */
[----:B------:R-:W-:Y:S02]  /*f4d0*/  HADD2.F32 R43, -RZ, R24.H0_H0 ;  /* 0x20000018ff2b7230 */ /* 0x000fe40000004100 */
[----:B------:R-:W-:Y:S01]  /*f4e0*/  FFMA.FTZ R54, R5, R4, -R54 ;  /* 0x0000000405367223 */ /* 0x000fe20000010836 */
[----:B------:R-:W-:Y:S02]  /*f4f0*/  HADD2.F32 R45, -RZ, R6.H0_H0 ;  /* 0x20000006ff2d7230 */ /* 0x000fe40000004100 */
[C---:B------:R-:W-:Y:S01]  /*f500*/  FMUL.FTZ R4, R49.reuse, R44 ;  /* 0x0000002c31047220 */ /* 0x040fe20000410000 */
[----:B------:R-:W-:Y:S02]  /*f510*/  HADD2.F32 R9, -RZ, R14.H0_H0 ;  /* 0x2000000eff097230 */ /* 0x000fe40000004100 */
[----:B------:R-:W-:Y:S01]  /*f520*/  FMUL.FTZ R53, R49, R8 ;  /* 0x0000000831357220 */ /* 0x000fe20000410000 */
[----:B------:R-:W-:-:S02]  /*f530*/  HADD2.F32 R6, -RZ, R6.H1_H1 ;  /* 0x30000006ff067230 */ /* 0x000fc40000004100 */
[----:B------:R-:W-:Y:S01]  /*f540*/  FFMA.FTZ R49, R5, R52, R60 ;  /* 0x0000003405317223 */ /* 0x000fe2000001003c */
[C---:B------:R-:W-:Y:S01]  /*f550*/  FMUL.FTZ R5, R10.reuse, R43 ;  /* 0x0000002b0a057220 */ /* 0x040fe20000410000 */
[C---:B------:R-:W-:Y:S01]  /*f560*/  FFMA.FTZ R51, R45.reuse, R8, -R4 ;  /* 0x000000082d337223 */ /* 0x040fe20000010804 */
[----:B------:R-:W-:Y:S01]  /*f570*/  FFMA.FTZ R53, R45, R44, R53 ;  /* 0x0000002c2d357223 */ /* 0x000fe20000010035 */
[-C--:B------:R-:W-:Y:S01]  /*f580*/  FMUL.FTZ R45, R10, R9.reuse ;  /* 0x000000090a2d7220 */ /* 0x080fe20000410000 */
[C---:B------:R-:W-:Y:S01]  /*f590*/  FFMA.FTZ R10, R6.reuse, R9, -R5 ;  /* 0x00000009060a7223 */ /* 0x040fe20000010805 */
[----:B------:R-:W-:Y:S02]  /*f5a0*/  HADD2.F32 R9, -RZ, R21.H1_H1 ;  /* 0x30000015ff097230 */ /* 0x000fe40000004100 */
[----:B------:R-:W-:Y:S02]  /*f5b0*/  HADD2.F32 R5, -RZ, R13.H1_H1 ;  /* 0x3000000dff057230 */ /* 0x000fe40000004100 */
[----:B------:R-:W-:Y:S01]  /*f5c0*/  FFMA.FTZ R44, R6, R43, R45 ;  /* 0x0000002b062c7223 */ /* 0x000fe2000001002d */
[----:B------:R-:W-:-:S02]  /*f5d0*/  HADD2.F32 R8, -RZ, R24.H1_H1 ;  /* 0x30000018ff087230 */ /* 0x000fc40000004100 */
[C---:B------:R-:W-:Y:S01]  /*f5e0*/  FMUL.FTZ R43, R50.reuse, R9 ;  /* 0x00000009322b7220 */ /* 0x040fe20000410000 */
[----:B------:R-:W-:Y:S02]  /*f5f0*/  HADD2.F32 R4, -RZ, R14.H1_H1 ;  /* 0x3000000eff047230 */ /* 0x000fe40000004100 */
[-C--:B------:R-:W-:Y:S01]  /*f600*/  FMUL.FTZ R50, R50, R5.reuse ;  /* 0x0000000532327220 */ /* 0x080fe20000410000 */
        /* <DEDUP_REMOVED lines=14> */
[----:B------:R3:W-:Y:S01]  /*f6f0*/  STS.128 [R59], R4 ;  /* 0x000000043b007388 */ /* 0x0007e20000000c00 */
[----:B------:R-:W-:-:S02]  /*f700*/  F2FP.F16.F32.PACK_AB R10, R44, R53 ;  /* 0x000000352c0a723e */ /* 0x000fc400000000ff */
[----:B------:R-:W-:-:S05]  /*f710*/  F2FP.F16.F32.PACK_AB R11, R50, R11 ;  /* 0x0000000b320b723e */ /* 0x000fca00000000ff */
[----:B------:R3:W-:Y:S02]  /*f720*/  STS.128 [R25+0x15400], R8 ;  /* 0x0154000819007388 */ /* 0x0007e40000000c00 */
.L_x_779:
[----:B------:R-:W-:Y:S05]  /*f730*/  BSYNC B1 ;  /* 0x0000000000017941 */ /* 0x000fea0003800000 */
.L_x_778:
[----:B------:R-:W-:-:S13]  /*f740*/  ISETP.GE.AND P0, PT, R227, R0, PT ;  /* 0x00000000e300720c */ /* 0x000fda0003f06270 */
[----:B------:R-:W-:Y:S05]  /*f750*/  @P0 BRA `(.L_x_762) ;  /* 0x00000010004c0947 */ /* 0x000fea0003800000 */
[----:B------:R-:W4:Y:S01]  /*f760*/  LDC R0, c[0x0][0x3f4] ;  /* 0x0000fd00ff007b82 */ /* 0x000f220000000800 */
[C---:B0123--:R-:W-:Y:S01]  /*f770*/  VIADD R5, R18.reuse, 0x20 ;  /* 0x0000002012057836 */ /* 0x04ffe20000000000 */
[----:B------:R-:W-:Y:S01]  /*f780*/  BSSY B1, `(.L_x_784) ;  /* 0x000005e000017945 */ /* 0x000fe20003800000 */
[C---:B------:R-:W-:Y:S01]  /*f790*/  VIADD R7, R18.reuse, 0x40 ;  /* 0x0000004012077836 */ /* 0x040fe20000000000 */
[----:B------:R-:W-:Y:S02]  /*f7a0*/  SHF.R.U32.HI R59, RZ, 0x3, R205 ;  /* 0x00000003ff3b7819 */ /* 0x000fe400000116cd */
[-C--:B----4-:R-:W-:Y:S02]  /*f7b0*/  ISETP.GE.AND P0, PT, R18, R0.reuse, PT ;  /* 0x000000001200720c */ /* 0x090fe40003f06270 */
[-C--:B------:R-:W-:Y:S02]  /*f7c0*/  ISETP.GE.AND P1, PT, R5, R0.reuse, PT ;  /* 0x000000000500720c */ /* 0x080fe40003f26270 */
[----:B------:R-:W-:-:S09]  /*f7d0*/  ISETP.GE.AND P2, PT, R7, R0, PT ;  /* 0x000000000700720c */ /* 0x000fd20003f46270 */
[----:B------:R-:W-:Y:S05]  /*f7e0*/  @P0 BRA `(.L_x_785) ;  /* 0x00000004005c0947 */ /* 0x000fea0003800000 */
[----:B------:R-:W2:Y:S01]  /*f7f0*/  LDL R61, [R1+0x78] ;  /* 0x00007800013d7983 */ /* 0x000ea20000100800 */
[----:B------:R-:W-:Y:S01]  /*f800*/  LEA.HI R4, R0, R231, RZ, 0x1d ;  /* 0x000000e700047211 */ /* 0x000fe200078fe8ff */
[----:B------:R-:W-:Y:S02]  /*f810*/  HADD2.F32 R51, -RZ, R34.H0_H0 ;  /* 0x20000022ff337230 */ /* 0x000fe40000004100 */
[----:B------:R-:W-:Y:S01]  /*f820*/  HADD2.F32 R53, -RZ, R39.H0_H0 ;  /* 0x20000027ff357230 */ /* 0x000fe20000004100 */
[----:B------:R-:W-:Y:S01]  /*f830*/  SHF.R.S32.HI R5, RZ, 0x1f, R4 ;  /* 0x0000001fff057819 */ /* 0x000fe20000011404 */
[----:B------:R-:W-:Y:S01]  /*f840*/  HADD2.F32 R58, -RZ, R40.H0_H0 ;  /* 0x20000028ff3a7230 */ /* 0x000fe20000004100 */
[----:B------:R-:W-:Y:S01]  /*f850*/  SHF.L.U32 R6, R4, 0x3, RZ ;  /* 0x0000000304067819 */ /* 0x000fe200000006ff */
[----:B------:R-:W-:Y:S01]  /*f860*/  HADD2.F32 R56, -RZ, R35.H0_H0 ;  /* 0x20000023ff387230 */ /* 0x000fe20000004100 */
[----:B------:R-:W-:Y:S01]  /*f870*/  LEA.HI R5, R5, R4, RZ, 0x3 ;  /* 0x0000000405057211 */ /* 0x000fe200078f18ff */
[----:B------:R-:W-:Y:S01]  /*f880*/  HADD2.F32 R60, -RZ, R39.H1_H1 ;  /* 0x30000027ff3c7230 */ /* 0x000fe20000004100 */
[----:B------:R-:W-:Y:S01]  /*f890*/  LOP3.LUT R4, R205, 0x38, R6, 0xf8, !PT ;  /* 0x00000038cd047812 */ /* 0x000fe200078ef806 */
[----:B------:R-:W-:-:S02]  /*f8a0*/  HADD2.F32 R34, -RZ, R34.H1_H1 ;  /* 0x30000022ff227230 */ /* 0x000fc40000004100 */
[----:B------:R-:W-:Y:S01]  /*f8b0*/  IMAD.SHL.U32 R5, R5, 0x400, RZ ;  /* 0x0000040005057824 */ /* 0x000fe200078e00ff */
[----:B------:R-:W-:Y:S01]  /*f8c0*/  LOP3.LUT R8, R4, R59, RZ, 0x3c, !PT ;  /* 0x0000003b04087212 */ /* 0x000fe200078e3cff */
[----:B------:R-:W-:Y:S02]  /*f8d0*/  HADD2.F32 R55, -RZ, R40.H1_H1 ;  /* 0x30000028ff377230 */ /* 0x000fe40000004100 */
[----:B------:R-:W-:Y:S01]  /*f8e0*/  HADD2.F32 R35, -RZ, R35.H1_H1 ;  /* 0x30000023ff237230 */ /* 0x000fe20000004100 */
[----:B------:R-:W-:Y:S01]  /*f8f0*/  LOP3.LUT R9, R5, 0x7fffe000, RZ, 0xc0, !PT ;  /* 0x7fffe00005097812 */ /* 0x000fe200078ec0ff */
[----:B------:R-:W-:-:S03]  /*f900*/  HADD2.F32 R57, -RZ, R41.H0_H0 ;  /* 0x20000029ff397230 */ /* 0x000fc60000004100 */
[----:B------:R-:W-:-:S05]  /*f910*/  IADD3 R9, R8, R9, R215 ;  /* 0x0000000908097210 */ /* 0x000fca0007ffe0d7 */
[----:B------:R-:W-:-:S05]  /*f920*/  IMAD R25, R9, 0x2, R2 ;  /* 0x0000000209197824 */ /* 0x000fca00078e0202 */
[----:B------:R-:W0:Y:S02]  /*f930*/  LDS.128 R8, [R25+0x15400] ;  /* 0x0154000019087984 */ /* 0x000e240000000c00 */
[--C-:B0-----:R-:W-:Y:S02]  /*f940*/  HADD2.F32 R47, -RZ, R8.reuse.H0_H0 ;  /* 0x20000008ff2f7230 */ /* 0x101fe40000004100 */
[----:B------:R-:W-:Y:S02]  /*f950*/  HADD2.F32 R8, -RZ, R8.H1_H1 ;  /* 0x30000008ff087230 */ /* 0x000fe40000004100 */
[--C-:B------:R-:W-:Y:S02]  /*f960*/  HADD2.F32 R48, -RZ, R9.reuse.H0_H0 ;  /* 0x20000009ff307230 */ /* 0x100fe40000004100 */
[-C--:B------:R-:W-:Y:S01]  /*f970*/  FMUL.FTZ R52, R53, R47.reuse ;  /* 0x0000002f35347220 */ /* 0x080fe20000410000 */
[----:B------:R-:W-:Y:S01]  /*f980*/  FMUL.FTZ R54, R51, R47 ;  /* 0x0000002f33367220 */ /* 0x000fe20000410000 */
[----:B------:R-:W-:-:S02]  /*f990*/  HADD2.F32 R9, -RZ, R9.H1_H1 ;  /* 0x30000009ff097230 */ /* 0x000fc40000004100 */
[----:B------:R-:W-:Y:S01]  /*f9a0*/  FMUL.FTZ R39, R58, R8 ;  /* 0x000000083a277220 */ /* 0x000fe20000410000 */
        /* <DEDUP_REMOVED lines=8> */
[--C-:B------:R-:W-:Y:S02]  /*fa30*/  HADD2.F32 R44, -RZ, R5.reuse.H0_H0 ;  /* 0x20000005ff2c7230 */ /* 0x100fe40000004100 */
[-C--:B------:R-:W-:Y:S01]  /*fa40*/  FFMA.FTZ R52, R51, R43.reuse, -R52 ;  /* 0x0000002b33347223 */ /* 0x080fe20000010834 */
[----:B------:R-:W-:Y:S01]  /*fa50*/  FFMA.FTZ R54, R53, R43, R54 ;  /* 0x0000002b35367223 */ /* 0x000fe20000010036 */
[C---:B------:R-:W-:Y:S01]  /*fa60*/  FMUL.FTZ R43, R56.reuse, R8 ;  /* 0x00000008382b7220 */ /* 0x040fe20000410000 */
[----:B------:R-:W-:Y:S02]  /*fa70*/  HADD2.F32 R5, -RZ, R5.H1_H1 ;  /* 0x30000005ff057230 */ /* 0x000fe40000004100 */
[----:B------:R-:W-:Y:S01]  /*fa80*/  FFMA.FTZ R39, R56, R4, -R39 ;  /* 0x0000000438277223 */ /* 0x000fe20000010827 */
[----:B------:R-:W-:Y:S01]  /*fa90*/  FMUL.FTZ R51, R34, R48 ;  /* 0x0000003022337220 */ /* 0x000fe20000410000 */
[----:B------:R-:W-:Y:S01]  /*faa0*/  FFMA.FTZ R43, R58, R4, R43 ;  /* 0x000000043a2b7223 */ /* 0x000fe2000001002b */
[----:B------:R-:W-:Y:S01]  /*fab0*/  FMUL.FTZ R4, R55, R9 ;  /* 0x0000000937047220 */ /* 0x000fe20000410000 */
[----:B------:R-:W-:-:S02]  /*fac0*/  HADD2.F32 R53, -RZ, R37.H0_H0 ;  /* 0x20000025ff357230 */ /* 0x000fc40000004100 */
[C---:B------:R-:W-:Y:S01]  /*fad0*/  FMUL.FTZ R8, R35.reuse, R9 ;  /* 0x0000000923087220 */ /* 0x040fe20000410000 */
[----:B------:R-:W-:Y:S02]  /*fae0*/  HADD2.F32 R56, -RZ, R42.H0_H0 ;  /* 0x2000002aff387230 */ /* 0x000fe40000004100 */
[-C--:B------:R-:W-:Y:S01]  /*faf0*/  FFMA.FTZ R47, R34, R44.reuse, -R47 ;  /* 0x0000002c222f7223 */ /* 0x080fe2000001082f */
[----:B------:R-:W-:Y:S02]  /*fb00*/  HADD2.F32 R45, -RZ, R6.H0_H0 ;  /* 0x20000006ff2d7230 */ /* 0x000fe40000004100 */
[----:B------:R-:W-:Y:S01]  /*fb10*/  FFMA.FTZ R51, R60, R44, R51 ;  /* 0x0000002c3c337223 */ /* 0x000fe20000010033 */
[----:B------:R-:W-:Y:S02]  /*fb20*/  HADD2.F32 R48, -RZ, R38.H0_H0 ;  /* 0x20000026ff307230 */ /* 0x000fe40000004100 */
[----:B------:R-:W-:Y:S01]  /*fb30*/  FFMA.FTZ R34, R35, R5, -R4 ;  /* 0x0000000523227223 */ /* 0x000fe20000010804 */
[----:B------:R-:W-:-:S02]  /*fb40*/  HADD2.F32 R6, -RZ, R6.H1_H1 ;  /* 0x30000006ff067230 */ /* 0x000fc40000004100 */
[----:B------:R-:W-:Y:S01]  /*fb50*/  FFMA.FTZ R40, R55, R5, R8 ;  /* 0x0000000537287223 */ /* 0x000fe20000010008 */
[-C--:B------:R-:W-:Y:S01]  /*fb60*/  FMUL.FTZ R4, R57, R49.reuse ;  /* 0x0000003139047220 */ /* 0x080fe20000410000 */
[C---:B------:R-:W-:Y:S01]  /*fb70*/  FMUL.FTZ R44, R53.reuse, R49 ;  /* 0x00000031352c7220 */ /* 0x040fe20000410000 */
[-C--:B------:R-:W-:Y:S01]  /*fb80*/  FMUL.FTZ R5, R56, R10.reuse ;  /* 0x0000000a38057220 */ /* 0x080fe20000410000 */
[C---:B------:R-:W-:Y:S01]  /*fb90*/  FMUL.FTZ R9, R48.reuse, R10 ;  /* 0x0000000a30097220 */ /* 0x040fe20000410000 */
[-C--:B------:R-:W-:Y:S01]  /*fba0*/  FFMA.FTZ R35, R53, R45.reuse, -R4 ;  /* 0x0000002d35237223 */ /* 0x080fe20000010804 */
[----:B------:R-:W-:Y:S01]  /*fbb0*/  FFMA.FTZ R44, R57, R45, R44 ;  /* 0x0000002d392c7223 */ /* 0x000fe2000001002c */
[----:B------:R-:W-:Y:S01]  /*fbc0*/  FFMA.FTZ R10, R48, R6, -R5 ;  /* 0x00000006300a7223 */ /* 0x000fe20000010805 */
[----:B------:R-:W-:Y:S02]  /*fbd0*/  HADD2.F32 R48, -RZ, R41.H1_H1 ;  /* 0x30000029ff307230 */ /* 0x000fe40000004100 */
[----:B------:R-:W-:-:S02]  /*fbe0*/  HADD2.F32 R45, -RZ, R42.H1_H1 ;  /* 0x3000002aff2d7230 */ /* 0x000fc40000004100 */
[----:B------:R-:W-:Y:S02]  /*fbf0*/  HADD2.F32 R8, -RZ, R37.H1_H1 ;  /* 0x30000025ff087230 */ /* 0x000fe40000004100 */
[----:B------:R-:W-:Y:S01]  /*fc00*/  FFMA.FTZ R37, R56, R6, R9 ;  /* 0x0000000638257223 */ /* 0x000fe20000010009 */
[----:B------:R-:W-:Y:S02]  /*fc10*/  HADD2.F32 R41, -RZ, R38.H1_H1 ;  /* 0x30000026ff297230 */ /* 0x000fe40000004100 */
[-C--:B------:R-:W-:Y:S01]  /*fc20*/  FMUL.FTZ R5, R48, R50.reuse ;  /* 0x0000003230057220 */ /* 0x080fe20000410000 */
[--C-:B------:R-:W-:Y:S02]  /*fc30*/  HADD2.F32 R46, -RZ, R7.reuse.H0_H0 ;  /* 0x20000007ff2e7230 */ /* 0x100fe40000004100 */
[-C--:B------:R-:W-:Y:S01]  /*fc40*/  FMUL.FTZ R4, R45, R11.reuse ;  /* 0x0000000b2d047220 */ /* 0x080fe20000410000 */
[----:B------:R-:W-:Y:S02]  /*fc50*/  HADD2.F32 R7, -RZ, R7.H1_H1 ;  /* 0x30000007ff077230 */ /* 0x000fe40000004100 */
[C---:B------:R-:W-:Y:S01]  /*fc60*/  FMUL.FTZ R9, R8.reuse, R50 ;  /* 0x0000003208097220 */ /* 0x040fe20000410000 */
[C---:B------:R-:W-:Y:S01]  /*fc70*/  FMUL.FTZ R6, R41.reuse, R11 ;  /* 0x0000000b29067220 */ /* 0x040fe20000410000 */
[-C--:B------:R-:W-:Y:S01]  /*fc80*/  FFMA.FTZ R11, R8, R46.reuse, -R5 ;  /* 0x0000002e080b7223 */ /* 0x080fe20000010805 */
[----:B------:R-:W-:Y:S01]  /*fc90*/  F2FP.F16.F32.PACK_AB R5, R34, R47 ;  /* 0x0000002f2205723e */ /* 0x000fe200000000ff */
[-C--:B------:R-:W-:Y:S01]  /*fca0*/  FFMA.FTZ R38, R41, R7.reuse, -R4 ;  /* 0x0000000729267223 */ /* 0x080fe20000010804 */
        /* <DEDUP_REMOVED lines=11> */
.L_x_785:
[----:B------:R-:W-:Y:S05]  /*fd60*/  BSYNC B1 ;  /* 0x0000000000017941 */ /* 0x000fea0003800000 */
.L_x_784:
[----:B------:R-:W-:Y:S04]  /*fd70*/  BSSY B1, `(.L_x_786) ;  /* 0x0000059000017945 */ /* 0x000fe80003800000 */
[----:B------:R-:W-:Y:S05]  /*fd80*/  @P1 BRA `(.L_x_787) ;  /* 0x00000004005c1947 */ /* 0x000fea0003800000 */
[----:B------:R-:W2:Y:S01]  /*fd90*/  LDL R50, [R1+0x70] ;  /* 0x0000700001327983 */ /* 0x000ea20000100800 */
[----:B0-----:R-:W-:Y:S01]  /*fda0*/  LEA.HI R4, R0, R232, RZ, 0x1d ;  /* 0x000000e800047211 */ /* 0x001fe200078fe8ff */
[----:B------:R-:W-:Y:S02]  /*fdb0*/  HADD2.F32 R46, -RZ, R30.H0_H0 ;  /* 0x2000001eff2e7230 */ /* 0x000fe40000004100 */
[----:B------:R-:W-:Y:S01]  /*fdc0*/  HADD2.F32 R44, -RZ, R26.H0_H0 ;  /* 0x2000001aff2c7230 */ /* 0x000fe20000004100 */
[----:B------:R-:W-:Y:S01]  /*fdd0*/  SHF.R.S32.HI R5, RZ, 0x1f, R4 ;  /* 0x0000001fff057819 */ /* 0x000fe20000011404 */
[----:B------:R-:W-:Y:S02]  /*fde0*/  IMAD.SHL.U32 R6, R4, 0x8, RZ ;  /* 0x0000000804067824 */ /* 0x000fe400078e00ff */
[----:B------:R-:W-:Y:S01]  /*fdf0*/  HADD2.F32 R48, -RZ, R31.H0_H0 ;  /* 0x2000001fff307230 */ /* 0x000fe20000004100 */
[----:B------:R-:W-:Y:S01]  /*fe00*/  LEA.HI R5, R5, R4, RZ, 0x3 ;  /* 0x0000000405057211 */ /* 0x000fe200078f18ff */
[----:B------:R-:W-:Y:S01]  /*fe10*/  HADD2.F32 R51, -RZ, R30.H1_H1 ;  /* 0x3000001eff337230 */ /* 0x000fe20000004100 */
[----:B------:R-:W-:Y:S01]  /*fe20*/  LOP3.LUT R4, R205, 0x38, R6, 0xf8, !PT ;  /* 0x00000038cd047812 */ /* 0x000fe200078ef806 */
[----:B------:R-:W-:Y:S01]  /*fe30*/  HADD2.F32 R49, -RZ, R26.H1_H1 ;  /* 0x3000001aff317230 */ /* 0x000fe20000004100 */
[----:B------:R-:W-:-:S02]  /*fe40*/  SHF.L.U32 R5, R5, 0xa, RZ ;  /* 0x0000000a05057819 */ /* 0x000fc400000006ff */
[----:B------:R-:W-:Y:S02]  /*fe50*/  LOP3.LUT R8, R4, R59, RZ, 0x3c, !PT ;  /* 0x0000003b04087212 */ /* 0x000fe400078e3cff */
[----:B------:R-:W-:-:S04]  /*fe60*/  LOP3.LUT R9, R5, 0x7fffe000, RZ, 0xc0, !PT ;  /* 0x7fffe00005097812 */ /* 0x000fc800078ec0ff */
        /* <DEDUP_REMOVED lines=8> */
[----:B------:R-:W-:Y:S01]  /*fef0*/  FMUL.FTZ R45, R48, R8 ;  /* 0x00000008302d7220 */ /* 0x000fe20000410000 */
[----:B------:R-:W-:-:S02]  /*ff00*/  HADD2.F32 R9, -RZ, R9.H1_H1 ;  /* 0x30000009ff097230 */ /* 0x000fc40000004100 */
[-C--:B------:R-:W-:Y:S01]  /*ff10*/  FMUL.FTZ R30, R51, R40.reuse ;  /* 0x00000028331e7220 */ /* 0x080fe20000410000 */
[----:B------:R-:W-:Y:S01]  /*ff20*/  FMUL.FTZ R40, R49, R40 ;  /* 0x0000002831287220 */ /* 0x000fe20000410000 */
[--C-:B------:R-:W-:Y:S02]  /*ff30*/  HADD2.F32 R41, -RZ, R10.reuse.H0_H0 ;  /* 0x2000000aff297230 */ /* 0x100fe40000004100 */
[----:B------:R-:W-:Y:S02]  /*ff40*/  HADD2.F32 R10, -RZ, R10.H1_H1 ;  /* 0x3000000aff0a7230 */ /* 0x000fe40000004100 */
[--C-:B------:R-:W-:Y:S02]  /*ff50*/  HADD2.F32 R42, -RZ, R11.reuse.H0_H0 ;  /* 0x2000000bff2a7230 */ /* 0x100fe40000004100 */
[----:B------:R-:W-:Y:S01]  /*ff60*/  HADD2.F32 R11, -RZ, R11.H1_H1 ;  /* 0x3000000bff0b7230 */ /* 0x000fe20000004100 */
[----:B--2---:R-:W0:Y:S02]  /*ff70*/  LDS.128 R4, [R50] ;  /* 0x0000000032047984 */ /* 0x004e240000000c00 */
[----:B0-----:R-:W-:-:S02]  /*ff80*/  HADD2.F32 R34, -RZ, R4.H0_H0 ;  /* 0x20000004ff227230 */ /* 0x001fc40000004100 */
[----:B------:R-:W-:Y:S02]  /*ff90*/  HADD2.F32 R4, -RZ, R4.H1_H1 ;  /* 0x30000004ff047230 */ /* 0x000fe40000004100 */
[----:B------:R-:W-:Y:S02]  /*ffa0*/  HADD2.F32 R35, -RZ, R5.H0_H0 ;  /* 0x20000005ff237230 */ /* 0x000fe40000004100 */
[-C--:B------:R-:W-:Y:S01]  /*ffb0*/  FFMA.FTZ R43, R44, R34.reuse, -R43 ;  /* 0x000000222c2b7223 */ /* 0x080fe2000001082b */
[--C-:B------:R-:W-:Y:S02]  /*ffc0*/  HADD2.F32 R44, -RZ, R27.reuse.H0_H0 ;  /* 0x2000001bff2c7230 */ /* 0x100fe40000004100 */
[----:B------:R-:W-:Y:S01]  /*ffd0*/  FFMA.FTZ R39, R46, R34, R39 ;  /* 0x000000222e277223 */ /* 0x000fe20000010027 */
[----:B------:R-:W-:Y:S02]  /*ffe0*/  HADD2.F32 R27, -RZ, R27.H1_H1 ;  /* 0x3000001bff1b7230 */ /* 0x000fe40000004100 */
[----:B------:R-:W-:Y:S01]  /*fff0*/  FFMA.FTZ R30, R49, R35, -R30 ;  /* 0x00000023311e7223 */ /* 0x000fe2000001081e */
[----:B------:R-:W-:-:S02]  /*10000*/  HADD2.F32 R5, -RZ, R5.H1_H1 ;  /* 0x30000005ff057230 */ /* 0x000fc40000004100 */
[C---:B------:R-:W-:Y:S01]  /*10010*/  FMUL.FTZ R47, R44.reuse, R8 ;  /* 0x000000082c2f7220 */ /* 0x040fe20000410000 */
[-C--:B------:R-:W-:Y:S01]  /*10020*/  FFMA.FTZ R8, R44, R4.reuse, -R45 ;  /* 0x000000042c087223 */ /* 0x080fe2000001082d */
[----:B------:R-:W-:Y:S02]  /*10030*/  HADD2.F32 R45, -RZ, R31.H1_H1 ;  /* 0x3000001fff2d7230 */ /* 0x000fe40000004100 */
[----:B------:R-:W-:Y:S01]  /*10040*/  FFMA.FTZ R40, R51, R35, R40 ;  /* 0x0000002333287223 */ /* 0x000fe20000010028 */
[----:B------:R-:W-:Y:S01]  /*10050*/  FFMA.FTZ R26, R48, R4, R47 ;  /* 0x00000004301a7223 */ /* 0x000fe2000001002f */
[----:B------:R-:W-:Y:S02]  /*10060*/  HADD2.F32 R31, -RZ, R28.H0_H0 ;  /* 0x2000001cff1f7230 */ /* 0x000fe40000004100 */
[-C--:B------:R-:W-:Y:S01]  /*10070*/  FMUL.FTZ R34, R27, R9.reuse ;  /* 0x000000091b227220 */ /* 0x080fe20000410000 */
[----:B------:R-:W-:Y:S01]  /*10080*/  FMUL.FTZ R4, R45, R9 ;  /* 0x000000092d047220 */ /* 0x000fe20000410000 */
[----:B------:R-:W-:-:S02]  /*10090*/  HADD2.F32 R35, -RZ, R32.H0_H0 ;  /* 0x20000020ff237230 */ /* 0x000fc40000004100 */
[--C-:B------:R-:W-:Y:S02]  /*100a0*/  HADD2.F32 R37, -RZ, R6.reuse.H0_H0 ;  /* 0x20000006ff257230 */ /* 0x100fe40000004100 */
[----:B------:R-:W-:Y:S01]  /*100b0*/  FFMA.FTZ R9, R27, R5, -R4 ;  /* 0x000000051b097223 */ /* 0x000fe20000010804 */
[----:B------:R-:W-:Y:S02]  /*100c0*/  HADD2.F32 R48, -RZ, R33.H0_H0 ;  /* 0x20000021ff307230 */ /* 0x000fe40000004100 */
[-C--:B------:R-:W-:Y:S01]  /*100d0*/  FMUL.FTZ R4, R35, R41.reuse ;  /* 0x0000002923047220 */ /* 0x080fe20000410000 */
[----:B------:R-:W-:Y:S01]  /*100e0*/  FMUL.FTZ R44, R31, R41 ;  /* 0x000000291f2c7220 */ /* 0x000fe20000410000 */
[----:B------:R-:W-:Y:S02]  /*100f0*/  HADD2.F32 R46, -RZ, R29.H0_H0 ;  /* 0x2000001dff2e7230 */ /* 0x000fe40000004100 */
[----:B------:R-:W-:Y:S01]  /*10100*/  FFMA.FTZ R27, R45, R5, R34 ;  /* 0x000000052d1b7223 */ /* 0x000fe20000010022 */
[----:B------:R-:W-:-:S02]  /*10110*/  HADD2.F32 R6, -RZ, R6.H1_H1 ;  /* 0x30000006ff067230 */ /* 0x000fc40000004100 */
[-C--:B------:R-:W-:Y:S01]  /*10120*/  FMUL.FTZ R5, R48, R10.reuse ;  /* 0x0000000a30057220 */ /* 0x080fe20000410000 */
[-C--:B------:R-:W-:Y:S01]  /*10130*/  FFMA.FTZ R31, R31, R37.reuse, -R4 ;  /* 0x000000251f1f7223 */ /* 0x080fe20000010804 */
[----:B------:R-:W-:Y:S01]  /*10140*/  FFMA.FTZ R44, R35, R37, R44 ;  /* 0x00000025232c7223 */ /* 0x000fe2000001002c */
[----:B------:R-:W-:Y:S02]  /*10150*/  HADD2.F32 R32, -RZ, R32.H1_H1 ;  /* 0x30000020ff207230 */ /* 0x000fe40000004100 */
[C---:B------:R-:W-:Y:S01]  /*10160*/  FMUL.FTZ R35, R46.reuse, R10 ;  /* 0x0000000a2e237220 */ /* 0x040fe20000410000 */
[----:B------:R-:W-:Y:S02]  /*10170*/  HADD2.F32 R28, -RZ, R28.H1_H1 ;  /* 0x3000001cff1c7230 */ /* 0x000fe40000004100 */
[----:B------:R-:W-:Y:S01]  /*10180*/  FFMA.FTZ R10, R46, R6, -R5 ;  /* 0x000000062e0a7223 */ /* 0x000fe20000010805 */
[----:B------:R-:W-:Y:S02]  /*10190*/  HADD2.F32 R37, -RZ, R33.H1_H1 ;  /* 0x30000021ff257230 */ /* 0x000fe40000004100 */
[----:B------:R-:W-:Y:S01]  /*101a0*/  FMUL.FTZ R5, R32, R42 ;  /* 0x0000002a20057220 */ /* 0x000fe20000410000 */
[----:B------:R-:W-:-:S02]  /*101b0*/  HADD2.F32 R33, -RZ, R29.H1_H1 ;  /* 0x3000001dff217230 */ /* 0x000fc40000004100 */
[----:B------:R-:W-:Y:S01]  /*101c0*/  FFMA.FTZ R35, R48, R6, R35 ;  /* 0x0000000630237223 */ /* 0x000fe20000010023 */
[--C-:B------:R-:W-:Y:S02]  /*101d0*/  HADD2.F32 R38, -RZ, R7.reuse.H0_H0 ;  /* 0x20000007ff267230 */ /* 0x100fe40000004100 */
[C---:B------:R-:W-:Y:S01]  /*101e0*/  FMUL.FTZ R29, R28.reuse, R42 ;  /* 0x0000002a1c1d7220 */ /* 0x040fe20000410000 */
[----:B------:R-:W-:Y:S02]  /*101f0*/  HADD2.F32 R7, -RZ, R7.H1_H1 ;  /* 0x30000007ff077230 */ /* 0x000fe40000004100 */
[-C--:B------:R-:W-:Y:S01]  /*10200*/  FMUL.FTZ R4, R37, R11.reuse ;  /* 0x0000000b25047220 */ /* 0x080fe20000410000 */
[C---:B------:R-:W-:Y:S01]  /*10210*/  FMUL.FTZ R6, R33.reuse, R11 ;  /* 0x0000000b21067220 */ /* 0x040fe20000410000 */
[-C--:B------:R-:W-:Y:S01]  /*10220*/  FFMA.FTZ R11, R28, R38.reuse, -R5 ;  /* 0x000000261c0b7223 */ /* 0x080fe20000010805 */
[----:B------:R-:W-:Y:S01]  /*10230*/  FFMA.FTZ R29, R32, R38, R29 ;  /* 0x00000026201d7223 */ /* 0x000fe2000001001d */
[-C--:B------:R-:W-:Y:S01]  /*10240*/  FFMA.FTZ R28, R33, R7.reuse, -R4 ;  /* 0x00000007211c7223 */ /* 0x080fe20000010804 */
        /* <DEDUP_REMOVED lines=11> */
.L_x_787:
[----:B------:R-:W-:Y:S05]  /*10300*/  BSYNC B1 ;  /* 0x0000000000017941 */ /* 0x000fea0003800000 */
.L_x_786:
[----:B------:R-:W-:Y:S05]  /*10310*/  @P2 BRA `(.L_x_762) ;  /* 0x00000004005c2947 */ /* 0x000fea0003800000 */
[----:B------:R-:W2:Y:S01]  /*10320*/  LDL R41, [R1+0x6c] ;  /* 0x00006c0001297983 */ /* 0x000ea20000100800 */
[----:B------:R-:W-:Y:S01]  /*10330*/  LEA.HI R0, R0, R233, RZ, 0x1d ;  /* 0x000000e900007211 */ /* 0x000fe200078fe8ff */
[----:B------:R-:W-:Y:S02]  /*10340*/  HADD2.F32 R33, -RZ, R3.H0_H0 ;  /* 0x20000003ff217230 */ /* 0x000fe40000004100 */
[--C-:B------:R-:W-:Y:S01]  /*10350*/  HADD2.F32 R35, -RZ, R15.reuse.H0_H0 ;  /* 0x2000000fff237230 */ /* 0x100fe20000004100 */
[----:B01----:R-:W-:Y:S01]  /*10360*/  SHF.R.S32.HI R5, RZ, 0x1f, R0 ;  /* 0x0000001fff057819 */ /* 0x003fe20000011400 */
[----:B------:R-:W-:Y:S02]  /*10370*/  IMAD.SHL.U32 R4, R0, 0x8, RZ ;  /* 0x0000000800047824 */ /* 0x000fe400078e00ff */
[----:B------:R-:W-:Y:S01]  /*10380*/  HADD2.F32 R44, -RZ, R20.H0_H0 ;  /* 0x20000014ff2c7230 */ /* 0x000fe20000004100 */
[----:B------:R-:W-:Y:S01]  /*10390*/  LEA.HI R5, R5, R0, RZ, 0x3 ;  /* 0x0000000005057211 */ /* 0x000fe200078f18ff */
[----:B------:R-:W-:Y:S01]  /*103a0*/  HADD2.F32 R40, -RZ, R12.H0_H0 ;  /* 0x2000000cff287230 */ /* 0x000fe20000004100 */
        /* <DEDUP_REMOVED lines=8> */
[----:B------:R-:W-:-:S04]  /*10430*/  IADD3 R9, R0, R9, R215 ;  /* 0x0000000900097210 */ /* 0x000fc80007ffe0d7 */
[----:B------:R-:W-:-:S05]  /*10440*/  LEA R0, R9, R2, 0x1 ;  /* 0x0000000209007211 */ /* 0x000fca00078e08ff */
[----:B------:R-:W0:Y:S02]  /*10450*/  LDS.128 R8, [R0+0x15400] ;  /* 0x0154000000087984 */ /* 0x000e240000000c00 */
[--C-:B0-----:R-:W-:Y:S02]  /*10460*/  HADD2.F32 R29, -RZ, R8.reuse.H0_H0 ;  /* 0x20000008ff1d7230 */ /* 0x101fe40000004100 */
[----:B------:R-:W-:Y:S02]  /*10470*/  HADD2.F32 R8, -RZ, R8.H1_H1 ;  /* 0x30000008ff087230 */ /* 0x000fe40000004100 */
[--C-:B------:R-:W-:Y:S02]  /*10480*/  HADD2.F32 R30, -RZ, R9.reuse.H0_H0 ;  /* 0x20000009ff1e7230 */ /* 0x100fe40000004100 */
[-C--:B------:R-:W-:Y:S01]  /*10490*/  FMUL.FTZ R34, R35, R29.reuse ;  /* 0x0000001d23227220 */ /* 0x080fe20000410000 */
[----:B------:R-:W-:Y:S01]  /*104a0*/  FMUL.FTZ R38, R33, R29 ;  /* 0x0000001d21267220 */ /* 0x000fe20000410000 */
[----:B------:R-:W-:-:S02]  /*104b0*/  HADD2.F32 R9, -RZ, R9.H1_H1 ;  /* 0x30000009ff097230 */ /* 0x000fc40000004100 */
[-C--:B------:R-:W-:Y:S01]  /*104c0*/  FMUL.FTZ R15, R44, R8.reuse ;  /* 0x000000082c0f7220 */ /* 0x080fe20000410000 */
        /* <DEDUP_REMOVED lines=12> */
[----:B------:R-:W-:Y:S01]  /*10590*/  FMUL.FTZ R25, R46, R30 ;  /* 0x0000001e2e197220 */ /* 0x000fe20000410000 */
[----:B------:R-:W-:Y:S02]  /*105a0*/  HADD2.F32 R33, -RZ, R12.H1_H1 ;  /* 0x3000000cff217230 */ /* 0x000fe40000004100 */
[----:B------:R-:W-:Y:S01]  /*105b0*/  FFMA.FTZ R15, R40, R4, -R15 ;  /* 0x00000004280f7223 */ /* 0x000fe2000001080f */
[----:B------:R-:W-:-:S02]  /*105c0*/  HADD2.F32 R5, -RZ, R5.H1_H1 ;  /* 0x30000005ff057230 */ /* 0x000fc40000004100 */
[----:B------:R-:W-:Y:S01]  /*105d0*/  FFMA.FTZ R3, R44, R4, R3 ;  /* 0x000000042c037223 */ /* 0x000fe20000010003 */
[----:B------:R-:W-:Y:S01]  /*105e0*/  FFMA.FTZ R25, R42, R26, -R25 ;  /* 0x0000001a2a197223 */ /* 0x000fe20000010819 */
[-C--:B------:R-:W-:Y:S01]  /*105f0*/  FMUL.FTZ R4, R37, R9.reuse ;  /* 0x0000000925047220 */ /* 0x080fe20000410000 */
[----:B------:R-:W-:Y:S02]  /*10600*/  HADD2.F32 R35, -RZ, R13.H0_H0 ;  /* 0x2000000dff237230 */ /* 0x000fe40000004100 */
[C---:B------:R-:W-:Y:S01]  /*10610*/  FMUL.FTZ R8, R33.reuse, R9 ;  /* 0x0000000921087220 */ /* 0x040fe20000410000 */
[----:B------:R-:W-:Y:S02]  /*10620*/  HADD2.F32 R42, -RZ, R24.H0_H0 ;  /* 0x20000018ff2a7230 */ /* 0x000fe40000004100 */
[-C--:B------:R-:W-:Y:S01]  /*10630*/  FFMA.FTZ R12, R33, R5.reuse, -R4 ;  /* 0x00000005210c7223 */ /* 0x080fe20000010804 */
[----:B------:R-:W-:Y:S02]  /*10640*/  HADD2.F32 R40, -RZ, R14.H0_H0 ;  /* 0x2000000eff287230 */ /* 0x000fe40000004100 */
[----:B------:R-:W-:Y:S01]  /*10650*/  FFMA.FTZ R20, R37, R5, R8 ;  /* 0x0000000525147223 */ /* 0x000fe20000010008 */
[----:B------:R-:W-:-:S02]  /*10660*/  HADD2.F32 R27, -RZ, R6.H0_H0 ;  /* 0x20000006ff1b7230 */ /* 0x000fc40000004100 */
[-C--:B------:R-:W-:Y:S01]  /*10670*/  FMUL.FTZ R4, R39, R31.reuse ;  /* 0x0000001f27047220 */ /* 0x080fe20000410000 */
[----:B------:R-:W-:Y:S02]  /*10680*/  HADD2.F32 R6, -RZ, R6.H1_H1 ;  /* 0x30000006ff067230 */ /* 0x000fe40000004100 */
[C---:B------:R-:W-:Y:S01]  /*10690*/  FMUL.FTZ R30, R35.reuse, R31 ;  /* 0x0000001f231e7220 */ /* 0x040fe20000410000 */
[-C--:B------:R-:W-:Y:S01]  /*106a0*/  FMUL.FTZ R5, R42, R10.reuse ;  /* 0x0000000a2a057220 */ /* 0x080fe20000410000 */
[----:B------:R-:W-:Y:S01]  /*106b0*/  FMUL.FTZ R9, R40, R10 ;  /* 0x0000000a28097220 */ /* 0x000fe20000410000 */
[----:B------:R-:W-:Y:S02]  /*106c0*/  HADD2.F32 R10, -RZ, R21.H1_H1 ;  /* 0x30000015ff0a7230 */ /* 0x000fe40000004100 */
[----:B------:R-:W-:Y:S01]  /*106d0*/  FFMA.FTZ R29, R46, R26, R29 ;  /* 0x0000001a2e1d7223 */ /* 0x000fe2000001001d */
[----:B------:R-:W-:Y:S02]  /*106e0*/  HADD2.F32 R31, -RZ, R24.H1_H1 ;  /* 0x30000018ff1f7230 */ /* 0x000fe40000004100 */
[----:B------:R-:W-:Y:S01]  /*106f0*/  FFMA.FTZ R26, R35, R27, -R4 ;  /* 0x0000001b231a7223 */ /* 0x000fe20000010804 */
[----:B------:R-:W-:-:S02]  /*10700*/  HADD2.F32 R8, -RZ, R13.H1_H1 ;  /* 0x3000000dff087230 */ /* 0x000fc40000004100 */
[----:B------:R-:W-:Y:S01]  /*10710*/  FFMA.FTZ R30, R39, R27, R30 ;  /* 0x0000001b271e7223 */ /* 0x000fe2000001001e */
[----:B------:R-:W-:Y:S02]  /*10720*/  HADD2.F32 R21, -RZ, R14.H1_H1 ;  /* 0x3000000eff157230 */ /* 0x000fe40000004100 */
[-C--:B------:R-:W-:Y:S01]  /*10730*/  FFMA.FTZ R27, R40, R6.reuse, -R5 ;  /* 0x00000006281b7223 */ /* 0x080fe20000010805 */
[--C-:B------:R-:W-:Y:S02]  /*10740*/  HADD2.F32 R28, -RZ, R7.reuse.H0_H0 ;  /* 0x20000007ff1c7230 */ /* 0x100fe40000004100 */
[----:B------:R-:W-:Y:S01]  /*10750*/  FFMA.FTZ R13, R42, R6, R9 ;  /* 0x000000062a0d7223 */ /* 0x000fe20000010009 */
        /* <DEDUP_REMOVED lines=19> */
.L_x_762:
[----:B------:R-:W-:Y:S05]  /*10890*/  BSYNC B0 ;  /* 0x0000000000007941 */ /* 0x000fea0003800000 */
.L_x_743:
[----:B------:R-:W-:Y:S01]  /*108a0*/  @!PT LDS RZ, [RZ] ;  /* 0x00000000fffff984 */ /* 0x000fe20000000800 */
[----:B------:R-:W-:Y:S01]  /*108b0*/  @!PT LDS RZ, [RZ] ;  /* 0x00000000fffff984 */ /* 0x000fe20000000800 */
[----:B------:R-:W-:Y:S01]  /*108c0*/  @!PT LDS RZ, [RZ] ;  /* 0x00000000fffff984 */ /* 0x000fe20000000800 */
[----:B------:R-:W-:Y:S01]  /*108d0*/  @!PT LDS RZ, [RZ] ;  /* 0x00000000fffff984 */ /* 0x000fe20000000800 */
[----:B------:R5:W-:Y:S06]  /*108e0*/  MEMBAR.ALL.CTA ;  /* 0x0000000000007992 */ /* 0x000bec0000008000 */
[----:B-----5:R-:W5:Y:S01]  /*108f0*/  FENCE.VIEW.ASYNC.S ;  /* 0x00000000000073c6 */ /* 0x020f620000000000 */
[----:B------:R-:W-:Y:S05]  /*10900*/  WARPSYNC.ALL ;  /* 0x0000000000007948 */ /* 0x000fea0003800000 */
[----:B-----5:R-:W-:Y:S06]  /*10910*/  BAR.SYNC.DEFER_BLOCKING 0xd, 0x100 ;  /* 0x0344000000007b1d */ /* 0x020fec0000010000 */
.L_x_741:
[----:B0-----:R-:W5:Y:S02]  /*10920*/  LDL R0, [R1+0x14] ;  /* 0x0000140001007983 */ /* 0x001f640000100800 */
[----:B-----5:R-:W-:-:S13]  /*10930*/  R2UR UR4, R0 ;  /* 0x00000000000472ca */ /* 0x020fda00000e0000 */
[----:B------:R-:W-:-:S05]  /*10940*/  IMAD.U32 R0, RZ, RZ, UR4 ;  /* 0x00000004ff007e24 */ /* 0x000fca000f8e00ff */
[----:B------:R-:W-:-:S13]  /*10950*/  ISETP.NE.AND P0, PT, R0, 0x3, PT ;  /* 0x000000030000780c */ /* 0x000fda0003f05270 */
[----:B------:R-:W-:Y:S05]  /*10960*/  @!P0 BRA `(.L_x_788) ;  /* 0x0000000000048947 */ /* 0x000fea0003800000 */
[----:B------:R-:W-:Y:S01]  /*10970*/  BPT.TRAP 0x1 ;  /* 0x000000040000795c */ /* 0x000fe20000300000 */
.L_x_788:
[----:B------:R-:W-:Y:S01]  /*10980*/  IMAD R0, R214, 0x8, R2 ;  /* 0x00000008d6007824 */ /* 0x000fe200078e0202 */
[----:B-1----:R-:W-:-:S04]  /*10990*/  SHF.L.U32 R3, R216, 0x1f, RZ ;  /* 0x0000001fd8037819 */ /* 0x002fc800000006ff */
[----:B------:R0:W1:Y:S01]  /*109a0*/  SYNCS.PHASECHK.TRANS64.TRYWAIT P2, [R0+URZ+0x36830], R3 ;  /* 0x03683003000075a7 */ /* 0x000062000804017f */
[----:B------:R-:W-:Y:S05]  /*109b0*/  @!P0 BRA `(.L_x_789) ;  /* 0x0000000000048947 */ /* 0x000fea0003800000 */
[----:B------:R-:W-:Y:S01]  /*109c0*/  BPT.TRAP 0x1 ;  /* 0x000000040000795c */ /* 0x000fe20000300000 */
.L_x_789:
[----:B--234-:R-:W2:Y:S01]  /*109d0*/  S2R R4, SR_TID.X ;  /* 0x0000000000047919 */ /* 0x01cea20000002100 */
[----:B------:R-:W-:Y:S01]  /*109e0*/  IMAD.MOV.U32 R119, RZ, RZ, RZ ;  /* 0x000000ffff777224 */ /* 0x000fe200078e00ff */
[----:B--2---:R-:W-:-:S04]  /*109f0*/  LOP3.LUT R4, R4, 0x7f, RZ, 0xc0, !PT ;  /* 0x0000007f04047812 */ /* 0x004fc800078ec0ff */
[----:B------:R-:W-:Y:S01]  /*10a00*/  ISETP.NE.AND P1, PT, R4, RZ, PT ;  /* 0x000000ff0400720c */ /* 0x000fe20003f25270 */
[----:B-1----:R-:W-:-:S12]  /*10a10*/  @P2 BRA `(.L_x_790) ;  /* 0x0000000000082947 */ /* 0x002fd80003800000 */
[----:B------:R-:W1:Y:S02]  /*10a20*/  SYNCS.PHASECHK.TRANS64.TRYWAIT P2, [R0+URZ+0x36830], R3 ;  /* 0x03683003000075a7 */ /* 0x000e64000804017f */
[----:B-1----:R-:W-:Y:S05]  /*10a30*/  @!P2 BRA `(.L_x_791) ;  /* 0x000001680020a947 */ /* 0x002fea0003800000 */
.L_x_790:
[----:B------:R-:W-:Y:S05]  /*10a40*/  WARPSYNC.ALL ;  /* 0x0000000000007948 */ /* 0x000fea0003800000 */
[----:B01----:R-:W-:Y:S01]  /*10a50*/  IADD3 R3, R2, 0x21400, RZ ;  /* 0x0002140002037810 */ /* 0x003fe20007ffe0ff */
[----:B------:R-:W-:Y:S01]  /*10a60*/  IMAD.MOV.U32 R5, RZ, RZ, 0x40000040 ;  /* 0x40000040ff057424 */ /* 0x000fe200078e00ff */
[----:B------:R-:W-:Y:S01]  /*10a70*/  R2UR UR24, R36 ;  /* 0x00000000241872ca */ /* 0x000fe200000e0000 */
[----:B------:R-:W-:Y:S01]  /*10a80*/  WARPGROUP.ARRIVE ;  /* 0x00000000000079c5 */ /* 0x000fe20000000000 */
[----:B------:R-:W-:Y:S01]  /*10a90*/  SHF.R.U32.HI R3, RZ, 0x4, R3 ;  /* 0x00000004ff037819 */ /* 0x000fe20000011603 */
[----:B------:R-:W-:Y:S01]  /*10aa0*/  UMOV UR5, 0x40000040 ;  /* 0x4000004000057882 */ /* 0x000fe20000000000 */
[----:B------:R-:W-:Y:S01]  /*10ab0*/  R2UR UR7, R5 ;  /* 0x00000000050772ca */ /* 0x000fe200000e0000 */
[----:B------:R-:W-:Y:S01]  /*10ac0*/  IMAD.MOV.U32 R7, RZ, RZ, 0x40000040 ;  /* 0x40000040ff077424 */ /* 0x000fe200078e00ff */
[----:B------:R-:W-:Y:S01]  /*10ad0*/  LOP3.LUT R3, R3, 0x3fff, RZ, 0xc0, !PT ;  /* 0x00003fff03037812 */ /* 0x000fe200078ec0ff */
[----:B------:R-:W-:Y:S01]  /*10ae0*/  UMOV UR27, UR5 ;  /* 0x00000005001b7c82 */ /* 0x000fe20008000000 */
[----:B------:R-:W-:Y:S01]  /*10af0*/  IMAD.MOV.U32 R9, RZ, RZ, 0x40000040 ;  /* 0x40000040ff097424 */ /* 0x000fe200078e00ff */
[----:B------:R-:W-:Y:S01]  /*10b00*/  UMOV UR17, UR27 ;  /* 0x0000001b00117c82 */ /* 0x000fe20008000000 */
[----:B------:R-:W-:Y:S01]  /*10b10*/  LOP3.LUT R21, R3, 0x10000, RZ, 0xfc, !PT ;  /* 0x0001000003157812 */ /* 0x000fe200078efcff */
[----:B------:R-:W-:Y:S01]  /*10b20*/  UMOV UR21, UR27 ;  /* 0x0000001b00157c82 */ /* 0x000fe20008000000 */
[----:B------:R-:W-:Y:S01]  /*10b30*/  R2UR UR19, R7 ;  /* 0x00000000071372ca */ /* 0x000fe200000e0000 */
[----:B------:R-:W-:Y:S01]  /*10b40*/  ULOP3.LUT UR24, UR24, 0x10000, URZ, 0xfc, !UPT ;  /* 0x0001000018187892 */ /* 0x000fe2000f8efc3f */
[----:B------:R-:W-:Y:S01]  /*10b50*/  R2UR UR23, R9 ;  /* 0x00000000091772ca */ /* 0x000fe200000e0000 */
[----:B------:R-:W-:Y:S01]  /*10b60*/  IMAD R4, R214, 0xa80, R21 ;  /* 0x00000a80d6047824 */ /* 0x000fe200078e0215 */
[----:B------:R-:W-:Y:S01]  /*10b70*/  MOV R11, 0x40000040 ;  /* 0x40000040000b7802 */ /* 0x000fe20000000f00 */
[----:B------:R-:W-:Y:S01]  /*10b80*/  IMAD.MOV.U32 R7, RZ, RZ, 0x40000040 ;  /* 0x40000040ff077424 */ /* 0x000fe200078e00ff */
[----:B------:R-:W-:Y:S01]  /*10b90*/  UMOV UR9, UR27 ;  /* 0x0000001b00097c82 */ /* 0x000fe20008000000 */
[C---:B------:R-:W-:Y:S01]  /*10ba0*/  VIADD R8, R4.reuse, 0x100 ;  /* 0x0000010004087836 */ /* 0x040fe20000000000 */
[C---:B------:R-:W-:Y:S01]  /*10bb0*/  R2UR UR6, R4.reuse ;  /* 0x00000000040672ca */ /* 0x040fe200000e0000 */
[----:B------:R-:W-:Y:S01]  /*10bc0*/  UMOV UR4, UR24 ;  /* 0x0000001800047c82 */ /* 0x000fe20008000000 */
[----:B------:R-:W-:Y:S01]  /*10bd0*/  IADD3 R6, R4, 0x80, RZ ;  /* 0x0000008004067810 */ /* 0x000fe20007ffe0ff */
[----:B------:R-:W-:Y:S01]  /*10be0*/  UMOV UR26, UR4 ;  /* 0x00000004001a7c82 */ /* 0x000fe20008000000 */
[----:B------:R-:W-:Y:S01]  /*10bf0*/  R2UR UR22, R8 ;  /* 0x00000000081672ca */ /* 0x000fe200000e0000 */
[----:B------:R-:W-:Y:S01]  /*10c00*/  UMOV UR16, UR26 ;  /* 0x0000001a00107c82 */ /* 0x000fe20008000000 */
[----:B------:R-:W-:Y:S01]  /*10c10*/  R2UR UR18, R6 ;  /* 0x00000000061272ca */ /* 0x000fe200000e0000 */
[----:B------:R-:W-:Y:S01]  /*10c20*/  UMOV UR20, UR26 ;  /* 0x0000001a00147c82 */ /* 0x000fe20008000000 */
[C---:B------:R-:W-:Y:S01]  /*10c30*/  VIADD R6, R4.reuse, 0x180 ;  /* 0x0000018004067836 */ /* 0x040fe20000000000 */
[----:B------:R-:W-:Y:S01]  /*10c40*/  IADD3 R10, R4, 0x200, RZ ;  /* 0x00000200040a7810 */ /* 0x000fe20007ffe0ff */
[----:B------:R-:W-:Y:S01]  /*10c50*/  IMAD.U32 R14, RZ, RZ, UR4 ;  /* 0x00000004ff0e7e24 */ /* 0x000fe2000f8e00ff */
[----:B------:R-:W-:Y:S01]  /*10c60*/  R2UR UR11, R11 ;  /* 0x000000000b0b72ca */ /* 0x000fe200000e0000 */
[----:B------:R-:W-:Y:S01]  /*10c70*/  IMAD.U32 R15, RZ, RZ, UR5 ;  /* 0x00000005ff0f7e24 */ /* 0x000fe2000f8e00ff */
[----:B------:R-:W-:Y:S01]  /*10c80*/  HGMMA.64x16x16.F32 R72, gdesc[UR4], RZ, !UPT, gsb0 ;  /* 0x00200000044879f0 */ /* 0x000fe2000c0008ff */
[----:B------:R-:W-:Y:S01]  /*10c90*/  R2UR UR6, R6 ;  /* 0x00000000060672ca */ /* 0x000fe200000e0000 */
[----:B------:R-:W-:Y:S01]  /*10ca0*/  UMOV UR4, UR26 ;  /* 0x0000001a00047c82 */ /* 0x000fe20008000000 */
[----:B------:R-:W-:Y:S01]  /*10cb0*/  R2UR UR7, R7 ;  /* 0x00000000070772ca */ /* 0x000fe200000e0000 */
[----:B------:R-:W-:Y:S01]  /*10cc0*/  UMOV UR5, UR27 ;  /* 0x0000001b00057c82 */ /* 0x000fe20008000000 */
[----:B------:R-:W-:Y:S01]  /*10cd0*/  R2UR UR10, R10 ;  /* 0x000000000a0a72ca */ /* 0x000fe200000e0000 */
[----:B------:R-:W-:Y:S01]  /*10ce0*/  UMOV UR8, UR26 ;  /* 0x0000001a00087c82 */ /* 0x000fe20008000000 */
[C---:B------:R-:W-:Y:S01]  /*10cf0*/  VIADD R8, R4.reuse, 0x280 ;  /* 0x0000028004087836 */ /* 0x040fe20000000000 */
[----:B------:R-:W-:Y:S01]  /*10d00*/  UMOV UR12, UR26 ;  /* 0x0000001a000c7c82 */ /* 0x000fe20008000000 */
[----:B------:R-:W-:Y:S01]  /*10d10*/  IMAD.MOV.U32 R9, RZ, RZ, 0x40000040 ;  /* 0x40000040ff097424 */ /* 0x000fe200078e00ff */
[----:B------:R-:W-:Y:S01]  /*10d20*/  UMOV UR13, UR27 ;  /* 0x0000001b000d7c82 */ /* 0x000fe20008000000 */
[----:B------:R-:W-:Y:S01]  /*10d30*/  VIADD R6, R4, 0x300 ;  /* 0x0000030004067836 */ /* 0x000fe20000000000 */
[----:B------:R-:W-:Y:S01]  /*10d40*/  R2UR UR14, R8 ;  /* 0x00000000080e72ca */ /* 0x000fe200000e0000 */
[----:B------:R-:W-:Y:S01]  /*10d50*/  VIADD R8, R4, 0x2 ;  /* 0x0000000204087836 */ /* 0x000fe20000000000 */
[----:B------:R-:W-:Y:S01]  /*10d60*/  R2UR UR15, R9 ;  /* 0x00000000090f72ca */ /* 0x000fe200000e0000 */
[----:B------:R-:W-:Y:S01]  /*10d70*/  IMAD.MOV.U32 R9, RZ, RZ, 0x40000040 ;  /* 0x40000040ff097424 */ /* 0x000fe200078e00ff */
[----:B------:R-:W-:Y:S01]  /*10d80*/  MOV R7, 0x40000040 ;  /* 0x4000004000077802 */ /* 0x000fe20000000f00 */
[----:B------:R-:W-:Y:S01]  /*10d90*/  UMOV UR29, 0x40000040 ;  /* 0x40000040001d7882 */ /* 0x000fe20000000000 */
[----:B------:R-:W-:Y:S01]  /*10da0*/  R2UR UR30, R8 ;  /* 0x00000000081e72ca */ /* 0x000fe200000e0000 */
[C---:B------:R-:W-:Y:S01]  /*10db0*/  VIADD R8, R4.reuse, 0x102 ;  /* 0x0000010204087836 */ /* 0x040fe20000000000 */
[----:B------:R-:W-:Y:S01]  /*10dc0*/  R2UR UR31, R9 ;  /* 0x00000000091f72ca */ /* 0x000fe200000e0000 */
[----:B------:R-:W-:Y:S01]  /*10dd0*/  IMAD.MOV.U32 R9, RZ, RZ, 0x40000040 ;  /* 0x40000040ff097424 */ /* 0x000fe200078e00ff */
[----:B------:R-:W-:Y:S01]  /*10de0*/  IADD3 R10, R4, 0x202, RZ ;  /* 0x00000202040a7810 */ /* 0x000fe20007ffe0ff */
[----:B------:R0:W-:Y:S01]  /*10df0*/  STL.64 [R1+0x48], R14 ;  /* 0x0000480e01007387 */ /* 0x0001e20000100a00 */
[----:B------:R-:W-:-:S02]  /*10e00*/  MOV R11, 0x40000040 ;  /* 0x40000040000b7802 */ /* 0x000fc40000000f00 */
[----:B------:R-:W-:Y:S01]  /*10e10*/  P2R R13, PR, RZ, 0x1 ;  /* 0x00000001ff0d7803 */ /* 0x000fe20000000000 */
[----:B0-----:R-:W-:Y:S01]  /*10e20*/  IMAD.U32 R15, RZ, RZ, UR29 ;  /* 0x0000001dff0f7e24 */ /* 0x001fe2000f8e00ff */
[----:B------:R-:W-:Y:S02]  /*10e30*/  WARPGROUP.DEPBAR.LE gsb0, 0x0 ;  /* 0x00008000000079c5 */ /* 0x000fe40000010000 */
[----:B------:R-:W-:-:S06]  /*10e40*/  WARPGROUP.ARRIVE ;  /* 0x00000000000079c5 */ /* 0x000fcc0000000000 */
[----:B------:R-:W-:Y:S01]  /*10e50*/  HGMMA.64x16x16.F32 R64, gdesc[UR16], RZ, !UPT, gsb0 ;  /* 0x00200000104079f0 */ /* 0x000fe2000c0008ff */
[----:B------:R-:W-:Y:S01]  /*10e60*/  R2UR UR18, R6 ;  /* 0x00000000061272ca */ /* 0x000fe200000e0000 */
[----:B------:R-:W-:Y:S01]  /*10e70*/  UMOV UR16, UR26 ;  /* 0x0000001a00107c82 */ /* 0x000fe20008000000 */
[----:B------:R-:W-:Y:S01]  /*10e80*/  R2UR UR19, R7 ;  /* 0x00000000071372ca */ /* 0x000fe200000e0000 */
[----:B------:R-:W-:Y:S01]  /*10e90*/  UMOV UR17, UR27 ;  /* 0x0000001b00117c82 */ /* 0x000fe20008000000 */
[----:B------:R-:W-:Y:S01]  /*10ea0*/  IMAD.MOV.U32 R7, RZ, RZ, 0x40000040 ;  /* 0x40000040ff077424 */ /* 0x000fe200078e00ff */
[----:B------:R-:W-:Y:S01]  /*10eb0*/  IADD3 R6, R4, 0x82, RZ ;  /* 0x0000008204067810 */ /* 0x000fe20007ffe0ff */
[----:B------:R-:W-:Y:S01]  /*10ec0*/  UMOV UR27, UR29 ;  /* 0x0000001d001b7c82 */ /* 0x000fe20008000000 */
[----:B------:R-:W-:Y:S02]  /*10ed0*/  WARPGROUP.DEPBAR.LE gsb0, 0x0 ;  /* 0x00008000000079c5 */ /* 0x000fe40000010000 */
[----:B------:R-:W-:-:S06]  /*10ee0*/  WARPGROUP.ARRIVE ;  /* 0x00000000000079c5 */ /* 0x000fcc0000000000 */
[----:B------:R-:W-:Y:S01]  /*10ef0*/  HGMMA.64x16x16.F32 R56, gdesc[UR20], RZ, !UPT, gsb0 ;  /* 0x00200000143879f0 */ /* 0x000fe2000c0008ff */
[----:B------:R-:W-:Y:S01]  /*10f00*/  R2UR UR22, R8 ;  /* 0x00000000081672ca */ /* 0x000fe200000e0000 */
[----:B------:R-:W-:Y:S01]  /*10f10*/  UMOV UR21, UR27 ;  /* 0x0000001b00157c82 */ /* 0x000fe20008000000 */
[----:B------:R-:W-:Y:S01]  /*10f20*/  R2UR UR23, R9 ;  /* 0x00000000091772ca */ /* 0x000fe200000e0000 */
[----:B------:R-:W-:Y:S02]  /*10f30*/  VIADD R8, R4, 0x282 ;  /* 0x0000028204087836 */ /* 0x000fe40000000000 */
[----:B------:R-:W-:Y:S01]  /*10f40*/  IMAD.MOV.U32 R9, RZ, RZ, 0x40000040 ;  /* 0x40000040ff097424 */ /* 0x000fe200078e00ff */
[----:B------:R-:W-:Y:S02]  /*10f50*/  WARPGROUP.DEPBAR.LE gsb0, 0x0 ;  /* 0x00008000000079c5 */ /* 0x000fe40000010000 */
[----:B------:R-:W-:-:S06]  /*10f60*/  WARPGROUP.ARRIVE ;  /* 0x00000000000079c5 */ /* 0x000fcc0000000000 */
[----:B------:R-:W-:Y:S01]  /*10f70*/  HGMMA.64x16x16.F32 R48, gdesc[UR4], RZ, !UPT, gsb0 ;  /* 0x00200000043079f0 */ /* 0x000fe2000c0008ff */
[----:B------:R-:W-:Y:S01]  /*10f80*/  UIADD3 UR4, UR24, 0x2, URZ ;  /* 0x0000000218047890 */ /* 0x000fe2000fffe03f */
[----:B------:R-:W-:-:S06]  /*10f90*/  UMOV UR5, UR27 ;  /* 0x0000001b00057c82 */ /* 0x000fcc0008000000 */
[----:B------:R-:W-:Y:S02]  /*10fa0*/  UMOV UR28, UR4 ;  /* 0x00000004001c7c82 */ /* 0x000fe40008000000 */
[----:B------:R-:W-:Y:S01]  /*10fb0*/  UMOV UR26, UR28 ;  /* 0x0000001c001a7c82 */ /* 0x000fe20008000000 */
[----:B------:R-:W-:Y:S01]  /*10fc0*/  IMAD.U32 R14, RZ, RZ, UR28 ;  /* 0x0000001cff0e7e24 */ /* 0x000fe2000f8e00ff */
[----:B------:R-:W-:Y:S01]  /*10fd0*/  UMOV UR20, UR26 ;  /* 0x0000001a00147c82 */ /* 0x000fe20008000000 */
[----:B------:R-:W-:-:S03]  /*10fe0*/  UMOV UR4, UR26 ;  /* 0x0000001a00047c82 */ /* 0x000fc60008000000 */
[----:B------:R0:W-:Y:S01]  /*10ff0*/  STL.64 [R1+0x40], R14 ;  /* 0x0000400e01007387 */ /* 0x0001e20000100a00 */
[----:B------:R-:W-:Y:S02]  /*11000*/  WARPGROUP.DEPBAR.LE gsb0, 0x0 ;  /* 0x00008000000079c5 */ /* 0x000fe40000010000 */
[----:B------:R-:W-:-:S06]  /*11010*/  WARPGROUP.ARRIVE ;  /* 0x00000000000079c5 */ /* 0x000fcc0000000000 */
[----:B------:R-:W-:Y:S01]  /*11020*/  HGMMA.64x16x16.F32 R40, gdesc[UR8], RZ, !UPT, gsb0 ;  /* 0x00200000082879f0 */ /* 0x000fe2000c0008ff */
[----:B------:R-:W-:Y:S01]  /*11030*/  R2UR UR10, R10 ;  /* 0x000000000a0a72ca */ /* 0x000fe200000e0000 */
[----:B------:R-:W-:Y:S01]  /*11040*/  UMOV UR8, UR26 ;  /* 0x0000001a00087c82 */ /* 0x000fe20008000000 */
[----:B------:R-:W-:Y:S01]  /*11050*/  R2UR UR11, R11 ;  /* 0x000000000b0b72ca */ /* 0x000fe200000e0000 */
[----:B------:R-:W-:Y:S01]  /*11060*/  UMOV UR9, UR27 ;  /* 0x0000001b00097c82 */ /* 0x000fe20008000000 */
[----:B------:R-:W-:Y:S02]  /*11070*/  IADD3 R10, R4, 0x204, RZ ;  /* 0x00000204040a7810 */ /* 0x000fe40007ffe0ff */
[----:B------:R-:W-:Y:S01]  /*11080*/  MOV R11, 0x40000040 ;  /* 0x40000040000b7802 */ /* 0x000fe20000000f00 */
[----:B------:R-:W-:Y:S02]  /*11090*/  WARPGROUP.DEPBAR.LE gsb0, 0x0 ;  /* 0x00008000000079c5 */ /* 0x000fe40000010000 */
[----:B------:R-:W-:-:S06]  /*110a0*/  WARPGROUP.ARRIVE ;  /* 0x00000000000079c5 */ /* 0x000fcc0000000000 */
[----:B------:R-:W-:Y:S01]  /*110b0*/  HGMMA.64x16x16.F32 R32, gdesc[UR12], RZ, !UPT, gsb0 ;  /* 0x002000000c2079f0 */ /* 0x000fe2000c0008ff */
[----:B------:R-:W-:Y:S01]  /*110c0*/  R2UR UR14, R8 ;  /* 0x00000000080e72ca */ /* 0x000fe200000e0000 */
[----:B------:R-:W-:Y:S01]  /*110d0*/  UMOV UR12, UR26 ;  /* 0x0000001a000c7c82 */ /* 0x000fe20008000000 */
[----:B------:R-:W-:Y:S01]  /*110e0*/  R2UR UR15, R9 ;  /* 0x00000000090f72ca */ /* 0x000fe200000e0000 */
[----:B------:R-:W-:Y:S01]  /*110f0*/  UMOV UR13, UR27 ;  /* 0x0000001b000d7c82 */ /* 0x000fe20008000000 */
[----:B------:R-:W-:Y:S02]  /*11100*/  VIADD R8, R4, 0x4 ;  /* 0x0000000404087836 */ /* 0x000fe40000000000 */
[----:B------:R-:W-:Y:S01]  /*11110*/  IMAD.MOV.U32 R9, RZ, RZ, 0x40000040 ;  /* 0x40000040ff097424 */ /* 0x000fe200078e00ff */
        /* <DEDUP_REMOVED lines=8> */
[----:B------:R-:W-:-:S03]  /*111a0*/  IMAD.MOV.U32 R7, RZ, RZ, 0x40000040 ;  /* 0x40000040ff077424 */ /* 0x000fc600078e00ff */
[----:B------:R-:W-:Y:S01]  /*111b0*/  R2UR UR6, R6 ;  /* 0x00000000060672ca */ /* 0x000fe200000e0000 */
[----:B------:R-:W-:Y:S01]  /*111c0*/  VIADD R6, R4, 0x302 ;  /* 0x0000030204067836 */ /* 0x000fe20000000000 */
[----:B------:R-:W-:Y:S02]  /*111d0*/  R2UR UR7, R7 ;  /* 0x00000000070772ca */ /* 0x000fe400000e0000 */
[----:B------:R-:W-:Y:S01]  /*111e0*/  MOV R7, 0x40000040 ;  /* 0x4000004000077802 */ /* 0x000fe20000000f00 */
[----:B------:R-:W-:Y:S02]  /*111f0*/  WARPGROUP.DEPBAR.LE gsb0, 0x0 ;  /* 0x00008000000079c5 */ /* 0x000fe40000010000 */
[----:B------:R-:W-:-:S06]  /*11200*/  WARPGROUP.ARRIVE ;  /* 0x00000000000079c5 */ /* 0x000fcc0000000000 */
[----:B------:R-:W-:Y:S01]  /*11210*/  HGMMA.64x16x16.F32 R72, gdesc[UR28], R72, gsb0 ;  /* 0x002000001c4879f0 */ /* 0x000fe20008000848 */
[----:B------:R-:W-:Y:S01]  /*11220*/  R2UR UR30, R8 ;  /* 0x00000000081e72ca */ /* 0x000fe200000e0000 */
[----:B------:R-:W-:Y:S01]  /*11230*/  UMOV UR29, 0x40000040 ;  /* 0x40000040001d7882 */ /* 0x000fe20000000000 */
[----:B------:R-:W-:Y:S01]  /*11240*/  R2UR UR31, R9 ;  /* 0x00000000091f72ca */ /* 0x000fe200000e0000 */
[----:B------:R-:W-:Y:S02]  /*11250*/  VIADD R8, R4, 0x104 ;  /* 0x0000010404087836 */ /* 0x000fe40000000000 */
[----:B------:R-:W-:Y:S02]  /*11260*/  IMAD.MOV.U32 R9, RZ, RZ, 0x40000040 ;  /* 0x40000040ff097424 */ /* 0x000fe400078e00ff */
[----:B0-----:R-:W-:Y:S01]  /*11270*/  IMAD.U32 R15, RZ, RZ, UR29 ;  /* 0x0000001dff0f7e24 */ /* 0x001fe2000f8e00ff */
[----:B------:R-:W-:Y:S02]  /*11280*/  WARPGROUP.DEPBAR.LE gsb0, 0x0 ;  /* 0x00008000000079c5 */ /* 0x000fe40000010000 */
[----:B------:R-:W-:-:S06]  /*11290*/  WARPGROUP.ARRIVE ;  /* 0x00000000000079c5 */ /* 0x000fcc0000000000 */
[----:B------:R-:W-:Y:S01]  /*112a0*/  HGMMA.64x16x16.F32 R64, gdesc[UR16], R64, gsb0 ;  /* 0x00200000104079f0 */ /* 0x000fe20008000840 */
        /* <DEDUP_REMOVED lines=9> */
[----:B------:R-:W-:Y:S01]  /*11340*/  HGMMA.64x16x16.F32 R56, gdesc[UR20], R56, gsb0 ;  /* 0x00200000143879f0 */ /* 0x000fe20008000838 */
[----:B------:R-:W-:Y:S01]  /*11350*/  R2UR UR22, R8 ;  /* 0x00000000081672ca */ /* 0x000fe200000e0000 */
[----:B------:R-:W-:Y:S01]  /*11360*/  UMOV UR21, UR27 ;  /* 0x0000001b00157c82 */ /* 0x000fe20008000000 */
[----:B------:R-:W-:Y:S01]  /*11370*/  R2UR UR23, R9 ;  /* 0x00000000091772ca */ /* 0x000fe200000e0000 */
[----:B------:R-:W-:Y:S02]  /*11380*/  VIADD R8, R4, 0x284 ;  /* 0x0000028404087836 */ /* 0x000fe40000000000 */
[----:B------:R-:W-:Y:S01]  /*11390*/  IMAD.MOV.U32 R9, RZ, RZ, 0x40000040 ;  /* 0x40000040ff097424 */ /* 0x000fe200078e00ff */
[----:B------:R-:W-:Y:S02]  /*113a0*/  WARPGROUP.DEPBAR.LE gsb0, 0x0 ;  /* 0x00008000000079c5 */ /* 0x000fe40000010000 */
[----:B------:R-:W-:-:S06]  /*113b0*/  WARPGROUP.ARRIVE ;  /* 0x00000000000079c5 */ /* 0x000fcc0000000000 */
[----:B------:R-:W-:Y:S01]  /*113c0*/  HGMMA.64x16x16.F32 R48, gdesc[UR4], R48, gsb0 ;  /* 0x00200000043079f0 */ /* 0x000fe20008000830 */
        /* <DEDUP_REMOVED lines=10> */
[----:B------:R-:W-:Y:S01]  /*11470*/  HGMMA.64x16x16.F32 R40, gdesc[UR8], R40, gsb0 ;  /* 0x00200000082879f0 */ /* 0x000fe20008000828 */
        /* <DEDUP_REMOVED lines=8> */
[----:B------:R-:W-:Y:S01]  /*11500*/  HGMMA.64x16x16.F32 R32, gdesc[UR12], R32, gsb0 ;  /* 0x002000000c2079f0 */ /* 0x000fe20008000820 */
        /* <DEDUP_REMOVED lines=193> */
[----:B------:R-:W-:Y:S01]  /*12120*/  UMOV UR4, UR26 ;  /* 0x0000001a00047c82 */ /* 0x000fe20008000000 */
[----:B------:R-:W-:Y:S01]  /*12130*/  UIADD3 UR52, UR24, 0x406, URZ ;  /* 0x0000040618347890 */ /* 0x000fe2000fffe03f */
[----:B------:R-:W-:Y:S01]  /*12140*/  UMOV UR53, 0x40000040 ;  /* 0x4000004000357882 */ /* 0x000fe20000000000 */
[----:B------:R-:W-:Y:S01]  /*12150*/  UIADD3 UR48, UR24, 0x800, URZ ;  /* 0x0000080018307890 */ /* 0x000fe2000fffe03f */
[----:B------:R0:W-:Y:S01]  /*12160*/  STL.64 [R1+0x20], R14 ;  /* 0x0000200e01007387 */ /* 0x0001e20000100a00 */
[----:B------:R-:W-:Y:S01]  /*12170*/  UMOV UR49, 0x40000040 ;  /* 0x4000004000317882 */ /* 0x000fe20000000000 */
[----:B------:R-:W-:Y:S01]  /*12180*/  UIADD3 UR44, UR24, 0x802, URZ ;  /* 0x00000802182c7890 */ /* 0x000fe2000fffe03f */
[----:B------:R-:W-:Y:S01]  /*12190*/  UMOV UR45, 0x40000040 ;  /* 0x40000040002d7882 */ /* 0x000fe20000000000 */
[----:B------:R-:W-:Y:S01]  /*121a0*/  UIADD3 UR40, UR24, 0x804, URZ ;  /* 0x0000080418287890 */ /* 0x000fe2000fffe03f */
[----:B------:R-:W2:Y:S01]  /*121b0*/  LDL R80, [R1+0x88] ;  /* 0x0000880001507983 */ /* 0x000ea20000100800 */
[----:B------:R-:W-:-:S02]  /*121c0*/  WARPGROUP.DEPBAR.LE gsb0, 0x0 ;  /* 0x00008000000079c5 */ /* 0x000fc40000010000 */
[----:B------:R-:W-:-:S06]  /*121d0*/  WARPGROUP.ARRIVE ;  /* 0x00000000000079c5 */ /* 0x000fcc0000000000 */
[----:B------:R-:W-:Y:S01]  /*121e0*/  HGMMA.64x16x16.F32 R40, gdesc[UR8], R40, gsb0 ;  /* 0x00200000082879f0 */ /* 0x000fe20008000828 */
[----:B------:R-:W-:Y:S01]  /*121f0*/  R2UR UR10, R10 ;  /* 0x000000000a0a72ca */ /* 0x000fe200000e0000 */
[----:B------:R-:W-:Y:S01]  /*12200*/  UMOV UR8, UR26 ;  /* 0x0000001a00087c82 */ /* 0x000fe20008000000 */
[----:B------:R-:W-:Y:S01]  /*12210*/  R2UR UR11, R11 ;  /* 0x000000000b0b72ca */ /* 0x000fe200000e0000 */
[----:B------:R-:W-:Y:S01]  /*12220*/  UMOV UR9, UR27 ;  /* 0x0000001b00097c82 */ /* 0x000fe20008000000 */
        /* <DEDUP_REMOVED lines=28> */
[----:B------:R-:W-:Y:S02]  /*123f0*/  WARPGROUP.DEPBAR.LE gsb0, 0x0 ;  /* 0x00008000000079c5 */ /* 0x000fe40000010000 */
[----:B------:R-:W-:Y:S01]  /*12400*/  WARPGROUP.ARRIVE ;  /* 0x00000000000079c5 */ /* 0x000fe20000000000 */
[C---:B------:R-:W-:Y:S01]  /*12410*/  VIADD R8, R4.reuse, 0x484 ;  /* 0x0000048404087836 */ /* 0x040fe20000000000 */
[----:B------:R-:W-:Y:S01]  /*12420*/  IADD3 R10, R4, 0x584, RZ ;  /* 0x00000584040a7810 */ /* 0x000fe20007ffe0ff */
[----:B------:R-:W-:Y:S01]  /*12430*/  UMOV UR41, 0x40000040 ;  /* 0x4000004000297882 */ /* 0x000fe20000000000 */
[----:B------:R-:W-:Y:S01]  /*12440*/  MOV R11, 0x40000040 ;  /* 0x40000040000b7802 */ /* 0x000fe20000000f00 */
[----:B------:R-:W-:Y:S01]  /*12450*/  UIADD3 UR36, UR24, 0x806, URZ ;  /* 0x0000080618247890 */ /* 0x000fe2000fffe03f */
[----:B------:R-:W-:Y:S01]  /*12460*/  HGMMA.64x16x16.F32 R64, gdesc[UR16], R64, gsb0 ;  /* 0x00200000104079f0 */ /* 0x000fe20008000840 */
[----:B------:R-:W-:Y:S01]  /*12470*/  R2UR UR18, R6 ;  /* 0x00000000061272ca */ /* 0x000fe200000e0000 */
[----:B------:R-:W-:Y:S01]  /*12480*/  UMOV UR16, UR26 ;  /* 0x0000001a00107c82 */ /* 0x000fe20008000000 */
[----:B------:R-:W-:Y:S01]  /*12490*/  R2UR UR19, R7 ;  /* 0x00000000071372ca */ /* 0x000fe200000e0000 */
[----:B------:R-:W-:Y:S01]  /*124a0*/  UMOV UR17, UR27 ;  /* 0x0000001b00117c82 */ /* 0x000fe20008000000 */
[----:B------:R-:W-:Y:S01]  /*124b0*/  UMOV UR37, 0x40000040 ;  /* 0x4000004000257882 */ /* 0x000fe20000000000 */
[----:B0-----:R-:W-:Y:S01]  /*124c0*/  IMAD.U32 R15, RZ, RZ, UR29 ;  /* 0x0000001dff0f7e24 */ /* 0x001fe2000f8e00ff */
[----:B------:R-:W-:-:S02]  /*124d0*/  WARPGROUP.DEPBAR.LE gsb0, 0x0 ;  /* 0x00008000000079c5 */ /* 0x000fc40000010000 */
[----:B------:R-:W-:-:S06]  /*124e0*/  WARPGROUP.ARRIVE ;  /* 0x00000000000079c5 */ /* 0x000fcc0000000000 */
[----:B------:R-:W-:Y:S03]  /*124f0*/  HGMMA.64x16x16.F32 R56, gdesc[UR20], R56, gsb0 ;  /* 0x00200000143879f0 */ /* 0x000fe60008000838 */
[----:B------:R-:W-:Y:S02]  /*12500*/  WARPGROUP.DEPBAR.LE gsb0, 0x0 ;  /* 0x00008000000079c5 */ /* 0x000fe40000010000 */
[----:B------:R-:W-:-:S06]  /*12510*/  WARPGROUP.ARRIVE ;  /* 0x00000000000079c5 */ /* 0x000fcc0000000000 */
[----:B------:R-:W-:Y:S01]  /*12520*/  HGMMA.64x16x16.F32 R48, gdesc[UR4], R48, gsb0 ;  /* 0x00200000043079f0 */ /* 0x000fe20008000830 */
[----:B------:R-:W-:-:S07]  /*12530*/  UIADD3 UR4, UR24, 0x404, URZ ;  /* 0x0000040418047890 */ /* 0x000fce000fffe03f */
[----:B------:R-:W-:Y:S01]  /*12540*/  UMOV UR28, UR4 ;  /* 0x00000004001c7c82 */ /* 0x000fe20008000000 */
[----:B------:R-:W-:Y:S02]  /*12550*/  WARPGROUP.DEPBAR.LE gsb0, 0x0 ;  /* 0x00008000000079c5 */ /* 0x000fe40000010000 */
[----:B------:R-:W-:Y:S01]  /*12560*/  WARPGROUP.ARRIVE ;  /* 0x00000000000079c5 */ /* 0x000fe20000000000 */
[----:B------:R-:W-:Y:S01]  /*12570*/  IMAD.MOV.U32 R7, RZ, RZ, 0x40000040 ;  /* 0x40000040ff077424 */ /* 0x000fe200078e00ff */
[----:B------:R-:W-:Y:S01]  /*12580*/  IADD3 R6, R4, 0x404, RZ ;  /* 0x0000040404067810 */ /* 0x000fe20007ffe0ff */
[----:B------:R-:W-:Y:S01]  /*12590*/  UMOV UR26, UR28 ;  /* 0x0000001c001a7c82 */ /* 0x000fe20008000000 */
[----:B------:R-:W-:Y:S01]  /*125a0*/  UMOV UR27, UR29 ;  /* 0x0000001d001b7c82 */ /* 0x000fe20008000000 */
[----:B------:R-:W-:Y:S01]  /*125b0*/  IMAD.MOV.U32 R9, RZ, RZ, 0x40000040 ;  /* 0x40000040ff097424 */ /* 0x000fe200078e00ff */
[----:B------:R-:W-:Y:S01]  /*125c0*/  HGMMA.64x16x16.F32 R40, gdesc[UR8], R40, gsb0 ;  /* 0x00200000082879f0 */ /* 0x000fe20008000828 */
[----:B------:R-:W-:Y:S01]  /*125d0*/  R2UR UR22, R8 ;  /* 0x00000000081672ca */ /* 0x000fe200000e0000 */
[----:B------:R-:W-:Y:S01]  /*125e0*/  IMAD.U32 R14, RZ, RZ, UR28 ;  /* 0x0000001cff0e7e24 */ /* 0x000fe2000f8e00ff */
[----:B------:R-:W-:-:S02]  /*125f0*/  WARPGROUP.DEPBAR.LE gsb0, 0x0 ;  /* 0x00008000000079c5 */ /* 0x000fc40000010000 */
        /* <DEDUP_REMOVED lines=8> */
[----:B------:R-:W-:Y:S02]  /*12680*/  R2UR UR18, R6 ;  /* 0x00000000061272ca */ /* 0x000fe400000e0000 */
[----:B------:R-:W-:Y:S01]  /*12690*/  R2UR UR19, R7 ;  /* 0x00000000071372ca */ /* 0x000fe200000e0000 */
[----:B------:R-:W-:Y:S01]  /*126a0*/  UMOV UR16, UR26 ;  /* 0x0000001a00107c82 */ /* 0x000fe20008000000 */
[----:B------:R-:W-:Y:S01]  /*126b0*/  UMOV UR17, UR27 ;  /* 0x0000001b00117c82 */ /* 0x000fe20008000000 */
[----:B------:R-:W-:Y:S02]  /*126c0*/  WARPGROUP.DEPBAR.LE gsb0, 0x0 ;  /* 0x00008000000079c5 */ /* 0x000fe40000010000 */
[----:B------:R-:W-:-:S08]  /*126d0*/  WARPGROUP.ARRIVE ;  /* 0x00000000000079c5 */ /* 0x000fd00000000000 */
[----:B------:R-:W-:Y:S01]  /*126e0*/  HGMMA.64x16x16.F32 R64, gdesc[UR16], R64, gsb0 ;  /* 0x00200000104079f0 */ /* 0x000fe20008000840 */
[----:B------:R-:W-:Y:S01]  /*126f0*/  R2UR UR23, R9 ;  /* 0x00000000091772ca */ /* 0x000fe200000e0000 */
[----:B------:R-:W-:Y:S01]  /*12700*/  UMOV UR20, UR26 ;  /* 0x0000001a00147c82 */ /* 0x000fe20008000000 */
[----:B------:R-:W-:Y:S01]  /*12710*/  UMOV UR21, UR27 ;  /* 0x0000001b00157c82 */ /* 0x000fe20008000000 */
[----:B------:R-:W-:Y:S01]  /*12720*/  VIADD R6, R4, 0x504 ;  /* 0x0000050404067836 */ /* 0x000fe20000000000 */
[----:B------:R-:W-:Y:S02]  /*12730*/  WARPGROUP.DEPBAR.LE gsb0, 0x0 ;  /* 0x00008000000079c5 */ /* 0x000fe40000010000 */
[----:B------:R-:W-:-:S07]  /*12740*/  WARPGROUP.ARRIVE ;  /* 0x00000000000079c5 */ /* 0x000fce0000000000 */
[----:B------:R-:W-:Y:S01]  /*12750*/  HGMMA.64x16x16.F32 R56, gdesc[UR20], R56, gsb0 ;  /* 0x00200000143879f0 */ /* 0x000fe20008000838 */
[----:B------:R-:W-:Y:S01]  /*12760*/  IMAD.MOV.U32 R7, RZ, RZ, 0x40000040 ;  /* 0x40000040ff077424 */ /* 0x000fe200078e00ff */
[----:B------:R-:W-:-:S04]  /*12770*/  R2UR UR6, R6 ;  /* 0x00000000060672ca */ /* 0x000fc800000e0000 */
[----:B------:R-:W-:Y:S01]  /*12780*/  R2UR UR7, R7 ;  /* 0x00000000070772ca */ /* 0x000fe200000e0000 */
[----:B------:R-:W-:Y:S01]  /*12790*/  UMOV UR4, UR26 ;  /* 0x0000001a00047c82 */ /* 0x000fe20008000000 */
[----:B------:R-:W-:Y:S01]  /*127a0*/  UMOV UR5, UR27 ;  /* 0x0000001b00057c82 */ /* 0x000fe20008000000 */
[----:B------:R-:W-:Y:S02]  /*127b0*/  WARPGROUP.DEPBAR.LE gsb0, 0x0 ;  /* 0x00008000000079c5 */ /* 0x000fe40000010000 */
[----:B------:R-:W-:-:S08]  /*127c0*/  WARPGROUP.ARRIVE ;  /* 0x00000000000079c5 */ /* 0x000fd00000000000 */
        /* <DEDUP_REMOVED lines=8> */
[----:B------:R-:W-:Y:S02]  /*12850*/  VIADD R8, R4, 0x604 ;  /* 0x0000060404087836 */ /* 0x000fe40000000000 */
[----:B------:R-:W-:-:S03]  /*12860*/  IMAD.MOV.U32 R9, RZ, RZ, 0x40000040 ;  /* 0x40000040ff097424 */ /* 0x000fc600078e00ff */
[----:B------:R-:W-:Y:S02]  /*12870*/  R2UR UR14, R8 ;  /* 0x00000000080e72ca */ /* 0x000fe400000e0000 */
[----:B------:R-:W-:Y:S01]  /*12880*/  R2UR UR15, R9 ;  /* 0x00000000090f72ca */ /* 0x000fe200000e0000 */
[----:B------:R-:W-:Y:S01]  /*12890*/  UMOV UR12, UR26 ;  /* 0x0000001a000c7c82 */ /* 0x000fe20008000000 */
[----:B------:R-:W-:Y:S01]  /*128a0*/  UMOV UR13, UR27 ;  /* 0x0000001b000d7c82 */ /* 0x000fe20008000000 */
[----:B------:R-:W-:Y:S02]  /*128b0*/  WARPGROUP.DEPBAR.LE gsb0, 0x0 ;  /* 0x00008000000079c5 */ /* 0x000fe40000010000 */
[----:B------:R-:W-:-:S08]  /*128c0*/  WARPGROUP.ARRIVE ;  /* 0x00000000000079c5 */ /* 0x000fd00000000000 */
[----:B------:R-:W-:Y:S01]  /*128d0*/  HGMMA.64x16x16.F32 R32, gdesc[UR12], R32, gsb0 ;  /* 0x002000000c2079f0 */ /* 0x000fe20008000820 */
[----:B------:R-:W-:Y:S01]  /*128e0*/  VIADD R6, R4, 0x684 ;  /* 0x0000068404067836 */ /* 0x000fe20000000000 */
[----:B------:R-:W-:-:S04]  /*128f0*/  MOV R7, 0x40000040 ;  /* 0x4000004000077802 */ /* 0x000fc80000000f00 */
        /* <DEDUP_REMOVED lines=11> */
[----:B------:R-:W-:Y:S02]  /*129b0*/  WARPGROUP.DEPBAR.LE gsb0, 0x0 ;  /* 0x00008000000079c5 */ /* 0x000fe40000010000 */
[----:B------:R-:W-:-:S10]  /*129c0*/  WARPGROUP.ARRIVE ;  /* 0x00000000000079c5 */ /* 0x000fd40000000000 */
        /* <DEDUP_REMOVED lines=37> */
[----:B------:R-:W-:Y:S01]  /*12c20*/  IMAD.MOV.U32 R9, RZ, RZ, 0x40000040 ;  /* 0x40000040ff097424 */ /* 0x000fe200078e00ff */
[----:B------:R-:W-:-:S04]  /*12c30*/  IADD3 R8, R4, 0x606, RZ ;  /* 0x0000060604087810 */ /* 0x000fc80007ffe0ff */
        /* <DEDUP_REMOVED lines=81> */
[----:B------:R-:W-:Y:S02]  /*13150*/  WARPGROUP.DEPBAR.LE gsb0, 0x0 ;  /* 0x00008000000079c5 */ /* 0x000fe40000010000 */
[----:B------:R-:W-:-:S10]  /*13160*/  WARPGROUP.ARRIVE ;  /* 0x00000000000079c5 */ /* 0x000fd40000000000 */
        /* <DEDUP_REMOVED lines=37> */
[----:B------:R-:W-:Y:S02]  /*133c0*/  IADD3 R8, R4, 0x982, RZ ;  /* 0x0000098204087810 */ /* 0x000fe40007ffe0ff */
[----:B------:R-:W-:Y:S02]  /*133d0*/  MOV R9, 0x40000040 ;  /* 0x4000004000097802 */ /* 0x000fe40000000f00 */
[----:B------:R-:W-:Y:S02]  /*133e0*/  R2UR UR14, R8 ;  /* 0x00000000080e72ca */ /* 0x000fe400000e0000 */
[----:B------:R-:W-:Y:S01]  /*133f0*/  R2UR UR15, R9 ;  /* 0x00000000090f72ca */ /* 0x000fe200000e0000 */
[----:B------:R-:W-:Y:S01]  /*13400*/  UMOV UR12, UR44 ;  /* 0x0000002c000c7c82 */ /* 0x000fe20008000000 */
[----:B------:R-:W-:Y:S01]  /*13410*/  UMOV UR13, UR45 ;  /* 0x0000002d000d7c82 */ /* 0x000fe20008000000 */
[----:B------:R-:W-:-:S02]  /*13420*/  WARPGROUP.DEPBAR.LE gsb0, 0x0 ;  /* 0x00008000000079c5 */ /* 0x000fc40000010000 */
        /* <DEDUP_REMOVED lines=37> */
[----:B------:R-:W-:Y:S01]  /*13680*/  MOV R7, 0x40000040 ;  /* 0x4000004000077802 */ /* 0x000fe20000000f00 */
[----:B------:R-:W-:Y:S01]  /*13690*/  UMOV UR20, UR40 ;  /* 0x0000002800147c82 */ /* 0x000fe20008000000 */
[----:B------:R-:W-:Y:S01]  /*136a0*/  UMOV UR21, UR41 ;  /* 0x0000002900157c82 */ /* 0x000fe20008000000 */
[----:B------:R-:W-:Y:S01]  /*136b0*/  IMAD.MOV.U32 R11, RZ, RZ, 0x40000040 ;  /* 0x40000040ff0b7424 */ /* 0x000fe200078e00ff */
[----:B------:R-:W-:Y:S02]  /*136c0*/  R2UR UR22, R6 ;  /* 0x00000000061672ca */ /* 0x000fe400000e0000 */
[C---:B------:R-:W-:Y:S01]  /*136d0*/  IADD3 R10, R4.reuse, 0x904, RZ ;  /* 0x00000904040a7810 */ /* 0x040fe20007ffe0ff */
[----:B------:R-:W-:Y:S01]  /*136e0*/  UMOV UR16, UR40 ;  /* 0x0000002800107c82 */ /* 0x000fe20008000000 */
[----:B------:R-:W-:Y:S01]  /*136f0*/  R2UR UR23, R7 ;  /* 0x00000000071772ca */ /* 0x000fe200000e0000 */
[----:B------:R-:W-:Y:S01]  /*13700*/  UMOV UR17, UR41 ;  /* 0x0000002900117c82 */ /* 0x000fe20008000000 */
[----:B------:R-:W-:Y:S01]  /*13710*/  VIADD R8, R4, 0x984 ;  /* 0x0000098404087836 */ /* 0x000fe20000000000 */
[----:B------:R-:W-:Y:S01]  /*13720*/  UMOV UR12, UR40 ;  /* 0x00000028000c7c82 */ /* 0x000fe20008000000 */
[----:B------:R-:W-:Y:S01]  /*13730*/  IMAD.MOV.U32 R9, RZ, RZ, 0x40000040 ;  /* 0x40000040ff097424 */ /* 0x000fe200078e00ff */
[----:B------:R-:W-:Y:S01]  /*13740*/  UMOV UR13, UR41 ;  /* 0x00000029000d7c82 */ /* 0x000fe20008000000 */
[----:B------:R-:W-:Y:S01]  /*13750*/  UMOV UR4, UR40 ;  /* 0x0000002800047c82 */ /* 0x000fe20008000000 */
[----:B------:R-:W-:Y:S01]  /*13760*/  UMOV UR5, UR41 ;  /* 0x0000002900057c82 */ /* 0x000fe20008000000 */
[----:B------:R-:W-:Y:S01]  /*13770*/  ULDC UR8, c[0x0][0x9d8] ;  /* 0x0002760000087ab9 */ /* 0x000fe20000000800 */
[----:B------:R-:W-:-:S02]  /*13780*/  WARPGROUP.DEPBAR.LE gsb0, 0x0 ;  /* 0x00008000000079c5 */ /* 0x000fc40000010000 */
[----:B------:R-:W-:-:S06]  /*13790*/  WARPGROUP.ARRIVE ;  /* 0x00000000000079c5 */ /* 0x000fcc0000000000 */
[----:B------:R-:W-:Y:S01]  /*137a0*/  HGMMA.64x16x16.F32 R48, gdesc[UR20], R48, gsb0 ;  /* 0x00200000143079f0 */ /* 0x000fe20008000830 */
[----:B------:R-:W-:Y:S02]  /*137b0*/  R2UR UR18, R10 ;  /* 0x000000000a1272ca */ /* 0x000fe400000e0000 */
[----:B------:R-:W-:Y:S01]  /*137c0*/  R2UR UR19, R11 ;  /* 0x000000000b1372ca */ /* 0x000fe200000e0000 */
[----:B------:R-:W-:Y:S02]  /*137d0*/  WARPGROUP.DEPBAR.LE gsb0, 0x0 ;  /* 0x00008000000079c5 */ /* 0x000fe40000010000 */
[----:B------:R-:W-:-:S10]  /*137e0*/  WARPGROUP.ARRIVE ;  /* 0x00000000000079c5 */ /* 0x000fd40000000000 */
[----:B------:R-:W-:Y:S01]  /*137f0*/  HGMMA.64x16x16.F32 R40, gdesc[UR16], R40, gsb0 ;  /* 0x00200000102879f0 */ /* 0x000fe20008000828 */
[----:B------:R-:W-:Y:S02]  /*13800*/  R2UR UR14, R8 ;  /* 0x00000000080e72ca */ /* 0x000fe400000e0000 */
[----:B------:R-:W-:Y:S01]  /*13810*/  R2UR UR15, R9 ;  /* 0x00000000090f72ca */ /* 0x000fe200000e0000 */
[----:B------:R-:W-:Y:S01]  /*13820*/  IMAD.MOV.U32 R7, RZ, RZ, 0x40000040 ;  /* 0x40000040ff077424 */ /* 0x000fe200078e00ff */
[----:B------:R-:W-:Y:S02]  /*13830*/  WARPGROUP.DEPBAR.LE gsb0, 0x0 ;  /* 0x00008000000079c5 */ /* 0x000fe40000010000 */
[----:B------:R-:W-:-:S09]  /*13840*/  WARPGROUP.ARRIVE ;  /* 0x00000000000079c5 */ /* 0x000fd20000000000 */
[----:B------:R-:W-:Y:S01]  /*13850*/  HGMMA.64x16x16.F32 R32, gdesc[UR12], R32, gsb0 ;  /* 0x002000000c2079f0 */ /* 0x000fe20008000820 */
[----:B------:R-:W-:Y:S02]  /*13860*/  IADD3 R6, R4, 0xa04, RZ ;  /* 0x00000a0404067810 */ /* 0x000fe40007ffe0ff */
        /* <DEDUP_REMOVED lines=54> */
[----:B------:R-:W-:Y:S01]  /*13bd0*/  FMUL.FTZ R3, R72, UR8 ;  /* 0x0000000848037c20 */ /* 0x000fe20008410000 */
[----:B------:R-:W-:Y:S01]  /*13be0*/  FMUL.FTZ R9, R73, UR8 ;  /* 0x0000000849097c20 */ /* 0x000fe20008410000 */
[----:B------:R-:W-:Y:S01]  /*13bf0*/  FMUL.FTZ R74, R74, UR8 ;  /* 0x000000084a4a7c20 */ /* 0x000fe20008410000 */
[----:B------:R-:W-:Y:S01]  /*13c00*/  FMUL.FTZ R65, R65, UR8 ;  /* 0x0000000841417c20 */ /* 0x000fe20008410000 */
[----:B------:R-:W-:Y:S02]  /*13c10*/  FMUL.FTZ R76, R76, UR8 ;  /* 0x000000084c4c7c20 */ /* 0x000fe40008410000 */
[----:B------:R-:W-:Y:S01]  /*13c20*/  MUFU.TANH R3, R3 ;  /* 0x0000000300037308 */ /* 0x000fe20000002400 */
[----:B------:R-:W-:Y:S01]  /*13c30*/  FMUL.FTZ R77, R77, UR8 ;  /* 0x000000084d4d7c20 */ /* 0x000fe20008410000 */
[----:B------:R-:W-:-:S02]  /*13c40*/  WARPGROUP.DEPBAR.LE gsb0, 0x0 ;  /* 0x00008000000079c5 */ /* 0x000fc40000010000 */
[----:B------:R-:W-:-:S06]  /*13c50*/  WARPGROUP.ARRIVE ;  /* 0x00000000000079c5 */ /* 0x000fcc0000000000 */
[----:B------:R-:W-:Y:S01]  /*13c60*/  HGMMA.64x16x16.F32 R32, gdesc[UR4], R32, gsb0 ;  /* 0x00200000042079f0 */ /* 0x000fe20008000820 */
[----:B------:R-:W0:Y:S01]  /*13c70*/  MUFU.TANH R8, R74 ;  /* 0x0000004a00087308 */ /* 0x000e220000002400 */
[----:B--2---:R-:W-:Y:S02]  /*13c80*/  IMAD.IADD R6, R80, 0x1, R154 ;  /* 0x0000000150067824 */ /* 0x004fe400078e029a */
[----:B------:R-:W-:-:S05]  /*13c90*/  FMUL.FTZ R64, R64, UR8 ;  /* 0x0000000840407c20 */ /* 0x000fca0008410000 */
[----:B------:R-:W1:Y:S01]  /*13ca0*/  MUFU.TANH R9, R9 ;  /* 0x0000000900097308 */ /* 0x000e620000002400 */
[----:B------:R-:W-:Y:S02]  /*13cb0*/  IMAD R7, R155, -0x70, R6 ;  /* 0xffffff909b077824 */ /* 0x000fe400078e0206 */
[----:B------:R-:W-:-:S05]  /*13cc0*/  FMUL.FTZ R75, R75, UR8 ;  /* 0x000000084b4b7c20 */ /* 0x000fca0008410000 */
[----:B------:R-:W2:Y:S01]  /*13cd0*/  MUFU.TANH R65, R65 ;  /* 0x0000004100417308 */ /* 0x000ea20000002400 */
[----:B------:R-:W-:-:S07]  /*13ce0*/  ISETP.GT.AND P4, PT, R7, RZ, PT ;  /* 0x000000ff0700720c */ /* 0x000fce0003f84270 */
[----:B------:R-:W3:Y:S01]  /*13cf0*/  MUFU.TANH R76, R76 ;  /* 0x0000004c004c7308 */ /* 0x000ee20000002400 */
[----:B------:R-:W-:Y:S01]  /*13d00*/  ISETP.GT.AND P2, PT, R7, 0x1, PT ;  /* 0x000000010700780c */ /* 0x000fe20003f44270 */
[----:B------:R-:W-:-:S06]  /*13d10*/  FMUL.FTZ R68, R68, UR8 ;  /* 0x0000000844447c20 */ /* 0x000fcc0008410000 */
[----:B------:R-:W-:Y:S01]  /*13d20*/  MUFU.TANH R77, R77 ;  /* 0x0000004d004d7308 */ /* 0x000fe20000002400 */
[----:B------:R-:W-:Y:S01]  /*13d30*/  FMUL.FTZ R78, R78, UR8 ;  /* 0x000000084e4e7c20 */ /* 0x000fe20008410000 */
[----:B------:R-:W-:Y:S01]  /*13d40*/  FMUL.FTZ R60, R60, UR8 ;  /* 0x000000083c3c7c20 */ /* 0x000fe20008410000 */
[----:B0-----:R-:W-:Y:S01]  /*13d50*/  FSEL R8, R8, -INF , P4 ;  /* 0xff80000008087808 */ /* 0x001fe20002000000 */
[----:B------:R-:W-:Y:S01]  /*13d60*/  FMUL.FTZ R54, R54, UR8 ;  /* 0x0000000836367c20 */ /* 0x000fe20008410000 */
[----:B------:R-:W-:-:S03]  /*13d70*/  FSEL R6, R3, -INF , P4 ;  /* 0xff80000003067808 */ /* 0x000fc60002000000 */
[----:B------:R-:W-:Y:S01]  /*13d80*/  MUFU.TANH R64, R64 ;  /* 0x0000004000407308 */ /* 0x000fe20000002400 */
[----:B------:R-:W-:Y:S01]  /*13d90*/  IMAD.MOV.U32 R5, RZ, RZ, 0x40000040 ;  /* 0x40000040ff057424 */ /* 0x000fe200078e00ff */
[C---:B------:R-:W-:Y:S01]  /*13da0*/  ISETP.GT.AND P4, PT, R7.reuse, 0x11, PT ;  /* 0x000000110700780c */ /* 0x040fe20003f84270 */
[----:B------:R0:W-:Y:S01]  /*13db0*/  STL.64 [R1+0x18], R14 ;  /* 0x0000180e01007387 */ /* 0x0001e20000100a00 */
[----:B------:R-:W-:Y:S01]  /*13dc0*/  IADD3 R4, R4, 0xa06, RZ ;  /* 0x00000a0604047810 */ /* 0x000fe20007ffe0ff */
[----:B------:R-:W-:Y:S01]  /*13dd0*/  FMUL.FTZ R66, R66, UR8 ;  /* 0x0000000842427c20 */ /* 0x000fe20008410000 */
[----:B------:R-:W-:Y:S02]  /*13de0*/  ISETP.GT.AND P3, PT, R7, 0x8, PT ;  /* 0x000000080700780c */ /* 0x000fe40003f64270 */
[----:B------:R-:W4:Y:S01]  /*13df0*/  MUFU.TANH R75, R75 ;  /* 0x0000004b004b7308 */ /* 0x000f220000002400 */
[----:B-1----:R-:W-:Y:S01]  /*13e00*/  FSEL R9, R9, -INF , P2 ;  /* 0xff80000009097808 */ /* 0x002fe20001000000 */
[----:B------:R-:W-:Y:S01]  /*13e10*/  FMUL.FTZ R69, R69, UR8 ;  /* 0x0000000845457c20 */ /* 0x000fe20008410000 */
[----:B------:R-:W-:Y:S01]  /*13e20*/  FMUL.FTZ R79, R79, UR8 ;  /* 0x000000084f4f7c20 */ /* 0x000fe20008410000 */
[----:B------:R-:W-:Y:S01]  /*13e30*/  FMUL.FTZ R56, R56, UR8 ;  /* 0x0000000838387c20 */ /* 0x000fe20008410000 */
[----:B------:R-:W-:-:S03]  /*13e40*/  R2UR UR6, R4 ;  /* 0x00000000040672ca */ /* 0x000fc600000e0000 */
[----:B------:R-:W1:Y:S01]  /*13e50*/  MUFU.TANH R10, R78 ;  /* 0x0000004e000a7308 */ /* 0x000e620000002400 */
[----:B------:R-:W-:Y:S02]  /*13e60*/  R2UR UR7, R5 ;  /* 0x00000000050772ca */ /* 0x000fe400000e0000 */
[----:B------:R-:W-:-:S05]  /*13e70*/  ISETP.GT.AND P6, PT, R7, 0x9, PT ;  /* 0x000000090700780c */ /* 0x000fca0003fc4270 */
[----:B0-----:R2:W-:Y:S01]  /*13e80*/  MUFU.TANH R15, R60 ;  /* 0x0000003c000f7308 */ /* 0x0015e20000002400 */
[----:B------:R-:W-:Y:S01]  /*13e90*/  FMUL.FTZ R58, R58, UR8 ;  /* 0x000000083a3a7c20 */ /* 0x000fe20008410000 */
[----:B------:R-:W-:-:S06]  /*13ea0*/  ISETP.GT.AND P5, PT, R7, 0x10, PT ;  /* 0x000000100700780c */ /* 0x000fcc0003fa4270 */
[----:B------:R-:W-:Y:S01]  /*13eb0*/  MUFU.TANH R68, R68 ;  /* 0x0000004400447308 */ /* 0x000fe20000002400 */
[----:B--2---:R-:W-:Y:S02]  /*13ec0*/  FSEL R60, R65, -INF , P4 ;  /* 0xff800000413c7808 */ /* 0x004fe40002000000 */
[----:B------:R-:W-:-:S05]  /*13ed0*/  FMNMX.FTZ R65, R6, R9, !PT ;  /* 0x0000000906417209 */ /* 0x000fca0007810000 */
[----:B------:R3:W-:Y:S01]  /*13ee0*/  MUFU.TANH R72, R54 ;  /* 0x0000003600487308 */ /* 0x0007e20000002400 */
[----:B------:R-:W-:Y:S01]  /*13ef0*/  FMUL.FTZ R57, R57, UR8 ;  /* 0x0000000839397c20 */ /* 0x000fe20008410000 */
[----:B------:R-:W-:Y:S01]  /*13f00*/  FMUL.FTZ R67, R67, UR8 ;  /* 0x0000000843437c20 */ /* 0x000fe20008410000 */
[----:B------:R-:W-:Y:S02]  /*13f10*/  WARPGROUP.DEPBAR.LE gsb0, 0x0 ;  /* 0x00008000000079c5 */ /* 0x000fe40000010000 */
[----:B---3--:R-:W-:-:S03]  /*13f20*/  FSEL R54, R76, -INF , P3 ;  /* 0xff8000004c367808 */ /* 0x008fc60001800000 */
[----:B------:R-:W0:Y:S01]  /*13f30*/  MUFU.TANH R12, R79 ;  /* 0x0000004f000c7308 */ /* 0x000e220000002400 */
[----:B------:R-:W-:-:S07]  /*13f40*/  FMNMX.FTZ R65, R54, R65, !PT ;  /* 0x0000004136417209 */ /* 0x000fce0007810000 */
[----:B------:R-:W-:Y:S01]  /*13f50*/  MUFU.TANH R14, R66 ;  /* 0x00000042000e7308 */ /* 0x000fe20000002400 */
[----:B------:R-:W-:Y:S01]  /*13f60*/  WARPGROUP.ARRIVE ;  /* 0x00000000000079c5 */ /* 0x000fe20000000000 */
[----:B------:R-:W-:-:S06]  /*13f70*/  FMUL.FTZ R70, R70, UR8 ;  /* 0x0000000846467c20 */ /* 0x000fcc0008410000 */
[----:B------:R-:W2:Y:S08]  /*13f80*/  MUFU.TANH R69, R69 ;  /* 0x0000004500457308 */ /* 0x000eb00000002400 */
[----:B------:R3:W-:Y:S01]  /*13f90*/  MUFU.TANH R66, R56 ;  /* 0x0000003800427308 */ /* 0x0007e20000002400 */
[----:B------:R-:W-:Y:S01]  /*13fa0*/  FMUL.FTZ R62, R62, UR8 ;  /* 0x000000083e3e7c20 */ /* 0x000fe20008410000 */
[----:B----4-:R-:W-:-:S02]  /*13fb0*/  FSEL R3, R75, -INF , P2 ;  /* 0xff8000004b037808 */ /* 0x010fc40001000000 */
[----:B---3--:R-:W-:-:S04]  /*13fc0*/  FSEL R56, R77, -INF , P6 ;  /* 0xff8000004d387808 */ /* 0x008fc80003000000 */
[----:B------:R3:W-:Y:S01]  /*13fd0*/  MUFU.TANH R11, R58 ;  /* 0x0000003a000b7308 */ /* 0x0007e20000002400 */
[----:B------:R-:W-:Y:S01]  /*13fe0*/  FMNMX.FTZ R65, R56, R65, !PT ;  /* 0x0000004138417209 */ /* 0x000fe20007810000 */
[----:B------:R-:W-:Y:S01]  /*13ff0*/  UMOV UR4, UR36 ;  /* 0x0000002400047c82 */ /* 0x000fe20008000000 */
[----:B------:R-:W-:Y:S01]  /*14000*/  UMOV UR5, UR37 ;  /* 0x0000002500057c82 */ /* 0x000fe20008000000 */
[----:B------:R-:W-:-:S04]  /*14010*/  FMUL.FTZ R71, R71, UR8 ;  /* 0x0000000847477c20 */ /* 0x000fc80008410000 */
[----:B------:R-:W4:Y:S01]  /*14020*/  MUFU.TANH R20, R67 ;  /* 0x0000004300147308 */ /* 0x000f220000002400 */
[----:B---3--:R-:W-:Y:S01]  /*14030*/  FSEL R58, R64, -INF , P5 ;  /* 0xff800000403a7808 */ /* 0x008fe20002800000 */
[----:B------:R-:W-:Y:S01]  /*14040*/  FMUL.FTZ R61, R61, UR8 ;  /* 0x000000083d3d7c20 */ /* 0x000fe20008410000 */
[----:B------:R-:W-:Y:S01]  /*14050*/  ISETP.GT.AND P2, PT, R7, 0x18, PT ;  /* 0x000000180700780c */ /* 0x000fe20003f44270 */
[----:B------:R-:W-:Y:S01]  /*14060*/  HGMMA.64x16x16.F32 R24, gdesc[UR4], R24, gsb0 ;  /* 0x00200000041879f0 */ /* 0x000fe20008000818 */
[----:B------:R-:W-:-:S03]  /*14070*/  FMNMX.FTZ R65, R58, R65, !PT ;  /* 0x000000413a417209 */ /* 0x000fc60007810000 */
[----:B------:R-:W3:Y:S01]  /*14080*/  MUFU.TANH R57, R57 ;  /* 0x0000003900397308 */ /* 0x000ee20000002400 */
[----:B-1----:R-:W-:Y:S01]  /*14090*/  FSEL R10, R10, -INF , P3 ;  /* 0xff8000000a0a7808 */ /* 0x002fe20001800000 */
[----:B------:R-:W-:Y:S01]  /*140a0*/  FMUL.FTZ R48, R48, UR8 ;  /* 0x0000000830307c20 */ /* 0x000fe20008410000 */
[----:B------:R-:W-:Y:S01]  /*140b0*/  ISETP.GT.AND P3, PT, R7, 0x19, PT ;  /* 0x000000190700780c */ /* 0x000fe20003f64270 */
[----:B------:R-:W-:Y:S01]  /*140c0*/  FMUL.FTZ R59, R59, UR8 ;  /* 0x000000083b3b7c20 */ /* 0x000fe20008410000 */
[----:B------:R-:W-:Y:S01]  /*140d0*/  FMNMX.FTZ R65, R60, R65, !PT ;  /* 0x000000413c417209 */ /* 0x000fe20007810000 */
[----:B------:R-:W-:Y:S02]  /*140e0*/  FMUL.FTZ R49, R49, UR8 ;  /* 0x0000000831317c20 */ /* 0x000fe40008410000 */
[----:B------:R-:W1:Y:S01]  /*140f0*/  MUFU.TANH R70, R70 ;  /* 0x0000004600467308 */ /* 0x000e620000002400 */
[----:B0-----:R-:W-:Y:S01]  /*14100*/  FSEL R12, R12, -INF , P6 ;  /* 0xff8000000c0c7808 */ /* 0x001fe20003000000 */
[----:B------:R-:W-:Y:S01]  /*14110*/  FMUL.FTZ R52, R52, UR8 ;  /* 0x0000000834347c20 */ /* 0x000fe20008410000 */
[----:B------:R-:W-:Y:S01]  /*14120*/  ISETP.GT.AND P6, PT, R7, 0x20, PT ;  /* 0x000000200700780c */ /* 0x000fe20003fc4270 */
[----:B------:R-:W-:-:S04]  /*14130*/  FMUL.FTZ R40, R40, UR8 ;  /* 0x0000000828287c20 */ /* 0x000fc80008410000 */
[----:B------:R0:W-:Y:S01]  /*14140*/  MUFU.TANH R67, R62 ;  /* 0x0000003e00437308 */ /* 0x0001e20000002400 */
[----:B--2---:R-:W-:Y:S01]  /*14150*/  FSEL R64, R69, -INF , P3 ;  /* 0xff80000045407808 */ /* 0x004fe20001800000 */
[----:B------:R-:W-:Y:S01]  /*14160*/  FMUL.FTZ R63, R63, UR8 ;  /* 0x000000083f3f7c20 */ /* 0x000fe20008410000 */
[----:B------:R-:W-:Y:S01]  /*14170*/  FSEL R14, R14, -INF , P5 ;  /* 0xff8000000e0e7808 */ /* 0x000fe20002800000 */
[----:B------:R-:W-:-:S04]  /*14180*/  FMUL.FTZ R53, R53, UR8 ;  /* 0x0000000835357c20 */ /* 0x000fc80008410000 */
[----:B------:R-:W-:Y:S01]  /*14190*/  MUFU.TANH R71, R71 ;  /* 0x0000004700477308 */ /* 0x000fe20000002400 */
[----:B0-----:R-:W-:Y:S01]  /*141a0*/  FSEL R62, R68, -INF , P2 ;  /* 0xff800000443e7808 */ /* 0x001fe20001000000 */
[----:B------:R-:W-:Y:S01]  /*141b0*/  FMUL.FTZ R42, R42, UR8 ;  /* 0x000000082a2a7c20 */ /* 0x000fe20008410000 */
[----:B----4-:R-:W-:Y:S01]  /*141c0*/  FSEL R20, R20, -INF , P4 ;  /* 0xff80000014147808 */ /* 0x010fe20002000000 */
[----:B------:R-:W-:Y:S01]  /*141d0*/  FMUL.FTZ R50, R50, UR8 ;  /* 0x0000000832327c20 */ /* 0x000fe20008410000 */
[----:B------:R-:W-:Y:S01]  /*141e0*/  FMNMX.FTZ R65, R62, R65, !PT ;  /* 0x000000413e417209 */ /* 0x000fe20007810000 */
[----:B------:R-:W-:Y:S02]  /*141f0*/  FMUL.FTZ R51, R51, UR8 ;  /* 0x0000000833337c20 */ /* 0x000fe40008410000 */
[----:B------:R-:W0:Y:S01]  /*14200*/  MUFU.TANH R61, R61 ;  /* 0x0000003d003d7308 */ /* 0x000e220000002400 */
[----:B------:R-:W-:Y:S01]  /*14210*/  ISETP.GT.AND P5, PT, R7, 0x21, PT ;  /* 0x000000210700780c */ /* 0x000fe20003fa4270 */
[----:B------:R-:W-:Y:S01]  /*14220*/  FMUL.FTZ R41, R41, UR8 ;  /* 0x0000000829297c20 */ /* 0x000fe20008410000 */
[----:B------:R-:W-:Y:S01]  /*14230*/  FSEL R66, R66, -INF , P6 ;  /* 0xff80000042427808 */ /* 0x000fe20003000000 */
[----:B------:R-:W-:Y:S01]  /*14240*/  FMUL.FTZ R44, R44, UR8 ;  /* 0x000000082c2c7c20 */ /* 0x000fe20008410000 */
[----:B------:R-:W-:Y:S01]  /*14250*/  FMNMX.FTZ R65, R64, R65, !PT ;  /* 0x0000004140417209 */ /* 0x000fe20007810000 */
[----:B------:R-:W-:Y:S01]  /*14260*/  FMUL.FTZ R5, R32, UR8 ;  /* 0x0000000820057c20 */ /* 0x000fe20008410000 */
[----:B------:R-:W-:Y:S01]  /*14270*/  FMUL.FTZ R55, R55, UR8 ;  /* 0x0000000837377c20 */ /* 0x000fe20008410000 */
[----:B------:R-:W2:Y:S01]  /*14280*/  MUFU.TANH R48, R48 ;  /* 0x0000003000307308 */ /* 0x000ea20000002400 */
[----:B------:R-:W-:Y:S01]  /*14290*/  ISETP.GT.AND P4, PT, R7, 0x28, PT ;  /* 0x000000280700780c */ /* 0x000fe20003f84270 */
[----:B------:R-:W-:Y:S01]  /*142a0*/  FMUL.FTZ R45, R45, UR8 ;  /* 0x000000082d2d7c20 */ /* 0x000fe20008410000 */
[----:B---3--:R-:W-:Y:S01]  /*142b0*/  FSEL R68, R57, -INF , P5 ;  /* 0xff80000039447808 */ /* 0x008fe20002800000 */
[----:B------:R-:W-:Y:S01]  /*142c0*/  FMUL.FTZ R46, R46, UR8 ;  /* 0x000000082e2e7c20 */ /* 0x000fe20008410000 */
[----:B------:R-:W-:Y:S01]  /*142d0*/  FMNMX.FTZ R65, R66, R65, !PT ;  /* 0x0000004142417209 */ /* 0x000fe20007810000 */
[----:B------:R-:W-:Y:S01]  /*142e0*/  FMUL.FTZ R43, R43, UR8 ;  /* 0x000000082b2b7c20 */ /* 0x000fe20008410000 */
[----:B------:R-:W-:Y:S01]  /*142f0*/  FMUL.FTZ R33, R33, UR8 ;  /* 0x0000000821217c20 */ /* 0x000fe20008410000 */
[----:B------:R-:W-:Y:S01]  /*14300*/  MUFU.TANH R59, R59 ;  /* 0x0000003b003b7308 */ /* 0x000fe20000002400 */
[----:B------:R-:W-:Y:S01]  /*14310*/  FMNMX.FTZ R65, R68, R65, !PT ;  /* 0x0000004144417209 */ /* 0x000fe20007810000 */
[----:B------:R-:W-:Y:S01]  /*14320*/  FMUL.FTZ R47, R47, UR8 ;  /* 0x000000082f2f7c20 */ /* 0x000fe20008410000 */
[----:B------:R-:W-:Y:S01]  /*14330*/  FMUL.FTZ R37, R37, UR8 ;  /* 0x0000000825257c20 */ /* 0x000fe20008410000 */
[----:B------:R-:W-:Y:S01]  /*14340*/  FMUL.FTZ R35, R35, UR8 ;  /* 0x0000000823237c20 */ /* 0x000fe20008410000 */
[----:B------:R-:W-:-:S03]  /*14350*/  ULDC UR4, c[0x0][0x988] ;  /* 0x0002620000047ab9 */ /* 0x000fc60000000800 */
[----:B------:R-:W3:Y:S08]  /*14360*/  MUFU.TANH R49, R49 ;  /* 0x0000003100317308 */ /* 0x000ef00000002400 */
[----:B------:R1:W-:Y:S08]  /*14370*/  MUFU.TANH R90, R40 ;  /* 0x00000028005a7308 */ /* 0x0003f00000002400 */
[----:B------:R-:W4:Y:S01]  /*14380*/  MUFU.TANH R52, R52 ;  /* 0x0000003400347308 */ /* 0x000f220000002400 */
[----:B-1----:R-:W-:-:S02]  /*14390*/  FSEL R40, R70, -INF , P2 ;  /* 0xff80000046287808 */ /* 0x002fc40001000000 */
[----:B------:R-:W-:Y:S02]  /*143a0*/  ISETP.GT.AND P2, PT, R7, 0x29, PT ;  /* 0x000000290700780c */ /* 0x000fe40003f44270 */
[----:B------:R-:W-:-:S03]  /*143b0*/  FSEL R70, R15, -INF , P4 ;  /* 0xff8000000f467808 */ /* 0x000fc60002000000 */
[----:B------:R-:W-:Y:S01]  /*143c0*/  MUFU.TANH R63, R63 ;  /* 0x0000003f003f7308 */ /* 0x000fe20000002400 */
[----:B0-----:R-:W-:Y:S02]  /*143d0*/  FSEL R74, R61, -INF , P2 ;  /* 0xff8000003d4a7808 */ /* 0x001fe40001000000 */
[----:B------:R-:W-:-:S05]  /*143e0*/  FMNMX.FTZ R65, R70, R65, !PT ;  /* 0x0000004146417209 */ /* 0x000fca0007810000 */
[----:B------:R0:W-:Y:S01]  /*143f0*/  MUFU.TANH R73, R42 ;  /* 0x0000002a00497308 */ /* 0x0001e20000002400 */
[----:B------:R-:W-:Y:S02]  /*14400*/  FSEL R32, R11, -INF , P6 ;  /* 0xff8000000b207808 */ /* 0x000fe40003000000 */
[----:B------:R-:W-:-:S05]  /*14410*/  ISETP.GT.AND P6, PT, R7, 0x31, PT ;  /* 0x000000310700780c */ /* 0x000fca0003fc4270 */
[----:B------:R-:W1:Y:S01]  /*14420*/  MUFU.TANH R53, R53 ;  /* 0x0000003500357308 */ /* 0x000e620000002400 */
[----:B0-----:R-:W-:Y:S02]  /*14430*/  FSEL R42, R71, -INF , P3 ;  /* 0xff800000472a7808 */ /* 0x001fe40001800000 */
[----:B------:R-:W-:Y:S02]  /*14440*/  ISETP.GT.AND P3, PT, R7, 0x30, PT ;  /* 0x000000300700780c */ /* 0x000fe40003f64270 */
[----:B------:R-:W-:-:S03]  /*14450*/  FMNMX.FTZ R65, R74, R65, !PT ;  /* 0x000000414a417209 */ /* 0x000fc60007810000 */
[----:B------:R-:W0:Y:S01]  /*14460*/  MUFU.TANH R50, R50 ;  /* 0x0000003200327308 */ /* 0x000e220000002400 */
[----:B--2---:R-:W-:Y:S02]  /*14470*/  FSEL R76, R48, -INF , P3 ;  /* 0xff800000304c7808 */ /* 0x004fe40001800000 */
[----:B---3--:R-:W-:Y:S02]  /*14480*/  FSEL R80, R49, -INF , P6 ;  /* 0xff80000031507808 */ /* 0x008fe40003000000 */
[----:B------:R-:W-:-:S03]  /*14490*/  FMNMX.FTZ R65, R76, R65, !PT ;  /* 0x000000414c417209 */ /* 0x000fc60007810000 */
[----:B------:R-:W2:Y:S01]  /*144a0*/  MUFU.TANH R51, R51 ;  /* 0x0000003300337308 */ /* 0x000ea20000002400 */
[----:B------:R-:W-:Y:S01]  /*144b0*/  FMUL.FTZ R11, R34, UR8 ;  /* 0x00000008220b7c20 */ /* 0x000fe20008410000 */
[----:B------:R-:W-:-:S06]  /*144c0*/  FSEL R34, R67, -INF , P4 ;  /* 0xff80000043227808 */ /* 0x000fcc0002000000 */
[----:B------:R3:W-:Y:S01]  /*144d0*/  MUFU.TANH R94, R44 ;  /* 0x0000002c005e7308 */ /* 0x0007e20000002400 */
[----:B------:R-:W-:Y:S02]  /*144e0*/  ISETP.GT.AND P4, PT, R7, 0x39, PT ;  /* 0x000000390700780c */ /* 0x000fe40003f84270 */
[----:B------:R-:W-:-:S05]  /*144f0*/  FMNMX.FTZ R65, R80, R65, !PT ;  /* 0x0000004150417209 */ /* 0x000fca0007810000 */
[----:B------:R-:W5:Y:S01]  /*14500*/  MUFU.TANH R41, R41 ;  /* 0x0000002900297308 */ /* 0x000f620000002400 */
[----:B---3--:R-:W-:Y:S02]  /*14510*/  FSEL R44, R59, -INF , P5 ;  /* 0xff8000003b2c7808 */ /* 0x008fe40002800000 */
[----:B------:R-:W-:-:S04]  /*14520*/  ISETP.GT.AND P5, PT, R7, 0x38, PT ;  /* 0x000000380700780c */ /* 0x000fc80003fa4270 */
[----:B----4-:R-:W-:Y:S01]  /*14530*/  FSEL R82, R52, -INF , P5 ;  /* 0xff80000034527808 */ /* 0x010fe20002800000 */
[----:B------:R-:W3:Y:S01]  /*14540*/  MUFU.TANH R55, R55 ;  /* 0x0000003700377308 */ /* 0x000ee20000002400 */
[----:B-1----:R-:W-:Y:S02]  /*14550*/  FSEL R88, R53, -INF , P4 ;  /* 0xff80000035587808 */ /* 0x002fe40002000000 */
[----:B------:R-:W-:Y:S01]  /*14560*/  FMNMX.FTZ R65, R82, R65, !PT ;  /* 0x0000004152417209 */ /* 0x000fe20007810000 */
[----:B------:R-:W-:-:S04]  /*14570*/  FMUL.FTZ R15, R36, UR8 ;  /* 0x00000008240f7c20 */ /* 0x000fc80008410000 */
[----:B------:R1:W-:Y:S01]  /*14580*/  MUFU.TANH R4, R46 ;  /* 0x0000002e00047308 */ /* 0x0003e20000002400 */
[----:B0-----:R-:W-:Y:S02]  /*14590*/  FSEL R36, R50, -INF , P3 ;  /* 0xff80000032247808 */ /* 0x001fe40001800000 */
[----:B------:R-:W-:-:S05]  /*145a0*/  ISETP.GT.AND P3, PT, R7, 0x41, PT ;  /* 0x000000410700780c */ /* 0x000fca0003f64270 */
[----:B------:R-:W0:Y:S01]  /*145b0*/  MUFU.TANH R45, R45 ;  /* 0x0000002d002d7308 */ /* 0x000e220000002400 */
[----:B-1----:R-:W-:Y:S02]  /*145c0*/  FSEL R46, R63, -INF , P2 ;  /* 0xff8000003f2e7808 */ /* 0x002fe40001000000 */
[----:B------:R-:W-:Y:S02]  /*145d0*/  ISETP.GT.AND P2, PT, R7, 0x40, PT ;  /* 0x000000400700780c */ /* 0x000fe40003f44270 */
[----:B------:R-:W-:-:S03]  /*145e0*/  FMNMX.FTZ R65, R88, R65, !PT ;  /* 0x0000004158417209 */ /* 0x000fc60007810000 */
[----:B------:R-:W1:Y:S01]  /*145f0*/  MUFU.TANH R43, R43 ;  /* 0x0000002b002b7308 */ /* 0x000e620000002400 */
[----:B------:R-:W-:Y:S02]  /*14600*/  FSEL R90, R90, -INF , P2 ;  /* 0xff8000005a5a7808 */ /* 0x000fe40001000000 */
[----:B--2---:R-:W-:-:S05]  /*14610*/  FSEL R48, R51, -INF , P6 ;  /* 0xff80000033307808 */ /* 0x004fca0003000000 */
[----:B------:R-:W2:Y:S01]  /*14620*/  MUFU.TANH R5, R5 ;  /* 0x0000000500057308 */ /* 0x000ea20000002400 */
[----:B------:R-:W-:Y:S02]  /*14630*/  ISETP.GT.AND P6, PT, R7, 0x48, PT ;  /* 0x000000480700780c */ /* 0x000fe40003fc4270 */
[----:B-----5:R-:W-:Y:S02]  /*14640*/  FSEL R92, R41, -INF , P3 ;  /* 0xff800000295c7808 */ /* 0x020fe40001800000 */
[----:B------:R-:W-:-:S03]  /*14650*/  FMNMX.FTZ R65, R90, R65, !PT ;  /* 0x000000415a417209 */ /* 0x000fc60007810000 */
[----:B------:R-:W4:Y:S01]  /*14660*/  MUFU.TANH R33, R33 ;  /* 0x0000002100217308 */ /* 0x000f220000002400 */
[----:B------:R-:W-:Y:S01]  /*14670*/  FSEL R50, R72, -INF , P5 ;  /* 0xff80000048327808 */ /* 0x000fe20002800000 */
[----:B------:R-:W-:Y:S02]  /*14680*/  WARPGROUP.DEPBAR.LE gsb0, 0x0 ;  /* 0x00008000000079c5 */ /* 0x000fe40000010000 */
[----:B------:R-:W-:Y:S01]  /*14690*/  ISETP.GT.AND P5, PT, R7, 0x49, PT ;  /* 0x000000490700780c */ /* 0x000fe20003fa4270 */
[----:B------:R-:W-:Y:S01]  /*146a0*/  FMUL.FTZ R51, R24, UR8 ;  /* 0x0000000818337c20 */ /* 0x000fe20008410000 */
[----:B------:R-:W-:Y:S02]  /*146b0*/  FSEL R94, R94, -INF , P6 ;  /* 0xff8000005e5e7808 */ /* 0x000fe40003000000 */
[----:B------:R-:W5:Y:S01]  /*146c0*/  MUFU.TANH R15, R15 ;  /* 0x0000000f000f7308 */ /* 0x000f620000002400 */
[----:B------:R-:W-:Y:S01]  /*146d0*/  FMNMX.FTZ R65, R92, R65, !PT ;  /* 0x000000415c417209 */ /* 0x000fe20007810000 */
[----:B------:R-:W-:Y:S01]  /*146e0*/  FMUL.FTZ R49, R38, UR8 ;  /* 0x0000000826317c20 */ /* 0x000fe20008410000 */
[----:B---3--:R-:W-:Y:S01]  /*146f0*/  FSEL R38, R55, -INF , P4 ;  /* 0xff80000037267808 */ /* 0x008fe20002000000 */
[----:B------:R-:W-:Y:S01]  /*14700*/  FMUL.FTZ R25, R25, UR8 ;  /* 0x0000000819197c20 */ /* 0x000fe20008410000 */
[----:B------:R-:W-:-:S03]  /*14710*/  ISETP.GT.AND P4, PT, R7, 0x50, PT ;  /* 0x000000500700780c */ /* 0x000fc60003f84270 */
[----:B------:R-:W3:Y:S01]  /*14720*/  MUFU.TANH R47, R47 ;  /* 0x0000002f002f7308 */ /* 0x000ee20000002400 */
[----:B0-----:R-:W-:Y:S02]  /*14730*/  FSEL R96, R45, -INF , P5 ;  /* 0xff8000002d607808 */ /* 0x001fe40002800000 */
[----:B------:R-:W-:-:S05]  /*14740*/  FMNMX.FTZ R65, R94, R65, !PT ;  /* 0x000000415e417209 */ /* 0x000fca0007810000 */
[----:B------:R-:W0:Y:S01]  /*14750*/  MUFU.TANH R37, R37 ;  /* 0x0000002500257308 */ /* 0x000e220000002400 */
[----:B-1----:R-:W-:Y:S01]  /*14760*/  FSEL R52, R43, -INF , P3 ;  /* 0xff8000002b347808 */ /* 0x002fe20001800000 */
[----:B------:R-:W-:Y:S01]  /*14770*/  FMUL.FTZ R41, R28, UR8 ;  /* 0x000000081c297c20 */ /* 0x000fe20008410000 */
[----:B------:R-:W-:Y:S02]  /*14780*/  ISETP.GT.AND P3, PT, R7, 0x51, PT ;  /* 0x000000510700780c */ /* 0x000fe40003f64270 */
[----:B--2---:R-:W-:-:S03]  /*14790*/  FSEL R98, R5, -INF , P4 ;  /* 0xff80000005627808 */ /* 0x004fc60002000000 */
[----:B------:R-:W1:Y:S01]  /*147a0*/  MUFU.TANH R11, R11 ;  /* 0x0000000b000b7308 */ /* 0x000e620000002400 */
[----:B------:R-:W-:Y:S02]  /*147b0*/  FMNMX.FTZ R65, R96, R65, !PT ;  /* 0x0000004160417209 */ /* 0x000fe40007810000 */
[----:B------:R-:W-:-:S05]  /*147c0*/  FSEL R24, R73, -INF , P2 ;  /* 0xff80000049187808 */ /* 0x000fca0001000000 */
[----:B------:R-:W2:Y:S01]  /*147d0*/  MUFU.TANH R51, R51 ;  /* 0x0000003300337308 */ /* 0x000ea20000002400 */
[----:B------:R-:W-:Y:S01]  /*147e0*/  ISETP.GT.AND P2, PT, R7, 0x58, PT ;  /* 0x000000580700780c */ /* 0x000fe20003f44270 */
[----:B------:R-:W-:Y:S01]  /*147f0*/  FMUL.FTZ R29, R29, UR8 ;  /* 0x000000081d1d7c20 */ /* 0x000fe20008410000 */
[----:B----4-:R-:W-:Y:S02]  /*14800*/  FSEL R100, R33, -INF , P3 ;  /* 0xff80000021647808 */ /* 0x010fe40001800000 */
[----:B------:R-:W-:-:S03]  /*14810*/  FMNMX.FTZ R65, R98, R65, !PT ;  /* 0x0000004162417209 */ /* 0x000fc60007810000 */
[----:B------:R-:W4:Y:S01]  /*14820*/  MUFU.TANH R35, R35 ;  /* 0x0000002300237308 */ /* 0x000f220000002400 */
[----:B------:R-:W-:Y:S02]  /*14830*/  FSEL R28, R4, -INF , P6 ;  /* 0xff800000041c7808 */ /* 0x000fe40003000000 */
[----:B------:R-:W-:-:S05]  /*14840*/  ISETP.GT.AND P6, PT, R7, 0x59, PT ;  /* 0x000000590700780c */ /* 0x000fca0003fc4270 */
[----:B------:R-:W4:Y:S01]  /*14850*/  MUFU.TANH R25, R25 ;  /* 0x0000001900197308 */ /* 0x000f220000002400 */
[----:B-----5:R-:W-:Y:S02]  /*14860*/  FSEL R102, R15, -INF , P2 ;  /* 0xff8000000f667808 */ /* 0x020fe40001000000 */
[----:B------:R-:W-:-:S05]  /*14870*/  FMNMX.FTZ R65, R100, R65, !PT ;  /* 0x0000004164417209 */ /* 0x000fca0007810000 */
[----:B------:R-:W5:Y:S01]  /*14880*/  MUFU.TANH R49, R49 ;  /* 0x0000003100317308 */ /* 0x000f620000002400 */
[----:B---3--:R-:W-:Y:S02]  /*14890*/  FSEL R72, R47, -INF , P5 ;  /* 0xff8000002f487808 */ /* 0x008fe40002800000 */
[----:B------:R-:W-:-:S05]  /*148a0*/  ISETP.GT.AND P5, PT, R7, 0x60, PT ;  /* 0x000000600700780c */ /* 0x000fca0003fa4270 */
[----:B------:R-:W3:Y:S01]  /*148b0*/  MUFU.TANH R41, R41 ;  /* 0x0000002900297308 */ /* 0x000ee20000002400 */
[----:B0-----:R-:W-:Y:S02]  /*148c0*/  FSEL R104, R37, -INF , P6 ;  /* 0xff80000025687808 */ /* 0x001fe40003000000 */
[----:B------:R-:W-:-:S05]  /*148d0*/  FMNMX.FTZ R65, R102, R65, !PT ;  /* 0x0000004166417209 */ /* 0x000fca0007810000 */
[----:B------:R-:W0:Y:S01]  /*148e0*/  MUFU.TANH R29, R29 ;  /* 0x0000001d001d7308 */ /* 0x000e220000002400 */
[----:B-1----:R-:W-:Y:S02]  /*148f0*/  FSEL R78, R11, -INF , P4 ;  /* 0xff8000000b4e7808 */ /* 0x002fe40002000000 */
[----:B------:R-:W-:Y:S02]  /*14900*/  ISETP.GT.AND P4, PT, R7, 0x61, PT ;  /* 0x000000610700780c */ /* 0x000fe40003f84270 */
[----:B--2---:R-:W-:Y:S02]  /*14910*/  FSEL R106, R51, -INF , P5 ;  /* 0xff800000336a7808 */ /* 0x004fe40002800000 */
[----:B------:R-:W-:Y:S02]  /*14920*/  FMNMX.FTZ R65, R104, R65, !PT ;  /* 0x0000004168417209 */ /* 0x000fe40007810000 */
[----:B----4-:R-:W-:Y:S02]  /*14930*/  FSEL R84, R35, -INF , P3 ;  /* 0xff80000023547808 */ /* 0x010fe40001800000 */
[----:B------:R-:W-:-:S02]  /*14940*/  ISETP.GT.AND P3, PT, R7, 0x68, PT ;  /* 0x000000680700780c */ /* 0x000fc40003f64270 */
[----:B------:R-:W-:Y:S02]  /*14950*/  FSEL R108, R25, -INF , P4 ;  /* 0xff800000196c7808 */ /* 0x000fe40002000000 */
[----:B------:R-:W-:Y:S02]  /*14960*/  FMNMX.FTZ R65, R106, R65, !PT ;  /* 0x000000416a417209 */ /* 0x000fe40007810000 */
[----:B-----5:R-:W-:Y:S02]  /*14970*/  FSEL R86, R49, -INF , P2 ;  /* 0xff80000031567808 */ /* 0x020fe40001000000 */
[----:B------:R-:W-:Y:S02]  /*14980*/  ISETP.GT.AND P2, PT, R7, 0x69, PT ;  /* 0x000000690700780c */ /* 0x000fe40003f44270 */
[----:B---3--:R-:W-:Y:S02]  /*14990*/  FSEL R110, R41, -INF , P3 ;  /* 0xff800000296e7808 */ /* 0x008fe40001800000 */
[----:B------:R-:W-:-:S02]  /*149a0*/  FMNMX.FTZ R65, R108, R65, !PT ;  /* 0x000000416c417209 */ /* 0x000fc40007810000 */
[----:B0-----:R-:W-:Y:S02]  /*149b0*/  FSEL R112, R29, -INF , P2 ;  /* 0xff8000001d707808 */ /* 0x001fe40001000000 */
[----:B------:R-:W-:-:S04]  /*149c0*/  FMNMX.FTZ R65, R110, R65, !PT ;  /* 0x000000416e417209 */ /* 0x000fc80007810000 */
[----:B------:R-:W-:-:S05]  /*149d0*/  FMNMX.FTZ R65, R112, R65, !PT ;  /* 0x0000004170417209 */ /* 0x000fca0007810000 */
[----:B------:R-:W0:Y:S02]  /*149e0*/  SHFL.BFLY PT, R4, R65, 0x2, 0x1f ;  /* 0x0c401f0041047f89 */ /* 0x000e2400000e0000 */
[----:B0-----:R-:W-:-:S05]  /*149f0*/  FMNMX.FTZ R7, R65, R4, !PT ;  /* 0x0000000441077209 */ /* 0x001fca0007810000 */
[----:B------:R-:W0:Y:S01]  /*14a00*/  SHFL.BFLY PT, R4, R7, 0x1, 0x1f ;  /* 0x0c201f0007047f89 */ /* 0x000e2200000e0000 */
[----:B------:R-:W-:Y:S01]  /*14a10*/  IMAD.U32 R5, RZ, RZ, UR4 ;  /* 0x00000004ff057e24 */ /* 0x000fe2000f8e00ff */
[----:B0-----:R-:W-:-:S04]  /*14a20*/  FMNMX.FTZ R4, R7, R4, !PT ;  /* 0x0000000407047209 */ /* 0x001fc80007810000 */
[C---:B------:R-:W-:Y:S01]  /*14a30*/  FSETP.NEU.FTZ.AND P0, PT, R4.reuse, -INF , PT ;  /* 0xff8000000400780b */ /* 0x040fe20003f1d000 */
[----:B------:R-:W-:-:S05]  /*14a40*/  FMUL.FTZ R11, R4, R5 ;  /* 0x00000005040b7220 */ /* 0x000fca0000410000 */
[----:B------:R-:W-:-:S05]  /*14a50*/  FSEL R11, R11, RZ, P0 ;  /* 0x000000ff0b0b7208 */ /* 0x000fca0000000000 */
[----:B------:R-:W-:Y:S01]  /*14a60*/  FFMA.FTZ R7, R9, R5, -R11 ;  /* 0x0000000509077223 */ /* 0x000fe2000001080b */
[----:B------:R-:W-:-:S04]  /*14a70*/  FMNMX.FTZ R9, R8, R3, !PT ;  /* 0x0000000308097209 */ /* 0x000fc80007810000 */
[----:B------:R-:W-:-:S04]  /*14a80*/  FMNMX.FTZ R9, R10, R9, !PT ;  /* 0x000000090a097209 */ /* 0x000fc80007810000 */
[----:B------:R-:W-:-:S04]  /*14a90*/  FMNMX.FTZ R9, R12, R9, !PT ;  /* 0x000000090c097209 */ /* 0x000fc80007810000 */
[----:B------:R-:W-:Y:S02]  /*14aa0*/  FMNMX.FTZ R9, R14, R9, !PT ;  /* 0x000000090e097209 */ /* 0x000fe40007810000 */
[----:B------:R-:W-:Y:S02]  /*14ab0*/  ISETP.NE.AND P0, PT, R13, RZ, PT ;  /* 0x000000ff0d00720c */ /* 0x000fe40003f05270 */
        /* <DEDUP_REMOVED lines=10> */
[----:B------:R-:W-:-:S03]  /*14b60*/  FMUL.FTZ R27, R27, UR8 ;  /* 0x000000081b1b7c20 */ /* 0x000fc60008410000 */
[----:B------:R-:W-:Y:S01]  /*14b70*/  FMNMX.FTZ R25, R38, R25, !PT ;  /* 0x0000001926197209 */ /* 0x000fe20007810000 */
[----:B------:R-:W-:-:S03]  /*14b80*/  FMUL.FTZ R39, R39, UR8 ;  /* 0x0000000827277c20 */ /* 0x000fc60008410000 */
[----:B------:R-:W-:Y:S01]  /*14b90*/  FMNMX.FTZ R25, R24, R25, !PT ;  /* 0x0000001918197209 */ /* 0x000fe20007810000 */
[----:B------:R0:W-:Y:S01]  /*14ba0*/  MUFU.TANH R33, R27 ;  /* 0x0000001b00217308 */ /* 0x0001e20000002400 */
[----:B------:R-:W-:Y:S02]  /*14bb0*/  FMUL.FTZ R26, R26, UR8 ;  /* 0x000000081a1a7c20 */ /* 0x000fe40008410000 */
[----:B0-----:R-:W-:-:S05]  /*14bc0*/  FMNMX.FTZ R27, R52, R25, !PT ;  /* 0x00000019341b7209 */ /* 0x001fca0007810000 */
[----:B------:R-:W0:Y:S01]  /*14bd0*/  MUFU.TANH R39, R39 ;  /* 0x0000002700277308 */ /* 0x000e220000002400 */
[----:B------:R-:W-:Y:S01]  /*14be0*/  FMNMX.FTZ R27, R28, R27, !PT ;  /* 0x0000001b1c1b7209 */ /* 0x000fe20007810000 */
[----:B------:R-:W-:-:S03]  /*14bf0*/  FMUL.FTZ R30, R30, UR8 ;  /* 0x000000081e1e7c20 */ /* 0x000fc60008410000 */
[----:B------:R-:W-:-:S03]  /*14c00*/  FMNMX.FTZ R27, R72, R27, !PT ;  /* 0x0000001b481b7209 */ /* 0x000fc60007810000 */
[----:B------:R0:W1:Y:S01]  /*14c10*/  MUFU.TANH R29, R26 ;  /* 0x0000001a001d7308 */ /* 0x0000620000002400 */
[----:B------:R-:W-:Y:S01]  /*14c20*/  FMUL.FTZ R31, R31, UR8 ;  /* 0x000000081f1f7c20 */ /* 0x000fe20008410000 */
[----:B------:R-:W-:-:S04]  /*14c30*/  FMNMX.FTZ R27, R78, R27, !PT ;  /* 0x0000001b4e1b7209 */ /* 0x000fc80007810000 */
[----:B------:R-:W-:Y:S02]  /*14c40*/  FMNMX.FTZ R37, R84, R27, !PT ;  /* 0x0000001b54257209 */ /* 0x000fe40007810000 */
[----:B------:R1:W2:Y:S01]  /*14c50*/  MUFU.TANH R35, R30 ;  /* 0x0000001e00237308 */ /* 0x0002a20000002400 */
[----:B0-----:R-:W-:Y:S02]  /*14c60*/  FSEL R26, R39, -INF , P6 ;  /* 0xff800000271a7808 */ /* 0x001fe40003000000 */
[----:B------:R-:W-:-:S05]  /*14c70*/  FMNMX.FTZ R37, R86, R37, !PT ;  /* 0x0000002556257209 */ /* 0x000fca0007810000 */
[----:B------:R-:W0:Y:S01]  /*14c80*/  MUFU.TANH R31, R31 ;  /* 0x0000001f001f7308 */ /* 0x000e220000002400 */
[----:B-1----:R-:W-:Y:S02]  /*14c90*/  FSEL R30, R29, -INF , P5 ;  /* 0xff8000001d1e7808 */ /* 0x002fe40002800000 */
[----:B------:R-:W-:Y:S01]  /*14ca0*/  FMNMX.FTZ R37, R26, R37, !PT ;  /* 0x000000251a257209 */ /* 0x000fe20007810000 */
[-CC-:B------:R-:W-:Y:S01]  /*14cb0*/  FFMA.FTZ R202, R54, R5.reuse, -R11.reuse ;  /* 0x0000000536ca7223 */ /* 0x180fe2000001080b */
[--C-:B------:R-:W-:Y:S01]  /*14cc0*/  FFMA.FTZ R56, R56, R5, -R11.reuse ;  /* 0x0000000538387223 */ /* 0x100fe2000001080b */
[----:B------:R-:W-:Y:S02]  /*14cd0*/  FSEL R54, R33, -INF , P4 ;  /* 0xff80000021367808 */ /* 0x000fe40002000000 */
[----:B------:R-:W-:Y:S01]  /*14ce0*/  FMNMX.FTZ R37, R30, R37, !PT ;  /* 0x000000251e257209 */ /* 0x000fe20007810000 */
[----:B------:R2:W-:Y:S03]  /*14cf0*/  MUFU.EX2 R9, R56 ;  /* 0x0000003800097308 */ /* 0x0005e60000000800 */
[----:B------:R-:W-:Y:S01]  /*14d00*/  FMNMX.FTZ R37, R54, R37, !PT ;  /* 0x0000002536257209 */ /* 0x000fe20007810000 */
[----:B------:R-:W-:Y:S01]  /*14d10*/  FFMA.FTZ R196, R58, R5, -R11 ;  /* 0x000000053ac47223 */ /* 0x000fe2000001080b */
[----:B--2---:R-:W-:-:S02]  /*14d20*/  FSEL R56, R35, -INF , P3 ;  /* 0xff80000023387808 */ /* 0x004fc40001800000 */
[----:B0-----:R-:W-:Y:S02]  /*14d30*/  FSEL R58, R31, -INF , P2 ;  /* 0xff8000001f3a7808 */ /* 0x001fe40001000000 */
[----:B------:R-:W-:-:S04]  /*14d40*/  FMNMX.FTZ R37, R56, R37, !PT ;  /* 0x0000002538257209 */ /* 0x000fc80007810000 */
[----:B------:R-:W-:Y:S01]  /*14d50*/  FMNMX.FTZ R37, R58, R37, !PT ;  /* 0x000000253a257209 */ /* 0x000fe20007810000 */
[----:B------:R-:W-:-:S04]  /*14d60*/  FFMA.FTZ R200, R6, R5, -R11 ;  /* 0x0000000506c87223 */ /* 0x000fc8000001080b */
[----:B------:R-:W0:Y:S02]  /*14d70*/  SHFL.BFLY PT, R6, R37, 0x2, 0x1f ;  /* 0x0c401f0025067f89 */ /* 0x000e2400000e0000 */
[----:B0-----:R-:W-:-:S05]  /*14d80*/  FMNMX.FTZ R41, R37, R6, !PT ;  /* 0x0000000625297209 */ /* 0x001fca0007810000 */
[----:B------:R-:W0:Y:S01]  /*14d90*/  SHFL.BFLY PT, R6, R41, 0x1, 0x1f ;  /* 0x0c201f0029067f89 */ /* 0x000e2200000e0000 */
[----:B------:R-:W-:Y:S08]  /*14da0*/  MUFU.EX2 R200, R200 ;  /* 0x000000c800c87308 */ /* 0x000ff00000000800 */
[----:B------:R-:W1:Y:S01]  /*14db0*/  MUFU.EX2 R7, R7 ;  /* 0x0000000700077308 */ /* 0x000e620000000800 */
[----:B0-----:R-:W-:-:S07]  /*14dc0*/  FMNMX.FTZ R6, R41, R6, !PT ;  /* 0x0000000629067209 */ /* 0x001fce0007810000 */
[----:B------:R-:W0:Y:S01]  /*14dd0*/  MUFU.EX2 R202, R202 ;  /* 0x000000ca00ca7308 */ /* 0x000e220000000800 */
[C---:B------:R-:W-:Y:S01]  /*14de0*/  FSETP.NEU.FTZ.AND P2, PT, R6.reuse, -INF , PT ;  /* 0xff8000000600780b */ /* 0x040fe20003f5d000 */
[----:B------:R-:W-:-:S05]  /*14df0*/  FMUL.FTZ R43, R6, R5 ;  /* 0x00000005062b7220 */ /* 0x000fca0000410000 */
[----:B------:R-:W-:Y:S01]  /*14e00*/  FSEL R43, R43, RZ, P2 ;  /* 0x000000ff2b2b7208 */ /* 0x000fe20001000000 */
[----:B------:R-:W2:Y:S01]  /*14e10*/  MUFU.EX2 R196, R196 ;  /* 0x000000c400c47308 */ /* 0x000ea20000000800 */
[----:B------:R-:W-:-:S03]  /*14e20*/  FFMA.FTZ R60, R60, R5, -R11 ;  /* 0x000000053c3c7223 */ /* 0x000fc6000001080b */
[-CC-:B------:R-:W-:Y:S01]  /*14e30*/  FFMA.FTZ R201, R8, R5.reuse, -R43.reuse ;  /* 0x0000000508c97223 */ /* 0x180fe2000001082b */
[-C--:B------:R-:W-:Y:S01]  /*14e40*/  FFMA.FTZ R8, R3, R5.reuse, -R43 ;  /* 0x0000000503087223 */ /* 0x080fe2000001082b */
[-C--:B------:R-:W-:Y:S01]  /*14e50*/  FFMA.FTZ R198, R62, R5.reuse, -R11 ;  /* 0x000000053ec67223 */ /* 0x080fe2000001080b */
[-C--:B------:R-:W-:Y:S01]  /*14e60*/  FFMA.FTZ R203, R10, R5.reuse, -R43 ;  /* 0x000000050acb7223 */ /* 0x080fe2000001082b */
[----:B------:R-:W3:Y:S01]  /*14e70*/  MUFU.EX2 R13, R60 ;  /* 0x0000003c000d7308 */ /* 0x000ee20000000800 */
[----:B-1----:R-:W-:Y:S01]  /*14e80*/  FADD.FTZ R3, R200, R7 ;  /* 0x00000007c8037221 */ /* 0x002fe20000010000 */
[-CC-:B------:R-:W-:Y:S01]  /*14e90*/  FFMA.FTZ R10, R12, R5.reuse, -R43.reuse ;  /* 0x000000050c0a7223 */ /* 0x180fe2000001082b */
[----:B------:R-:W-:-:S05]  /*14ea0*/  FFMA.FTZ R12, R20, R5, -R43 ;  /* 0x00000005140c7223 */ /* 0x000fca000001082b */
[----:B------:R-:W-:Y:S01]  /*14eb0*/  MUFU.EX2 R201, R201 ;  /* 0x000000c900c97308 */ /* 0x000fe20000000800 */
[----:B0-----:R-:W-:Y:S01]  /*14ec0*/  FADD.FTZ R20, R202, R3 ;  /* 0x00000003ca147221 */ /* 0x001fe20000010000 */
[----:B------:R-:W-:-:S06]  /*14ed0*/  FFMA.FTZ R197, R14, R5, -R43 ;  /* 0x000000050ec57223 */ /* 0x000fcc000001082b */
[----:B------:R-:W0:Y:S01]  /*14ee0*/  MUFU.EX2 R8, R8 ;  /* 0x0000000800087308 */ /* 0x000e220000000800 */
[----:B------:R-:W-:-:S07]  /*14ef0*/  FADD.FTZ R3, R9, R20 ;  /* 0x0000001409037221 */ /* 0x000fce0000010000 */
[----:B------:R-:W1:Y:S08]  /*14f00*/  MUFU.EX2 R198, R198 ;  /* 0x000000c600c67308 */ /* 0x000e700000000800 */
[----:B------:R-:W4:Y:S01]  /*14f10*/  MUFU.EX2 R203, R203 ;  /* 0x000000cb00cb7308 */ /* 0x000f220000000800 */
[----:B--2---:R-:W-:Y:S01]  /*14f20*/  FADD.FTZ R20, R196, R3 ;  /* 0x00000003c4147221 */ /* 0x004fe20000010000 */
[----:B------:R-:W-:-:S06]  /*14f30*/  FFMA.FTZ R199, R40, R5, -R43 ;  /* 0x0000000528c77223 */ /* 0x000fcc000001082b */
[----:B------:R-:W2:Y:S01]  /*14f40*/  MUFU.EX2 R10, R10 ;  /* 0x0000000a000a7308 */ /* 0x000ea20000000800 */
[----:B---3--:R-:W-:Y:S01]  /*14f50*/  FADD.FTZ R3, R13, R20 ;  /* 0x000000140d037221 */ /* 0x008fe20000010000 */
[----:B0-----:R-:W-:-:S06]  /*14f60*/  FADD.FTZ R20, R201, R8 ;  /* 0x00000008c9147221 */ /* 0x001fcc0000010000 */
[----:B------:R-:W0:Y:S01]  /*14f70*/  MUFU.EX2 R197, R197 ;  /* 0x000000c500c57308 */ /* 0x000e220000000800 */
[-C--:B------:R-:W-:Y:S01]  /*14f80*/  FFMA.FTZ R14, R42, R5.reuse, -R43 ;  /* 0x000000052a0e7223 */ /* 0x080fe2000001082b */
[----:B-1----:R-:W-:Y:S01]  /*14f90*/  FADD.FTZ R40, R198, R3 ;  /* 0x00000003c6287221 */ /* 0x002fe20000010000 */
[----:B------:R-:W-:-:S05]  /*14fa0*/  FFMA.FTZ R64, R64, R5, -R11 ;  /* 0x0000000540407223 */ /* 0x000fca000001080b */
[----:B------:R-:W1:Y:S01]  /*14fb0*/  MUFU.EX2 R12, R12 ;  /* 0x0000000c000c7308 */ /* 0x000e620000000800 */
[----:B----4-:R-:W-:Y:S01]  /*14fc0*/  FADD.FTZ R3, R203, R20 ;  /* 0x00000014cb037221 */ /* 0x010fe20000010000 */
[-C--:B------:R-:W-:Y:S01]  /*14fd0*/  FFMA.FTZ R193, R32, R5.reuse, -R43 ;  /* 0x0000000520c17223 */ /* 0x080fe2000001082b */
[----:B------:R-:W-:-:S05]  /*14fe0*/  FFMA.FTZ R192, R66, R5, -R11 ;  /* 0x0000000542c07223 */ /* 0x000fca000001080b */
[----:B------:R-:W3:Y:S01]  /*14ff0*/  MUFU.EX2 R199, R199 ;  /* 0x000000c700c77308 */ /* 0x000ee20000000800 */
[----:B--2---:R-:W-:Y:S01]  /*15000*/  FADD.FTZ R20, R10, R3 ;  /* 0x000000030a147221 */ /* 0x004fe20000010000 */
[-C--:B------:R-:W-:Y:S01]  /*15010*/  FFMA.FTZ R32, R44, R5.reuse, -R43 ;  /* 0x000000052c207223 */ /* 0x080fe2000001082b */
[----:B------:R-:W-:-:S05]  /*15020*/  FFMA.FTZ R68, R68, R5, -R11 ;  /* 0x0000000544447223 */ /* 0x000fca000001080b */
[----:B------:R-:W2:Y:S01]  /*15030*/  MUFU.EX2 R14, R14 ;  /* 0x0000000e000e7308 */ /* 0x000ea20000000800 */
[----:B0-----:R-:W-:Y:S01]  /*15040*/  FADD.FTZ R3, R197, R20 ;  /* 0x00000014c5037221 */ /* 0x001fe20000010000 */
[----:B------:R-:W-:-:S06]  /*15050*/  FFMA.FTZ R195, R34, R5, -R43 ;  /* 0x0000000522c37223 */ /* 0x000fcc000001082b */
[----:B------:R-:W0:Y:S01]  /*15060*/  MUFU.EX2 R15, R64 ;  /* 0x00000040000f7308 */ /* 0x000e220000000800 */
[----:B------:R-:W-:Y:S01]  /*15070*/  FFMA.FTZ R194, R70, R5, -R11 ;  /* 0x0000000546c27223 */ /* 0x000fe2000001080b */
[----:B-1----:R-:W-:-:S06]  /*15080*/  FADD.FTZ R20, R12, R3 ;  /* 0x000000030c147221 */ /* 0x002fcc0000010000 */
[----:B------:R-:W1:Y:S01]  /*15090*/  MUFU.EX2 R193, R193 ;  /* 0x000000c100c17308 */ /* 0x000e620000000800 */
[----:B------:R-:W-:-:S07]  /*150a0*/  FFMA.FTZ R34, R46, R5, -R43 ;  /* 0x000000052e227223 */ /* 0x000fce000001082b */
[----:B------:R-:W4:Y:S01]  /*150b0*/  MUFU.EX2 R192, R192 ;  /* 0x000000c000c07308 */ /* 0x000f220000000800 */
[----:B------:R-:W-:Y:S01]  /*150c0*/  FFMA.FTZ R74, R74, R5, -R11 ;  /* 0x000000054a4a7223 */ /* 0x000fe2000001080b */
[----:B---3--:R-:W-:-:S06]  /*150d0*/  FADD.FTZ R3, R199, R20 ;  /* 0x00000014c7037221 */ /* 0x008fcc0000010000 */
[----:B------:R-:W-:Y:S01]  /*150e0*/  MUFU.EX2 R32, R32 ;  /* 0x0000002000207308 */ /* 0x000fe20000000800 */
[-C--:B------:R-:W-:Y:S01]  /*150f0*/  FFMA.FTZ R189, R36, R5.reuse, -R43 ;  /* 0x0000000524bd7223 */ /* 0x080fe2000001082b */
[----:B------:R-:W-:-:S06]  /*15100*/  FFMA.FTZ R188, R76, R5, -R11 ;  /* 0x000000054cbc7223 */ /* 0x000fcc000001080b */
[----:B------:R-:W3:Y:S01]  /*15110*/  MUFU.EX2 R25, R68 ;  /* 0x0000004400197308 */ /* 0x000ee20000000800 */
[----:B------:R-:W-:Y:S01]  /*15120*/  @!P1 IADD3 R0, R0, 0x36840, RZ ;  /* 0x0003684000009810 */ /* 0x000fe20007ffe0ff */
[----:B--2---:R-:W-:-:S06]  /*15130*/  FADD.FTZ R20, R14, R3 ;  /* 0x000000030e147221 */ /* 0x004fcc0000010000 */
[----:B------:R-:W2:Y:S01]  /*15140*/  MUFU.EX2 R195, R195 ;  /* 0x000000c300c37308 */ /* 0x000ea20000000800 */
[----:B------:R-:W-:Y:S01]  /*15150*/  FFMA.FTZ R36, R48, R5, -R43 ;  /* 0x0000000530247223 */ /* 0x000fe2000001082b */
[----:B0-----:R-:W-:-:S06]  /*15160*/  FADD.FTZ R45, R15, R40 ;  /* 0x000000280f2d7221 */ /* 0x001fcc0000010000 */
[----:B------:R-:W0:Y:S01]  /*15170*/  MUFU.EX2 R194, R194 ;  /* 0x000000c200c27308 */ /* 0x000e220000000800 */
[----:B------:R-:W-:Y:S01]  /*15180*/  FFMA.FTZ R29, R80, R5, -R11 ;  /* 0x00000005501d7223 */ /* 0x000fe2000001080b */
[----:B------:R-:W-:Y:S01]  /*15190*/  @!P1 PRMT R0, RZ, 0x654, R0 ;  /* 0x00000654ff009816 */ /* 0x000fe20000000000 */
[----:B-1----:R-:W-:-:S05]  /*151a0*/  FADD.FTZ R3, R193, R20 ;  /* 0x00000014c1037221 */ /* 0x002fca0000010000 */
[----:B------:R-:W1:Y:S01]  /*151b0*/  MUFU.EX2 R34, R34 ;  /* 0x0000002200227308 */ /* 0x000e620000000800 */
[-C--:B------:R-:W-:Y:S01]  /*151c0*/  FFMA.FTZ R191, R50, R5.reuse, -R43 ;  /* 0x0000000532bf7223 */ /* 0x080fe2000001082b */
[----:B----4-:R-:W-:Y:S01]  /*151d0*/  FADD.FTZ R40, R192, R45 ;  /* 0x0000002dc0287221 */ /* 0x010fe20000010000 */
[-C--:B------:R-:W-:Y:S01]  /*151e0*/  FFMA.FTZ R190, R82, R5.reuse, -R11 ;  /* 0x0000000552be7223 */ /* 0x080fe2000001080b */
[----:B------:R4:W-:Y:S04]  /*151f0*/  @!P1 SYNCS.ARRIVE.TRANS64.RED.A1T0 RZ, [R0+URZ], RZ ;  /* 0x000000ff00ff99a7 */ /* 0x0009e8000810043f */
[----:B------:R-:W5:Y:S01]  /*15200*/  MUFU.EX2 R27, R74 ;  /* 0x0000004a001b7308 */ /* 0x000f620000000800 */
[----:B------:R-:W-:Y:S01]  /*15210*/  FFMA.FTZ R38, R38, R5, -R43 ;  /* 0x0000000526267223 */ /* 0x000fe2000001082b */
[----:B---3--:R-:W-:-:S06]  /*15220*/  FADD.FTZ R45, R25, R40 ;  /* 0x00000028192d7221 */ /* 0x008fcc0000010000 */
[----:B------:R-:W3:Y:S01]  /*15230*/  MUFU.EX2 R189, R189 ;  /* 0x000000bd00bd7308 */ /* 0x000ee20000000800 */
[----:B----4-:R-:W-:Y:S01]  /*15240*/  FADD.FTZ R0, R32, R3 ;  /* 0x0000000320007221 */ /* 0x010fe20000010000 */
[----:B------:R-:W-:-:S06]  /*15250*/  FFMA.FTZ R31, R88, R5, -R11 ;  /* 0x00000005581f7223 */ /* 0x000fcc000001080b */
[----:B------:R-:W4:Y:S01]  /*15260*/  MUFU.EX2 R188, R188 ;  /* 0x000000bc00bc7308 */ /* 0x000f220000000800 */
[----:B--2---:R-:W-:Y:S01]  /*15270*/  FADD.FTZ R3, R195, R0 ;  /* 0x00000000c3037221 */ /* 0x004fe20000010000 */
[----:B------:R-:W-:-:S06]  /*15280*/  FFMA.FTZ R185, R24, R5, -R43 ;  /* 0x0000000518b97223 */ /* 0x000fcc000001082b */
[----:B------:R-:W2:Y:S01]  /*15290*/  MUFU.EX2 R36, R36 ;  /* 0x0000002400247308 */ /* 0x000ea20000000800 */
[----:B0-----:R-:W-:Y:S01]  /*152a0*/  FADD.FTZ R40, R194, R45 ;  /* 0x0000002dc2287221 */ /* 0x001fe20000010000 */
[----:B------:R-:W-:-:S06]  /*152b0*/  FFMA.FTZ R184, R90, R5, -R11 ;  /* 0x000000055ab87223 */ /* 0x000fcc000001080b */
[----:B------:R-:W0:Y:S01]  /*152c0*/  MUFU.EX2 R29, R29 ;  /* 0x0000001d001d7308 */ /* 0x000e220000000800 */
[----:B-1----:R-:W-:Y:S01]  /*152d0*/  FADD.FTZ R0, R34, R3 ;  /* 0x0000000322007221 */ /* 0x002fe20000010000 */
[----:B------:R-:W-:-:S06]  /*152e0*/  FFMA.FTZ R24, R52, R5, -R43 ;  /* 0x0000000534187223 */ /* 0x000fcc000001082b */
[----:B------:R-:W1:Y:S01]  /*152f0*/  MUFU.EX2 R191, R191 ;  /* 0x000000bf00bf7308 */ /* 0x000e620000000800 */
[----:B-----5:R-:W-:Y:S01]  /*15300*/  FADD.FTZ R45, R27, R40 ;  /* 0x000000281b2d7221 */ /* 0x020fe20000010000 */
[----:B------:R-:W-:-:S06]  /*15310*/  FFMA.FTZ R33, R92, R5, -R11 ;  /* 0x000000055c217223 */ /* 0x000fcc000001080b */
[----:B------:R-:W5:Y:S01]  /*15320*/  MUFU.EX2 R190, R190 ;  /* 0x000000be00be7308 */ /* 0x000f620000000800 */
[----:B---3--:R-:W-:Y:S01]  /*15330*/  FADD.FTZ R3, R189, R0 ;  /* 0x00000000bd037221 */ /* 0x008fe20000010000 */
[----:B------:R-:W-:-:S06]  /*15340*/  FFMA.FTZ R28, R28, R5, -R43 ;  /* 0x000000051c1c7223 */ /* 0x000fcc000001082b */
[----:B------:R-:W3:Y:S01]  /*15350*/  MUFU.EX2 R38, R38 ;  /* 0x0000002600267308 */ /* 0x000ee20000000800 */
[----:B----4-:R-:W-:Y:S01]  /*15360*/  FADD.FTZ R40, R188, R45 ;  /* 0x0000002dbc287221 */ /* 0x010fe20000010000 */
[----:B------:R-:W-:-:S06]  /*15370*/  FFMA.FTZ R186, R94, R5, -R11 ;  /* 0x000000055eba7223 */ /* 0x000fcc000001080b */
[----:B------:R-:W4:Y:S01]  /*15380*/  MUFU.EX2 R31, R31 ;  /* 0x0000001f001f7308 */ /* 0x000f220000000800 */
[----:B--2---:R-:W-:Y:S01]  /*15390*/  FADD.FTZ R0, R36, R3 ;  /* 0x0000000324007221 */ /* 0x004fe20000010000 */
[----:B0-----:R-:W-:-:S06]  /*153a0*/  FADD.FTZ R45, R29, R40 ;  /* 0x000000281d2d7221 */ /* 0x001fcc0000010000 */
[----:B------:R-:W0:Y:S01]  /*153b0*/  MUFU.EX2 R185, R185 ;  /* 0x000000b900b97308 */ /* 0x000e220000000800 */
[----:B------:R-:W-:-:S07]  /*153c0*/  FFMA.FTZ R35, R96, R5, -R11 ;  /* 0x0000000560237223 */ /* 0x000fce000001080b */
[----:B------:R-:W2:Y:S01]  /*153d0*/  MUFU.EX2 R184, R184 ;  /* 0x000000b800b87308 */ /* 0x000ea20000000800 */
[----:B------:R-:W-:Y:S01]  /*153e0*/  FFMA.FTZ R72, R72, R5, -R43 ;  /* 0x0000000548487223 */ /* 0x000fe2000001082b */
[----:B-1----:R-:W-:-:S06]  /*153f0*/  FADD.FTZ R3, R191, R0 ;  /* 0x00000000bf037221 */ /* 0x002fcc0000010000 */
[----:B------:R-:W1:Y:S01]  /*15400*/  MUFU.EX2 R24, R24 ;  /* 0x0000001800187308 */ /* 0x000e620000000800 */
[----:B------:R-:W-:Y:S01]  /*15410*/  FFMA.FTZ R78, R78, R5, -R43 ;  /* 0x000000054e4e7223 */ /* 0x000fe2000001082b */
[----:B-----5:R-:W-:-:S06]  /*15420*/  FADD.FTZ R20, R190, R45 ;  /* 0x0000002dbe147221 */ /* 0x020fcc0000010000 */
[----:B------:R-:W5:Y:S01]  /*15430*/  MUFU.EX2 R33, R33 ;  /* 0x0000002100217308 */ /* 0x000f620000000800 */
[----:B------:R-:W-:Y:S01]  /*15440*/  FFMA.FTZ R180, R98, R5, -R11 ;  /* 0x0000000562b47223 */ /* 0x000fe2000001080b */
[----:B---3--:R-:W-:-:S06]  /*15450*/  FADD.FTZ R0, R38, R3 ;  /* 0x0000000326007221 */ /* 0x008fcc0000010000 */
[----:B------:R-:W3:Y:S01]  /*15460*/  MUFU.EX2 R28, R28 ;  /* 0x0000001c001c7308 */ /* 0x000ee20000000800 */
[----:B----4-:R-:W-:Y:S01]  /*15470*/  FADD.FTZ R45, R31, R20 ;  /* 0x000000141f2d7221 */ /* 0x010fe20000010000 */
[----:B------:R-:W-:-:S06]  /*15480*/  FFMA.FTZ R37, R100, R5, -R11 ;  /* 0x0000000564257223 */ /* 0x000fcc000001080b */
[----:B------:R-:W4:Y:S01]  /*15490*/  MUFU.EX2 R186, R186 ;  /* 0x000000ba00ba7308 */ /* 0x000f220000000800 */
[----:B------:R-:W-:Y:S01]  /*154a0*/  FFMA.FTZ R84, R84, R5, -R43 ;  /* 0x0000000554547223 */ /* 0x000fe2000001082b */
[----:B0-----:R-:W-:-:S06]  /*154b0*/  FADD.FTZ R3, R185, R0 ;  /* 0x00000000b9037221 */ /* 0x001fcc0000010000 */
[----:B------:R-:W0:Y:S01]  /*154c0*/  MUFU.EX2 R187, R72 ;  /* 0x0000004800bb7308 */ /* 0x000e220000000800 */
[----:B------:R-:W-:Y:S01]  /*154d0*/  FFMA.FTZ R86, R86, R5, -R43 ;  /* 0x0000000556567223 */ /* 0x000fe2000001082b */
[----:B--2---:R-:W-:-:S06]  /*154e0*/  FADD.FTZ R20, R184, R45 ;  /* 0x0000002db8147221 */ /* 0x004fcc0000010000 */
[----:B------:R-:W2:Y:S01]  /*154f0*/  MUFU.EX2 R35, R35 ;  /* 0x0000002300237308 */ /* 0x000ea20000000800 */
[----:B------:R-:W-:Y:S01]  /*15500*/  FFMA.FTZ R182, R102, R5, -R11 ;  /* 0x0000000566b67223 */ /* 0x000fe2000001080b */
[----:B-1----:R-:W-:-:S06]  /*15510*/  FADD.FTZ R3, R24, R3 ;  /* 0x0000000318037221 */ /* 0x002fcc0000010000 */
[----:B------:R-:W1:Y:S01]  /*15520*/  MUFU.EX2 R78, R78 ;  /* 0x0000004e004e7308 */ /* 0x000e620000000800 */
[----:B-----5:R-:W-:Y:S01]  /*15530*/  FADD.FTZ R45, R33, R20 ;  /* 0x00000014212d7221 */ /* 0x020fe20000010000 */
[----:B------:R-:W-:-:S06]  /*15540*/  FFMA.FTZ R39, R104, R5, -R11 ;  /* 0x0000000568277223 */ /* 0x000fcc000001080b */
[----:B------:R-:W5:Y:S01]  /*15550*/  MUFU.EX2 R180, R180 ;  /* 0x000000b400b47308 */ /* 0x000f620000000800 */
[----:B------:R-:W-:Y:S01]  /*15560*/  FFMA.FTZ R26, R26, R5, -R43 ;  /* 0x000000051a1a7223 */ /* 0x000fe2000001082b */
[----:B---3--:R-:W-:-:S06]  /*15570*/  FADD.FTZ R0, R28, R3 ;  /* 0x000000031c007221 */ /* 0x008fcc0000010000 */
[----:B------:R-:W3:Y:S01]  /*15580*/  MUFU.EX2 R181, R84 ;  /* 0x0000005400b57308 */ /* 0x000ee20000000800 */
[----:B------:R-:W-:Y:S01]  /*15590*/  FFMA.FTZ R30, R30, R5, -R43 ;  /* 0x000000051e1e7223 */ /* 0x000fe2000001082b */
[----:B----4-:R-:W-:-:S06]  /*155a0*/  FADD.FTZ R20, R186, R45 ;  /* 0x0000002dba147221 */ /* 0x010fcc0000010000 */
[----:B------:R-:W4:Y:S01]  /*155b0*/  MUFU.EX2 R37, R37 ;  /* 0x0000002500257308 */ /* 0x000f220000000800 */
[----:B------:R-:W-:Y:S01]  /*155c0*/  FFMA.FTZ R176, R106, R5, -R11 ;  /* 0x000000056ab07223 */ /* 0x000fe2000001080b */
[----:B------:R-:W-:Y:S01]  /*155d0*/  F2FP.F16.F32.PACK_AB R200, R7, R200 ;  /* 0x000000c807c8723e */ /* 0x000fe200000000ff */
[----:B0-----:R-:W-:-:S05]  /*155e0*/  FADD.FTZ R3, R187, R0 ;  /* 0x00000000bb037221 */ /* 0x001fca0000010000 */
[----:B------:R-:W0:Y:S01]  /*155f0*/  MUFU.EX2 R86, R86 ;  /* 0x0000005600567308 */ /* 0x000e220000000800 */
[----:B--2---:R-:W-:-:S07]  /*15600*/  FADD.FTZ R7, R35, R20 ;  /* 0x0000001423077221 */ /* 0x004fce0000010000 */
[----:B------:R-:W2:Y:S01]  /*15610*/  MUFU.EX2 R182, R182 ;  /* 0x000000b600b67308 */ /* 0x000ea20000000800 */
[-C--:B------:R-:W-:Y:S01]  /*15620*/  FFMA.FTZ R54, R54, R5.reuse, -R43 ;  /* 0x0000000536367223 */ /* 0x080fe2000001082b */
[----:B------:R-:W-:Y:S01]  /*15630*/  FFMA.FTZ R108, R108, R5, -R11 ;  /* 0x000000056c6c7223 */ /* 0x000fe2000001080b */
[----:B-1----:R-:W-:-:S05]  /*15640*/  FADD.FTZ R0, R78, R3 ;  /* 0x000000034e007221 */ /* 0x002fca0000010000 */
[----:B------:R-:W1:Y:S01]  /*15650*/  MUFU.EX2 R183, R26 ;  /* 0x0000001a00b77308 */ /* 0x000e620000000800 */
[----:B------:R-:W-:Y:S01]  /*15660*/  FFMA.FTZ R56, R56, R5, -R43 ;  /* 0x0000000538387223 */ /* 0x000fe2000001082b */
[----:B-----5:R-:W-:-:S06]  /*15670*/  FADD.FTZ R20, R180, R7 ;  /* 0x00000007b4147221 */ /* 0x020fcc0000010000 */
        /* <DEDUP_REMOVED lines=8> */
[----:B0-----:R-:W-:-:S06]  /*15700*/  FADD.FTZ R0, R86, R3 ;  /* 0x0000000356007221 */ /* 0x001fcc0000010000 */
[----:B------:R-:W0:Y:S01]  /*15710*/  MUFU.EX2 R177, R54 ;  /* 0x0000003600b17308 */ /* 0x000e220000000800 */
[----:B--2---:R-:W-:-:S07]  /*15720*/  FADD.FTZ R20, R182, R7 ;  /* 0x00000007b6147221 */ /* 0x004fce0000010000 */
[----:B------:R-:W2:Y:S01]  /*15730*/  MUFU.EX2 R41, R108 ;  /* 0x0000006c00297308 */ /* 0x000ea20000000800 */
[----:B-1----:R-:W-:Y:S01]  /*15740*/  FADD.FTZ R3, R183, R0 ;  /* 0x00000000b7037221 */ /* 0x002fe20000010000 */
[----:B-----5:R-:W-:-:S06]  /*15750*/  FADD.FTZ R7, R39, R20 ;  /* 0x0000001427077221 */ /* 0x020fcc0000010000 */
[----:B------:R-:W1:Y:S01]  /*15760*/  MUFU.EX2 R56, R56 ;  /* 0x0000003800387308 */ /* 0x000e620000000800 */
[----:B------:R-:W-:-:S07]  /*15770*/  ISETP.GE.AND P2, PT, R154, 0x71, PT ;  /* 0x000000719a00780c */ /* 0x000fce0003f46270 */
[----:B------:R-:W5:Y:S01]  /*15780*/  MUFU.EX2 R178, R178 ;  /* 0x000000b200b27308 */ /* 0x000f620000000800 */
[----:B---3--:R-:W-:Y:S01]  /*15790*/  FADD.FTZ R0, R30, R3 ;  /* 0x000000031e007221 */ /* 0x008fe20000010000 */
[----:B----4-:R-:W-:-:S06]  /*157a0*/  FADD.FTZ R20, R176, R7 ;  /* 0x00000007b0147221 */ /* 0x010fcc0000010000 */
[----:B------:R-:W3:Y:S08]  /*157b0*/  MUFU.EX2 R43, R43 ;  /* 0x0000002b002b7308 */ /* 0x000ef00000000800 */
[----:B------:R-:W4:Y:S01]  /*157c0*/  MUFU.EX2 R11, R11 ;  /* 0x0000000b000b7308 */ /* 0x000f220000000800 */
[----:B0-----:R-:W-:Y:S01]  /*157d0*/  FADD.FTZ R3, R177, R0 ;  /* 0x00000000b1037221 */ /* 0x001fe20000010000 */
[----:B--2---:R-:W-:Y:S01]  /*157e0*/  FADD.FTZ R7, R41, R20 ;  /* 0x0000001429077221 */ /* 0x004fe20000010000 */
[----:B------:R-:W-:Y:S02]  /*157f0*/  BSSY B0, `(.L_x_792) ;  /* 0x00005fb000007945 */ /* 0x000fe40003800000 */
[----:B-1----:R-:W-:Y:S01]  /*15800*/  FADD.FTZ R0, R56, R3 ;  /* 0x0000000338007221 */ /* 0x002fe20000010000 */
[----:B-----5:R-:W-:Y:S01]  /*15810*/  FADD.FTZ R20, R178, R7 ;  /* 0x00000007b2147221 */ /* 0x020fe20000010000 */
[----:B------:R-:W-:Y:S01]  /*15820*/  F2FP.F16.F32.PACK_AB R196, R13, R196 ;  /* 0x000000c40dc4723e */ /* 0x000fe200000000ff */
[----:B------:R-:W-:Y:S01]  /*15830*/  IMAD.MOV.U32 R3, RZ, RZ, 0x3f800000 ;  /* 0x3f800000ff037424 */ /* 0x000fe200078e00ff */
[----:B------:R-:W-:Y:S01]  /*15840*/  F2FP.F16.F32.PACK_AB R192, R25, R192 ;  /* 0x000000c019c0723e */ /* 0x000fe200000000ff */
[----:B---3--:R-:W-:Y:S01]  /*15850*/  FADD.FTZ R13, R43, R0 ;  /* 0x000000002b0d7221 */ /* 0x008fe20000010000 */
[----:B------:R-:W-:Y:S01]  /*15860*/  F2FP.F16.F32.PACK_AB R194, R27, R194 ;  /* 0x000000c21bc2723e */ /* 0x000fe200000000ff */
[----:B------:R-:W-:Y:S01]  /*15870*/  IMAD.MOV.U32 R0, RZ, RZ, 0x3f800000 ;  /* 0x3f800000ff007424 */ /* 0x000fe200078e00ff */
[----:B------:R-:W-:Y:S01]  /*15880*/  F2FP.F16.F32.PACK_AB R188, R29, R188 ;  /* 0x000000bc1dbc723e */ /* 0x000fe200000000ff */
[--C-:B------:R-:W-:Y:S01]  /*15890*/  IMAD.MOV.U32 R117, RZ, RZ, R119.reuse ;  /* 0x000000ffff757224 */ /* 0x100fe200078e0077 */
[----:B------:R-:W-:Y:S01]  /*158a0*/  F2FP.F16.F32.PACK_AB R190, R31, R190 ;  /* 0x000000be1fbe723e */ /* 0x000fe200000000ff */
[--C-:B------:R-:W-:Y:S01]  /*158b0*/  IMAD.MOV.U32 R116, RZ, RZ, R119.reuse ;  /* 0x000000ffff747224 */ /* 0x100fe200078e0077 */
[----:B------:R-:W-:Y:S01]  /*158c0*/  F2FP.F16.F32.PACK_AB R184, R33, R184 ;  /* 0x000000b821b8723e */ /* 0x000fe200000000ff */
[----:B----4-:R-:W-:Y:S01]  /*158d0*/  FADD.FTZ R20, R11, R20 ;  /* 0x000000140b147221 */ /* 0x010fe20000010000 */
[----:B------:R-:W-:Y:S01]  /*158e0*/  F2FP.F16.F32.PACK_AB R186, R35, R186 ;  /* 0x000000ba23ba723e */ /* 0x000fe200000000ff */
[--C-:B------:R-:W-:Y:S01]  /*158f0*/  IMAD.MOV.U32 R114, RZ, RZ, R119.reuse ;  /* 0x000000ffff727224 */ /* 0x100fe200078e0077 */
        /* <DEDUP_REMOVED lines=40> */
[-C--:B------:R-:W-:Y:S01]  /*15b80*/  MOV R118, R119.reuse ;  /* 0x0000007700767202 */ /* 0x080fe20000000f00 */
        /* <DEDUP_REMOVED lines=68> */
[----:B------:R-:W-:-:S02]  /*15fd0*/  IMAD.MOV.U32 R27, RZ, RZ, R119 ;  /* 0x000000ffff1b7224 */ /* 0x000fc400078e0077 */
[--C-:B------:R-:W-:Y:S02]  /*15fe0*/  IMAD.MOV.U32 R26, RZ, RZ, R119.reuse ;  /* 0x000000ffff1a7224 */ /* 0x100fe400078e0077 */
[----:B------:R-:W-:Y:S01]  /*15ff0*/  IMAD.MOV.U32 R24, RZ, RZ, R119 ;  /* 0x000000ffff187224 */ /* 0x000fe200078e0077 */
[----:B------:R-:W-:Y:S06]  /*16000*/  @!P2 BRA `(.L_x_793) ;  /* 0x0000005400e4a947 */ /* 0x000fec0003800000 */
[----:B------:R-:W-:Y:S01]  /*16010*/  VIADD R7, R155, 0xfffffffe ;  /* 0xfffffffe9b077836 */ /* 0x000fe20000000000 */
[----:B------:R-:W-:Y:S01]  /*16020*/  MOV R8, R6 ;  /* 0x0000000600087202 */ /* 0x000fe20000000f00 */
[----:B------:R-:W-:Y:S01]  /*16030*/  IMAD.MOV.U32 R9, RZ, RZ, R4 ;  /* 0x000000ffff097224 */ /* 0x000fe200078e0004 */
[----:B------:R-:W-:Y:S01]  /*16040*/  MOV R11, R214 ;  /* 0x000000d6000b7202 */ /* 0x000fe20000000f00 */
        /* <DEDUP_REMOVED lines=49> */
[----:B------:R-:W-:-:S07]  /*16360*/  CS2R R24, SRZ ;  /* 0x0000000000187805 */ /* 0x000fce000001ff00 */
.L_x_804:
[----:B------:R-:W-:-:S05]  /*16370*/  VIADD R4, R11, 0x1 ;  /* 0x000000010b047836 */ /* 0x000fca0000000000 */
[----:B------:R-:W-:-:S04]  /*16380*/  ISETP.NE.AND P2, PT, R4, 0x2, PT ;  /* 0x000000020400780c */ /* 0x000fc80003f45270 */
[----:B------:R-:W-:Y:S02]  /*16390*/  SEL R5, RZ, 0x1, P2 ;  /* 0x00000001ff057807 */ /* 0x000fe40001000000 */
[----:B------:R-:W-:Y:S02]  /*163a0*/  SEL R214, R4, RZ, P2 ;  /* 0x000000ff04d67207 */ /* 0x000fe40001000000 */
[----:B------:R-:W-:Y:S01]  /*163b0*/  LOP3.LUT R216, R10, R5, RZ, 0x3c, !PT ;  /* 0x000000050ad87212 */ /* 0x000fe200078e3cff */
[----:B------:R-:W-:Y:S06]  /*163c0*/  @!P0 BRA `(.L_x_794) ;  /* 0x0000000000048947 */ /* 0x000fec0003800000 */
[----:B------:R-:W-:Y:S01]  /*163d0*/  BPT.TRAP 0x1 ;  /* 0x000000040000795c */ /* 0x000fe20000300000 */
.L_x_794:
[----:B------:R-:W-:Y:S02]  /*163e0*/  LEA R12, R214, R2, 0x3 ;  /* 0x00000002d60c7211 */ /* 0x000fe400078e18ff */
[----:B------:R-:W-:-:S04]  /*163f0*/  SHF.L.U32 R5, R216, 0x1f, RZ ;  /* 0x0000001fd8057819 */ /* 0x000fc800000006ff */
[----:B------:R0:W1:Y:S01]  /*16400*/  SYNCS.PHASECHK.TRANS64.TRYWAIT P2, [R12+URZ+0x36830], R5 ;  /* 0x036830050c0075a7 */ /* 0x000062000804017f */
[----:B------:R-:W-:Y:S05]  /*16410*/  @!P0 BRA `(.L_x_795) ;  /* 0x0000000000048947 */ /* 0x000fea0003800000 */
[----:B------:R-:W-:Y:S01]  /*16420*/  BPT.TRAP 0x1 ;  /* 0x000000040000795c */ /* 0x000fe20000300000 */
.L_x_795:
[----:B------:R-:W-:Y:S01]  /*16430*/  IMAD R4, R214, 0xa80, R21 ;  /* 0x00000a80d6047824 */ /* 0x000fe200078e0215 */
[----:B------:R-:W-:Y:S03]  /*16440*/  BSSY B1, `(.L_x_796) ;  /* 0x0000006000017945 */ /* 0x000fe60003800000 */
[C---:B------:R-:W-:Y:S02]  /*16450*/  VIADD R120, R4.reuse, 0x80 ;  /* 0x0000008004787836 */ /* 0x040fe40000000000 */
[----:B------:R-:W-:Y:S01]  /*16460*/  VIADD R122, R4, 0x100 ;  /* 0x00000100047a7836 */ /* 0x000fe20000000000 */
[----:B-1----:R-:W-:Y:S06]  /*16470*/  @P2 BRA `(.L_x_797) ;  /* 0x0000000000082947 */ /* 0x002fec0003800000 */
[----:B------:R-:W1:Y:S02]  /*16480*/  SYNCS.PHASECHK.TRANS64.TRYWAIT P2, [R12+URZ+0x36830], R5 ;  /* 0x036830050c0075a7 */ /* 0x000e64000804017f */
[----:B-1----:R-:W-:Y:S05]  /*16490*/  @!P2 BRA `(.L_x_798) ;  /* 0x0000010c009ca947 */ /* 0x002fea0003800000 */
.L_x_797:
[----:B------:R-:W-:Y:S05]  /*164a0*/  BSYNC B1 ;  /* 0x0000000000017941 */ /* 0x000fea0003800000 */
.L_x_796:
[----:B------:R-:W2:Y:S04]  /*164b0*/  LDL.64 R14, [R1+0x40] ;  /* 0x00004000010e7983 */ /* 0x000ea80000100a00 */
[----:B------:R-:W3:Y:S01]  /*164c0*/  LDL.64 R124, [R1+0x48] ;  /* 0x00004800017c7983 */ /* 0x000ee20000100a00 */
[----:B------:R-:W-:Y:S01]  /*164d0*/  WARPGROUP.ARRIVE ;  /* 0x00000000000079c5 */ /* 0x000fe20000000000 */
[----:B------:R-:W-:Y:S01]  /*164e0*/  IMAD.MOV.U32 R121, RZ, RZ, 0x40000040 ;  /* 0x40000040ff797424 */ /* 0x000fe200078e00ff */
[----:B------:R-:W-:-:S04]  /*164f0*/  R2UR UR6, R120 ;  /* 0x00000000780672ca */ /* 0x000fc800000e0000 */
[C---:B------:R-:W-:Y:S01]  /*16500*/  R2UR UR7, R121.reuse ;  /* 0x00000000790772ca */ /* 0x040fe200000e0000 */
[----:B------:R-:W-:Y:S01]  /*16510*/  IMAD.MOV.U32 R120, RZ, RZ, R122 ;  /* 0x000000ffff787224 */ /* 0x000fe200078e007a */
[----:B------:R-:W-:-:S04]  /*16520*/  R2UR UR19, R121 ;  /* 0x00000000791372ca */ /* 0x000fc800000e0000 */
[----:B------:R-:W-:Y:S01]  /*16530*/  R2UR UR18, R120 ;  /* 0x00000000781272ca */ /* 0x000fe200000e0000 */
[----:B------:R-:W-:Y:S01]  /*16540*/  VIADD R120, R4, 0x200 ;  /* 0x0000020004787836 */ /* 0x000fe20000000000 */
[----:B------:R-:W-:-:S04]  /*16550*/  R2UR UR15, R121 ;  /* 0x00000000790f72ca */ /* 0x000fc800000e0000 */
[----:B------:R-:W-:Y:S02]  /*16560*/  R2UR UR14, R120 ;  /* 0x00000000780e72ca */ /* 0x000fe400000e0000 */
[----:B--2---:R-:W-:Y:S01]  /*16570*/  R2UR UR43, R15 ;  /* 0x000000000f2b72ca */ /* 0x004fe200000e0000 */
[----:B------:R-:W-:Y:S01]  /*16580*/  IMAD.MOV.U32 R15, RZ, RZ, 0x40000040 ;  /* 0x40000040ff0f7424 */ /* 0x000fe200078e00ff */
[----:B------:R-:W-:Y:S02]  /*16590*/  R2UR UR42, R14 ;  /* 0x000000000e2a72ca */ /* 0x000fe400000e0000 */
[----:B------:R-:W-:Y:S02]  /*165a0*/  MOV R14, R4 ;  /* 0x00000004000e7202 */ /* 0x000fe40000000f00 */
[----:B---3--:R-:W-:Y:S02]  /*165b0*/  R2UR UR28, R124 ;  /* 0x000000007c1c72ca */ /* 0x008fe400000e0000 */
[----:B------:R-:W-:-:S02]  /*165c0*/  R2UR UR29, R125 ;  /* 0x000000007d1d72ca */ /* 0x000fc400000e0000 */
[----:B------:R-:W-:Y:S02]  /*165d0*/  R2UR UR26, R14 ;  /* 0x000000000e1a72ca */ /* 0x000fe400000e0000 */
[----:B------:R-:W-:-:S07]  /*165e0*/  R2UR UR27, R15 ;  /* 0x000000000f1b72ca */ /* 0x000fce00000e0000 */
[----:B------:R-:W-:Y:S02]  /*165f0*/  UMOV UR24, UR28 ;  /* 0x0000001c00187c82 */ /* 0x000fe40008000000 */
[----:B------:R-:W-:-:S04]  /*16600*/  UMOV UR25, UR29 ;  /* 0x0000001d00197c82 */ /* 0x000fc80008000000 */
[----:B------:R-:W-:Y:S01]  /*16610*/  HGMMA.64x16x16.F32 R168, gdesc[UR24], RZ, !UPT, gsb0 ;  /* 0x0020000018a879f0 */ /* 0x000fe2000c0008ff */
[----:B------:R-:W-:Y:S01]  /*16620*/  UMOV UR4, UR28 ;  /* 0x0000001c00047c82 */ /* 0x000fe20008000000 */
[----:B------:R-:W-:Y:S01]  /*16630*/  UMOV UR5, UR29 ;  /* 0x0000001d00057c82 */ /* 0x000fe20008000000 */
[----:B------:R-:W-:Y:S02]  /*16640*/  WARPGROUP.DEPBAR.LE gsb0, 0x0 ;  /* 0x00008000000079c5 */ /* 0x000fe40000010000 */
[----:B------:R-:W-:-:S06]  /*16650*/  WARPGROUP.ARRIVE ;  /* 0x00000000000079c5 */ /* 0x000fcc0000000000 */
[----:B------:R-:W-:Y:S01]  /*16660*/  HGMMA.64x16x16.F32 R160, gdesc[UR4], RZ, !UPT, gsb0 ;  /* 0x0020000004a079f0 */ /* 0x000fe2000c0008ff */
[----:B------:R-:W-:Y:S01]  /*16670*/  UMOV UR16, UR28 ;  /* 0x0000001c00107c82 */ /* 0x000fe20008000000 */
[----:B------:R-:W-:Y:S01]  /*16680*/  UMOV UR17, UR29 ;  /* 0x0000001d00117c82 */ /* 0x000fe20008000000 */
[----:B------:R-:W-:Y:S01]  /*16690*/  IADD3 R14, R4, 0x180, RZ ;  /* 0x00000180040e7810 */ /* 0x000fe20007ffe0ff */
[----:B------:R-:W-:Y:S02]  /*166a0*/  WARPGROUP.DEPBAR.LE gsb0, 0x0 ;  /* 0x00008000000079c5 */ /* 0x000fe40000010000 */
[----:B------:R-:W-:-:S06]  /*166b0*/  WARPGROUP.ARRIVE ;  /* 0x00000000000079c5 */ /* 0x000fcc0000000000 */
[----:B------:R-:W-:Y:S01]  /*166c0*/  HGMMA.64x16x16.F32 R152, gdesc[UR16], RZ, !UPT, gsb0 ;  /* 0x00200000109879f0 */ /* 0x000fe2000c0008ff */
[----:B------:R-:W-:Y:S02]  /*166d0*/  R2UR UR22, R14 ;  /* 0x000000000e1672ca */ /* 0x000fe400000e0000 */
[----:B------:R-:W-:Y:S01]  /*166e0*/  R2UR UR23, R15 ;  /* 0x000000000f1772ca */ /* 0x000fe200000e0000 */
[----:B------:R-:W-:Y:S01]  /*166f0*/  UMOV UR20, UR28 ;  /* 0x0000001c00147c82 */ /* 0x000fe20008000000 */
[----:B------:R-:W-:Y:S01]  /*16700*/  UMOV UR21, UR29 ;  /* 0x0000001d00157c82 */ /* 0x000fe20008000000 */
[----:B------:R-:W-:Y:S02]  /*16710*/  WARPGROUP.DEPBAR.LE gsb0, 0x0 ;  /* 0x00008000000079c5 */ /* 0x000fe40000010000 */
[----:B------:R-:W-:-:S08]  /*16720*/  WARPGROUP.ARRIVE ;  /* 0x00000000000079c5 */ /* 0x000fd00000000000 */
[----:B------:R-:W-:Y:S01]  /*16730*/  HGMMA.64x16x16.F32 R144, gdesc[UR20], RZ, !UPT, gsb0 ;  /* 0x00200000149079f0 */ /* 0x000fe2000c0008ff */
[----:B------:R-:W-:Y:S01]  /*16740*/  UMOV UR12, UR28 ;  /* 0x0000001c000c7c82 */ /* 0x000fe20008000000 */
[----:B------:R-:W-:Y:S01]  /*16750*/  UMOV UR13, UR29 ;  /* 0x0000001d000d7c82 */ /* 0x000fe20008000000 */
[----:B------:R-:W-:Y:S01]  /*16760*/  IMAD.MOV.U32 R123, RZ, RZ, 0x40000040 ;  /* 0x40000040ff7b7424 */ /* 0x000fe200078e00ff */
[----:B------:R-:W-:Y:S02]  /*16770*/  WARPGROUP.DEPBAR.LE gsb0, 0x0 ;  /* 0x00008000000079c5 */ /* 0x000fe40000010000 */
[----:B------:R-:W-:-:S06]  /*16780*/  WARPGROUP.ARRIVE ;  /* 0x00000000000079c5 */ /* 0x000fcc0000000000 */
[----:B------:R-:W-:Y:S01]  /*16790*/  HGMMA.64x16x16.F32 R136, gdesc[UR12], RZ, !UPT, gsb0 ;  /* 0x002000000c8879f0 */ /* 0x000fe2000c0008ff */
[----:B------:R-:W-:Y:S02]  /*167a0*/  IADD3 R122, R4, 0x280, RZ ;  /* 0x00000280047a7810 */ /* 0x000fe40007ffe0ff */
[----:B------:R-:W-:Y:S02]  /*167b0*/  R2UR UR11, R123 ;  /* 0x000000007b0b72ca */ /* 0x000fe400000e0000 */
[----:B------:R-:W-:Y:S01]  /*167c0*/  R2UR UR10, R122 ;  /* 0x000000007a0a72ca */ /* 0x000fe200000e0000 */
[----:B------:R-:W-:Y:S01]  /*167d0*/  UMOV UR8, UR28 ;  /* 0x0000001c00087c82 */ /* 0x000fe20008000000 */
[----:B------:R-:W-:Y:S01]  /*167e0*/  UMOV UR9, UR29 ;  /* 0x0000001d00097c82 */ /* 0x000fe20008000000 */
[----:B------:R-:W-:Y:S01]  /*167f0*/  IMAD.MOV.U32 R121, RZ, RZ, 0x40000040 ;  /* 0x40000040ff797424 */ /* 0x000fe200078e00ff */
[----:B------:R-:W-:Y:S02]  /*16800*/  WARPGROUP.DEPBAR.LE gsb0, 0x0 ;  /* 0x00008000000079c5 */ /* 0x000fe40000010000 */
[----:B------:R-:W-:-:S07]  /*16810*/  WARPGROUP.ARRIVE ;  /* 0x00000000000079c5 */ /* 0x000fce0000000000 */
[----:B------:R-:W-:Y:S01]  /*16820*/  HGMMA.64x16x16.F32 R128, gdesc[UR8], RZ, !UPT, gsb0 ;  /* 0x00200000088079f0 */ /* 0x000fe2000c0008ff */
[C---:B------:R-:W-:Y:S01]  /*16830*/  IADD3 R120, R4.reuse, 0x2, RZ ;  /* 0x0000000204787810 */ /* 0x040fe20007ffe0ff */
[C---:B------:R-:W-:Y:S01]  /*16840*/  VIADD R14, R4.reuse, 0x300 ;  /* 0x00000300040e7836 */ /* 0x040fe20000000000 */
[----:B------:R-:W-:Y:S01]  /*16850*/  R2UR UR35, R121 ;  /* 0x00000000792372ca */ /* 0x000fe200000e0000 */
[----:B------:R-:W-:Y:S01]  /*16860*/  VIADD R122, R4, 0x182 ;  /* 0x00000182047a7836 */ /* 0x000fe20000000000 */
[----:B------:R-:W-:Y:S01]  /*16870*/  R2UR UR34, R120 ;  /* 0x00000000782272ca */ /* 0x000fe200000e0000 */
[----:B------:R-:W-:Y:S01]  /*16880*/  IMAD.MOV.U32 R123, RZ, RZ, 0x40000040 ;  /* 0x40000040ff7b7424 */ /* 0x000fe200078e00ff */
[----:B------:R-:W-:Y:S02]  /*16890*/  IADD3 R120, R4, 0x102, RZ ;  /* 0x0000010204787810 */ /* 0x000fe40007ffe0ff */
[----:B------:R-:W-:Y:S02]  /*168a0*/  MOV R121, 0x40000040 ;  /* 0x4000004000797802 */ /* 0x000fe40000000f00 */
[----:B------:R-:W-:-:S02]  /*168b0*/  R2UR UR58, R14 ;  /* 0x000000000e3a72ca */ /* 0x000fc400000e0000 */
[----:B------:R-:W-:Y:S02]  /*168c0*/  R2UR UR59, R15 ;  /* 0x000000000f3b72ca */ /* 0x000fe400000e0000 */
[----:B------:R-:W-:Y:S02]  /*168d0*/  R2UR UR30, R120 ;  /* 0x00000000781e72ca */ /* 0x000fe400000e0000 */
[----:B------:R-:W-:Y:S01]  /*168e0*/  R2UR UR31, R121 ;  /* 0x00000000791f72ca */ /* 0x000fe200000e0000 */
[----:B------:R-:W-:Y:S01]  /*168f0*/  IMAD.MOV.U32 R121, RZ, RZ, 0x40000040 ;  /* 0x40000040ff797424 */ /* 0x000fe200078e00ff */
[----:B------:R-:W-:Y:S01]  /*16900*/  R2UR UR26, R122 ;  /* 0x000000007a1a72ca */ /* 0x000fe200000e0000 */
[C---:B------:R-:W-:Y:S01]  /*16910*/  VIADD R122, R4.reuse, 0x302 ;  /* 0x00000302047a7836 */ /* 0x040fe20000000000 */
[----:B------:R-:W-:Y:S01]  /*16920*/  R2UR UR27, R123 ;  /* 0x000000007b1b72ca */ /* 0x000fe200000e0000 */
[----:B------:R-:W-:Y:S01]  /*16930*/  IMAD.MOV.U32 R123, RZ, RZ, 0x40000040 ;  /* 0x40000040ff7b7424 */ /* 0x000fe200078e00ff */
[----:B------:R-:W-:-:S02]  /*16940*/  IADD3 R120, R4, 0x282, RZ ;  /* 0x0000028204787810 */ /* 0x000fc40007ffe0ff */
[----:B------:R-:W-:Y:S02]  /*16950*/  R2UR UR19, R121 ;  /* 0x00000000791372ca */ /* 0x000fe400000e0000 */
[----:B------:R-:W-:Y:S02]  /*16960*/  R2UR UR18, R120 ;  /* 0x00000000781272ca */ /* 0x000fe400000e0000 */
[----:B------:R-:W-:Y:S02]  /*16970*/  R2UR UR46, R122 ;  /* 0x000000007a2e72ca */ /* 0x000fe400000e0000 */
[----:B------:R-:W-:Y:S01]  /*16980*/  R2UR UR47, R123 ;  /* 0x000000007b2f72ca */ /* 0x000fe200000e0000 */
[----:B------:R-:W-:Y:S01]  /*16990*/  UMOV UR56, UR28 ;  /* 0x0000001c00387c82 */ /* 0x000fe20008000000 */
[----:B------:R-:W-:Y:S01]  /*169a0*/  UMOV UR57, UR29 ;  /* 0x0000001d00397c82 */ /* 0x000fe20008000000 */
[----:B------:R-:W-:Y:S02]  /*169b0*/  WARPGROUP.DEPBAR.LE gsb0, 0x0 ;  /* 0x00008000000079c5 */ /* 0x000fe40000010000 */
[----:B------:R-:W-:-:S06]  /*169c0*/  WARPGROUP.ARRIVE ;  /* 0x00000000000079c5 */ /* 0x000fcc0000000000 */
[----:B------:R-:W-:Y:S01]  /*169d0*/  HGMMA.64x16x16.F32 R120, gdesc[UR56], RZ, !UPT, gsb0 ;  /* 0x00200000387879f0 */ /* 0x000fe2000c0008ff */
[----:B------:R-:W-:Y:S01]  /*169e0*/  UMOV UR32, UR42 ;  /* 0x0000002a00207c82 */ /* 0x000fe20008000000 */
[----:B------:R-:W-:Y:S01]  /*169f0*/  UMOV UR33, UR43 ;  /* 0x0000002b00217c82 */ /* 0x000fe20008000000 */
[----:B------:R-:W-:Y:S01]  /*16a00*/  VIADD R14, R4, 0x82 ;  /* 0x00000082040e7836 */ /* 0x000fe20000000000 */
[----:B------:R-:W-:Y:S02]  /*16a10*/  WARPGROUP.DEPBAR.LE gsb0, 0x0 ;  /* 0x00008000000079c5 */ /* 0x000fe40000010000 */
[----:B------:R-:W-:-:S06]  /*16a20*/  WARPGROUP.ARRIVE ;  /* 0x00000000000079c5 */ /* 0x000fcc0000000000 */
        /* <DEDUP_REMOVED lines=9> */
[----:B------:R2:W-:Y:S04]  /*16ac0*/  STL.64 [R1+0x98], R8 ;  /* 0x0000980801007387 */ /* 0x0005e80000100a00 */
[----:B--2---:R-:W2:Y:S01]  /*16ad0*/  LDL.64 R8, [R1+0x38] ;  /* 0x0000380001087983 */ /* 0x004ea20000100a00 */
[----:B------:R-:W-:Y:S01]  /*16ae0*/  UMOV UR28, UR42 ;  /* 0x0000002a001c7c82 */ /* 0x000fe20008000000 */
[----:B------:R-:W-:Y:S01]  /*16af0*/  UMOV UR29, UR43 ;  /* 0x0000002b001d7c82 */ /* 0x000fe20008000000 */
[----:B------:R-:W-:Y:S02]  /*16b00*/  WARPGROUP.DEPBAR.LE gsb0, 0x0 ;  /* 0x00008000000079c5 */ /* 0x000fe40000010000 */
[----:B------:R-:W-:-:S06]  /*16b10*/  WARPGROUP.ARRIVE ;  /* 0x00000000000079c5 */ /* 0x000fcc0000000000 */
[----:B------:R-:W-:Y:S01]  /*16b20*/  HGMMA.64x16x16.F32 R152, gdesc[UR28], R152, gsb0 ;  /* 0x002000001c9879f0 */ /* 0x000fe20008000898 */
        /* <DEDUP_REMOVED lines=14> */
[----:B------:R-:W-:Y:S01]  /*16c10*/  UMOV UR16, UR42 ;  /* 0x0000002a00107c82 */ /* 0x000fe20008000000 */
[----:B------:R-:W-:Y:S01]  /*16c20*/  UMOV UR17, UR43 ;  /* 0x0000002b00117c82 */ /* 0x000fe20008000000 */
[----:B------:R-:W-:Y:S02]  /*16c30*/  WARPGROUP.DEPBAR.LE gsb0, 0x0 ;  /* 0x00008000000079c5 */ /* 0x000fe40000010000 */
[----:B------:R-:W-:-:S06]  /*16c40*/  WARPGROUP.ARRIVE ;  /* 0x00000000000079c5 */ /* 0x000fcc0000000000 */
[----:B------:R-:W-:Y:S01]  /*16c50*/  HGMMA.64x16x16.F32 R128, gdesc[UR16], R128, gsb0 ;  /* 0x00200000108079f0 */ /* 0x000fe20008000880 */
[----:B------:R-:W-:Y:S01]  /*16c60*/  MOV R6, UR45 ;  /* 0x0000002d00067c02 */ /* 0x000fe20008000f00 */
[----:B------:R-:W-:Y:S01]  /*16c70*/  UMOV UR45, UR43 ;  /* 0x0000002b002d7c82 */ /* 0x000fe20008000000 */
[----:B01----:R-:W-:Y:S01]  /*16c80*/  MOV R5, UR44 ;  /* 0x0000002c00057c02 */ /* 0x003fe20008000f00 */
[----:B------:R-:W-:Y:S01]  /*16c90*/  UMOV UR44, UR42 ;  /* 0x0000002a002c7c82 */ /* 0x000fe20008000000 */
[----:B------:R-:W-:Y:S02]  /*16ca0*/  WARPGROUP.DEPBAR.LE gsb0, 0x0 ;  /* 0x00008000000079c5 */ /* 0x000fe40000010000 */
[----:B------:R-:W-:-:S06]  /*16cb0*/  WARPGROUP.ARRIVE ;  /* 0x00000000000079c5 */ /* 0x000fcc0000000000 */
[----:B------:R-:W-:Y:S01]  /*16cc0*/  HGMMA.64x16x16.F32 R120, gdesc[UR44], R120, gsb0 ;  /* 0x002000002c7879f0 */ /* 0x000fe20008000878 */
[----:B------:R-:W-:Y:S02]  /*16cd0*/  IADD3 R14, R4, 0x4, RZ ;  /* 0x00000004040e7810 */ /* 0x000fe40007ffe0ff */
[----:B------:R-:W-:Y:S02]  /*16ce0*/  MOV R15, 0x40000040 ;  /* 0x40000040000f7802 */ /* 0x000fe40000000f00 */
[----:B------:R-:W-:Y:S02]  /*16cf0*/  R2UR UR14, R14 ;  /* 0x000000000e0e72ca */ /* 0x000fe400000e0000 */
[----:B------:R-:W-:Y:S02]  /*16d00*/  R2UR UR15, R15 ;  /* 0x000000000f0f72ca */ /* 0x000fe400000e0000 */
[----:B--2---:R-:W-:Y:S02]  /*16d10*/  R2UR UR38, R8 ;  /* 0x00000000082672ca */ /* 0x004fe400000e0000 */
[----:B------:R-:W-:Y:S01]  /*16d20*/  R2UR UR39, R9 ;  /* 0x00000000092772ca */ /* 0x000fe200000e0000 */
[----:B------:R-:W-:-:S02]  /*16d30*/  WARPGROUP.DEPBAR.LE gsb0, 0x0 ;  /* 0x00008000000079c5 */ /* 0x000fc40000010000 */
[----:B------:R-:W-:-:S08]  /*16d40*/  WARPGROUP.ARRIVE ;  /* 0x00000000000079c5 */ /* 0x000fd00000000000 */
[----:B------:R-:W-:Y:S02]  /*16d50*/  UMOV UR12, UR38 ;  /* 0x00000026000c7c82 */ /* 0x000fe40008000000 */
[----:B------:R-:W-:Y:S01]  /*16d60*/  UMOV UR13, UR39 ;  /* 0x00000027000d7c82 */ /* 0x000fe20008000000 */
[----:B------:R-:W-:Y:S02]  /*16d70*/  VIADD R14, R4, 0x84 ;  /* 0x00000084040e7836 */ /* 0x000fe40000000000 */
[----:B------:R-:W-:Y:S01]  /*16d80*/  IMAD.MOV.U32 R15, RZ, RZ, 0x40000040 ;  /* 0x40000040ff0f7424 */ /* 0x000fe200078e00ff */
[----:B------:R-:W-:Y:S01]  /*16d90*/  HGMMA.64x16x16.F32 R168, gdesc[UR12], R168, gsb0 ;  /* 0x002000000ca879f0 */ /* 0x000fe200080008a8 */
[----:B------:R-:W-:Y:S01]  /*16da0*/  UMOV UR8, UR38 ;  /* 0x0000002600087c82 */ /* 0x000fe20008000000 */
[----:B------:R-:W-:Y:S01]  /*16db0*/  R2UR UR10, R14 ;  /* 0x000000000e0a72ca */ /* 0x000fe200000e0000 */
[----:B------:R-:W2:Y:S01]  /*16dc0*/  LDL.64 R8, [R1+0x30] ;  /* 0x0000300001087983 */ /* 0x000ea20000100a00 */
[----:B------:R-:W-:Y:S01]  /*16dd0*/  R2UR UR11, R15 ;  /* 0x000000000f0b72ca */ /* 0x000fe200000e0000 */
[----:B------:R-:W-:Y:S01]  /*16de0*/  UMOV UR9, UR39 ;  /* 0x0000002700097c82 */ /* 0x000fe20008000000 */
[----:B------:R-:W-:-:S02]  /*16df0*/  WARPGROUP.DEPBAR.LE gsb0, 0x0 ;  /* 0x00008000000079c5 */ /* 0x000fc40000010000 */
[----:B------:R-:W-:-:S09]  /*16e00*/  WARPGROUP.ARRIVE ;  /* 0x00000000000079c5 */ /* 0x000fd20000000000 */
        /* <DEDUP_REMOVED lines=47> */
[----:B------:R-:W-:Y:S01]  /*17100*/  IMAD.MOV.U32 R15, RZ, RZ, 0x40000040 ;  /* 0x40000040ff0f7424 */ /* 0x000fe200078e00ff */
[----:B--2---:R-:W-:Y:S02]  /*17110*/  R2UR UR42, R8 ;  /* 0x00000000082a72ca */ /* 0x004fe400000e0000 */
[----:B------:R-:W-:Y:S02]  /*17120*/  R2UR UR43, R9 ;  /* 0x00000000092b72ca */ /* 0x000fe400000e0000 */
[----:B------:R-:W-:Y:S01]  /*17130*/  R2UR UR22, R14 ;  /* 0x000000000e1672ca */ /* 0x000fe200000e0000 */
[----:B------:R-:W2:Y:S01]  /*17140*/  LDL.64 R8, [R1+0x28] ;  /* 0x0000280001087983 */ /* 0x000ea20000100a00 */
[----:B------:R-:W-:-:S07]  /*17150*/  R2UR UR23, R15 ;  /* 0x000000000f1772ca */ /* 0x000fce00000e0000 */
[----:B------:R-:W-:Y:S02]  /*17160*/  UMOV UR20, UR42 ;  /* 0x0000002a00147c82 */ /* 0x000fe40008000000 */
[----:B------:R-:W-:Y:S01]  /*17170*/  UMOV UR21, UR43 ;  /* 0x0000002b00157c82 */ /* 0x000fe20008000000 */
[----:B------:R-:W-:Y:S02]  /*17180*/  WARPGROUP.DEPBAR.LE gsb0, 0x0 ;  /* 0x00008000000079c5 */ /* 0x000fe40000010000 */
[----:B------:R-:W-:-:S06]  /*17190*/  WARPGROUP.ARRIVE ;  /* 0x00000000000079c5 */ /* 0x000fcc0000000000 */
        /* <DEDUP_REMOVED lines=56> */
[----:B------:R-:W-:Y:S02]  /*17520*/  IADD3 R14, R4, 0x380, RZ ;  /* 0x00000380040e7810 */ /* 0x000fe40007ffe0ff */
        /* <DEDUP_REMOVED lines=51> */
[----:B------:R-:W-:-:S09]  /*17860*/  UMOV UR17, UR39 ;  /* 0x0000002700117c82 */ /* 0x000fd20008000000 */
        /* <DEDUP_REMOVED lines=15> */
[----:B------:R-:W-:Y:S02]  /*17960*/  MOV R15, 0x40000040 ;  /* 0x40000040000f7802 */ /* 0x000fe40000000f00 */
        /* <DEDUP_REMOVED lines=69> */
[----:B------:R-:W-:Y:S01]  /*17dc0*/  UMOV UR28, UR52 ;  /* 0x00000034001c7c82 */ /* 0x000fe20008000000 */
[----:B------:R-:W-:Y:S01]  /*17dd0*/  R2UR UR23, R15 ;  /* 0x000000000f1772ca */ /* 0x000fe200000e0000 */
[----:B------:R-:W-:Y:S01]  /*17de0*/  UMOV UR29, UR53 ;  /* 0x00000035001d7c82 */ /* 0x000fe20008000000 */
[----:B------:R-:W-:Y:S01]  /*17df0*/  UMOV UR24, UR52 ;  /* 0x0000003400187c82 */ /* 0x000fe20008000000 */
[----:B------:R-:W-:Y:S01]  /*17e00*/  UMOV UR25, UR53 ;  /* 0x0000003500197c82 */ /* 0x000fe20008000000 */
[----:B------:R-:W-:Y:S01]  /*17e10*/  R2UR UR45, R6 ;  /* 0x00000000062d72ca */ /* 0x000fe200000e0000 */
[----:B------:R0:W5:Y:S02]  /*17e20*/  LDL.LU.64 R8, [R1+0x98] ;  /* 0x0000980001087983 */ /* 0x0001640000300a00 */
[----:B------:R-:W-:-:S02]  /*17e30*/  UMOV UR20, UR38 ;  /* 0x0000002600147c82 */ /* 0x000fc40008000000 */
        /* <DEDUP_REMOVED lines=178> */
[----:B------:R-:W-:Y:S02]  /*18960*/  R2UR UR44, R5 ;  /* 0x00000000052c72ca */ /* 0x000fe400000e0000 */
[----:B------:R-:W-:Y:S02]  /*18970*/  R2UR UR18, R14 ;  /* 0x000000000e1272ca */ /* 0x000fe400000e0000 */
[----:B------:R-:W-:Y:S01]  /*18980*/  R2UR UR19, R15 ;  /* 0x000000000f1372ca */ /* 0x000fe200000e0000 */
[----:B------:R-:W-:-:S08]  /*18990*/  UMOV UR17, UR45 ;  /* 0x0000002d00117c82 */ /* 0x000fd00008000000 */
        /* <DEDUP_REMOVED lines=226> */
[----:B------:R-:W-:Y:S01]  /*197c0*/  FMUL.FTZ R26, R26, R0 ;  /* 0x000000001a1a7220 */ /* 0x000fe20000410000 */
[----:B------:R-:W-:-:S02]  /*197d0*/  WARPGROUP.DEPBAR.LE gsb0, 0x0 ;  /* 0x00008000000079c5 */ /* 0x000fc40000010000 */
        /* <DEDUP_REMOVED lines=47> */
[----:B0-----:R-:W-:Y:S06]  /*19ad0*/  @!P0 BRA `(.L_x_799) ;  /* 0x0000000000048947 */ /* 0x001fec0003800000 */
[----:B------:R-:W-:Y:S01]  /*19ae0*/  BPT.TRAP 0x1 ;  /* 0x000000040000795c */ /* 0x000fe20000300000 */
.L_x_799:
[----:B------:R-:W-:Y:S01]  /*19af0*/  SHF.L.U32 R0, R10, 0x1f, RZ ;  /* 0x0000001f0a007819 */ /* 0x000fe200000006ff */
[----:B------:R-:W-:-:S04]  /*19b00*/  IMAD R14, R11, 0x8, R2 ;  /* 0x000000080b0e7824 */ /* 0x000fc800078e0202 */
[----:B------:R0:W1:Y:S01]  /*19b10*/  SYNCS.PHASECHK.TRANS64.TRYWAIT P2, [R14+URZ+0x36850], R0 ;  /* 0x036850000e0075a7 */ /* 0x000062000804017f */
[----:B------:R-:W-:Y:S05]  /*19b20*/  @!P0 BRA `(.L_x_800) ;  /* 0x0000000000048947 */ /* 0x000fea0003800000 */
[----:B------:R-:W-:Y:S01]  /*19b30*/  BPT.TRAP 0x1 ;  /* 0x000000040000795c */ /* 0x000fe20000300000 */
.L_x_800:
[----:B------:R-:W-:Y:S04]  /*19b40*/  BSSY B1, `(.L_x_801) ;  /* 0x0000004000017945 */ /* 0x000fe80003800000 */
[----:B-1----:R-:W-:Y:S05]  /*19b50*/  @P2 BRA `(.L_x_802) ;  /* 0x0000000000082947 */ /* 0x002fea0003800000 */
[----:B------:R-:W1:Y:S02]  /*19b60*/  SYNCS.PHASECHK.TRANS64.TRYWAIT P2, [R14+URZ+0x36850], R0 ;  /* 0x036850000e0075a7 */ /* 0x000e64000804017f */
[----:B-1----:R-:W-:Y:S05]  /*19b70*/  @!P2 BRA `(.L_x_803) ;  /* 0x000000d400f8a947 */ /* 0x002fea0003800000 */
.L_x_802:
[----:B------:R-:W-:Y:S05]  /*19b80*/  BSYNC B1 ;  /* 0x0000000000017941 */ /* 0x000fea0003800000 */
.L_x_801:
[----:B01----:R-:W-:Y:S01]  /*19b90*/  VIADD R0, R2, 0x400 ;  /* 0x0000040002007836 */ /* 0x003fe20000000000 */
[----:B------:R-:W-:Y:S01]  /*19ba0*/  WARPGROUP.ARRIVE ;  /* 0x00000000000079c5 */ /* 0x000fe20000000000 */
[----:B------:R-:W-:Y:S01]  /*19bb0*/  IMAD.MOV.U32 R5, RZ, RZ, 0x40000040 ;  /* 0x40000040ff057424 */ /* 0x000fe200078e00ff */
[----:B------:R-:W-:Y:S01]  /*19bc0*/  ULDC UR5, c[0x0][0x9d8] ;  /* 0x0002760000057ab9 */ /* 0x000fe20000000800 */
[----:B------:R-:W-:Y:S01]  /*19bd0*/  ULDC UR4, c[0x0][0x988] ;  /* 0x0002620000047ab9 */ /* 0x000fe20000000800 */
[----:B------:R-:W-:Y:S01]  /*19be0*/  SHF.R.U32.HI R0, RZ, 0x4, R0 ;  /* 0x00000004ff007819 */ /* 0x000fe20000011600 */
[----:B------:R-:W-:Y:S01]  /*19bf0*/  FMUL.FTZ R6, R169, UR5 ;  /* 0x00000005a9067c20 */ /* 0x000fe20008410000 */
[----:B------:R-:W-:Y:S01]  /*19c00*/  FMUL.FTZ R169, R172, UR5 ;  /* 0x00000005aca97c20 */ /* 0x000fe20008410000 */
[----:B------:R-:W-:Y:S01]  /*19c10*/  FMUL.FTZ R172, R160, UR5 ;  /* 0x00000005a0ac7c20 */ /* 0x000fe20008410000 */
[----:B------:R-:W-:Y:S01]  /*19c20*/  LOP3.LUT R0, R0, 0x3fff, RZ, 0xc0, !PT ;  /* 0x00003fff00007812 */ /* 0x000fe200078ec0ff */
[----:B------:R-:W-:Y:S01]  /*19c30*/  FMUL.FTZ R161, R161, UR5 ;  /* 0x00000005a1a17c20 */ /* 0x000fe20008410000 */
[----:B------:R-:W-:Y:S01]  /*19c40*/  FMUL.FTZ R164, R164, UR5 ;  /* 0x00000005a4a47c20 */ /* 0x000fe20008410000 */
[----:B------:R-:W-:Y:S01]  /*19c50*/  MUFU.TANH R6, R6 ;  /* 0x0000000600067308 */ /* 0x000fe20000002400 */
[----:B------:R-:W-:Y:S01]  /*19c60*/  LOP3.LUT R0, R0, 0x3800000, RZ, 0xfc, !PT ;  /* 0x0380000000007812 */ /* 0x000fe200078efcff */
[----:B------:R-:W-:Y:S01]  /*19c70*/  FMUL.FTZ R160, R162, UR5 ;  /* 0x00000005a2a07c20 */ /* 0x000fe20008410000 */
[----:B------:R-:W-:Y:S01]  /*19c80*/  FMUL.FTZ R165, R165, UR5 ;  /* 0x00000005a5a57c20 */ /* 0x000fe20008410000 */
[----:B------:R-:W-:Y:S01]  /*19c90*/  FMUL.FTZ R162, R163, UR5 ;  /* 0x00000005a3a27c20 */ /* 0x000fe20008410000 */
[----:B------:R-:W-:Y:S01]  /*19ca0*/  FMUL.FTZ R163, R166, UR5 ;  /* 0x00000005a6a37c20 */ /* 0x000fe20008410000 */
[----:B------:R-:W-:Y:S01]  /*19cb0*/  IMAD R10, R11, 0xa80, R0 ;  /* 0x00000a800b0a7824 */ /* 0x000fe200078e0200 */
[----:B------:R-:W-:Y:S01]  /*19cc0*/  MOV R11, 0x40000040 ;  /* 0x40000040000b7802 */ /* 0x000fe20000000f00 */
[----:B------:R-:W-:Y:S01]  /*19cd0*/  FMUL.FTZ R0, R168, UR5 ;  /* 0x00000005a8007c20 */ /* 0x000fe20008410000 */
[----:B------:R-:W-:Y:S01]  /*19ce0*/  MUFU.TANH R169, R169 ;  /* 0x000000a900a97308 */ /* 0x000fe20000002400 */
[C---:B------:R-:W-:Y:S01]  /*19cf0*/  VIADD R4, R10.reuse, 0x80 ;  /* 0x000000800a047836 */ /* 0x040fe20000000000 */
[----:B------:R-:W-:Y:S01]  /*19d00*/  R2UR UR6, R10 ;  /* 0x000000000a0672ca */ /* 0x000fe200000e0000 */
[----:B------:R-:W-:Y:S01]  /*19d10*/  FMUL.FTZ R166, R167, UR5 ;  /* 0x00000005a7a67c20 */ /* 0x000fe20008410000 */
[----:B------:R-:W-:Y:S01]  /*19d20*/  R2UR UR7, R11 ;  /* 0x000000000b0772ca */ /* 0x000fe200000e0000 */
        /* <DEDUP_REMOVED lines=12> */
[----:B------:R-:W-:Y:S01]  /*19df0*/  HGMMA.64x192x16.F32 R24, R200, gdesc[UR4].tnspB, R24, gsb0 ;  /* 0x42e00004c8187df0 */ /* 0x000fe20008000818 */
[----:B------:R-:W-:Y:S01]  /*19e00*/  R2UR UR6, R4 ;  /* 0x00000000040672ca */ /* 0x000fe200000e0000 */
[----:B------:R-:W-:Y:S01]  /*19e10*/  FMUL.FTZ R159, R144, UR5 ;  /* 0x00000005909f7c20 */ /* 0x000fe20008410000 */
[----:B------:R-:W-:Y:S01]  /*19e20*/  R2UR UR7, R5 ;  /* 0x00000000050772ca */ /* 0x000fe200000e0000 */
[----:B------:R-:W-:Y:S01]  /*19e30*/  IMAD.MOV.U32 R5, RZ, RZ, 0x40000040 ;  /* 0x40000040ff057424 */ /* 0x000fe200078e00ff */
[----:B------:R-:W-:Y:S01]  /*19e40*/  IADD3 R4, R10, 0x100, RZ ;  /* 0x000001000a047810 */ /* 0x000fe20007ffe0ff */
[----:B------:R-:W-:Y:S01]  /*19e50*/  FMUL.FTZ R173, R145, UR5 ;  /* 0x0000000591ad7c20 */ /* 0x000fe20008410000 */
[----:B------:R-:W2:Y:S01]  /*19e60*/  MUFU.TANH R172, R172 ;  /* 0x000000ac00ac7308 */ /* 0x000ea20000002400 */
[----:B0----5:R-:W-:Y:S01]  /*19e70*/  FMNMX.FTZ R3, R0, R9, !PT ;  /* 0x0000000900037209 */ /* 0x021fe20007810000 */
[----:B------:R-:W-:Y:S01]  /*19e80*/  FMUL.FTZ R145, R147, UR5 ;  /* 0x0000000593917c20 */ /* 0x000fe20008410000 */
[----:B------:R-:W-:Y:S01]  /*19e90*/  FMUL.FTZ R147, R148, UR5 ;  /* 0x0000000594937c20 */ /* 0x000fe20008410000 */
[----:B------:R-:W-:Y:S01]  /*19ea0*/  FMUL.FTZ R148, R149, UR5 ;  /* 0x0000000595947c20 */ /* 0x000fe20008410000 */
[----:B------:R-:W-:Y:S01]  /*19eb0*/  FMNMX.FTZ R3, R6, R3, !PT ;  /* 0x0000000306037209 */ /* 0x000fe20007810000 */
[----:B------:R-:W-:Y:S01]  /*19ec0*/  FMUL.FTZ R136, R136, UR5 ;  /* 0x0000000588887c20 */ /* 0x000fe20008410000 */
[----:B------:R-:W-:Y:S01]  /*19ed0*/  FMUL.FTZ R137, R137, UR5 ;  /* 0x0000000589897c20 */ /* 0x000fe20008410000 */
[----:B------:R-:W0:Y:S01]  /*19ee0*/  MUFU.TANH R161, R161 ;  /* 0x000000a100a17308 */ /* 0x000e220000002400 */
[----:B------:R-:W-:Y:S01]  /*19ef0*/  FMNMX.FTZ R3, R169, R3, !PT ;  /* 0x00000003a9037209 */ /* 0x000fe20007810000 */
[----:B------:R-:W-:Y:S01]  /*19f00*/  FMUL.FTZ R140, R140, UR5 ;  /* 0x000000058c8c7c20 */ /* 0x000fe20008410000 */
[----:B------:R-:W-:Y:S01]  /*19f10*/  FMUL.FTZ R141, R141, UR5 ;  /* 0x000000058d8d7c20 */ /* 0x000fe20008410000 */
[----:B------:R-:W-:Y:S01]  /*19f20*/  FMUL.FTZ R128, R128, UR5 ;  /* 0x0000000580807c20 */ /* 0x000fe20008410000 */
[----:B-1----:R-:W-:Y:S01]  /*19f30*/  FMNMX.FTZ R3, R170, R3, !PT ;  /* 0x00000003aa037209 */ /* 0x002fe20007810000 */
        /* <DEDUP_REMOVED lines=10> */
[----:B------:R-:W2:Y:S01]  /*19fe0*/  MUFU.TANH R165, R165 ;  /* 0x000000a500a57308 */ /* 0x000ea20000002400 */
[----:B0-----:R-:W-:Y:S01]  /*19ff0*/  FMNMX.FTZ R3, R161, R3, !PT ;  /* 0x00000003a1037209 */ /* 0x001fe20007810000 */
[----:B------:R-:W-:Y:S01]  /*1a000*/  FMUL.FTZ R125, R125, UR5 ;  /* 0x000000057d7d7c20 */ /* 0x000fe20008410000 */
[----:B------:R-:W-:Y:S01]  /*1a010*/  FMUL.FTZ R15, R171, UR5 ;  /* 0x00000005ab0f7c20 */ /* 0x000fe20008410000 */
[----:B------:R-:W-:Y:S01]  /*1a020*/  FMUL.FTZ R168, R174, UR5 ;  /* 0x00000005aea87c20 */ /* 0x000fe20008410000 */
[----:B------:R-:W-:Y:S01]  /*1a030*/  FMUL.FTZ R171, R175, UR5 ;  /* 0x00000005afab7c20 */ /* 0x000fe20008410000 */
[----:B------:R-:W-:Y:S01]  /*1a040*/  FMUL.FTZ R151, R151, UR5 ;  /* 0x0000000597977c20 */ /* 0x000fe20008410000 */
[----:B------:R-:W-:Y:S01]  /*1a050*/  IMAD.MOV.U32 R121, RZ, RZ, 0x40000040 ;  /* 0x40000040ff797424 */ /* 0x000fe200078e00ff */
[----:B------:R-:W0:Y:S01]  /*1a060*/  MUFU.TANH R167, R167 ;  /* 0x000000a700a77308 */ /* 0x000e220000002400 */
[----:B-1----:R-:W-:Y:S01]  /*1a070*/  FMNMX.FTZ R3, R164, R3, !PT ;  /* 0x00000003a4037209 */ /* 0x002fe20007810000 */
[----:B------:R-:W-:Y:S01]  /*1a080*/  FMUL.FTZ R138, R138, UR5 ;  /* 0x000000058a8a7c20 */ /* 0x000fe20008410000 */
[----:B------:R-:W-:Y:S01]  /*1a090*/  IADD3 R120, R10, 0x280, RZ ;  /* 0x000002800a787810 */ /* 0x000fe20007ffe0ff */
        /* <DEDUP_REMOVED lines=15> */
[----:B------:R-:W-:Y:S01]  /*1a190*/  @!P1 VIADD R12, R12, 0x36840 ;  /* 0x000368400c0c9836 */ /* 0x000fe20000000000 */
[----:B------:R-:W-:-:S02]  /*1a1a0*/  @!P1 IADD3 R14, R14, 0x36860, RZ ;  /* 0x000368600e0e9810 */ /* 0x000fc40007ffe0ff */
[C---:B------:R-:W-:Y:S01]  /*1a1b0*/  ISETP.GT.AND P2, PT, R7.reuse, RZ, PT ;  /* 0x000000ff0700720c */ /* 0x040fe20003f44270 */
[----:B------:R-:W-:Y:S01]  /*1a1c0*/  VIADD R7, R7, 0xffffffff ;  /* 0xffffffff07077836 */ /* 0x000fe20000000000 */
[----:B------:R-:W0:Y:S01]  /*1a1d0*/  MUFU.TANH R157, R157 ;  /* 0x0000009d009d7308 */ /* 0x000e220000002400 */
[----:B-1----:R-:W-:Y:S02]  /*1a1e0*/  FMNMX.FTZ R3, R153, R3, !PT ;  /* 0x0000000399037209 */ /* 0x002fe40007810000 */
[----:B------:R-:W-:Y:S02]  /*1a1f0*/  @!P1 PRMT R12, RZ, 0x654, R12 ;  /* 0x00000654ff0c9816 */ /* 0x000fe4000000000c */
[----:B------:R-:W-:-:S03]  /*1a200*/  @!P1 PRMT R14, RZ, 0x654, R14 ;  /* 0x00000654ff0e9816 */ /* 0x000fc6000000000e */
[----:B------:R-:W1:Y:S01]  /*1a210*/  MUFU.TANH R159, R159 ;  /* 0x0000009f009f7308 */ /* 0x000e620000002400 */
[----:B--2---:R-:W-:-:S07]  /*1a220*/  FMNMX.FTZ R3, R156, R3, !PT ;  /* 0x000000039c037209 */ /* 0x004fce0007810000 */
[----:B------:R-:W2:Y:S01]  /*1a230*/  MUFU.TANH R173, R173 ;  /* 0x000000ad00ad7308 */ /* 0x000ea20000002400 */
[----:B0-----:R-:W-:-:S07]  /*1a240*/  FMNMX.FTZ R3, R157, R3, !PT ;  /* 0x000000039d037209 */ /* 0x001fce0007810000 */
[----:B------:R-:W0:Y:S01]  /*1a250*/  MUFU.TANH R147, R147 ;  /* 0x0000009300937308 */ /* 0x000e220000002400 */
[----:B-1----:R-:W-:-:S07]  /*1a260*/  FMNMX.FTZ R3, R159, R3, !PT ;  /* 0x000000039f037209 */ /* 0x002fce0007810000 */
        /* <DEDUP_REMOVED lines=27> */
[----:B0-----:R-:W-:Y:S01]  /*1a420*/  FMNMX.FTZ R3, R124, R3, !PT ;  /* 0x000000037c037209 */ /* 0x001fe20007810000 */
[----:B------:R-:W-:Y:S02]  /*1a430*/  WARPGROUP.DEPBAR.LE gsb0, 0x0 ;  /* 0x00008000000079c5 */ /* 0x000fe40000010000 */
[----:B------:R-:W-:-:S04]  /*1a440*/  WARPGROUP.ARRIVE ;  /* 0x00000000000079c5 */ /* 0x000fc80000000000 */
[----:B------:R-:W0:Y:S02]  /*1a450*/  MUFU.TANH R15, R15 ;  /* 0x0000000f000f7308 */ /* 0x000e240000002400 */
[----:B------:R-:W-:Y:S01]  /*1a460*/  HGMMA.64x192x16.F32 R24, R196, gdesc[UR4].tnspB, R24, gsb0 ;  /* 0x42e00004c4187df0 */ /* 0x000fe20008000818 */
[----:B------:R-:W-:Y:S01]  /*1a470*/  R2UR UR6, R4 ;  /* 0x00000000040672ca */ /* 0x000fe200000e0000 */
[----:B------:R-:W-:Y:S01]  /*1a480*/  VIADD R4, R10, 0x180 ;  /* 0x000001800a047836 */ /* 0x000fe20000000000 */
[----:B------:R-:W-:-:S03]  /*1a490*/  R2UR UR7, R5 ;  /* 0x00000000050772ca */ /* 0x000fc600000e0000 */
[----:B------:R-:W3:Y:S01]  /*1a4a0*/  MUFU.TANH R168, R168 ;  /* 0x000000a800a87308 */ /* 0x000ee20000002400 */
[----:B------:R-:W-:-:S07]  /*1a4b0*/  MOV R5, 0x40000040 ;  /* 0x4000004000057802 */ /* 0x000fce0000000f00 */
[----:B------:R-:W4:Y:S08]  /*1a4c0*/  MUFU.TANH R171, R171 ;  /* 0x000000ab00ab7308 */ /* 0x000f300000002400 */
[----:B------:R-:W4:Y:S08]  /*1a4d0*/  MUFU.TANH R160, R160 ;  /* 0x000000a000a07308 */ /* 0x000f300000002400 */
[----:B------:R-:W4:Y:S08]  /*1a4e0*/  MUFU.TANH R162, R162 ;  /* 0x000000a200a27308 */ /* 0x000f300000002400 */
        /* <DEDUP_REMOVED lines=23> */
[----:B------:R-:W-:-:S06]  /*1a660*/  WARPGROUP.ARRIVE ;  /* 0x00000000000079c5 */ /* 0x000fcc0000000000 */
[----:B------:R-:W-:Y:S01]  /*1a670*/  HGMMA.64x192x16.F32 R24, R192, gdesc[UR4].tnspB, R24, gsb0 ;  /* 0x42e00004c0187df0 */ /* 0x000fe20008000818 */
[----:B------:R-:W-:Y:S01]  /*1a680*/  R2UR UR6, R4 ;  /* 0x00000000040672ca */ /* 0x000fe200000e0000 */
[C---:B------:R-:W-:Y:S01]  /*1a690*/  VIADD R4, R10.reuse, 0x200 ;  /* 0x000002000a047836 */ /* 0x040fe20000000000 */
[----:B------:R-:W-:Y:S01]  /*1a6a0*/  R2UR UR7, R5 ;  /* 0x00000000050772ca */ /* 0x000fe200000e0000 */
[----:B------:R-:W-:Y:S01]  /*1a6b0*/  IMAD.MOV.U32 R5, RZ, RZ, 0x40000040 ;  /* 0x40000040ff057424 */ /* 0x000fe200078e00ff */
[----:B------:R-:W-:Y:S01]  /*1a6c0*/  IADD3 R10, R10, 0x300, RZ ;  /* 0x000003000a0a7810 */ /* 0x000fe20007ffe0ff */
[----:B------:R-:W-:Y:S02]  /*1a6d0*/  WARPGROUP.DEPBAR.LE gsb0, 0x0 ;  /* 0x00008000000079c5 */ /* 0x000fe40000010000 */
[----:B------:R-:W-:-:S12]  /*1a6e0*/  WARPGROUP.ARRIVE ;  /* 0x00000000000079c5 */ /* 0x000fd80000000000 */
[----:B------:R-:W-:Y:S01]  /*1a6f0*/  HGMMA.64x192x16.F32 R24, R188, gdesc[UR4].tnspB, R24, gsb0 ;  /* 0x42e00004bc187df0 */ /* 0x000fe20008000818 */
[----:B------:R-:W-:Y:S02]  /*1a700*/  R2UR UR6, R4 ;  /* 0x00000000040672ca */ /* 0x000fe400000e0000 */
[----:B------:R-:W-:Y:S01]  /*1a710*/  R2UR UR7, R5 ;  /* 0x00000000050772ca */ /* 0x000fe200000e0000 */
[----:B------:R-:W-:Y:S01]  /*1a720*/  IMAD.U32 R5, RZ, RZ, UR4 ;  /* 0x00000004ff057e24 */ /* 0x000fe2000f8e00ff */
[----:B-1----:R-:W-:-:S05]  /*1a730*/  FMNMX.FTZ R4, R125, R3, !PT ;  /* 0x000000037d047209 */ /* 0x002fca0007810000 */
[----:B------:R-:W1:Y:S02]  /*1a740*/  SHFL.BFLY PT, R3, R4, 0x2, 0x1f ;  /* 0x0c401f0004037f89 */ /* 0x000e6400000e0000 */
[----:B-1----:R-:W-:-:S05]  /*1a750*/  FMNMX.FTZ R4, R4, R3, !PT ;  /* 0x0000000304047209 */ /* 0x002fca0007810000 */
[----:B------:R-:W1:Y:S02]  /*1a760*/  SHFL.BFLY PT, R3, R4, 0x1, 0x1f ;  /* 0x0c201f0004037f89 */ /* 0x000e6400000e0000 */
[----:B-1----:R-:W-:-:S05]  /*1a770*/  FMNMX.FTZ R4, R4, R3, !PT ;  /* 0x0000000304047209 */ /* 0x002fca0007810000 */
[----:B------:R-:W-:-:S04]  /*1a780*/  FADD.FTZ R3, -R4, R9 ;  /* 0x0000000904037221 */ /* 0x000fc80000010100 */
[----:B------:R-:W-:-:S06]  /*1a790*/  FMUL.FTZ R3, R3, R5 ;  /* 0x0000000503037220 */ /* 0x000fcc0000410000 */
[----:B------:R-:W-:Y:S01]  /*1a7a0*/  MUFU.EX2 R3, R3 ;  /* 0x0000000300037308 */ /* 0x000fe20000000800 */
[----:B------:R-:W-:Y:S02]  /*1a7b0*/  WARPGROUP.DEPBAR.LE gsb0, 0x0 ;  /* 0x00008000000079c5 */ /* 0x000fe40000010000 */
[----:B------:R-:W-:-:S06]  /*1a7c0*/  WARPGROUP.ARRIVE ;  /* 0x00000000000079c5 */ /* 0x000fcc0000000000 */
[----:B------:R-:W-:Y:S01]  /*1a7d0*/  HGMMA.64x192x16.F32 R24, R184, gdesc[UR4].tnspB, R24, gsb0 ;  /* 0x42e00004b8187df0 */ /* 0x000fe20008000818 */
[----:B------:R-:W-:Y:S02]  /*1a7e0*/  R2UR UR6, R120 ;  /* 0x00000000780672ca */ /* 0x000fe400000e0000 */
[----:B------:R-:W-:Y:S01]  /*1a7f0*/  R2UR UR7, R121 ;  /* 0x00000000790772ca */ /* 0x000fe200000e0000 */
[----:B------:R-:W-:Y:S02]  /*1a800*/  WARPGROUP.DEPBAR.LE gsb0, 0x0 ;  /* 0x00008000000079c5 */ /* 0x000fe40000010000 */
[----:B------:R-:W-:Y:S01]  /*1a810*/  FMUL.FTZ R184, R4, R5 ;  /* 0x0000000504b87220 */ /* 0x000fe20000410000 */
[----:B------:R-:W-:-:S03]  /*1a820*/  WARPGROUP.ARRIVE ;  /* 0x00000000000079c5 */ /* 0x000fc60000000000 */
[-CC-:B------:R-:W-:Y:S01]  /*1a830*/  FFMA.FTZ R200, R0, R5.reuse, -R184.reuse ;  /* 0x0000000500c87223 */ /* 0x180fe200000108b8 */
[----:B--2---:R-:W-:Y:S01]  /*1a840*/  FMNMX.FTZ R0, R11, R8, !PT ;  /* 0x000000080b007209 */ /* 0x004fe20007810000 */
[----:B------:R-:W-:-:S08]  /*1a850*/  FFMA.FTZ R174, R6, R5, -R184 ;  /* 0x0000000506ae7223 */ /* 0x000fd000000108b8 */
[----:B------:R-:W-:Y:S01]  /*1a860*/  HGMMA.64x192x16.F32 R24, R180, gdesc[UR4].tnspB, R24, gsb0 ;  /* 0x42e00004b4187df0 */ /* 0x000fe20008000818 */
[-CC-:B------:R-:W-:Y:S01]  /*1a870*/  FFMA.FTZ R9, R148, R5.reuse, -R184.reuse ;  /* 0x0000000594097223 */ /* 0x180fe200000108b8 */
[----:B0-----:R-:W-:Y:S01]  /*1a880*/  FMNMX.FTZ R0, R15, R0, !PT ;  /* 0x000000000f007209 */ /* 0x001fe20007810000 */
[----:B------:R-:W0:Y:S01]  /*1a890*/  MUFU.EX2 R200, R200 ;  /* 0x000000c800c87308 */ /* 0x000e220000000800 */
[----:B------:R-:W-:Y:S01]  /*1a8a0*/  R2UR UR6, R10 ;  /* 0x000000000a0672ca */ /* 0x000fe200000e0000 */
[-CC-:B------:R-:W-:Y:S01]  /*1a8b0*/  FFMA.FTZ R202, R169, R5.reuse, -R184.reuse ;  /* 0x00000005a9ca7223 */ /* 0x180fe200000108b8 */
[----:B---3--:R-:W-:Y:S01]  /*1a8c0*/  FMNMX.FTZ R0, R168, R0, !PT ;  /* 0x00000000a8007209 */ /* 0x008fe20007810000 */
[-CC-:B------:R-:W-:Y:S01]  /*1a8d0*/  FFMA.FTZ R169, R170, R5.reuse, -R184.reuse ;  /* 0x00000005aaa97223 */ /* 0x180fe200000108b8 */
[-CC-:B------:R-:W-:Y:S01]  /*1a8e0*/  FFMA.FTZ R196, R172, R5.reuse, -R184.reuse ;  /* 0x00000005acc47223 */ /* 0x180fe200000108b8 */
[-CC-:B------:R-:W-:Y:S01]  /*1a8f0*/  FFMA.FTZ R186, R140, R5.reuse, -R184.reuse ;  /* 0x000000058cba7223 */ /* 0x180fe200000108b8 */
[----:B----4-:R-:W-:Y:S01]  /*1a900*/  FMNMX.FTZ R0, R171, R0, !PT ;  /* 0x00000000ab007209 */ /* 0x010fe20007810000 */
[----:B------:R-:W1:Y:S01]  /*1a910*/  MUFU.EX2 R174, R174 ;  /* 0x000000ae00ae7308 */ /* 0x000e620000000800 */
[-CC-:B------:R-:W-:Y:S01]  /*1a920*/  FFMA.FTZ R120, R161, R5.reuse, -R184.reuse ;  /* 0x00000005a1787223 */ /* 0x180fe200000108b8 */
[-CC-:B------:R-:W-:Y:S01]  /*1a930*/  FFMA.FTZ R140, R141, R5.reuse, -R184.reuse ;  /* 0x000000058d8c7223 */ /* 0x180fe200000108b8 */
[----:B------:R-:W-:Y:S01]  /*1a940*/  FMNMX.FTZ R0, R160, R0, !PT ;  /* 0x00000000a0007209 */ /* 0x000fe20007810000 */
[-CC-:B------:R-:W-:Y:S01]  /*1a950*/  FFMA.FTZ R198, R164, R5.reuse, -R184.reuse ;  /* 0x00000005a4c67223 */ /* 0x180fe200000108b8 */
[-CC-:B------:R-:W-:Y:S01]  /*1a960*/  FFMA.FTZ R161, R165, R5.reuse, -R184.reuse ;  /* 0x00000005a5a17223 */ /* 0x180fe200000108b8 */
[-C--:B------:R-:W-:Y:S01]  /*1a970*/  FFMA.FTZ R192, R167, R5.reuse, -R184 ;  /* 0x00000005a7c07223 */ /* 0x080fe200000108b8 */
[----:B------:R-:W-:Y:S01]  /*1a980*/  FMNMX.FTZ R0, R162, R0, !PT ;  /* 0x00000000a2007209 */ /* 0x000fe20007810000 */
[----:B------:R-:W2:Y:S01]  /*1a990*/  MUFU.EX2 R202, R202 ;  /* 0x000000ca00ca7308 */ /* 0x000ea20000000800 */
[----:B0-----:R-:W-:Y:S01]  /*1a9a0*/  FFMA.FTZ R20, R3, R20, R200 ;  /* 0x0000001403147223 */ /* 0x001fe200000100c8 */
[-CC-:B------:R-:W-:Y:S01]  /*1a9b0*/  FFMA.FTZ R125, R125, R5.reuse, -R184.reuse ;  /* 0x000000057d7d7223 */ /* 0x180fe200000108b8 */
[----:B------:R-:W-:Y:S01]  /*1a9c0*/  FMNMX.FTZ R0, R163, R0, !PT ;  /* 0x00000000a3007209 */ /* 0x000fe20007810000 */
[-CC-:B------:R-:W-:Y:S01]  /*1a9d0*/  FFMA.FTZ R164, R153, R5.reuse, -R184.reuse ;  /* 0x0000000599a47223 */ /* 0x180fe200000108b8 */
[-CC-:B------:R-:W-:Y:S01]  /*1a9e0*/  FFMA.FTZ R194, R156, R5.reuse, -R184.reuse ;  /* 0x000000059cc27223 */ /* 0x180fe200000108b8 */
[-C--:B------:R-:W-:Y:S01]  /*1a9f0*/  FFMA.FTZ R121, R157, R5.reuse, -R184 ;  /* 0x000000059d797223 */ /* 0x080fe200000108b8 */
[----:B------:R-:W-:Y:S01]  /*1aa00*/  FMNMX.FTZ R0, R166, R0, !PT ;  /* 0x00000000a6007209 */ /* 0x000fe20007810000 */
[----:B------:R-:W0:Y:S01]  /*1aa10*/  MUFU.EX2 R169, R169 ;  /* 0x000000a900a97308 */ /* 0x000e220000000800 */
[----:B-1----:R-:W-:Y:S01]  /*1aa20*/  FADD.FTZ R20, R174, R20 ;  /* 0x00000014ae147221 */ /* 0x002fe20000010000 */
[-CC-:B------:R-:W-:Y:S01]  /*1aa30*/  FFMA.FTZ R190, R147, R5.reuse, -R184.reuse ;  /* 0x0000000593be7223 */ /* 0x180fe200000108b8 */
[----:B------:R-:W-:Y:S01]  /*1aa40*/  FMNMX.FTZ R0, R152, R0, !PT ;  /* 0x0000000098007209 */ /* 0x000fe20007810000 */
[-CC-:B------:R-:W-:Y:S01]  /*1aa50*/  FFMA.FTZ R188, R159, R5.reuse, -R184.reuse ;  /* 0x000000059fbc7223 */ /* 0x180fe200000108b8 */
[-CC-:B------:R-:W-:Y:S01]  /*1aa60*/  FFMA.FTZ R153, R173, R5.reuse, -R184.reuse ;  /* 0x00000005ad997223 */ /* 0x180fe200000108b8 */
[-C--:B------:R-:W-:Y:S01]  /*1aa70*/  FFMA.FTZ R136, R136, R5.reuse, -R184 ;  /* 0x0000000588887223 */ /* 0x080fe200000108b8 */
[----:B------:R-:W-:Y:S01]  /*1aa80*/  FMNMX.FTZ R0, R154, R0, !PT ;  /* 0x000000009a007209 */ /* 0x000fe20007810000 */
[----:B------:R-:W1:Y:S01]  /*1aa90*/  MUFU.EX2 R196, R196 ;  /* 0x000000c400c47308 */ /* 0x000e620000000800 */
[----:B--2---:R-:W-:Y:S01]  /*1aaa0*/  FADD.FTZ R20, R202, R20 ;  /* 0x00000014ca147221 */ /* 0x004fe20000010000 */
[-CC-:B------:R-:W-:Y:S01]  /*1aab0*/  FFMA.FTZ R137, R137, R5.reuse, -R184.reuse ;  /* 0x0000000589897223 */ /* 0x180fe200000108b8 */
[----:B------:R-:W-:Y:S01]  /*1aac0*/  FMNMX.FTZ R0, R155, R0, !PT ;  /* 0x000000009b007209 */ /* 0x000fe20007810000 */
[-CC-:B------:R-:W-:Y:S01]  /*1aad0*/  FFMA.FTZ R129, R129, R5.reuse, -R184.reuse ;  /* 0x0000000581817223 */ /* 0x180fe200000108b8 */
[----:B------:R-:W-:Y:S01]  /*1aae0*/  FFMA.FTZ R124, R124, R5, -R184 ;  /* 0x000000057c7c7223 */ /* 0x000fe200000108b8 */
[----:B------:R-:W-:-:S02]  /*1aaf0*/  F2FP.F16.F32.PACK_AB R200, R174, R200 ;  /* 0x000000c8aec8723e */ /* 0x000fc400000000ff */
[----:B------:R-:W-:Y:S01]  /*1ab00*/  FMNMX.FTZ R0, R158, R0, !PT ;  /* 0x000000009e007209 */ /* 0x000fe20007810000 */
[----:B------:R-:W2:Y:S01]  /*1ab10*/  MUFU.EX2 R120, R120 ;  /* 0x0000007800787308 */ /* 0x000ea20000000800 */
[C---:B0-----:R-:W-:Y:S01]  /*1ab20*/  FADD.FTZ R20, R169.reuse, R20 ;  /* 0x00000014a9147221 */ /* 0x041fe20000010000 */
[----:B------:R-:W-:Y:S02]  /*1ab30*/  F2FP.F16.F32.PACK_AB R202, R169, R202 ;  /* 0x000000caa9ca723e */ /* 0x000fe400000000ff */
[----:B------:R-:W-:-:S04]  /*1ab40*/  FMNMX.FTZ R0, R144, R0, !PT ;  /* 0x0000000090007209 */ /* 0x000fc80007810000 */
[----:B------:R-:W-:Y:S01]  /*1ab50*/  FMNMX.FTZ R0, R145, R0, !PT ;  /* 0x0000000091007209 */ /* 0x000fe20007810000 */
[----:B------:R-:W0:Y:S01]  /*1ab60*/  MUFU.EX2 R198, R198 ;  /* 0x000000c600c67308 */ /* 0x000e220000000800 */
[----:B-1----:R-:W-:Y:S02]  /*1ab70*/  FADD.FTZ R20, R196, R20 ;  /* 0x00000014c4147221 */ /* 0x002fe40000010000 */
[----:B------:R-:W-:-:S04]  /*1ab80*/  FMNMX.FTZ R0, R146, R0, !PT ;  /* 0x0000000092007209 */ /* 0x000fc80007810000 */
[----:B------:R-:W-:Y:S01]  /*1ab90*/  FMNMX.FTZ R0, R151, R0, !PT ;  /* 0x0000000097007209 */ /* 0x000fe20007810000 */
[----:B------:R-:W1:Y:S01]  /*1aba0*/  MUFU.EX2 R161, R161 ;  /* 0x000000a100a17308 */ /* 0x000e620000000800 */
[C---:B--2---:R-:W-:Y:S01]  /*1abb0*/  FADD.FTZ R20, R120.reuse, R20 ;  /* 0x0000001478147221 */ /* 0x044fe20000010000 */
[----:B------:R-:W-:Y:S02]  /*1abc0*/  F2FP.F16.F32.PACK_AB R196, R120, R196 ;  /* 0x000000c478c4723e */ /* 0x000fe400000000ff */
[----:B------:R-:W-:-:S04]  /*1abd0*/  FMNMX.FTZ R0, R138, R0, !PT ;  /* 0x000000008a007209 */ /* 0x000fc80007810000 */
[----:B------:R-:W-:Y:S01]  /*1abe0*/  FMNMX.FTZ R0, R139, R0, !PT ;  /* 0x000000008b007209 */ /* 0x000fe20007810000 */
[----:B------:R-:W2:Y:S01]  /*1abf0*/  MUFU.EX2 R192, R192 ;  /* 0x000000c000c07308 */ /* 0x000ea20000000800 */
[----:B0-----:R-:W-:Y:S02]  /*1ac00*/  FADD.FTZ R20, R198, R20 ;  /* 0x00000014c6147221 */ /* 0x001fe40000010000 */
[----:B------:R-:W-:-:S04]  /*1ac10*/  FMNMX.FTZ R0, R142, R0, !PT ;  /* 0x000000008e007209 */ /* 0x000fc80007810000 */
[----:B------:R-:W-:Y:S01]  /*1ac20*/  FMNMX.FTZ R0, R143, R0, !PT ;  /* 0x000000008f007209 */ /* 0x000fe20007810000 */
[----:B------:R-:W0:Y:S01]  /*1ac30*/  MUFU.EX2 R164, R164 ;  /* 0x000000a400a47308 */ /* 0x000e220000000800 */
[C---:B-1----:R-:W-:Y:S01]  /*1ac40*/  FADD.FTZ R20, R161.reuse, R20 ;  /* 0x00000014a1147221 */ /* 0x042fe20000010000 */
[----:B------:R-:W-:Y:S02]  /*1ac50*/  F2FP.F16.F32.PACK_AB R198, R161, R198 ;  /* 0x000000c6a1c6723e */ /* 0x000fe400000000ff */
[----:B------:R-:W-:-:S04]  /*1ac60*/  FMNMX.FTZ R0, R130, R0, !PT ;  /* 0x0000000082007209 */ /* 0x000fc80007810000 */
[----:B------:R-:W-:Y:S01]  /*1ac70*/  FMNMX.FTZ R0, R131, R0, !PT ;  /* 0x0000000083007209 */ /* 0x000fe20007810000 */
[----:B------:R-:W1:Y:S01]  /*1ac80*/  MUFU.EX2 R194, R194 ;  /* 0x000000c200c27308 */ /* 0x000e620000000800 */
[----:B--2---:R-:W-:Y:S02]  /*1ac90*/  FADD.FTZ R20, R192, R20 ;  /* 0x00000014c0147221 */ /* 0x004fe40000010000 */
[----:B------:R-:W-:-:S04]  /*1aca0*/  FMNMX.FTZ R0, R134, R0, !PT ;  /* 0x0000000086007209 */ /* 0x000fc80007810000 */
        /* <DEDUP_REMOVED lines=13> */
[----:B------:R-:W2:Y:S04]  /*1ad80*/  SHFL.BFLY PT, R6, R0, 0x2, 0x1f ;  /* 0x0c401f0000067f89 */ /* 0x000ea800000e0000 */
[----:B------:R-:W3:Y:S01]  /*1ad90*/  MUFU.EX2 R190, R190 ;  /* 0x000000be00be7308 */ /* 0x000ee20000000800 */
[----:B0-----:R-:W-:-:S07]  /*1ada0*/  FADD.FTZ R20, R188, R20 ;  /* 0x00000014bc147221 */ /* 0x001fce0000010000 */
[----:B------:R-:W0:Y:S01]  /*1adb0*/  MUFU.EX2 R9, R9 ;  /* 0x0000000900097308 */ /* 0x000e220000000800 */
[C---:B-1----:R-:W-:Y:S01]  /*1adc0*/  FADD.FTZ R20, R153.reuse, R20 ;  /* 0x0000001499147221 */ /* 0x042fe20000010000 */
[----:B------:R-:W-:-:S06]  /*1add0*/  F2FP.F16.F32.PACK_AB R188, R153, R188 ;  /* 0x000000bc99bc723e */ /* 0x000fcc00000000ff */
[----:B------:R-:W1:Y:S01]  /*1ade0*/  MUFU.EX2 R136, R136 ;  /* 0x0000008800887308 */ /* 0x000e620000000800 */
[----:B---3--:R-:W-:Y:S01]  /*1adf0*/  FADD.FTZ R20, R190, R20 ;  /* 0x00000014be147221 */ /* 0x008fe20000010000 */
[----:B--2---:R-:W-:-:S06]  /*1ae00*/  FMNMX.FTZ R0, R0, R6, !PT ;  /* 0x0000000600007209 */ /* 0x004fcc0007810000 */
[----:B------:R-:W2:Y:S01]  /*1ae10*/  MUFU.EX2 R137, R137 ;  /* 0x0000008900897308 */ /* 0x000ea20000000800 */
[----:B------:R-:W3:Y:S01]  /*1ae20*/  SHFL.BFLY PT, R6, R0, 0x1, 0x1f ;  /* 0x0c201f0000067f89 */ /* 0x000ee200000e0000 */
[C---:B0-----:R-:W-:Y:S01]  /*1ae30*/  FADD.FTZ R20, R9.reuse, R20 ;  /* 0x0000001409147221 */ /* 0x041fe20000010000 */
[----:B------:R-:W-:-:S05]  /*1ae40*/  F2FP.F16.F32.PACK_AB R190, R9, R190 ;  /* 0x000000be09be723e */ /* 0x000fca00000000ff */
[----:B------:R-:W0:Y:S01]  /*1ae50*/  MUFU.EX2 R186, R186 ;  /* 0x000000ba00ba7308 */ /* 0x000e220000000800 */
[----:B-1----:R-:W-:-:S07]  /*1ae60*/  FADD.FTZ R20, R136, R20 ;  /* 0x0000001488147221 */ /* 0x002fce0000010000 */
[----:B------:R-:W1:Y:S01]  /*1ae70*/  MUFU.EX2 R140, R140 ;  /* 0x0000008c008c7308 */ /* 0x000e620000000800 */
[----:B--2---:R-:W-:-:S07]  /*1ae80*/  FADD.FTZ R20, R137, R20 ;  /* 0x0000001489147221 */ /* 0x004fce0000010000 */
[----:B------:R-:W-:Y:S01]  /*1ae90*/  MUFU.EX2 R129, R129 ;  /* 0x0000008100817308 */ /* 0x000fe20000000800 */
[----:B---3--:R-:W-:Y:S01]  /*1aea0*/  FMNMX.FTZ R6, R0, R6, !PT ;  /* 0x0000000600067209 */ /* 0x008fe20007810000 */
[----:B0-----:R-:W-:-:S04]  /*1aeb0*/  FADD.FTZ R20, R186, R20 ;  /* 0x00000014ba147221 */ /* 0x001fc80000010000 */
[CC--:B------:R-:W-:Y:S01]  /*1aec0*/  FMUL.FTZ R148, R6.reuse, R5.reuse ;  /* 0x0000000506947220 */ /* 0x0c0fe20000410000 */
[----:B------:R-:W-:Y:S01]  /*1aed0*/  FADD.FTZ R0, -R6, R8 ;  /* 0x0000000806007221 */ /* 0x000fe20000010100 */
[----:B------:R-:W-:Y:S01]  /*1aee0*/  MUFU.EX2 R124, R124 ;  /* 0x0000007c007c7308 */ /* 0x000fe20000000800 */
[----:B-1----:R-:W-:Y:S01]  /*1aef0*/  F2FP.F16.F32.PACK_AB R186, R140, R186 ;  /* 0x000000ba8cba723e */ /* 0x002fe200000000ff */
[-CC-:B------:R-:W-:Y:S01]  /*1af00*/  FFMA.FTZ R201, R11, R5.reuse, -R148.reuse ;  /* 0x000000050bc97223 */ /* 0x180fe20000010894 */
[----:B------:R-:W-:Y:S02]  /*1af10*/  IMAD.MOV.U32 R11, RZ, RZ, 0x40000040 ;  /* 0x40000040ff0b7424 */ /* 0x000fe400078e00ff */
[-C--:B------:R-:W-:Y:S01]  /*1af20*/  FMUL.FTZ R0, R0, R5.reuse ;  /* 0x0000000500007220 */ /* 0x080fe20000410000 */
[-CC-:B------:R-:W-:Y:S01]  /*1af30*/  FFMA.FTZ R15, R15, R5.reuse, -R148.reuse ;  /* 0x000000050f0f7223 */ /* 0x180fe20000010894 */
[-CC-:B------:R-:W-:Y:S01]  /*1af40*/  FFMA.FTZ R203, R168, R5.reuse, -R148.reuse ;  /* 0x00000005a8cb7223 */ /* 0x180fe20000010894 */
[-CC-:B------:R-:W-:Y:S01]  /*1af50*/  FFMA.FTZ R197, R160, R5.reuse, -R148.reuse ;  /* 0x00000005a0c57223 */ /* 0x180fe20000010894 */
[----:B------:R-:W-:Y:S01]  /*1af60*/  R2UR UR7, R11 ;  /* 0x000000000b0772ca */ /* 0x000fe200000e0000 */
        /* <DEDUP_REMOVED lines=16> */
[----:B------:R-:W1:Y:S01]  /*1b070*/  MUFU.EX2 R15, R15 ;  /* 0x0000000f000f7308 */ /* 0x000e620000000800 */
[-CC-:B------:R-:W-:Y:S01]  /*1b080*/  FFMA.FTZ R126, R126, R5.reuse, -R148.reuse ;  /* 0x000000057e7e7223 */ /* 0x180fe20000010894 */
[----:B------:R-:W-:Y:S01]  /*1b090*/  FFMA.FTZ R127, R127, R5, -R148 ;  /* 0x000000057f7f7223 */ /* 0x000fe20000010894 */
[----:B------:R-:W-:-:S02]  /*1b0a0*/  WARPGROUP.DEPBAR.LE gsb0, 0x0 ;  /* 0x00008000000079c5 */ /* 0x000fc40000010000 */
[----:B------:R-:W-:Y:S01]  /*1b0b0*/  WARPGROUP.ARRIVE ;  /* 0x00000000000079c5 */ /* 0x000fe20000000000 */
[-CC-:B------:R-:W-:Y:S01]  /*1b0c0*/  FFMA.FTZ R180, R128, R5.reuse, -R184.reuse ;  /* 0x0000000580b47223 */ /* 0x180fe200000108b8 */
[-C--:B------:R-:W-:Y:S01]  /*1b0d0*/  FFMA.FTZ R128, R149, R5.reuse, -R184 ;  /* 0x0000000595807223 */ /* 0x080fe200000108b8 */
[----:B------:R-:W-:Y:S01]  /*1b0e0*/  FFMA.FTZ R149, R171, R5, -R148 ;  /* 0x00000005ab957223 */ /* 0x000fe20000010894 */
[----:B------:R-:W2:Y:S01]  /*1b0f0*/  MUFU.EX2 R203, R203 ;  /* 0x000000cb00cb7308 */ /* 0x000ea20000000800 */
[----:B0-----:R-:W-:Y:S01]  /*1b100*/  FFMA.FTZ R13, R0, R13, R201 ;  /* 0x0000000d000d7223 */ /* 0x001fe200000100c9 */
[----:B------:R-:W-:Y:S01]  /*1b110*/  HGMMA.64x192x16.F32 R24, R176, gdesc[UR4].tnspB, R24, gsb0 ;  /* 0x42e00004b0187df0 */ /* 0x000fe20008000818 */
[-CC-:B------:R-:W-:Y:S01]  /*1b120*/  FFMA.FTZ R182, R132, R5.reuse, -R184.reuse ;  /* 0x0000000584b67223 */ /* 0x180fe200000108b8 */
[-CC-:B------:R-:W-:Y:S01]  /*1b130*/  FFMA.FTZ R132, R133, R5.reuse, -R184.reuse ;  /* 0x0000000585847223 */ /* 0x180fe200000108b8 */
[-C--:B------:R-:W-:Y:S01]  /*1b140*/  FFMA.FTZ R133, R150, R5.reuse, -R184 ;  /* 0x0000000596857223 */ /* 0x080fe200000108b8 */
[C---:B-1----:R-:W-:Y:S01]  /*1b150*/  FADD.FTZ R13, R15.reuse, R13 ;  /* 0x0000000d0f0d7221 */ /* 0x042fe20000010000 */
[-CC-:B------:R-:W-:Y:S01]  /*1b160*/  FFMA.FTZ R150, R166, R5.reuse, -R148.reuse ;  /* 0x00000005a6967223 */ /* 0x180fe20000010894 */
[----:B------:R-:W0:Y:S01]  /*1b170*/  MUFU.EX2 R149, R149 ;  /* 0x0000009500957308 */ /* 0x000e220000000800 */
[-CC-:B------:R-:W-:Y:S01]  /*1b180*/  FFMA.FTZ R181, R130, R5.reuse, -R148.reuse ;  /* 0x0000000582b57223 */ /* 0x180fe20000010894 */
[----:B------:R-:W-:Y:S01]  /*1b190*/  FFMA.FTZ R183, R134, R5, -R148 ;  /* 0x0000000586b77223 */ /* 0x000fe20000010894 */
[----:B------:R-:W-:Y:S01]  /*1b1a0*/  F2FP.F16.F32.PACK_AB R201, R15, R201 ;  /* 0x000000c90fc9723e */ /* 0x000fe200000000ff */
[----:B------:R-:W-:Y:S01]  /*1b1b0*/  FADD.FTZ R15, R140, R20 ;  /* 0x000000148c0f7221 */ /* 0x000fe20000010000 */
[----:B------:R-:W-:-:S03]  /*1b1c0*/  F2FP.F16.F32.PACK_AB R184, R137, R136 ;  /* 0x0000008889b8723e */ /* 0x000fc600000000ff */
[----:B------:R-:W-:Y:S01]  /*1b1d0*/  MUFU.EX2 R197, R197 ;  /* 0x000000c500c57308 */ /* 0x000fe20000000800 */
[----:B--2---:R-:W-:-:S07]  /*1b1e0*/  FADD.FTZ R13, R203, R13 ;  /* 0x0000000dcb0d7221 */ /* 0x004fce0000010000 */
[----:B------:R-:W-:Y:S01]  /*1b1f0*/  MUFU.EX2 R141, R141 ;  /* 0x0000008d008d7308 */ /* 0x000fe20000000800 */
[----:B0-----:R-:W-:-:S07]  /*1b200*/  F2FP.F16.F32.PACK_AB R203, R149, R203 ;  /* 0x000000cb95cb723e */ /* 0x001fce00000000ff */
[----:B------:R-:W-:Y:S08]  /*1b210*/  MUFU.EX2 R199, R199 ;  /* 0x000000c700c77308 */ /* 0x000ff00000000800 */
[----:B------:R-:W-:Y:S08]  /*1b220*/  MUFU.EX2 R150, R150 ;  /* 0x0000009600967308 */ /* 0x000ff00000000800 */
[----:B------:R0:W1:Y:S08]  /*1b230*/  MUFU.EX2 R8, R125 ;  /* 0x0000007d00087308 */ /* 0x0000700000000800 */
[----:B------:R-:W-:Y:S01]  /*1b240*/  MUFU.EX2 R193, R193 ;  /* 0x000000c100c17308 */ /* 0x000fe20000000800 */
[----:B0-----:R-:W-:-:S07]  /*1b250*/  FFMA.FTZ R125, R154, R5, -R148 ;  /* 0x000000059a7d7223 */ /* 0x001fce0000010894 */
        /* <DEDUP_REMOVED lines=17> */
[----:B------:R-:W0:Y:S01]  /*1b370*/  MUFU.EX2 R133, R133 ;  /* 0x0000008500857308 */ /* 0x000e220000000800 */
[----:B------:R-:W-:-:S02]  /*1b380*/  WARPGROUP.DEPBAR.LE gsb0, 0x0 ;  /* 0x00008000000079c5 */ /* 0x000fc40000010000 */
[----:B------:R2:W-:Y:S05]  /*1b390*/  @!P1 SYNCS.ARRIVE.TRANS64.RED.A1T0 RZ, [R12+URZ], RZ ;  /* 0x000000ff0cff99a7 */ /* 0x0005ea000810043f */
[----:B------:R-:W3:Y:S01]  /*1b3a0*/  MUFU.EX2 R123, R123 ;  /* 0x0000007b007b7308 */ /* 0x000ee20000000800 */
[----:B-1----:R-:W-:Y:S02]  /*1b3b0*/  F2FP.F16.F32.PACK_AB R178, R8, R124 ;  /* 0x0000007c08b2723e */ /* 0x002fe400000000ff */
[----:B0-----:R-:W-:Y:S01]  /*1b3c0*/  F2FP.F16.F32.PACK_AB R176, R133, R128 ;  /* 0x0000008085b0723e */ /* 0x001fe200000000ff */
[----:B------:R0:W-:Y:S01]  /*1b3d0*/  @!P1 SYNCS.ARRIVE.TRANS64.RED.A1T0 RZ, [R14+URZ], RZ ;  /* 0x000000ff0eff99a7 */ /* 0x0001e2000810043f */
[----:B--2---:R-:W-:-:S03]  /*1b3e0*/  FFMA.FTZ R12, R139, R5, -R148 ;  /* 0x000000058b0c7223 */ /* 0x004fc60000010894 */
[----:B------:R-:W-:Y:S01]  /*1b3f0*/  MUFU.EX2 R126, R126 ;  /* 0x0000007e007e7308 */ /* 0x000fe20000000800 */
[----:B0-----:R-:W-:Y:S01]  /*1b400*/  FADD.FTZ R14, R149, R13 ;  /* 0x0000000d950e7221 */ /* 0x001fe20000010000 */
[----:B------:R-:W-:-:S06]  /*1b410*/  FFMA.FTZ R13, R143, R5, -R148 ;  /* 0x000000058f0d7223 */ /* 0x000fcc0000010894 */
[----:B------:R-:W-:Y:S01]  /*1b420*/  MUFU.EX2 R12, R12 ;  /* 0x0000000c000c7308 */ /* 0x000fe20000000800 */
[----:B---3--:R-:W-:Y:S01]  /*1b430*/  F2FP.F16.F32.PACK_AB R177, R123, R122 ;  /* 0x0000007a7bb1723e */ /* 0x008fe200000000ff */
[----:B------:R-:W-:Y:S01]  /*1b440*/  FADD.FTZ R14, R197, R14 ;  /* 0x0000000ec50e7221 */ /* 0x000fe20000010000 */
[----:B------:R-:W-:-:S03]  /*1b450*/  F2FP.F16.F32.PACK_AB R197, R141, R197 ;  /* 0x000000c58dc5723e */ /* 0x000fc600000000ff */
[----:B------:R-:W-:Y:S01]  /*1b460*/  FADD.FTZ R130, R141, R14 ;  /* 0x0000000e8d827221 */ /* 0x000fe20000010000 */
[----:B------:R-:W-:Y:S01]  /*1b470*/  FFMA.FTZ R14, R131, R5, -R148 ;  /* 0x00000005830e7223 */ /* 0x000fe20000010894 */
[----:B------:R-:W-:Y:S02]  /*1b480*/  MUFU.EX2 R13, R13 ;  /* 0x0000000d000d7308 */ /* 0x000fe40000000800 */
[----:B------:R-:W-:Y:S01]  /*1b490*/  FADD.FTZ R130, R199, R130 ;  /* 0x00000082c7827221 */ /* 0x000fe20000010000 */
[----:B------:R-:W-:-:S03]  /*1b4a0*/  F2FP.F16.F32.PACK_AB R199, R150, R199 ;  /* 0x000000c796c7723e */ /* 0x000fc600000000ff */
[----:B------:R-:W-:Y:S02]  /*1b4b0*/  FADD.FTZ R130, R150, R130 ;  /* 0x0000008296827221 */ /* 0x000fe40000010000 */
[----:B------:R-:W-:Y:S02]  /*1b4c0*/  MUFU.EX2 R14, R14 ;  /* 0x0000000e000e7308 */ /* 0x000fe40000000800 */
[----:B------:R-:W-:Y:S01]  /*1b4d0*/  FADD.FTZ R130, R193, R130 ;  /* 0x00000082c1827221 */ /* 0x000fe20000010000 */
[----:B------:R-:W-:-:S03]  /*1b4e0*/  F2FP.F16.F32.PACK_AB R193, R125, R193 ;  /* 0x000000c17dc1723e */ /* 0x000fc600000000ff */
[----:B------:R-:W-:Y:S02]  /*1b4f0*/  FADD.FTZ R130, R125, R130 ;  /* 0x000000827d827221 */ /* 0x000fe40000010000 */
[----:B------:R-:W0:Y:S02]  /*1b500*/  MUFU.EX2 R127, R127 ;  /* 0x0000007f007f7308 */ /* 0x000e240000000800 */
[----:B------:R-:W-:Y:S01]  /*1b510*/  FADD.FTZ R130, R195, R130 ;  /* 0x00000082c3827221 */ /* 0x000fe20000010000 */
[----:B------:R-:W-:-:S03]  /*1b520*/  F2FP.F16.F32.PACK_AB R195, R147, R195 ;  /* 0x000000c393c3723e */ /* 0x000fc600000000ff */
[----:B------:R-:W-:-:S04]  /*1b530*/  FADD.FTZ R130, R147, R130 ;  /* 0x0000008293827221 */ /* 0x000fc80000010000 */
[----:B------:R-:W-:Y:S01]  /*1b540*/  FADD.FTZ R130, R189, R130 ;  /* 0x00000082bd827221 */ /* 0x000fe20000010000 */
[----:B------:R-:W-:-:S03]  /*1b550*/  F2FP.F16.F32.PACK_AB R189, R10, R189 ;  /* 0x000000bd0abd723e */ /* 0x000fc600000000ff */
[----:B------:R-:W-:Y:S01]  /*1b560*/  FADD.FTZ R130, R10, R130 ;  /* 0x000000820a827221 */ /* 0x000fe20000010000 */
[----:B------:R-:W-:Y:S01]  /*1b570*/  FADD.FTZ R10, R180, R15 ;  /* 0x0000000fb40a7221 */ /* 0x000fe20000010000 */
[----:B------:R-:W-:Y:S02]  /*1b580*/  F2FP.F16.F32.PACK_AB R180, R129, R180 ;  /* 0x000000b481b4723e */ /* 0x000fe400000000ff */
[----:B------:R-:W-:Y:S01]  /*1b590*/  FADD.FTZ R130, R191, R130 ;  /* 0x00000082bf827221 */ /* 0x000fe20000010000 */
[----:B------:R-:W-:Y:S02]  /*1b5a0*/  F2FP.F16.F32.PACK_AB R191, R11, R191 ;  /* 0x000000bf0bbf723e */ /* 0x000fe400000000ff */
[----:B0-----:R-:W-:Y:S01]  /*1b5b0*/  F2FP.F16.F32.PACK_AB R179, R127, R126 ;  /* 0x0000007e7fb3723e */ /* 0x001fe200000000ff */
[----:B------:R-:W-:Y:S01]  /*1b5c0*/  FADD.FTZ R130, R11, R130 ;  /* 0x000000820b827221 */ /* 0x000fe20000010000 */
[----:B------:R-:W-:-:S03]  /*1b5d0*/  FADD.FTZ R11, R129, R10 ;  /* 0x0000000a810b7221 */ /* 0x000fc60000010000 */
[----:B------:R-:W-:Y:S01]  /*1b5e0*/  FADD.FTZ R130, R185, R130 ;  /* 0x00000082b9827221 */ /* 0x000fe20000010000 */
[----:B------:R-:W-:Y:S01]  /*1b5f0*/  FADD.FTZ R11, R182, R11 ;  /* 0x0000000bb60b7221 */ /* 0x000fe20000010000 */
[C---:B------:R-:W-:Y:S02]  /*1b600*/  F2FP.F16.F32.PACK_AB R185, R12.reuse, R185 ;  /* 0x000000b90cb9723e */ /* 0x040fe400000000ff */
[----:B------:R-:W-:Y:S01]  /*1b610*/  FADD.FTZ R130, R12, R130 ;  /* 0x000000820c827221 */ /* 0x000fe20000010000 */
[C---:B------:R-:W-:Y:S01]  /*1b620*/  FADD.FTZ R11, R132.reuse, R11 ;  /* 0x0000000b840b7221 */ /* 0x040fe20000010000 */
[----:B------:R-:W-:Y:S02]  /*1b630*/  F2FP.F16.F32.PACK_AB R182, R132, R182 ;  /* 0x000000b684b6723e */ /* 0x000fe400000000ff */
[----:B------:R-:W-:Y:S01]  /*1b640*/  FADD.FTZ R130, R187, R130 ;  /* 0x00000082bb827221 */ /* 0x000fe20000010000 */
[----:B------:R-:W-:-:S03]  /*1b650*/  F2FP.F16.F32.PACK_AB R187, R13, R187 ;  /* 0x000000bb0dbb723e */ /* 0x000fc600000000ff */
[----:B------:R-:W-:-:S04]  /*1b660*/  FADD.FTZ R130, R13, R130 ;  /* 0x000000820d827221 */ /* 0x000fc80000010000 */
[----:B------:R-:W-:Y:S01]  /*1b670*/  FADD.FTZ R9, R181, R130 ;  /* 0x00000082b5097221 */ /* 0x000fe20000010000 */
[----:B------:R-:W-:-:S03]  /*1b680*/  F2FP.F16.F32.PACK_AB R181, R14, R181 ;  /* 0x000000b50eb5723e */ /* 0x000fc600000000ff */
[----:B------:R-:W-:-:S04]  /*1b690*/  FADD.FTZ R10, R14, R9 ;  /* 0x000000090e0a7221 */ /* 0x000fc80000010000 */
[----:B------:R-:W-:Y:S01]  /*1b6a0*/  FADD.FTZ R10, R183, R10 ;  /* 0x0000000ab70a7221 */ /* 0x000fe20000010000 */
[----:B------:R-:W-:-:S03]  /*1b6b0*/  F2FP.F16.F32.PACK_AB R183, R135, R183 ;  /* 0x000000b787b7723e */ /* 0x000fc600000000ff */
[----:B------:R-:W-:Y:S01]  /*1b6c0*/  FADD.FTZ R9, R135, R10 ;  /* 0x0000000a87097221 */ /* 0x000fe20000010000 */
[----:B------:R-:W-:-:S03]  /*1b6d0*/  FADD.FTZ R10, R128, R11 ;  /* 0x0000000b800a7221 */ /* 0x000fc60000010000 */
[----:B------:R-:W-:Y:S01]  /*1b6e0*/  FADD.FTZ R12, R122, R9 ;  /* 0x000000097a0c7221 */ /* 0x000fe20000010000 */
[----:B------:R-:W-:-:S03]  /*1b6f0*/  FADD.FTZ R9, R133, R10 ;  /* 0x0000000a85097221 */ /* 0x000fc60000010000 */
[----:B------:R-:W-:Y:S01]  /*1b700*/  FADD.FTZ R11, R123, R12 ;  /* 0x0000000c7b0b7221 */ /* 0x000fe20000010000 */
[----:B------:R-:W-:-:S03]  /*1b710*/  FADD.FTZ R9, R124, R9 ;  /* 0x000000097c097221 */ /* 0x000fc60000010000 */
[----:B------:R-:W-:Y:S01]  /*1b720*/  FADD.FTZ R10, R126, R11 ;  /* 0x0000000b7e0a7221 */ /* 0x000fe20000010000 */
[----:B------:R-:W-:Y:S01]  /*1b730*/  FADD.FTZ R20, R8, R9 ;  /* 0x0000000908147221 */ /* 0x000fe20000010000 */
[----:B------:R-:W-:Y:S01]  /*1b740*/  MOV R11, R214 ;  /* 0x000000d6000b7202 */ /* 0x000fe20000000f00 */
[----:B------:R-:W-:Y:S02]  /*1b750*/  IMAD.MOV.U32 R8, RZ, RZ, R6 ;  /* 0x000000ffff087224 */ /* 0x000fe400078e0006 */
[----:B------:R-:W-:Y:S01]  /*1b760*/  FADD.FTZ R13, R127, R10 ;  /* 0x0000000a7f0d7221 */ /* 0x000fe20000010000 */
[----:B------:R-:W-:Y:S02]  /*1b770*/  IMAD.MOV.U32 R10, RZ, RZ, R216 ;  /* 0x000000ffff0a7224 */ /* 0x000fe400078e00d8 */
[----:B------:R-:W-:Y:S01]  /*1b780*/  IMAD.MOV.U32 R9, RZ, RZ, R4 ;  /* 0x000000ffff097224 */ /* 0x000fe200078e0004 */
[----:B------:R-:W-:Y:S06]  /*1b790*/  @P2 BRA `(.L_x_804) ;  /* 0xffffffa800f42947 */ /* 0x000fec000383ffff */
.L_x_793:
[----:B------:R-:W-:Y:S05]  /*1b7a0*/  BSYNC B0 ;  /* 0x0000000000007941 */ /* 0x000fea0003800000 */
.L_x_792:
        /* <DEDUP_REMOVED lines=99> */
.L_x_805:
[----:B------:R-:W-:Y:S02]  /*1bde0*/  LEA R0, R214, R2, 0x3 ;  /* 0x00000002d6007211 */ /* 0x000fe400078e18ff */
[----:B------:R-:W-:-:S04]  /*1bdf0*/  SHF.L.U32 R3, R216, 0x1f, RZ ;  /* 0x0000001fd8037819 */ /* 0x000fc800000006ff */
[----:B------:R0:W1:Y:S01]  /*1be00*/  SYNCS.PHASECHK.TRANS64.TRYWAIT P2, [R0+URZ+0x36850], R3 ;  /* 0x03685003000075a7 */ /* 0x000062000804017f */
[----:B------:R-:W-:Y:S05]  /*1be10*/  @!P0 BRA `(.L_x_806) ;  /* 0x0000000000048947 */ /* 0x000fea0003800000 */
[----:B------:R-:W-:Y:S01]  /*1be20*/  BPT.TRAP 0x1 ;  /* 0x000000040000795c */ /* 0x000fe20000300000 */
.L_x_806:
[----:B------:R-:W-:Y:S01]  /*1be30*/  VIADD R2, R2, 0x400 ;  /* 0x0000040002027836 */ /* 0x000fe20000000000 */
[----:B------:R-:W-:Y:S04]  /*1be40*/  BSSY B0, `(.L_x_807) ;  /* 0x0000008000007945 */ /* 0x000fe80003800000 */
[----:B------:R-:W-:-:S04]  /*1be50*/  SHF.R.U32.HI R2, RZ, 0x4, R2 ;  /* 0x00000004ff027819 */ /* 0x000fc80000011602 */
[----:B------:R-:W-:-:S04]  /*1be60*/  LOP3.LUT R2, R2, 0x3fff, RZ, 0xc0, !PT ;  /* 0x00003fff02027812 */ /* 0x000fc800078ec0ff */
[----:B------:R-:W-:-:S05]  /*1be70*/  LOP3.LUT R7, R2, 0x3800000, RZ, 0xfc, !PT ;  /* 0x0380000002077812 */ /* 0x000fca00078efcff */
[----:B------:R-:W-:Y:S01]  /*1be80*/  IMAD R7, R214, 0xa80, R7 ;  /* 0x00000a80d6077824 */ /* 0x000fe200078e0207 */
[----:B-1----:R-:W-:Y:S06]  /*1be90*/  @P2 BRA `(.L_x_808) ;  /* 0x0000000000082947 */ /* 0x002fec0003800000 */
[----:B------:R-:W1:Y:S02]  /*1bea0*/  SYNCS.PHASECHK.TRANS64.TRYWAIT P0, [R0+URZ+0x36850], R3 ;  /* 0x03685003000075a7 */ /* 0x000e64000800017f */
[----:B-1----:R-:W-:Y:S05]  /*1beb0*/  @!P0 BRA `(.L_x_809) ;  /* 0x000000b4003c8947 */ /* 0x002fea0003800000 */
.L_x_808:
[----:B------:R-:W-:Y:S05]  /*1bec0*/  BSYNC B0 ;  /* 0x0000000000007941 */ /* 0x000fea0003800000 */
.L_x_807:
[----:B------:R-:W-:Y:S01]  /*1bed0*/  IMAD.MOV.U32 R2, RZ, RZ, R7 ;  /* 0x000000ffff027224 */ /* 0x000fe200078e0007 */
[----:B01----:R-:W-:Y:S01]  /*1bee0*/  MOV R3, 0x40000040 ;  /* 0x4000004000037802 */ /* 0x003fe20000000f00 */
[----:B------:R-:W-:Y:S01]  /*1bef0*/  WARPGROUP.ARRIVE ;  /* 0x00000000000079c5 */ /* 0x000fe20000000000 */
[----:B------:R-:W-:Y:S02]  /*1bf00*/  VIADD R214, R214, 0x1 ;  /* 0x00000001d6d67836 */ /* 0x000fe40000000000 */
[----:B------:R-:W-:Y:S01]  /*1bf10*/  R2UR UR6, R2 ;  /* 0x00000000020672ca */ /* 0x000fe200000e0000 */
[----:B------:R-:W-:Y:S01]  /*1bf20*/  VIADD R2, R7, 0x80 ;  /* 0x0000008007027836 */ /* 0x000fe20000000000 */
[----:B------:R-:W-:Y:S01]  /*1bf30*/  R2UR UR7, R3 ;  /* 0x00000000030772ca */ /* 0x000fe200000e0000 */
[----:B------:R-:W-:Y:S01]  /*1bf40*/  IMAD.MOV.U32 R3, RZ, RZ, 0x40000040 ;  /* 0x40000040ff037424 */ /* 0x000fe200078e00ff */
[----:B------:R-:W-:Y:S01]  /*1bf50*/  ISETP.NE.AND P2, PT, R214, 0x2, PT ;  /* 0x00000002d600780c */ /* 0x000fe20003f45270 */
[----:B------:R-:W-:-:S03]  /*1bf60*/  VIADD R226, R226, 0x1 ;  /* 0x00000001e2e27836 */ /* 0x000fc60000000000 */
[----:B------:R-:W-:-:S07]  /*1bf70*/  SEL R214, R214, RZ, P2 ;  /* 0x000000ffd6d67207 */ /* 0x000fce0001000000 */
        /* <DEDUP_REMOVED lines=9> */
[----:B------:R-:W-:Y:S01]  /*1c010*/  VIADD R2, R7, 0x180 ;  /* 0x0000018007027836 */ /* 0x000fe20000000000 */
[----:B------:R-:W-:Y:S02]  /*1c020*/  R2UR UR7, R3 ;  /* 0x00000000030772ca */ /* 0x000fe400000e0000 */
[----:B------:R-:W-:Y:S01]  /*1c030*/  MOV R3, 0x40000040 ;  /* 0x4000004000037802 */ /* 0x000fe20000000f00 */
[----:B------:R-:W-:Y:S02]  /*1c040*/  WARPGROUP.DEPBAR.LE gsb0, 0x0 ;  /* 0x00008000000079c5 */ /* 0x000fe40000010000 */
[----:B------:R-:W-:-:S12]  /*1c050*/  WARPGROUP.ARRIVE ;  /* 0x00000000000079c5 */ /* 0x000fd80000000000 */
        /* <DEDUP_REMOVED lines=22> */
[----:B------:R-:W-:Y:S02]  /*1c1c0*/  R2UR UR6, R2 ;  /* 0x00000000020672ca */ /* 0x000fe400000e0000 */
[----:B------:R-:W-:Y:S01]  /*1c1d0*/  R2UR UR7, R3 ;  /* 0x00000000030772ca */ /* 0x000fe200000e0000 */
[----:B------:R-:W0:Y:S04]  /*1c1e0*/  SHFL.BFLY PT, R2, R13, 0x2, 0x1f ;  /* 0x0c401f000d027f89 */ /* 0x000e2800000e0000 */
[----:B------:R-:W1:Y:S01]  /*1c1f0*/  SHFL.BFLY PT, R3, R20, 0x2, 0x1f ;  /* 0x0c401f0014037f89 */ /* 0x000e6200000e0000 */
[----:B0-----:R-:W-:Y:S01]  /*1c200*/  FADD.FTZ R8, R2, R13 ;  /* 0x0000000d02087221 */ /* 0x001fe20000010000 */
[----:B-1----:R-:W-:-:S04]  /*1c210*/  FADD.FTZ R3, R3, R20 ;  /* 0x0000001403037221 */ /* 0x002fc80000010000 */
[----:B------:R-:W0:Y:S04]  /*1c220*/  SHFL.BFLY PT, R7, R8, 0x1, 0x1f ;  /* 0x0c201f0008077f89 */ /* 0x000e2800000e0000 */
[----:B------:R-:W1:Y:S01]  /*1c230*/  SHFL.BFLY PT, R2, R3, 0x1, 0x1f ;  /* 0x0c201f0003027f89 */ /* 0x000e6200000e0000 */
[----:B0-----:R-:W-:Y:S01]  /*1c240*/  FADD.FTZ R14, R8, R7 ;  /* 0x00000007080e7221 */ /* 0x001fe20000010000 */
[----:B------:R-:W-:Y:S01]  /*1c250*/  @!P1 IADD3 R8, R0, 0x36860, RZ ;  /* 0x0003686000089810 */ /* 0x000fe20007ffe0ff */
[----:B------:R-:W-:Y:S01]  /*1c260*/  IMAD.MOV.U32 R7, RZ, RZ, RZ ;  /* 0x000000ffff077224 */ /* 0x000fe200078e00ff */
[----:B------:R-:W-:Y:S01]  /*1c270*/  MOV R0, 0xff800000 ;  /* 0xff80000000007802 */ /* 0x000fe20000000f00 */
[----:B-1----:R-:W-:Y:S01]  /*1c280*/  FADD.FTZ R12, R3, R2 ;  /* 0x00000002030c7221 */ /* 0x002fe20000010000 */
[----:B------:R-:W-:Y:S01]  /*1c290*/  FSETP.NE.FTZ.AND P3, PT, R14, RZ, PT ;  /* 0x000000ff0e00720b */ /* 0x000fe20003f75000 */
[----:B------:R-:W-:Y:S01]  /*1c2a0*/  IMAD.MOV.U32 R2, RZ, RZ, RZ ;  /* 0x000000ffff027224 */ /* 0x000fe200078e00ff */
[----:B------:R-:W-:-:S02]  /*1c2b0*/  @!P1 PRMT R8, RZ, 0x654, R8 ;  /* 0x00000654ff089816 */ /* 0x000fc40000000008 */
[----:B------:R-:W-:Y:S02]  /*1c2c0*/  FSETP.NE.FTZ.AND P0, PT, R12, RZ, PT ;  /* 0x000000ff0c00720b */ /* 0x000fe40003f15000 */
[----:B------:R-:W-:-:S04]  /*1c2d0*/  SEL R3, RZ, 0x1, P2 ;  /* 0x00000001ff037807 */ /* 0x000fc80001000000 */
[----:B------:R-:W-:Y:S01]  /*1c2e0*/  LOP3.LUT R216, R216, R3, RZ, 0x3c, !PT ;  /* 0x00000003d8d87212 */ /* 0x000fe200078e3cff */
[----:B------:R-:W-:Y:S02]  /*1c2f0*/  IMAD.MOV.U32 R3, RZ, RZ, -0x800000 ;  /* 0xff800000ff037424 */ /* 0x000fe400078e00ff */
[----:B------:R-:W0:Y:S01]  /*1c300*/  @P3 MUFU.LG2 R11, R14 ;  /* 0x0000000e000b3308 */ /* 0x000e220000000c00 */
[----:B------:R-:W-:-:S03]  /*1c310*/  @P3 FMUL.FTZ R20, R5, 0.69314718246459960938 ;  /* 0x3f31721805143820 */ /* 0x000fc60000410000 */
[----:B------:R-:W-:-:S04]  /*1c320*/  @P0 FMUL.FTZ R9, R5, 0.69314718246459960938 ;  /* 0x3f31721805090820 */ /* 0x000fc80000410000 */
[----:B------:R-:W1:Y:S08]  /*1c330*/  @P0 MUFU.LG2 R10, R12 ;  /* 0x0000000c000a0308 */ /* 0x000e700000000c00 */
[----:B------:R-:W2:Y:S01]  /*1c340*/  @P3 MUFU.RCP R2, R14 ;  /* 0x0000000e00023308 */ /* 0x000ea20000001000 */
[----:B0-----:R-:W-:-:S04]  /*1c350*/  @P3 FMUL.FTZ R11, R11, 0.69314718246459960938 ;  /* 0x3f3172180b0b3820 */ /* 0x001fc80000410000 */
[----:B------:R-:W-:-:S03]  /*1c360*/  @P3 FFMA.FTZ R0, R20, R6, R11 ;  /* 0x0000000614003223 */ /* 0x000fc6000001000b */
[----:B------:R-:W0:Y:S01]  /*1c370*/  @P0 MUFU.RCP R7, R12 ;  /* 0x0000000c00070308 */ /* 0x000e220000001000 */
[----:B-1----:R-:W-:-:S04]  /*1c380*/  @P0 FMUL.FTZ R10, R10, 0.69314718246459960938 ;  /* 0x3f3172180a0a0820 */ /* 0x002fc80000410000 */
[----:B------:R-:W-:Y:S01]  /*1c390*/  @P0 FFMA.FTZ R3, R9, R4, R10 ;  /* 0x0000000409030223 */ /* 0x000fe2000001000a */
[----:B------:R-:W-:Y:S01]  /*1c3a0*/  PLOP3.LUT P0, PT, PT, PT, PT, 0x8, 0x0 ;  /* 0x000000000000781c */ /* 0x000fe20003f0e170 */
[----:B------:R-:W-:Y:S02]  /*1c3b0*/  WARPGROUP.DEPBAR.LE gsb0, 0x0 ;  /* 0x00008000000079c5 */ /* 0x000fe40000010000 */
[----:B------:R-:W-:-:S06]  /*1c3c0*/  WARPGROUP.ARRIVE ;  /* 0x00000000000079c5 */ /* 0x000fcc0000000000 */
[----:B------:R-:W-:Y:S03]  /*1c3d0*/  HGMMA.64x192x16.F32 R24, R176, gdesc[UR4].tnspB, R24, gsb0 ;  /* 0x42e00004b0187df0 */ /* 0x000fe60008000818 */
[----:B------:R-:W-:Y:S02]  /*1c3e0*/  WARPGROUP.DEPBAR.LE gsb0, 0x0 ;  /* 0x00008000000079c5 */ /* 0x000fe40000010000 */
[----:B------:R1:W-:Y:S01]  /*1c3f0*/  @!P1 SYNCS.ARRIVE.TRANS64.RED.A1T0 RZ, [R8+URZ], RZ ;  /* 0x000000ff08ff99a7 */ /* 0x0003e2000810043f */
[-C--:B--2---:R-:W-:Y:S01]  /*1c400*/  FMUL.FTZ R129, R51, R2.reuse ;  /* 0x0000000233817220 */ /* 0x084fe20000410000 */
        /* <DEDUP_REMOVED lines=94> */
[----:B-1----:R-:W-:-:S07]  /*1c9f0*/  FMUL.FTZ R119, R119, R2 ;  /* 0x0000000277777220 */ /* 0x002fce0000410000 */
.L_x_735:
[----:B------:R-:W0:Y:S08]  /*1ca00*/  S2UR UR5, SR_CgaCtaId ;  /* 0x00000000000579c3 */ /* 0x000e300000008800 */
[----:B------:R-:W-:Y:S06]  /*1ca10*/  BAR.SYNC.DEFER_BLOCKING 0x5, 0x180 ;  /* 0x0146000000007b1d */ /* 0x000fec0000010000 */
[----:B------:R-:W-:Y:S01]  /*1ca20*/  UMOV UR4, 0x400 ;  /* 0x0000040000047882 */ /* 0x000fe20000000000 */
[----:B------:R-:W-:Y:S01]  /*1ca30*/  BSSY B0, `(.L_x_810) ;  /* 0x0000260000007945 */ /* 0x000fe20003800000 */
[----:B0-----:R-:W-:-:S06]  /*1ca40*/  ULEA UR4, UR5, UR4, 0x18 ;  /* 0x0000000405047291 */ /* 0x001fcc000f8ec03f */
[----:B------:R-:W-:-:S05]  /*1ca50*/  IMAD.U32 R2, RZ, RZ, UR4 ;  /* 0x00000004ff027e24 */ /* 0x000fca000f8e00ff */
[----:B------:R0:W1:Y:S01]  /*1ca60*/  LDS.128 R136, [R2+0x368d0] ;  /* 0x0368d00002887984 */ /* 0x0000620000000c00 */
[----:B------:R-:W-:Y:S06]  /*1ca70*/  BAR.ARV 0x4, 0x180 ;  /* 0x0106000000007b1d */ /* 0x000fec0000002000 */
[----:B------:R-:W-:Y:S05]  /*1ca80*/  @P0 BRA `(.L_x_811) ;  /* 0x0000001800640947 */ /* 0x000fea0003800000 */
[----:B------:R-:W2:Y:S01]  /*1ca90*/  LDL R8, [R1+0x90] ;  /* 0x0000900001087983 */ /* 0x000ea20000100800 */
[----:B------:R-:W-:Y:S01]  /*1caa0*/  F2FP.F16.F32.PACK_AB R24, R25, R24 ;  /* 0x000000181918723e */ /* 0x000fe200000000ff */
[----:B------:R-:W-:Y:S01]  /*1cab0*/  ULDC.64 UR4, c[0x0][0xc00] ;  /* 0x0003000000047ab9 */ /* 0x000fe20000000a00 */
[----:B------:R-:W-:Y:S01]  /*1cac0*/  F2FP.F16.F32.PACK_AB R25, R135, R124 ;  /* 0x0000007c8719723e */ /* 0x000fe200000000ff */
[----:B------:R-:W3:Y:S01]  /*1cad0*/  S2R R7, SR_SWINHI ;  /* 0x0000000000077919 */ /* 0x000ee20000002f00 */
        /* <DEDUP_REMOVED lines=12> */
[----:B------:R-:W-:Y:S01]  /*1cba0*/  F2FP.F16.F32.PACK_AB R59, R126, R59 ;  /* 0x0000003b7e3b723e */ /* 0x000fe200000000ff */
[----:B------:R-:W4:Y:S01]  /*1cbb0*/  LDC R60, c[0x0][0xbe8] ;  /* 0x0002fa00ff3c7b82 */ /* 0x000f220000000800 */
[----:B------:R-:W-:Y:S02]  /*1cbc0*/  F2FP.F16.F32.PACK_AB R65, R125, R66 ;  /* 0x000000427d41723e */ /* 0x000fe400000000ff */
[----:B------:R-:W-:Y:S02]  /*1cbd0*/  F2FP.F16.F32.PACK_AB R72, R73, R72 ;  /* 0x000000484948723e */ /* 0x000fe400000000ff */
[----:B------:R-:W-:-:S02]  /*1cbe0*/  F2FP.F16.F32.PACK_AB R66, R69, R68 ;  /* 0x000000444542723e */ /* 0x000fc400000000ff */
[----:B------:R-:W-:Y:S02]  /*1cbf0*/  MOV R4, R2 ;  /* 0x0000000200047202 */ /* 0x000fe40000000f00 */
[----:B---3--:R-:W-:Y:S02]  /*1cc00*/  MOV R5, R7 ;  /* 0x0000000700057202 */ /* 0x008fe40000000f00 */
        /* <DEDUP_REMOVED lines=23> */
[----:B------:R-:W-:Y:S01]  /*1cd80*/  F2FP.F16.F32.PACK_AB R115, R119, R118 ;  /* 0x000000767773723e */ /* 0x000fe200000000ff */
[----:B------:R-:W-:Y:S01]  /*1cd90*/  BAR.SYNC.DEFER_BLOCKING 0x1, 0x100 ;  /* 0x0044000000007b1d */ /* 0x000fe20000010000 */
[----:B--2---:R-:W-:-:S03]  /*1cda0*/  IMAD.WIDE R26, R8, 0x2, R4 ;  /* 0x00000002081a7825 */ /* 0x004fc600078e0204 */
[C---:B------:R-:W-:Y:S02]  /*1cdb0*/  IADD3 R145, P6, R26.reuse, 0x60, RZ ;  /* 0x000000601a917810 */ /* 0x040fe40007fde0ff */
[C---:B------:R-:W-:Y:S02]  /*1cdc0*/  LOP3.LUT R7, R26.reuse, 0x380, RZ, 0xc0, !PT ;  /* 0x000003801a077812 */ /* 0x040fe400078ec0ff */
[C---:B------:R-:W-:Y:S01]  /*1cdd0*/  IADD3 R143, P1, R26.reuse, 0x40, RZ ;  /* 0x000000401a8f7810 */ /* 0x040fe20007f3e0ff */
[--C-:B------:R-:W-:Y:S01]  /*1cde0*/  IMAD.X R13, RZ, RZ, R27.reuse, P6 ;  /* 0x000000ffff0d7224 */ /* 0x100fe200030e061b */
[C---:B------:R-:W-:Y:S02]  /*1cdf0*/  IADD3 R141, P2, R26.reuse, 0x20, RZ ;  /* 0x000000201a8d7810 */ /* 0x040fe40007f5e0ff */
[----:B------:R-:W-:Y:S01]  /*1ce00*/  IADD3 R147, P5, R26, 0x4000, RZ ;  /* 0x000040001a937810 */ /* 0x000fe20007fbe0ff */
[----:B------:R-:W-:Y:S01]  /*1ce10*/  IMAD.X R11, RZ, RZ, R27, P1 ;  /* 0x000000ffff0b7224 */ /* 0x000fe200008e061b */
[----:B------:R-:W-:-:S02]  /*1ce20*/  LOP3.LUT R12, R145, 0x380, RZ, 0xc0, !PT ;  /* 0x00000380910c7812 */ /* 0x000fc400078ec0ff */
[----:B------:R-:W-:Y:S02]  /*1ce30*/  SHF.R.U64 R7, R7, 0x3, RZ ;  /* 0x0000000307077819 */ /* 0x000fe400000012ff */
[-C--:B------:R-:W-:Y:S02]  /*1ce40*/  IADD3.X R9, RZ, R27.reuse, RZ, P2, !PT ;  /* 0x0000001bff097210 */ /* 0x080fe400017fe4ff */
[----:B------:R-:W-:Y:S02]  /*1ce50*/  IADD3.X R15, RZ, R27, RZ, P5, !PT ;  /* 0x0000001bff0f7210 */ /* 0x000fe40002ffe4ff */
[C---:B------:R-:W-:Y:S02]  /*1ce60*/  IADD3 R20, P0, R26.reuse, 0x4020, RZ ;  /* 0x000040201a147810 */ /* 0x040fe40007f1e0ff */
[C---:B------:R-:W-:Y:S02]  /*1ce70*/  IADD3 R30, P4, R26.reuse, 0x4040, RZ ;  /* 0x000040401a1e7810 */ /* 0x040fe40007f9e0ff */
[C---:B------:R-:W-:Y:S01]  /*1ce80*/  IADD3 R34, P3, R26.reuse, 0x4060, RZ ;  /* 0x000040601a227810 */ /* 0x040fe20007f7e0ff */
[--C-:B------:R-:W-:Y:S01]  /*1ce90*/  IMAD.X R21, RZ, RZ, R27.reuse, P0 ;  /* 0x000000ffff157224 */ /* 0x100fe200000e061b */
[C---:B------:R-:W-:Y:S01]  /*1cea0*/  IADD3 R38, P2, R26.reuse, 0x8000, RZ ;  /* 0x000080001a267810 */ /* 0x040fe20007f5e0ff */
[----:B------:R-:W-:Y:S01]  /*1ceb0*/  IMAD.X R31, RZ, RZ, R27, P4 ;  /* 0x000000ffff1f7224 */ /* 0x000fe200020e061b */
[----:B------:R-:W-:-:S02]  /*1cec0*/  IADD3 R42, P1, R26, 0x8020, RZ ;  /* 0x000080201a2a7810 */ /* 0x000fc40007f3e0ff */
[C---:B------:R-:W-:Y:S01]  /*1ced0*/  IADD3 R46, P6, R26.reuse, 0x8040, RZ ;  /* 0x000080401a2e7810 */ /* 0x040fe20007fde0ff */
[--C-:B------:R-:W-:Y:S01]  /*1cee0*/  IMAD.X R39, RZ, RZ, R27.reuse, P2 ;  /* 0x000000ffff277224 */ /* 0x100fe200010e061b */
[----:B------:R-:W-:Y:S01]  /*1cef0*/  IADD3 R78, P5, R26, 0x8060, RZ ;  /* 0x000080601a4e7810 */ /* 0x000fe20007fbe0ff */
[--C-:B------:R-:W-:Y:S01]  /*1cf00*/  IMAD.X R43, RZ, RZ, R27.reuse, P1 ;  /* 0x000000ffff2b7224 */ /* 0x100fe200008e061b */
[----:B------:R-:W-:Y:S02]  /*1cf10*/  SHF.R.U64 R12, R12, 0x3, RZ ;  /* 0x000000030c0c7819 */ /* 0x000fe400000012ff */
[----:B------:R-:W-:Y:S01]  /*1cf20*/  LOP3.LUT R26, R7, R26, RZ, 0x3c, !PT ;  /* 0x0000001a071a7212 */ /* 0x000fe200078e3cff */
[----:B------:R-:W-:Y:S01]  /*1cf30*/  IMAD.X R7, RZ, RZ, R27, P5 ;  /* 0x000000ffff077224 */ /* 0x000fe200028e061b */
[----:B------:R-:W-:Y:S02]  /*1cf40*/  LOP3.LUT R8, R141, 0x380, RZ, 0xc0, !PT ;  /* 0x000003808d087812 */ /* 0x000fe400078ec0ff */
[----:B------:R-:W-:-:S02]  /*1cf50*/  LOP3.LUT R10, R143, 0x380, RZ, 0xc0, !PT ;  /* 0x000003808f0a7812 */ /* 0x000fc400078ec0ff */
[----:B------:R-:W-:Y:S02]  /*1cf60*/  LOP3.LUT R12, R12, R145, RZ, 0x3c, !PT ;  /* 0x000000910c0c7212 */ /* 0x000fe400078e3cff */
[-C--:B------:R-:W-:Y:S02]  /*1cf70*/  IADD3.X R35, RZ, R27.reuse, RZ, P3, !PT ;  /* 0x0000001bff237210 */ /* 0x080fe40001ffe4ff */
[-C--:B------:R-:W-:Y:S02]  /*1cf80*/  IADD3.X R47, RZ, R27.reuse, RZ, P6, !PT ;  /* 0x0000001bff2f7210 */ /* 0x080fe400037fe4ff */
[----:B------:R-:W-:Y:S02]  /*1cf90*/  SHF.R.U64 R8, R8, 0x3, RZ ;  /* 0x0000000308087819 */ /* 0x000fe400000012ff */
[----:B------:R-:W-:Y:S02]  /*1cfa0*/  LOP3.LUT R145, R34, 0x380, RZ, 0xc0, !PT ;  /* 0x0000038022917812 */ /* 0x000fe400078ec0ff */
[----:B------:R-:W-:-:S02]  /*1cfb0*/  MOV R86, R26 ;  /* 0x0000001a00567202 */ /* 0x000fc40000000f00 */
[----:B------:R-:W-:Y:S02]  /*1cfc0*/  SHF.R.U64 R10, R10, 0x3, RZ ;  /* 0x000000030a0a7819 */ /* 0x000fe400000012ff */
[----:B------:R-:W-:Y:S02]  /*1cfd0*/  LOP3.LUT R27, R42, 0x380, RZ, 0xc0, !PT ;  /* 0x000003802a1b7812 */ /* 0x000fe400078ec0ff */
[----:B------:R-:W-:Y:S02]  /*1cfe0*/  LOP3.LUT R14, R147, 0x380, RZ, 0xc0, !PT ;  /* 0x00000380930e7812 */ /* 0x000fe400078ec0ff */
[----:B------:R-:W-:Y:S02]  /*1cff0*/  LOP3.LUT R8, R8, R141, RZ, 0x3c, !PT ;  /* 0x0000008d08087212 */ /* 0x000fe400078e3cff */
[----:B------:R-:W-:Y:S02]  /*1d000*/  SHF.R.U64 R145, R145, 0x3, RZ ;  /* 0x0000000391917819 */ /* 0x000fe400000012ff */
[----:B------:R-:W-:-:S02]  /*1d010*/  F2FP.F16.F32.PACK_AB R26, R29, R28 ;  /* 0x0000001c1d1a723e */ /* 0x000fc400000000ff */
[----:B------:R-:W-:Y:S02]  /*1d020*/  LOP3.LUT R10, R10, R143, RZ, 0x3c, !PT ;  /* 0x0000008f0a0a7212 */ /* 0x000fe400078e3cff */
[----:B------:R-:W-:Y:S02]  /*1d030*/  LOP3.LUT R141, R20, 0x380, RZ, 0xc0, !PT ;  /* 0x00000380148d7812 */ /* 0x000fe400078ec0ff */
[----:B------:R-:W-:Y:S02]  /*1d040*/  SHF.R.U64 R29, R27, 0x3, RZ ;  /* 0x000000031b1d7819 */ /* 0x000fe400000012ff */
[----:B------:R-:W-:Y:S02]  /*1d050*/  LOP3.LUT R143, R30, 0x380, RZ, 0xc0, !PT ;  /* 0x000003801e8f7812 */ /* 0x000fe400078ec0ff */
[----:B------:R-:W-:Y:S02]  /*1d060*/  SHF.R.U64 R14, R14, 0x3, RZ ;  /* 0x000000030e0e7819 */ /* 0x000fe400000012ff */
[----:B------:R-:W-:-:S02]  /*1d070*/  LOP3.LUT R34, R145, R34, RZ, 0x3c, !PT ;  /* 0x0000002291227212 */ /* 0x000fc400078e3cff */
[----:B------:R-:W-:Y:S02]  /*1d080*/  SHF.R.U64 R141, R141, 0x3, RZ ;  /* 0x000000038d8d7819 */ /* 0x000fe400000012ff */
[----:B------:R-:W-:Y:S02]  /*1d090*/  LOP3.LUT R42, R29, R42, RZ, 0x3c, !PT ;  /* 0x0000002a1d2a7212 */ /* 0x000fe400078e3cff */
[----:B------:R-:W-:Y:S02]  /*1d0a0*/  SHF.R.U64 R143, R143, 0x3, RZ ;  /* 0x000000038f8f7819 */ /* 0x000fe400000012ff */
[----:B------:R-:W-:Y:S02]  /*1d0b0*/  MOV R11, R10 ;  /* 0x0000000a000b7202 */ /* 0x000fe40000000f00 */
[----:B------:R-:W-:Y:S02]  /*1d0c0*/  LOP3.LUT R14, R14, R147, RZ, 0x3c, !PT ;  /* 0x000000930e0e7212 */ /* 0x000fe400078e3cff */
[----:B------:R-:W-:-:S02]  /*1d0d0*/  F2FP.F16.F32.PACK_AB R27, R134, R6 ;  /* 0x00000006861b723e */ /* 0x000fc400000000ff */
[----:B------:R-:W-:Y:S02]  /*1d0e0*/  MOV R28, R8 ;  /* 0x00000008001c7202 */ /* 0x000fe40000000f00 */
[----:B------:R-:W-:Y:S01]  /*1d0f0*/  MOV R10, R34 ;  /* 0x00000022000a7202 */ /* 0x000fe20000000f00 */
[----:B------:R-:W-:Y:S01]  /*1d100*/  STSM.16.M88.4 [R86], R24 ;  /* 0x0000001856007844 */ /* 0x000fe20000000200 */
[----:B------:R-:W-:Y:S02]  /*1d110*/  LOP3.LUT R147, R38, 0x380, RZ, 0xc0, !PT ;  /* 0x0000038026937812 */ /* 0x000fe400078ec0ff */
[----:B------:R-:W-:Y:S02]  /*1d120*/  LOP3.LUT R20, R141, R20, RZ, 0x3c, !PT ;  /* 0x000000148d147212 */ /* 0x000fe400078e3cff */
[----:B------:R-:W-:Y:S02]  /*1d130*/  MOV R8, R42 ;  /* 0x0000002a00087202 */ /* 0x000fe40000000f00 */
[----:B------:R-:W-:-:S02]  /*1d140*/  F2FP.F16.F32.PACK_AB R34, R37, R36 ;  /* 0x000000242522723e */ /* 0x000fc400000000ff */
[----:B------:R-:W-:Y:S02]  /*1d150*/  F2FP.F16.F32.PACK_AB R35, R132, R122 ;  /* 0x0000007a8423723e */ /* 0x000fe400000000ff */
[----:B------:R-:W-:Y:S02]  /*1d160*/  LOP3.LUT R30, R143, R30, RZ, 0x3c, !PT ;  /* 0x0000001e8f1e7212 */ /* 0x000fe400078e3cff */
[----:B------:R-:W-:Y:S01]  /*1d170*/  F2FP.F16.F32.PACK_AB R42, R45, R44 ;  /* 0x0000002c2d2a723e */ /* 0x000fe200000000ff */
[----:B------:R-:W-:Y:S01]  /*1d180*/  STSM.16.M88.4 [R28], R32 ;  /* 0x000000201c007844 */ /* 0x000fe20000000200 */
[----:B------:R-:W-:Y:S02]  /*1d190*/  F2FP.F16.F32.PACK_AB R43, R130, R120 ;  /* 0x00000078822b723e */ /* 0x000fe400000000ff */
[----:B------:R-:W-:Y:S02]  /*1d1a0*/  LOP3.LUT R135, R46, 0x380, RZ, 0xc0, !PT ;  /* 0x000003802e877812 */ /* 0x000fe400078ec0ff */
[----:B------:R-:W-:Y:S01]  /*1d1b0*/  MOV R12, R12 ;  /* 0x0000000c000c7202 */ /* 0x000fe20000000f00 */
[----:B------:R-:W-:Y:S01]  /*1d1c0*/  STSM.16.M88.4 [R11], R40 ;  /* 0x000000280b007844 */ /* 0x000fe20000000200 */
[----:B------:R-:W-:-:S02]  /*1d1d0*/  LOP3.LUT R141, R78, 0x380, RZ, 0xc0, !PT ;  /* 0x000003804e8d7812 */ /* 0x000fc400078ec0ff */
[----:B------:R-:W-:Y:S01]  /*1d1e0*/  MOV R14, R14 ;  /* 0x0000000e000e7202 */ /* 0x000fe20000000f00 */
[----:B------:R-:W-:Y:S01]  /*1d1f0*/  STSM.16.M88.4 [R12], R48 ;  /* 0x000000300c007844 */ /* 0x000fe20000000200 */
[----:B------:R-:W-:Y:S02]  /*1d200*/  SHF.R.U64 R147, R147, 0x3, RZ ;  /* 0x0000000393937819 */ /* 0x000fe400000012ff */
[----:B------:R-:W-:Y:S01]  /*1d210*/  MOV R20, R20 ;  /* 0x0000001400147202 */ /* 0x000fe20000000f00 */
[----:B------:R-:W-:Y:S01]  /*1d220*/  STSM.16.M88.4 [R14], R56 ;  /* 0x000000380e007844 */ /* 0x000fe20000000200 */
[----:B------:R-:W-:Y:S02]  /*1d230*/  MOV R30, R30 ;  /* 0x0000001e001e7202 */ /* 0x000fe40000000f00 */
[----:B------:R-:W-:Y:S01]  /*1d240*/  SHF.R.U64 R135, R135, 0x3, RZ ;  /* 0x0000000387877819 */ /* 0x000fe200000012ff */
[----:B------:R2:W-:Y:S01]  /*1d250*/  STSM.16.M88.4 [R20], R64 ;  /* 0x0000004014007844 */ /* 0x0005e20000000200 */
[----:B------:R-:W-:-:S02]  /*1d260*/  SHF.R.U64 R141, R141, 0x3, RZ ;  /* 0x000000038d8d7819 */ /* 0x000fc400000012ff */
[----:B------:R-:W-:Y:S01]  /*1d270*/  LOP3.LUT R38, R147, R38, RZ, 0x3c, !PT ;  /* 0x0000002693267212 */ /* 0x000fe200078e3cff */
[----:B------:R-:W-:Y:S01]  /*1d280*/  STSM.16.M88.4 [R30], R72 ;  /* 0x000000481e007844 */ /* 0x000fe20000000200 */
[----:B------:R-:W-:Y:S02]  /*1d290*/  LOP3.LUT R46, R135, R46, RZ, 0x3c, !PT ;  /* 0x0000002e872e7212 */ /* 0x000fe400078e3cff */
[----:B------:R-:W-:Y:S01]  /*1d2a0*/  LOP3.LUT R6, R141, R78, RZ, 0x3c, !PT ;  /* 0x0000004e8d067212 */ /* 0x000fe200078e3cff */
[----:B------:R3:W-:Y:S01]  /*1d2b0*/  STSM.16.M88.4 [R10], R80 ;  /* 0x000000500a007844 */ /* 0x0007e20000000200 */
[----:B------:R-:W-:Y:S02]  /*1d2c0*/  MOV R38, R38 ;  /* 0x0000002600267202 */ /* 0x000fe40000000f00 */
[----:B------:R-:W-:Y:S02]  /*1d2d0*/  ISETP.NE.U32.AND P0, PT, RZ, UR4, PT ;  /* 0x00000004ff007c0c */ /* 0x000fe4000bf05070 */
[----:B------:R-:W-:Y:S01]  /*1d2e0*/  MOV R46, R46 ;  /* 0x0000002e002e7202 */ /* 0x000fe20000000f00 */
[----:B------:R-:W-:Y:S01]  /*1d2f0*/  STSM.16.M88.4 [R38], R88 ;  /* 0x0000005826007844 */ /* 0x000fe20000000200 */
[----:B------:R-:W-:Y:S01]  /*1d300*/  MOV R9, R6 ;  /* 0x0000000600097202 */ /* 0x000fe20000000f00 */
[----:B--2---:R-:W-:Y:S01]  /*1d310*/  IMAD.MOV.U32 R20, RZ, RZ, RZ ;  /* 0x000000ffff147224 */ /* 0x004fe200078e00ff */
[----:B------:R-:W-:Y:S01]  /*1d320*/  ISETP.NE.AND.EX P0, PT, RZ, UR5, PT, P0 ;  /* 0x00000005ff007c0c */ /* 0x000fe2000bf05300 */
[----:B------:R2:W-:Y:S04]  /*1d330*/  STSM.16.M88.4 [R8], R96 ;  /* 0x0000006008007844 */ /* 0x0005e80000000200 */
[----:B------:R0:W-:Y:S01]  /*1d340*/  STSM.16.M88.4 [R46], R104 ;  /* 0x000000682e007844 */ /* 0x0001e20000000200 */
[----:B---3--:R-:W-:-:S03]  /*1d350*/  IADD3 R10, P1, R223, UR4, RZ ;  /* 0x00000004df0a7c10 */ /* 0x008fc6000ff3e0ff */
[----:B------:R0:W-:Y:S01]  /*1d360*/  STSM.16.M88.4 [R9], R112 ;  /* 0x0000007009007844 */ /* 0x0001e20000000200 */
[----:B------:R-:W-:Y:S01]  /*1d370*/  IADD3.X R11, R224, UR5, RZ, P1, !PT ;  /* 0x00000005e00b7c10 */ /* 0x000fe20008ffe4ff */
[----:B------:R-:W-:Y:S01]  /*1d380*/  ULDC.64 UR4, c[0x0][0xc08] ;  /* 0x0003020000047ab9 */ /* 0x000fe20000000a00 */
[----:B------:R-:W-:Y:S01]  /*1d390*/  BAR.SYNC.DEFER_BLOCKING 0x1, 0x100 ;  /* 0x0044000000007b1d */ /* 0x000fe20000010000 */
[----:B------:R-:W-:-:S04]  /*1d3a0*/  ISETP.NE.U32.AND P2, PT, RZ, UR4, PT ;  /* 0x00000004ff007c0c */ /* 0x000fc8000bf45070 */
[----:B------:R-:W-:-:S13]  /*1d3b0*/  ISETP.NE.AND.EX P2, PT, RZ, UR5, PT, P2 ;  /* 0x00000005ff007c0c */ /* 0x000fda000bf45320 */
[----:B------:R-:W-:Y:S01]  /*1d3c0*/  @P2 IADD3 R6, P3, R223, UR4, RZ ;  /* 0x00000004df062c10 */ /* 0x000fe2000ff7e0ff */
[----:B------:R-:W-:Y:S02]  /*1d3d0*/  ULDC UR4, c[0x0][0xa88] ;  /* 0x0002a20000047ab9 */ /* 0x000fe40000000800 */
[----:B------:R-:W-:Y:S02]  /*1d3e0*/  MOV R15, UR4 ;  /* 0x00000004000f7c02 */ /* 0x000fe40008000f00 */
[----:B------:R-:W-:Y:S01]  /*1d3f0*/  @P2 IADD3.X R7, R224, UR5, RZ, P3, !PT ;  /* 0x00000005e0072c10 */ /* 0x000fe20009ffe4ff */
[----:B------:R0:W5:Y:S01]  /*1d400*/  @P0 LDG.E R20, desc[UR60][R10.64] ;  /* 0x0000003c0a140981 */ /* 0x000162000c1e1900 */
[----:B----4-:R-:W-:-:S03]  /*1d410*/  ISETP.NE.AND P1, PT, R60, 0x1, PT ;  /* 0x000000013c00780c */ /* 0x010fc60003f25270 */
[----:B------:R0:W5:Y:S10]  /*1d420*/  @P2 LDG.E R15, desc[UR60][R6.64] ;  /* 0x0000003c060f2981 */ /* 0x000174000c1e1900 */
[----:B--2---:R-:W2:Y:S08]  /*1d430*/  @P1 LDC R8, c[0x0][0xbec] ;  /* 0x0002fb00ff081b82 */ /* 0x004eb00000000800 */
[----:B------:R-:W3:Y:S01]  /*1d440*/  @P1 LDC R25, c[0x0][0xbf0] ;  /* 0x0002fc00ff191b82 */ /* 0x000ee20000000800 */
[----:B0-----:R-:W-:Y:S05]  /*1d450*/  @P2 BRA `(.L_x_812) ;  /* 0x0000000000102947 */ /* 0x001fea0003800000 */
[----:B------:R-:W-:Y:S05]  /*1d460*/  @!P0 BRA `(.L_x_812) ;  /* 0x00000000000c8947 */ /* 0x000fea0003800000 */
[----:B------:R-:W4:Y:S04]  /*1d470*/  LDG.E R6, desc[UR60][R10.64] ;  /* 0x0000003c0a067981 */ /* 0x000f28000c1e1900 */
[----:B-----5:R-:W4:Y:S02]  /*1d480*/  LDG.E R15, desc[UR60][R10.64+0x4] ;  /* 0x0000043c0a0f7981 */ /* 0x020f24000c1e1900 */
[----:B----4-:R-:W-:-:S07]  /*1d490*/  IMAD.IADD R15, R15, 0x1, -R6 ;  /* 0x000000010f0f7824 */ /* 0x010fce00078e0a06 */
.L_x_812:
[----:B------:R-:W4:Y:S01]  /*1d4a0*/  LDL R6, [R1+0x8c] ;  /* 0x00008c0001067983 */ /* 0x000f220000100800 */
[----:B------:R-:W-:Y:S01]  /*1d4b0*/  SHF.R.S32.HI R61, RZ, 0x1f, R222 ;  /* 0x0000001fff3d7819 */ /* 0x000fe200000114de */
[----:B------:R-:W-:Y:S02]  /*1d4c0*/  ULDC.64 UR4, c[0x0][0xb90] ;  /* 0x0002e40000047ab9 */ /* 0x000fe40000000a00 */
[----:B------:R-:W3:Y:S01]  /*1d4d0*/  LDL R14, [R1+0x84] ;  /* 0x00008400010e7983 */ /* 0x000ee20000100800 */
[----:B-----5:R-:W-:Y:S01]  /*1d4e0*/  SHF.R.S32.HI R21, RZ, 0x1f, R20 ;  /* 0x0000001fff157819 */ /* 0x020fe20000011414 */
[----:B------:R-:W-:Y:S01]  /*1d4f0*/  IMAD R7, R61, UR4, RZ ;  /* 0x000000043d077c24 */ /* 0x000fe2000f8e02ff */
[----:B------:R-:W-:Y:S01]  /*1d500*/  SEL R230, R230, RZ, !P0 ;  /* 0x000000ffe6e67207 */ /* 0x000fe20004000000 */
[----:B------:R-:W-:Y:S01]  /*1d510*/  IMAD R11, R229, 0x40, R217 ;  /* 0x00000040e50b7824 */ /* 0x000fe200078e02d9 */
[----:B------:R-:W-:Y:S01]  /*1d520*/  SEL R225, R225, RZ, !P0 ;  /* 0x000000ffe1e17207 */ /* 0x000fe20004000000 */
[----:B------:R-:W-:Y:S01]  /*1d530*/  IMAD R13, R222, UR5, R7 ;  /* 0x00000005de0d7c24 */ /* 0x000fe2000f8e0207 */
[----:B------:R-:W0:Y:S01]  /*1d540*/  @P1 LDC R63, c[0x0][0xbec] ;  /* 0x0002fb00ff3f1b82 */ /* 0x000e220000000800 */
[----:B------:R-:W-:-:S04]  /*1d550*/  IMAD.WIDE R4, R11, 0x2, R4 ;  /* 0x000000020b047825 */ /* 0x000fc800078e0204 */
[----:B------:R-:W-:-:S03]  /*1d560*/  IMAD R62, R15, R60, RZ ;  /* 0x0000003c0f3e7224 */ /* 0x000fc600078e02ff */
[----:B------:R-:W1:Y:S01]  /*1d570*/  @P1 LDC R65, c[0x0][0xbf0] ;  /* 0x0002fc00ff411b82 */ /* 0x000e620000000800 */
[C---:B------:R-:W-:Y:S02]  /*1d580*/  IADD3 R29, P4, R4.reuse, 0x4000, RZ ;  /* 0x00004000041d7810 */ /* 0x040fe40007f9e0ff */
[----:B------:R-:W-:Y:S02]  /*1d590*/  IADD3 R37, P3, R4, 0x6000, RZ ;  /* 0x0000600004257810 */ /* 0x000fe40007f7e0ff */
[----:B------:R-:W-:Y:S02]  /*1d5a0*/  LOP3.LUT R28, R29, 0x380, RZ, 0xc0, !PT ;  /* 0x000003801d1c7812 */ /* 0x000fe400078ec0ff */
[----:B------:R-:W-:Y:S02]  /*1d5b0*/  LOP3.LUT R36, R37, 0x380, RZ, 0xc0, !PT ;  /* 0x0000038025247812 */ /* 0x000fe400078ec0ff */
[----:B------:R-:W-:Y:S02]  /*1d5c0*/  SHF.R.U64 R28, R28, 0x3, RZ ;  /* 0x000000031c1c7819 */ /* 0x000fe400000012ff */
[----:B------:R-:W-:-:S02]  /*1d5d0*/  SHF.R.U64 R36, R36, 0x3, RZ ;  /* 0x0000000324247819 */ /* 0x000fc400000012ff */
[----:B------:R-:W-:Y:S01]  /*1d5e0*/  LOP3.LUT R28, R28, R29, RZ, 0x3c, !PT ;  /* 0x0000001d1c1c7212 */ /* 0x000fe200078e3cff */
[----:B------:R-:W-:Y:S01]  /*1d5f0*/  IMAD.X R29, RZ, RZ, R5, P4 ;  /* 0x000000ffff1d7224 */ /* 0x000fe200020e0605 */
[----:B------:R-:W-:Y:S02]  /*1d600*/  LOP3.LUT R36, R36, R37, RZ, 0x3c, !PT ;  /* 0x0000002524247212 */ /* 0x000fe400078e3cff */
[C---:B------:R-:W-:Y:S02]  /*1d610*/  IADD3 R53, P4, R4.reuse, 0xa000, RZ ;  /* 0x0000a00004357810 */ /* 0x040fe40007f9e0ff */
[----:B------:R-:W-:Y:S02]  /*1d620*/  IADD3.X R37, RZ, R5, RZ, P3, !PT ;  /* 0x00000005ff257210 */ /* 0x000fe40001ffe4ff */
[----:B------:R-:W-:Y:S02]  /*1d630*/  LOP3.LUT R52, R53, 0x380, RZ, 0xc0, !PT ;  /* 0x0000038035347812 */ /* 0x000fe400078ec0ff */
[----:B------:R-:W-:-:S02]  /*1d640*/  LOP3.LUT R15, R4, 0x380, RZ, 0xc0, !PT ;  /* 0x00000380040f7812 */ /* 0x000fc400078ec0ff */
[----:B------:R-:W-:Y:S02]  /*1d650*/  SHF.R.U64 R52, R52, 0x3, RZ ;  /* 0x0000000334347819 */ /* 0x000fe400000012ff */
[----:B------:R-:W-:Y:S02]  /*1d660*/  SHF.R.U64 R15, R15, 0x3, RZ ;  /* 0x000000030f0f7819 */ /* 0x000fe400000012ff */
[----:B------:R-:W-:Y:S01]  /*1d670*/  LOP3.LUT R52, R52, R53, RZ, 0x3c, !PT ;  /* 0x0000003534347212 */ /* 0x000fe200078e3cff */
[----:B------:R-:W-:Y:S02]  /*1d680*/  IMAD.X R53, RZ, RZ, R5, P4 ;  /* 0x000000ffff357224 */ /* 0x000fe400020e0605 */
[----:B------:R-:W-:Y:S01]  /*1d690*/  IMAD R67, R228, 0x80, R229 ;  /* 0x00000080e4437824 */ /* 0x000fe200078e02e5 */
[----:B------:R-:W-:Y:S01]  /*1d6a0*/  BSSY B1, `(.L_x_813) ;  /* 0x000009f000017945 */ /* 0x000fe20003800000 */
[----:B------:R-:W-:Y:S02]  /*1d6b0*/  SHF.R.S32.HI R68, RZ, 0x1f, R220 ;  /* 0x0000001fff447819 */ /* 0x000fe400000114dc */
[----:B------:R-:W-:-:S02]  /*1d6c0*/  SHF.R.S32.HI R69, RZ, 0x1f, R219 ;  /* 0x0000001fff457819 */ /* 0x000fc400000114db */
[----:B------:R-:W-:Y:S01]  /*1d6d0*/  SHF.R.S32.HI R70, RZ, 0x1f, R217 ;  /* 0x0000001fff467819 */ /* 0x000fe200000114d9 */
[----:B----4-:R-:W-:-:S04]  /*1d6e0*/  IMAD R27, R228, 0x80, R6 ;  /* 0x00000080e41b7824 */ /* 0x010fc800078e0206 */
[----:B--2---:R-:W-:Y:S01]  /*1d6f0*/  @P1 IMAD.HI.U32 R8, R27, R8, RZ ;  /* 0x000000081b081227 */ /* 0x004fe200078e00ff */
[----:B------:R-:W-:-:S03]  /*1d700*/  MOV R9, R27 ;  /* 0x0000001b00097202 */ /* 0x000fc60000000f00 */
[----:B------:R-:W-:Y:S01]  /*1d710*/  IMAD.WIDE.U32 R6, R222, UR4, R20 ;  /* 0x00000004de067c25 */ /* 0x000fe2000f8e0014 */
[----:B---3--:R-:W-:Y:S01]  /*1d720*/  @P1 SHF.R.U32.HI R9, RZ, R25, R8 ;  /* 0x00000019ff091219 */ /* 0x008fe20000011608 */
[----:B------:R-:W-:Y:S02]  /*1d730*/  ULDC.64 UR4, c[0x0][0xb98] ;  /* 0x0002e60000047ab9 */ /* 0x000fe40000000a00 */
[----:B------:R-:W-:Y:S01]  /*1d740*/  IMAD.IADD R7, R7, 0x1, R13 ;  /* 0x0000000107077824 */ /* 0x000fe200078e020d */
[----:B------:R-:W-:Y:S01]  /*1d750*/  IADD3 R13, -R9, RZ, RZ ;  /* 0x000000ff090d7210 */ /* 0x000fe20007ffe1ff */
[----:B------:R-:W-:Y:S02]  /*1d760*/  IMAD R8, R230, UR4, RZ ;  /* 0x00000004e6087c24 */ /* 0x000fe4000f8e02ff */
[----:B------:R-:W-:-:S04]  /*1d770*/  IMAD.WIDE.U32 R6, R225, UR4, R6 ;  /* 0x00000004e1067c25 */ /* 0x000fc8000f8e0006 */
[----:B------:R-:W-:Y:S01]  /*1d780*/  IMAD R11, R60, R13, R27 ;  /* 0x0000000d3c0b7224 */ /* 0x000fe200078e021b */
[----:B------:R-:W-:Y:S01]  /*1d790*/  SHF.R.S32.HI R13, RZ, 0x1f, R9 ;  /* 0x0000001fff0d7819 */ /* 0x000fe20000011409 */
[----:B------:R-:W-:Y:S01]  /*1d7a0*/  IMAD R10, R225, UR5, R8 ;  /* 0x00000005e10a7c24 */ /* 0x000fe2000f8e0208 */
[----:B------:R-:W-:Y:S01]  /*1d7b0*/  IADD3 R6, P0, R9, R6, RZ ;  /* 0x0000000609067210 */ /* 0x000fe20007f1e0ff */
[----:B------:R-:W-:Y:S01]  /*1d7c0*/  ULDC.64 UR4, c[0x0][0xb88] ;  /* 0x0002e20000047ab9 */ /* 0x000fe20000000a00 */
[----:B------:R-:W-:Y:S02]  /*1d7d0*/  SHF.R.S32.HI R8, RZ, 0x1f, R11 ;  /* 0x0000001fff087819 */ /* 0x000fe4000001140b */
[----:B------:R-:W-:-:S03]  /*1d7e0*/  IADD3.X R7, R13, R7, R10, P0, !PT ;  /* 0x000000070d077210 */ /* 0x000fc600007fe40a */
[----:B------:R-:W-:Y:S01]  /*1d7f0*/  IMAD R10, R8, UR4, RZ ;  /* 0x00000004080a7c24 */ /* 0x000fe2000f8e02ff */
[----:B------:R-:W-:Y:S01]  /*1d800*/  IADD3 R9, P2, R4, 0x1000, RZ ;  /* 0x0000100004097810 */ /* 0x000fe20007f5e0ff */
[----:B------:R-:W-:-:S04]  /*1d810*/  IMAD.WIDE.U32 R6, R11, UR4, R6 ;  /* 0x000000040b067c25 */ /* 0x000fc8000f8e0006 */
[----:B------:R-:W-:Y:S01]  /*1d820*/  IMAD R25, R11, UR5, R10 ;  /* 0x000000050b197c24 */ /* 0x000fe2000f8e020a */
[----:B------:R-:W-:Y:S01]  /*1d830*/  ULDC.64 UR4, c[0x0][0xb50] ;  /* 0x0002d40000047ab9 */ /* 0x000fe20000000a00 */
[----:B------:R-:W-:Y:S02]  /*1d840*/  LOP3.LUT R8, R9, 0x380, RZ, 0xc0, !PT ;  /* 0x0000038009087812 */ /* 0x000fe400078ec0ff */
[----:B------:R-:W-:Y:S01]  /*1d850*/  IMAD.IADD R7, R7, 0x1, R25 ;  /* 0x0000000107077824 */ /* 0x000fe200078e0219 */
[----:B------:R-:W-:Y:S02]  /*1d860*/  LEA R10, P0, R6, UR4, 0x2 ;  /* 0x00000004060a7c11 */ /* 0x000fe4000f8010ff */
[----:B------:R-:W-:Y:S02]  /*1d870*/  SHF.R.U64 R8, R8, 0x3, RZ ;  /* 0x0000000308087819 */ /* 0x000fe400000012ff */
[----:B------:R-:W-:Y:S01]  /*1d880*/  LEA.HI.X R6, R6, UR5, R7, 0x2, P0 ;  /* 0x0000000506067c11 */ /* 0x000fe200080f1407 */
[----:B------:R-:W-:Y:S01]  /*1d890*/  SHFL.IDX PT, R50, R10, RZ, 0x1c1f ;  /* 0x001c1fff0a327589 */ /* 0x000fe200000e0000 */
[----:B------:R-:W-:Y:S01]  /*1d8a0*/  IADD3 R33, P0, R4, 0x5000, RZ ;  /* 0x0000500004217810 */ /* 0x000fe20007f1e0ff */
[----:B------:R-:W-:Y:S01]  /*1d8b0*/  ULDC.64 UR4, c[0x0][0xaa0] ;  /* 0x0002a80000047ab9 */ /* 0x000fe20000000a00 */
[----:B------:R-:W-:Y:S01]  /*1d8c0*/  LOP3.LUT R8, R8, R9, RZ, 0x3c, !PT ;  /* 0x0000000908087212 */ /* 0x000fe200078e3cff */
[----:B------:R-:W-:Y:S01]  /*1d8d0*/  IMAD.X R9, RZ, RZ, R5, P2 ;  /* 0x000000ffff097224 */ /* 0x000fe200010e0605 */
[----:B------:R-:W-:-:S02]  /*1d8e0*/  LOP3.LUT R32, R33, 0x380, RZ, 0xc0, !PT ;  /* 0x0000038021207812 */ /* 0x000fc400078ec0ff */
[----:B------:R-:W-:Y:S01]  /*1d8f0*/  IADD3 R41, P2, R4, 0x7000, RZ ;  /* 0x0000700004297810 */ /* 0x000fe20007f5e0ff */
[----:B------:R-:W2:Y:S01]  /*1d900*/  SHFL.IDX PT, R51, R6, RZ, 0x1c1f ;  /* 0x001c1fff06337589 */ /* 0x000ea200000e0000 */
[----:B------:R-:W-:Y:S02]  /*1d910*/  SHF.R.U64 R32, R32, 0x3, RZ ;  /* 0x0000000320207819 */ /* 0x000fe400000012ff */
[----:B------:R-:W-:Y:S02]  /*1d920*/  LOP3.LUT R40, R41, 0x380, RZ, 0xc0, !PT ;  /* 0x0000038029287812 */ /* 0x000fe400078ec0ff */
[----:B------:R-:W-:Y:S01]  /*1d930*/  LOP3.LUT R32, R32, R33, RZ, 0x3c, !PT ;  /* 0x0000002120207212 */ /* 0x000fe200078e3cff */
[----:B------:R-:W-:Y:S01]  /*1d940*/  IMAD.X R33, RZ, RZ, R5, P0 ;  /* 0x000000ffff217224 */ /* 0x000fe200000e0605 */
[----:B------:R-:W-:Y:S02]  /*1d950*/  SHF.R.U64 R40, R40, 0x3, RZ ;  /* 0x0000000328287819 */ /* 0x000fe400000012ff */
[----:B------:R-:W-:-:S02]  /*1d960*/  LEA R27, R228, R14, 0x7 ;  /* 0x0000000ee41b7211 */ /* 0x000fc400078e38ff */
[----:B------:R-:W-:Y:S02]  /*1d970*/  LOP3.LUT P0, RZ, R234, 0x3, RZ, 0xc0, !PT ;  /* 0x00000003eaff7812 */ /* 0x000fe4000780c0ff */
[----:B------:R-:W-:Y:S01]  /*1d980*/  LOP3.LUT R40, R40, R41, RZ, 0x3c, !PT ;  /* 0x0000002928287212 */ /* 0x000fe200078e3cff */
[----:B------:R-:W-:Y:S01]  /*1d990*/  IMAD.X R41, RZ, RZ, R5, P2 ;  /* 0x000000ffff297224 */ /* 0x000fe200010e0605 */
[C---:B------:R-:W-:Y:S01]  /*1d9a0*/  ISETP.GE.OR P2, PT, R27.reuse, R62, P0 ;  /* 0x0000003e1b00720c */ /* 0x040fe20000746670 */
[----:B------:R-:W-:Y:S04]  /*1d9b0*/  SHFL.IDX PT, R54, R10, 0x1, 0x1c1f ;  /* 0x003c1f000a367f89 */ /* 0x000fe800000e0000 */
[----:B------:R-:W3:Y:S01]  /*1d9c0*/  SHFL.IDX PT, R55, R6, 0x1, 0x1c1f ;  /* 0x003c1f0006377f89 */ /* 0x000ee200000e0000 */
[----:B------:R-:W-:Y:S01]  /*1d9d0*/  VIADD R7, R27, 0x8 ;  /* 0x000000081b077836 */ /* 0x000fe20000000000 */
[----:B------:R-:W-:-:S02]  /*1d9e0*/  IADD3 R13, P6, R4, 0x2000, RZ ;  /* 0x00002000040d7810 */ /* 0x000fc40007fde0ff */
[----:B------:R-:W-:-:S04]  /*1d9f0*/  IADD3 R25, P5, R4, 0x3000, RZ ;  /* 0x0000300004197810 */ /* 0x000fc80007fbe0ff */
[----:B--2---:R2:W-:Y:S01]  /*1da00*/  @!P2 ST.E desc[UR60][R50.64], R3 ;  /* 0x000000033200a985 */ /* 0x0045e2000c10193c */
[----:B------:R-:W-:Y:S02]  /*1da10*/  ISETP.GE.OR P0, PT, R7, R62, P0 ;  /* 0x0000003e0700720c */ /* 0x000fe40000706670 */
[----:B------:R-:W-:Y:S02]  /*1da20*/  LOP3.LUT R12, R13, 0x380, RZ, 0xc0, !PT ;  /* 0x000003800d0c7812 */ /* 0x000fe400078ec0ff */
[----:B------:R-:W-:Y:S01]  /*1da30*/  LOP3.LUT R24, R25, 0x380, RZ, 0xc0, !PT ;  /* 0x0000038019187812 */ /* 0x000fe200078ec0ff */
[----:B--2---:R-:W-:-:S04]  /*1da40*/  IMAD R3, R21, UR4, RZ ;  /* 0x0000000415037c24 */ /* 0x004fc8000f8e02ff */
[C---:B------:R-:W-:Y:S02]  /*1da50*/  IMAD R3, R20.reuse, UR5, R3 ;  /* 0x0000000514037c24 */ /* 0x040fe4000f8e0203 */
[----:B------:R-:W-:Y:S01]  /*1da60*/  IMAD.WIDE.U32 R20, R20, UR4, RZ ;  /* 0x0000000414147c25 */ /* 0x000fe2000f8e00ff */
[----:B------:R-:W-:Y:S01]  /*1da70*/  SHF.R.U64 R12, R12, 0x3, RZ ;  /* 0x000000030c0c7819 */ /* 0x000fe200000012ff */
[----:B------:R-:W-:Y:S01]  /*1da80*/  ULDC.64 UR4, c[0x0][0xae8] ;  /* 0x0002ba0000047ab9 */ /* 0x000fe20000000a00 */
[----:B------:R-:W-:Y:S02]  /*1da90*/  SHF.R.U64 R24, R24, 0x3, RZ ;  /* 0x0000000318187819 */ /* 0x000fe400000012ff */
[----:B------:R-:W-:Y:S01]  /*1daa0*/  IADD3 R21, R21, R3, RZ ;  /* 0x0000000315157210 */ /* 0x000fe20007ffe0ff */
[----:B------:R-:W-:Y:S02]  /*1dab0*/  IMAD R3, R221, 0x20, R229 ;  /* 0x00000020dd037824 */ /* 0x000fe400078e02e5 */
[----:B------:R-:W-:Y:S01]  /*1dac0*/  IMAD R61, R61, UR4, RZ ;  /* 0x000000043d3d7c24 */ /* 0x000fe2000f8e02ff */
[----:B------:R-:W-:Y:S01]  /*1dad0*/  LOP3.LUT R12, R12, R13, RZ, 0x3c, !PT ;  /* 0x0000000d0c0c7212 */ /* 0x000fe200078e3cff */
[----:B------:R-:W-:Y:S01]  /*1dae0*/  IMAD R64, R228, 0x80, R3 ;  /* 0x00000080e4407824 */ /* 0x000fe200078e0203 */
[----:B------:R-:W-:Y:S01]  /*1daf0*/  LOP3.LUT R24, R24, R25, RZ, 0x3c, !PT ;  /* 0x0000001918187212 */ /* 0x000fe200078e3cff */
[----:B------:R-:W-:Y:S01]  /*1db00*/  IMAD.X R25, RZ, RZ, R5, P5 ;  /* 0x000000ffff197224 */ /* 0x000fe200028e0605 */
[----:B------:R-:W-:Y:S01]  /*1db10*/  IADD3.X R13, RZ, R5, RZ, P6, !PT ;  /* 0x00000005ff0d7210 */ /* 0x000fe200037fe4ff */
[----:B------:R-:W-:Y:S01]  /*1db20*/  IMAD R61, R222, UR5, R61 ;  /* 0x00000005de3d7c24 */ /* 0x000fe2000f8e023d */
[----:B------:R-:W-:Y:S01]  /*1db30*/  IADD3 R45, P6, R4, 0x8000, RZ ;  /* 0x00008000042d7810 */ /* 0x000fe20007fde0ff */
[----:B------:R-:W-:Y:S01]  /*1db40*/  IMAD.WIDE.U32 R20, R222, UR4, R20 ;  /* 0x00000004de147c25 */ /* 0x000fe2000f8e0014 */
[C---:B------:R-:W-:Y:S01]  /*1db50*/  IADD3 R49, P5, R4.reuse, 0x9000, RZ ;  /* 0x0000900004317810 */ /* 0x040fe20007fbe0ff */
[----:B---3--:R0:W-:Y:S01]  /*1db60*/  @!P0 ST.E desc[UR60][R54.64], R0 ;  /* 0x0000000036008985 */ /* 0x0081e2000c10193c */
[----:B------:R-:W-:Y:S01]  /*1db70*/  IADD3 R11, P3, R4, 0xb000, RZ ;  /* 0x0000b000040b7810 */ /* 0x000fe20007f7e0ff */
[----:B------:R-:W-:Y:S01]  /*1db80*/  ULDC.64 UR4, c[0x0][0xaf0] ;  /* 0x0002bc0000047ab9 */ /* 0x000fe20000000a00 */
[----:B------:R-:W-:-:S02]  /*1db90*/  LOP3.LUT R44, R45, 0x380, RZ, 0xc0, !PT ;  /* 0x000003802d2c7812 */ /* 0x000fc400078ec0ff */
[----:B------:R-:W-:Y:S01]  /*1dba0*/  LOP3.LUT R48, R49, 0x380, RZ, 0xc0, !PT ;  /* 0x0000038031307812 */ /* 0x000fe200078ec0ff */
[----:B------:R-:W-:Y:S01]  /*1dbb0*/  IMAD.MOV.U32 R3, RZ, RZ, R64 ;  /* 0x000000ffff037224 */ /* 0x000fe200078e0040 */
[----:B------:R-:W-:Y:S01]  /*1dbc0*/  LOP3.LUT R6, R11, 0x380, RZ, 0xc0, !PT ;  /* 0x000003800b067812 */ /* 0x000fe200078ec0ff */
[----:B------:R-:W-:Y:S01]  /*1dbd0*/  IMAD R230, R230, UR4, RZ ;  /* 0x00000004e6e67c24 */ /* 0x000fe2000f8e02ff */
[----:B------:R-:W-:Y:S01]  /*1dbe0*/  IADD3 R21, R21, R61, RZ ;  /* 0x0000003d15157210 */ /* 0x000fe20007ffe0ff */
[----:B------:R-:W5:Y:S01]  /*1dbf0*/  LD.E.128 R24, desc[UR60][R24.64] ;  /* 0x0000003c18187980 */ /* 0x000f62000c101d00 */
[----:B0-----:R-:W-:Y:S01]  /*1dc00*/  @P1 IMAD.HI.U32 R0, R64, R63, RZ ;  /* 0x0000003f40001227 */ /* 0x001fe200078e00ff */
[----:B------:R-:W-:Y:S02]  /*1dc10*/  SHF.R.U64 R44, R44, 0x3, RZ ;  /* 0x000000032c2c7819 */ /* 0x000fe400000012ff */
[----:B------:R-:W5:Y:S01]  /*1dc20*/  LD.E.128 R28, desc[UR60][R28.64] ;  /* 0x0000003c1c1c7980 */ /* 0x000f62000c101d00 */
[----:B------:R-:W-:-:S02]  /*1dc30*/  SHF.R.U64 R48, R48, 0x3, RZ ;  /* 0x0000000330307819 */ /* 0x000fc400000012ff */
[----:B-1----:R-:W-:Y:S01]  /*1dc40*/  @P1 SHF.R.U32.HI R3, RZ, R65, R0 ;  /* 0x00000041ff031219 */ /* 0x002fe20000011600 */
[C---:B------:R-:W-:Y:S01]  /*1dc50*/  IMAD R61, R225.reuse, UR5, R230 ;  /* 0x00000005e13d7c24 */ /* 0x040fe2000f8e02e6 */
[----:B------:R-:W-:Y:S01]  /*1dc60*/  SHF.R.U64 R6, R6, 0x3, RZ ;  /* 0x0000000306067819 */ /* 0x000fe200000012ff */
[----:B------:R-:W-:Y:S01]  /*1dc70*/  IMAD.WIDE.U32 R20, R225, UR4, R20 ;  /* 0x00000004e1147c25 */ /* 0x000fe2000f8e0014 */
[--C-:B------:R-:W-:Y:S01]  /*1dc80*/  SHF.R.S32.HI R0, RZ, 0x1f, R3.reuse ;  /* 0x0000001fff007819 */ /* 0x100fe20000011403 */
[----:B------:R-:W-:Y:S01]  /*1dc90*/  ULDC.64 UR4, c[0x0][0xae0] ;  /* 0x0002b80000047ab9 */ /* 0x000fe20000000a00 */
[----:B------:R-:W-:Y:S01]  /*1dca0*/  LOP3.LUT R44, R44, R45, RZ, 0x3c, !PT ;  /* 0x0000002d2c2c7212 */ /* 0x000fe200078e3cff */
[----:B------:R-:W-:Y:S01]  /*1dcb0*/  IMAD.MOV R63, RZ, RZ, -R3 ;  /* 0x000000ffff3f7224 */ /* 0x000fe200078e0a03 */
[----:B------:R-:W-:Y:S01]  /*1dcc0*/  LOP3.LUT R48, R48, R49, RZ, 0x3c, !PT ;  /* 0x0000003130307212 */ /* 0x000fe200078e3cff */
[--C-:B------:R-:W-:Y:S01]  /*1dcd0*/  IMAD.X R45, RZ, RZ, R5.reuse, P6 ;  /* 0x000000ffff2d7224 */ /* 0x100fe200030e0605 */
[----:B------:R-:W-:Y:S01]  /*1dce0*/  LOP3.LUT R4, R15, R4, RZ, 0x3c, !PT ;  /* 0x000000040f047212 */ /* 0x000fe200078e3cff */
[----:B------:R-:W-:Y:S01]  /*1dcf0*/  IMAD.X R57, RZ, RZ, R5, P3 ;  /* 0x000000ffff397224 */ /* 0x000fe200018e0605 */
[----:B------:R-:W-:Y:S01]  /*1dd00*/  IADD3.X R49, RZ, R5, RZ, P5, !PT ;  /* 0x00000005ff317210 */ /* 0x000fe20002ffe4ff */
[----:B------:R-:W5:Y:S01]  /*1dd10*/  LD.E.128 R32, desc[UR60][R32.64] ;  /* 0x0000003c20207980 */ /* 0x000f62000c101d00 */
[----:B------:R-:W-:Y:S01]  /*1dd20*/  LOP3.LUT R56, R6, R11, RZ, 0x3c, !PT ;  /* 0x0000000b06387212 */ /* 0x000fe200078e3cff */
[----:B------:R-:W-:Y:S01]  /*1dd30*/  IMAD R0, R0, UR4, RZ ;  /* 0x0000000400007c24 */ /* 0x000fe2000f8e02ff */
[----:B------:R-:W-:Y:S01]  /*1dd40*/  IADD3 R21, R21, R61, RZ ;  /* 0x0000003d15157210 */ /* 0x000fe20007ffe0ff */
[----:B------:R-:W-:Y:S01]  /*1dd50*/  IMAD R61, R60, R63, R64 ;  /* 0x0000003f3c3d7224 */ /* 0x000fe200078e0240 */
[----:B------:R-:W5:Y:S01]  /*1dd60*/  LD.E.128 R4, desc[UR60][R4.64] ;  /* 0x0000003c04047980 */ /* 0x000f62000c101d00 */
[----:B------:R-:W-:-:S03]  /*1dd70*/  IMAD R63, R3, UR5, R0 ;  /* 0x00000005033f7c24 */ /* 0x000fc6000f8e0200 */
[----:B------:R-:W5:Y:S01]  /*1dd80*/  LD.E.128 R8, desc[UR60][R8.64] ;  /* 0x0000003c08087980 */ /* 0x000f62000c101d00 */
[----:B------:R-:W-:-:S03]  /*1dd90*/  SHF.R.S32.HI R0, RZ, 0x1f, R61 ;  /* 0x0000001fff007819 */ /* 0x000fc6000001143d */
[----:B------:R-:W5:Y:S01]  /*1dda0*/  LD.E.128 R12, desc[UR60][R12.64] ;  /* 0x0000003c0c0c7980 */ /* 0x000f62000c101d00 */
[----:B------:R-:W-:Y:S01]  /*1ddb0*/  IMAD.WIDE.U32 R20, R3, UR4, R20 ;  /* 0x0000000403147c25 */ /* 0x000fe2000f8e0014 */
[----:B------:R-:W-:Y:S02]  /*1ddc0*/  ULDC.64 UR4, c[0x0][0xad8] ;  /* 0x0002b60000047ab9 */ /* 0x000fe40000000a00 */
[----:B------:R-:W5:Y:S04]  /*1ddd0*/  LD.E.128 R36, desc[UR60][R36.64] ;  /* 0x0000003c24247980 */ /* 0x000f68000c101d00 */
[----:B------:R-:W5:Y:S04]  /*1dde0*/  LD.E.128 R40, desc[UR60][R40.64] ;  /* 0x0000003c28287980 */ /* 0x000f68000c101d00 */
[----:B------:R-:W5:Y:S04]  /*1ddf0*/  LD.E.128 R44, desc[UR60][R44.64] ;  /* 0x0000003c2c2c7980 */ /* 0x000f68000c101d00 */
[----:B------:R-:W5:Y:S04]  /*1de00*/  LD.E.128 R48, desc[UR60][R48.64] ;  /* 0x0000003c30307980 */ /* 0x000f68000c101d00 */
[----:B------:R-:W5:Y:S04]  /*1de10*/  LD.E.128 R52, desc[UR60][R52.64] ;  /* 0x0000003c34347980 */ /* 0x000f68000c101d00 */
[----:B------:R-:W5:Y:S01]  /*1de20*/  LD.E.128 R56, desc[UR60][R56.64] ;  /* 0x0000003c38387980 */ /* 0x000f62000c101d00 */
[----:B------:R-:W-:Y:S01]  /*1de30*/  @!PT LDS RZ, [RZ] ;  /* 0x00000000fffff984 */ /* 0x000fe20000000800 */
[----:B------:R-:W-:Y:S01]  /*1de40*/  @!PT LDS RZ, [RZ] ;  /* 0x00000000fffff984 */ /* 0x000fe20000000800 */
[----:B------:R-:W-:Y:S01]  /*1de50*/  @!PT LDS RZ, [RZ] ;  /* 0x00000000fffff984 */ /* 0x000fe20000000800 */
[----:B------:R-:W-:Y:S01]  /*1de60*/  @!PT LDS RZ, [RZ] ;  /* 0x00000000fffff984 */ /* 0x000fe20000000800 */
[----:B------:R0:W-:Y:S06]  /*1de70*/  MEMBAR.ALL.CTA ;  /* 0x0000000000007992 */ /* 0x0001ec0000008000 */
[----:B0-----:R-:W0:Y:S01]  /*1de80*/  FENCE.VIEW.ASYNC.S ;  /* 0x00000000000073c6 */ /* 0x001e220000000000 */
[----:B------:R-:W-:-:S02]  /*1de90*/  IMAD.IADD R21, R21, 0x1, R63 ;  /* 0x0000000115157824 */ /* 0x000fc400078e023f */
[----:B------:R-:W-:Y:S02]  /*1dea0*/  IMAD R0, R0, UR4, RZ ;  /* 0x0000000400007c24 */ /* 0x000fe4000f8e02ff */
[----:B------:R-:W-:Y:S01]  /*1deb0*/  IMAD.WIDE.U32 R20, R61, UR4, R20 ;  /* 0x000000043d147c25 */ /* 0x000fe2000f8e0014 */
[----:B------:R-:W-:-:S03]  /*1dec0*/  ISETP.GE.AND P2, PT, R67, R62, PT ;  /* 0x0000003e4300720c */ /* 0x000fc60003f46270 */
[----:B------:R-:W-:Y:S01]  /*1ded0*/  IMAD R63, R61, UR5, R0 ;  /* 0x000000053d3f7c24 */ /* 0x000fe2000f8e0200 */
[----:B------:R-:W-:Y:S01]  /*1dee0*/  ULDC.64 UR4, c[0x0][0xa80] ;  /* 0x0002a00000047ab9 */ /* 0x000fe20000000a00 */
[----:B------:R-:W-:-:S03]  /*1def0*/  VIADD R0, R2, 0x36820 ;  /* 0x0003682002007836 */ /* 0x000fc60000000000 */
[----:B------:R-:W-:Y:S02]  /*1df00*/  IADD3 R21, R21, R63, RZ ;  /* 0x0000003f15157210 */ /* 0x000fe40007ffe0ff */
[C---:B------:R-:W-:Y:S02]  /*1df10*/  LEA R63, P3, R20.reuse, UR4, 0x1 ;  /* 0x00000004143f7c11 */ /* 0x040fe4000f8608ff */
[----:B------:R-:W-:Y:S02]  /*1df20*/  IADD3 R3, R67, 0x20, RZ ;  /* 0x0000002043037810 */ /* 0x000fe40007ffe0ff */
[----:B------:R-:W-:Y:S02]  /*1df30*/  PRMT R0, RZ, 0x654, R0 ;  /* 0x00000654ff007816 */ /* 0x000fe40000000000 */
[----:B------:R-:W-:Y:S02]  /*1df40*/  LEA.HI.X R66, R20, UR5, R21, 0x1, P3 ;  /* 0x0000000514427c11 */ /* 0x000fe400098f0c15 */
[-C--:B------:R-:W-:Y:S01]  /*1df50*/  ISETP.GE.AND P1, PT, R3, R62.reuse, PT ;  /* 0x0000003e0300720c */ /* 0x080fe20003f26270 */
[----:B------:R-:W-:Y:S01]  /*1df60*/  VIADD R3, R67, 0x40 ;  /* 0x0000004043037836 */ /* 0x000fe20000000000 */
[----:B0-----:R0:W-:Y:S01]  /*1df70*/  SYNCS.ARRIVE.TRANS64.RED.A1T0 RZ, [R0+URZ], RZ ;  /* 0x000000ff00ff79a7 */ /* 0x0011e2000810043f */
[----:B------:R1:W2:Y:S03]  /*1df80*/  SHFL.IDX PT, R64, R63, RZ, 0x181f ;  /* 0x00181fff3f407589 */ /* 0x0002a600000e0000 */
[----:B------:R-:W-:Y:S01]  /*1df90*/  ISETP.GE.AND P0, PT, R3, R62, PT ;  /* 0x0000003e0300720c */ /* 0x000fe20003f06270 */
[----:B0-----:R1:W0:Y:S01]  /*1dfa0*/  SHFL.IDX PT, R0, R66, RZ, 0x181f ;  /* 0x00181fff42007589 */ /* 0x00122200000e0000 */
[----:B------:R-:W-:Y:S11]  /*1dfb0*/  @P2 BRA `(.L_x_814) ;  /* 0x0000000000342947 */ /* 0x000ff60003800000 */
[----:B------:R-:W-:Y:S02]  /*1dfc0*/  ULDC UR4, c[0x0][0xac8] ;  /* 0x0002b20000047ab9 */ /* 0x000fe40000000800 */
[----:B------:R-:W-:Y:S02]  /*1dfd0*/  ISETP.GE.AND P4, PT, R217, UR4, PT ;  /* 0x00000004d9007c0c */ /* 0x000fe4000bf86270 */
[----:B------:R-:W-:Y:S02]  /*1dfe0*/  ISETP.GE.AND P3, PT, R219, UR4, PT ;  /* 0x00000004db007c0c */ /* 0x000fe4000bf66270 */
[----:B------:R-:W-:-:S09]  /*1dff0*/  ISETP.GE.AND P2, PT, R220, UR4, PT ;  /* 0x00000004dc007c0c */ /* 0x000fd2000bf46270 */
[-C--:B--2---:R-:W-:Y:S02]  /*1e000*/  @!P4 LEA R20, P6, R217, R64.reuse, 0x1 ;  /* 0x00000040d914c211 */ /* 0x084fe400078c08ff */
[----:B------:R-:W-:Y:S02]  /*1e010*/  @!P3 LEA R60, P5, R219, R64, 0x1 ;  /* 0x00000040db3cb211 */ /* 0x000fe400078a08ff */
[----:B0-----:R-:W-:Y:S02]  /*1e020*/  @!P4 LEA.HI.X R21, R217, R0, R70, 0x1, P6 ;  /* 0x00000000d915c211 */ /* 0x001fe400030f0c46 */
[C---:B------:R-:W-:Y:S02]  /*1e030*/  @!P2 LEA R64, P6, R220.reuse, R64, 0x1 ;  /* 0x00000040dc40a211 */ /* 0x040fe400078c08ff */
[-C--:B------:R-:W-:Y:S01]  /*1e040*/  @!P3 LEA.HI.X R61, R219, R0.reuse, R69, 0x1, P5 ;  /* 0x00000000db3db211 */ /* 0x080fe200028f0c45 */
[----:B-----5:R3:W-:Y:S01]  /*1e050*/  @!P4 ST.E.128 desc[UR60][R20.64], R4 ;  /* 0x000000041400c985 */ /* 0x0207e2000c101d3c */
[----:B------:R-:W-:-:S03]  /*1e060*/  @!P2 LEA.HI.X R65, R220, R0, R68, 0x1, P6 ;  /* 0x00000000dc41a211 */ /* 0x000fc600030f0c44 */
[----:B------:R3:W-:Y:S04]  /*1e070*/  @!P3 ST.E.128 desc[UR60][R60.64], R28 ;  /* 0x0000001c3c00b985 */ /* 0x0007e8000c101d3c */
[----:B------:R3:W-:Y:S02]  /*1e080*/  @!P2 ST.E.128 desc[UR60][R64.64], R44 ;  /* 0x0000002c4000a985 */ /* 0x0007e4000c101d3c */
.L_x_814:
[----:B------:R-:W-:Y:S05]  /*1e090*/  BSYNC B1 ;  /* 0x0000000000017941 */ /* 0x000fea0003800000 */
.L_x_813:
[----:B0-----:R0:W4:Y:S01]  /*1e0a0*/  SHFL.IDX PT, R0, R66, 0x1, 0x181f ;  /* 0x00381f0042007f89 */ /* 0x00112200000e0000 */
[----:B------:R-:W-:Y:S03]  /*1e0b0*/  BSSY B1, `(.L_x_815) ;  /* 0x0000010000017945 */ /* 0x000fe60003800000 */
[----:B---3--:R0:W3:Y:S01]  /*1e0c0*/  SHFL.IDX PT, R20, R63, 0x1, 0x181f ;  /* 0x00381f003f147f89 */ /* 0x0080e200000e0000 */
[----:B------:R-:W-:Y:S05]  /*1e0d0*/  @P1 BRA `(.L_x_816) ;  /* 0x0000000000341947 */ /* 0x000fea0003800000 */
[----:B------:R-:W-:Y:S02]  /*1e0e0*/  ULDC UR4, c[0x0][0xac8] ;  /* 0x0002b20000047ab9 */ /* 0x000fe40000000800 */
[----:B------:R-:W-:Y:S02]  /*1e0f0*/  ISETP.GE.AND P4, PT, R217, UR4, PT ;  /* 0x00000004d9007c0c */ /* 0x000fe4000bf86270 */
[----:B------:R-:W-:Y:S02]  /*1e100*/  ISETP.GE.AND P5, PT, R219, UR4, PT ;  /* 0x00000004db007c0c */ /* 0x000fe4000bfa6270 */
[----:B------:R-:W-:-:S09]  /*1e110*/  ISETP.GE.AND P6, PT, R220, UR4, PT ;  /* 0x00000004dc007c0c */ /* 0x000fd2000bfc6270 */
[-C--:B---3-5:R-:W-:Y:S02]  /*1e120*/  @!P4 LEA R4, P1, R217, R20.reuse, 0x1 ;  /* 0x00000014d904c211 */ /* 0x0a8fe400078208ff */
[-C--:B------:R-:W-:Y:S02]  /*1e130*/  @!P5 LEA R6, P2, R219, R20.reuse, 0x1 ;  /* 0x00000014db06d211 */ /* 0x080fe400078408ff */
[C---:B------:R-:W-:Y:S02]  /*1e140*/  @!P6 LEA R20, P3, R220.reuse, R20, 0x1 ;  /* 0x00000014dc14e211 */ /* 0x040fe400078608ff */
[-C--:B----4-:R-:W-:Y:S02]  /*1e150*/  @!P4 LEA.HI.X R5, R217, R0.reuse, R70, 0x1, P1 ;  /* 0x00000000d905c211 */ /* 0x090fe400008f0c46 */
[-C--:B------:R-:W-:Y:S02]  /*1e160*/  @!P5 LEA.HI.X R7, R219, R0.reuse, R69, 0x1, P2 ;  /* 0x00000000db07d211 */ /* 0x080fe400010f0c45 */
[----:B------:R-:W-:Y:S01]  /*1e170*/  @!P6 LEA.HI.X R21, R220, R0, R68, 0x1, P3 ;  /* 0x00000000dc15e211 */ /* 0x000fe200018f0c44 */
[----:B------:R3:W-:Y:S04]  /*1e180*/  @!P4 ST.E.128 desc[UR60][R4.64], R8 ;  /* 0x000000080400c985 */ /* 0x0007e8000c101d3c */
[----:B------:R3:W-:Y:S04]  /*1e190*/  @!P5 ST.E.128 desc[UR60][R6.64], R32 ;  /* 0x000000200600d985 */ /* 0x0007e8000c101d3c */
[----:B------:R3:W-:Y:S02]  /*1e1a0*/  @!P6 ST.E.128 desc[UR60][R20.64], R48 ;  /* 0x000000301400e985 */ /* 0x0007e4000c101d3c */
.L_x_816:
[----:B------:R-:W-:Y:S05]  /*1e1b0*/  BSYNC B1 ;  /* 0x0000000000017941 */ /* 0x000fea0003800000 */
.L_x_815:
[----:B----4-:R4:W0:Y:S01]  /*1e1c0*/  SHFL.IDX PT, R0, R66, 0x2, 0x181f ;  /* 0x00581f0042007f89 */ /* 0x01082200000e0000 */
[----:B------:R-:W-:Y:S03]  /*1e1d0*/  BSSY B1, `(.L_x_817) ;  /* 0x0000010000017945 */ /* 0x000fe60003800000 */
[----:B---3-5:R4:W3:Y:S01]  /*1e1e0*/  SHFL.IDX PT, R8, R63, 0x2, 0x181f ;  /* 0x00581f003f087f89 */ /* 0x0288e200000e0000 */
[----:B------:R-:W-:Y:S05]  /*1e1f0*/  @P0 BRA `(.L_x_818) ;  /* 0x0000000000340947 */ /* 0x000fea0003800000 */
[----:B------:R-:W-:Y:S02]  /*1e200*/  ULDC UR4, c[0x0][0xac8] ;  /* 0x0002b20000047ab9 */ /* 0x000fe40000000800 */
[----:B------:R-:W-:Y:S02]  /*1e210*/  ISETP.GE.AND P3, PT, R217, UR4, PT ;  /* 0x00000004d9007c0c */ /* 0x000fe4000bf66270 */
[----:B------:R-:W-:Y:S02]  /*1e220*/  ISETP.GE.AND P4, PT, R219, UR4, PT ;  /* 0x00000004db007c0c */ /* 0x000fe4000bf86270 */
[----:B------:R-:W-:-:S09]  /*1e230*/  ISETP.GE.AND P5, PT, R220, UR4, PT ;  /* 0x00000004dc007c0c */ /* 0x000fd2000bfa6270 */
[-C--:B---3--:R-:W-:Y:S02]  /*1e240*/  @!P3 LEA R4, P0, R217, R8.reuse, 0x1 ;  /* 0x00000008d904b211 */ /* 0x088fe400078008ff */
[-C--:B------:R-:W-:Y:S02]  /*1e250*/  @!P4 LEA R6, P1, R219, R8.reuse, 0x1 ;  /* 0x00000008db06c211 */ /* 0x080fe400078208ff */
[C---:B------:R-:W-:Y:S02]  /*1e260*/  @!P5 LEA R8, P2, R220.reuse, R8, 0x1 ;  /* 0x00000008dc08d211 */ /* 0x040fe400078408ff */
[-C--:B0-----:R-:W-:Y:S02]  /*1e270*/  @!P3 LEA.HI.X R5, R217, R0.reuse, R70, 0x1, P0 ;  /* 0x00000000d905b211 */ /* 0x081fe400000f0c46 */
[-C--:B------:R-:W-:Y:S02]  /*1e280*/  @!P4 LEA.HI.X R7, R219, R0.reuse, R69, 0x1, P1 ;  /* 0x00000000db07c211 */ /* 0x080fe400008f0c45 */
[----:B------:R-:W-:Y:S01]  /*1e290*/  @!P5 LEA.HI.X R9, R220, R0, R68, 0x1, P2 ;  /* 0x00000000dc09d211 */ /* 0x000fe200010f0c44 */
[----:B------:R0:W-:Y:S04]  /*1e2a0*/  @!P3 ST.E.128 desc[UR60][R4.64], R12 ;  /* 0x0000000c0400b985 */ /* 0x0001e8000c101d3c */
[----:B------:R0:W-:Y:S04]  /*1e2b0*/  @!P4 ST.E.128 desc[UR60][R6.64], R36 ;  /* 0x000000240600c985 */ /* 0x0001e8000c101d3c */
[----:B------:R0:W-:Y:S02]  /*1e2c0*/  @!P5 ST.E.128 desc[UR60][R8.64], R52 ;  /* 0x000000340800d985 */ /* 0x0001e4000c101d3c */
.L_x_818:
[----:B------:R-:W-:Y:S05]  /*1e2d0*/  BSYNC B1 ;  /* 0x0000000000017941 */ /* 0x000fea0003800000 */
.L_x_817:
[----:B------:R-:W-:Y:S01]  /*1e2e0*/  VIADD R3, R67, 0x60 ;  /* 0x0000006043037836 */ /* 0x000fe20000000000 */
[----:B01--4-:R-:W0:Y:S04]  /*1e2f0*/  SHFL.IDX PT, R66, R66, 0x3, 0x181f ;  /* 0x00781f0042427f89 */ /* 0x013e2800000e0000 */
[----:B------:R-:W-:Y:S01]  /*1e300*/  ISETP.GE.AND P0, PT, R3, R62, PT ;  /* 0x0000003e0300720c */ /* 0x000fe20003f06270 */
[----:B------:R1:W4:-:S12]  /*1e310*/  SHFL.IDX PT, R0, R63, 0x3, 0x181f ;  /* 0x00781f003f007f89 */ /* 0x00031800000e0000 */
[----:B-1----:R-:W-:Y:S05]  /*1e320*/  @P0 BRA `(.L_x_819) ;  /* 0x0000000c00400947 */ /* 0x002fea0003800000 */
[----:B------:R-:W-:Y:S02]  /*1e330*/  ULDC UR4, c[0x0][0xac8] ;  /* 0x0002b20000047ab9 */ /* 0x000fe40000000800 */
[----:B------:R-:W-:Y:S02]  /*1e340*/  ISETP.GE.AND P2, PT, R217, UR4, PT ;  /* 0x00000004d9007c0c */ /* 0x000fe4000bf46270 */
[----:B------:R-:W-:-:S11]  /*1e350*/  ISETP.GE.AND P3, PT, R219, UR4, PT ;  /* 0x00000004db007c0c */ /* 0x000fd6000bf66270 */
[-C--:B----4-:R-:W-:Y:S02]  /*1e360*/  @!P2 LEA R4, P0, R217, R0.reuse, 0x1 ;  /* 0x00000000d904a211 */ /* 0x090fe400078008ff */
[----:B------:R-:W-:Y:S02]  /*1e370*/  @!P3 LEA R6, P1, R219, R0, 0x1 ;  /* 0x00000000db06b211 */ /* 0x000fe400078208ff */
[-C--:B0-----:R-:W-:Y:S02]  /*1e380*/  @!P2 LEA.HI.X R5, R217, R66.reuse, R70, 0x1, P0 ;  /* 0x00000042d905a211 */ /* 0x081fe400000f0c46 */
[----:B------:R-:W-:Y:S02]  /*1e390*/  @!P3 LEA.HI.X R7, R219, R66, R69, 0x1, P1 ;  /* 0x00000042db07b211 */ /* 0x000fe400008f0c45 */
[----:B------:R-:W-:Y:S01]  /*1e3a0*/  ISETP.GE.AND P0, PT, R220, UR4, PT ;  /* 0x00000004dc007c0c */ /* 0x000fe2000bf06270 */
[----:B------:R1:W-:Y:S04]  /*1e3b0*/  @!P2 ST.E.128 desc[UR60][R4.64], R24 ;  /* 0x000000180400a985 */ /* 0x0003e8000c101d3c */
[----:B------:R1:W-:Y:S08]  /*1e3c0*/  @!P3 ST.E.128 desc[UR60][R6.64], R40 ;  /* 0x000000280600b985 */ /* 0x0003f0000c101d3c */
[----:B------:R-:W-:Y:S05]  /*1e3d0*/  @P0 BRA `(.L_x_819) ;  /* 0x0000000c00140947 */ /* 0x000fea0003800000 */
[----:B-1----:R-:W-:-:S04]  /*1e3e0*/  LEA R4, P0, R220, R0, 0x1 ;  /* 0x00000000dc047211 */ /* 0x002fc800078008ff */
[----:B------:R-:W-:-:S05]  /*1e3f0*/  LEA.HI.X R5, R220, R66, R68, 0x1, P0 ;  /* 0x00000042dc057211 */ /* 0x000fca00000f0c44 */
[----:B------:R0:W-:Y:S01]  /*1e400*/  ST.E.128 desc[UR60][R4.64], R56 ;  /* 0x0000003804007985 */ /* 0x0001e2000c101d3c */
[----:B------:R-:W-:Y:S05]  /*1e410*/  BRA `(.L_x_819) ;  /* 0x0000000c00047947 */ /* 0x000fea0003800000 */
.L_x_811:
[----:B------:R-:W-:Y:S01]  /*1e420*/  ULDC.64 UR4, c[0x0][0xc00] ;  /* 0x0003000000047ab9 */ /* 0x000fe20000000a00 */
[----:B------:R-:W-:Y:S01]  /*1e430*/  IMAD.MOV.U32 R3, RZ, RZ, RZ ;  /* 0x000000ffff037224 */ /* 0x000fe200078e00ff */
[----:B------:R-:W-:Y:S01]  /*1e440*/  ISETP.NE.U32.AND P0, PT, RZ, UR4, PT ;  /* 0x00000004ff007c0c */ /* 0x000fe2000bf05070 */
[----:B------:R-:W2:Y:S01]  /*1e450*/  LDC R21, c[0x0][0xbe8] ;  /* 0x0002fa00ff157b82 */ /* 0x000ea20000000800 */
[----:B------:R-:W-:Y:S02]  /*1e460*/  IADD3 R4, P1, R223, UR4, RZ ;  /* 0x00000004df047c10 */ /* 0x000fe4000ff3e0ff */
[----:B------:R-:W-:Y:S02]  /*1e470*/  ISETP.NE.AND.EX P0, PT, RZ, UR5, PT, P0 ;  /* 0x00000005ff007c0c */ /* 0x000fe4000bf05300 */
[----:B------:R-:W-:Y:S01]  /*1e480*/  IADD3.X R5, R224, UR5, RZ, P1, !PT ;  /* 0x00000005e0057c10 */ /* 0x000fe20008ffe4ff */
[----:B------:R-:W-:Y:S02]  /*1e490*/  ULDC.64 UR4, c[0x0][0xc08] ;  /* 0x0003020000047ab9 */ /* 0x000fe40000000a00 */
[----:B------:R-:W-:-:S04]  /*1e4a0*/  ISETP.NE.U32.AND P1, PT, RZ, UR4, PT ;  /* 0x00000004ff007c0c */ /* 0x000fc8000bf25070 */
[----:B------:R-:W-:-:S04]  /*1e4b0*/  ISETP.NE.AND.EX P1, PT, RZ, UR5, PT, P1 ;  /* 0x00000005ff007c0c */ /* 0x000fc8000bf25310 */
[----:B------:R3:W5:Y:S09]  /*1e4c0*/  @P0 LDG.E R3, desc[UR60][R4.64] ;  /* 0x0000003c04030981 */ /* 0x000772000c1e1900 */
[----:B------:R-:W-:Y:S01]  /*1e4d0*/  @P1 IADD3 R6, P2, R223, UR4, RZ ;  /* 0x00000004df061c10 */ /* 0x000fe2000ff5e0ff */
[----:B------:R-:W-:-:S02]  /*1e4e0*/  ULDC UR4, c[0x0][0xa88] ;  /* 0x0002a20000047ab9 */ /* 0x000fc40000000800 */
[----:B------:R-:W-:Y:S02]  /*1e4f0*/  MOV R0, UR4 ;  /* 0x0000000400007c02 */ /* 0x000fe40008000f00 */
[----:B------:R-:W-:-:S05]  /*1e500*/  @P1 IADD3.X R7, R224, UR5, RZ, P2, !PT ;  /* 0x00000005e0071c10 */ /* 0x000fca00097fe4ff */
[----:B------:R3:W5:Y:S01]  /*1e510*/  @P1 LDG.E R0, desc[UR60][R6.64] ;  /* 0x0000003c06001981 */ /* 0x000762000c1e1900 */
[----:B--2---:R-:W-:Y:S01]  /*1e520*/  ISETP.NE.AND P2, PT, R21, 0x1, PT ;  /* 0x000000011500780c */ /* 0x004fe20003f45270 */
[----:B------:R-:W2:-:S12]  /*1e530*/  S2R R8, SR_TID.X ;  /* 0x0000000000087919 */ /* 0x000e980000002100 */
[----:B------:R-:W4:Y:S08]  /*1e540*/  @P2 LDC R14, c[0x0][0xbec] ;  /* 0x0002fb00ff0e2b82 */ /* 0x000f300000000800 */
[----:B------:R-:W0:Y:S01]  /*1e550*/  @P2 LDC R25, c[0x0][0xbf0] ;  /* 0x0002fc00ff192b82 */ /* 0x000e220000000800 */
[----:B--2---:R-:W-:-:S05]  /*1e560*/  VIADD R8, R8, 0xffffff80 ;  /* 0xffffff8008087836 */ /* 0x004fca0000000000 */
[----:B------:R-:W-:Y:S01]  /*1e570*/  ISETP.GE.AND P3, PT, R8, 0x80, PT ;  /* 0x000000800800780c */ /* 0x000fe20003f66270 */
[----:B---3--:R-:W-:-:S12]  /*1e580*/  @P1 BRA `(.L_x_820) ;  /* 0x0000000000101947 */ /* 0x008fd80003800000 */
[----:B------:R-:W-:Y:S05]  /*1e590*/  @!P0 BRA `(.L_x_820) ;  /* 0x00000000000c8947 */ /* 0x000fea0003800000 */
[----:B------:R-:W2:Y:S04]  /*1e5a0*/  LDG.E R7, desc[UR60][R4.64] ;  /* 0x0000003c04077981 */ /* 0x000ea8000c1e1900 */
[----:B-----5:R-:W2:Y:S02]  /*1e5b0*/  LDG.E R0, desc[UR60][R4.64+0x4] ;  /* 0x0000043c04007981 */ /* 0x020ea4000c1e1900 */
[----:B--2---:R-:W-:-:S07]  /*1e5c0*/  IMAD.IADD R0, R0, 0x1, -R7 ;  /* 0x0000000100007824 */ /* 0x004fce00078e0a07 */
.L_x_820:
[----:B------:R-:W-:Y:S01]  /*1e5d0*/  BSSY B1, `(.L_x_821) ;  /* 0x000002e000017945 */ /* 0x000fe20003800000 */
[----:B------:R-:W-:Y:S02]  /*1e5e0*/  SHF.R.S32.HI R12, RZ, 0x1f, R222 ;  /* 0x0000001fff0c7819 */ /* 0x000fe400000114de */
[----:B------:R-:W-:Y:S02]  /*1e5f0*/  SEL R225, R225, RZ, !P0 ;  /* 0x000000ffe1e17207 */ /* 0x000fe40004000000 */
[----:B------:R-:W-:Y:S02]  /*1e600*/  SEL R230, R230, RZ, !P0 ;  /* 0x000000ffe6e67207 */ /* 0x000fe40004000000 */
[----:B-----5:R-:W-:Y:S01]  /*1e610*/  SHF.R.S32.HI R10, RZ, 0x1f, R3 ;  /* 0x0000001fff0a7819 */ /* 0x020fe20000011403 */
[----:B------:R-:W-:Y:S06]  /*1e620*/  @P3 BRA `(.L_x_822) ;  /* 0x0000000000a03947 */ /* 0x000fec0003800000 */
[----:B------:R-:W2:Y:S01]  /*1e630*/  S2R R5, SR_TID.X ;  /* 0x0000000000057919 */ /* 0x000ea20000002100 */
[----:B------:R-:W3:Y:S01]  /*1e640*/  LDC R11, c[0x0][0xbe8] ;  /* 0x0002fa00ff0b7b82 */ /* 0x000ee20000000800 */
[----:B--2---:R-:W-:Y:S01]  /*1e650*/  LEA R4, R228, R5, 0x7 ;  /* 0x00000005e4047211 */ /* 0x004fe200078e38ff */
[----:B---3--:R-:W-:-:S04]  /*1e660*/  IMAD R5, R0, R11, RZ ;  /* 0x0000000b00057224 */ /* 0x008fc800078e02ff */
        /* <DEDUP_REMOVED lines=10> */
[----:B------:R-:W2:Y:S01]  /*1e710*/  @P0 LDC R13, c[0x0][0xbec] ;  /* 0x0002fb00ff0d0b82 */ /* 0x000ea20000000800 */
[----:B------:R-:W-:Y:S01]  /*1e720*/  IMAD R9, R222, UR5, R9 ;  /* 0x00000005de097c24 */ /* 0x000fe2000f8e0209 */
[----:B------:R-:W-:-:S03]  /*1e730*/  ULDC.64 UR4, c[0x0][0xb98] ;  /* 0x0002e60000047ab9 */ /* 0x000fc60000000a00 */
[----:B------:R-:W-:-:S03]  /*1e740*/  IMAD.IADD R5, R5, 0x1, R9 ;  /* 0x0000000105057824 */ /* 0x000fc600078e0209 */
[----:B------:R-:W3:Y:S01]  /*1e750*/  @P0 LDC R15, c[0x0][0xbf0] ;  /* 0x0002fc00ff0f0b82 */ /* 0x000ee20000000800 */
[----:B------:R-:W-:-:S04]  /*1e760*/  IMAD.WIDE.U32 R4, R225, UR4, R4 ;  /* 0x00000004e1047c25 */ /* 0x000fc8000f8e0004 */
[----:B--2---:R-:W-:-:S05]  /*1e770*/  @P0 IMAD.HI.U32 R6, R8, R13, RZ ;  /* 0x0000000d08060227 */ /* 0x004fca00078e00ff */
[----:B---3--:R-:W-:Y:S01]  /*1e780*/  @P0 SHF.R.U32.HI R7, RZ, R15, R6 ;  /* 0x0000000fff070219 */ /* 0x008fe20000011606 */
[----:B------:R-:W-:-:S03]  /*1e790*/  IMAD R6, R230, UR4, RZ ;  /* 0x00000004e6067c24 */ /* 0x000fc6000f8e02ff */
[C---:B------:R-:W-:Y:S02]  /*1e7a0*/  IADD3 R9, -R7.reuse, RZ, RZ ;  /* 0x000000ff07097210 */ /* 0x040fe40007ffe1ff */
[----:B------:R-:W-:-:S03]  /*1e7b0*/  IADD3 R4, P0, R7, R4, RZ ;  /* 0x0000000407047210 */ /* 0x000fc60007f1e0ff */
        /* <DEDUP_REMOVED lines=15> */
.L_x_822:
[----:B------:R-:W-:Y:S05]  /*1e8b0*/  BSYNC B1 ;  /* 0x0000000000017941 */ /* 0x000fea0003800000 */
.L_x_821:
[----:B------:R-:W-:Y:S01]  /*1e8c0*/  ULDC.64 UR4, c[0x0][0xaa0] ;  /* 0x0002a80000047ab9 */ /* 0x000fe20000000a00 */
[----:B------:R-:W-:Y:S01]  /*1e8d0*/  BSSY B1, `(.L_x_823) ;  /* 0x000003f000017945 */ /* 0x000fe20003800000 */
[----:B------:R-:W-:Y:S01]  /*1e8e0*/  IMAD R4, R10, UR4, RZ ;  /* 0x000000040a047c24 */ /* 0x000fe2000f8e02ff */
[----:B------:R-:W-:Y:S01]  /*1e8f0*/  SHF.R.S32.HI R15, RZ, 0x1f, R220 ;  /* 0x0000001fff0f7819 */ /* 0x000fe200000114dc */
[----:B------:R-:W-:Y:S01]  /*1e900*/  IMAD R10, R228, 0x80, R229 ;  /* 0x00000080e40a7824 */ /* 0x000fe200078e02e5 */
[----:B------:R-:W-:Y:S01]  /*1e910*/  SHF.R.S32.HI R20, RZ, 0x1f, R219 ;  /* 0x0000001fff147819 */ /* 0x000fe200000114db */
[C---:B--2---:R-:W-:Y:S01]  /*1e920*/  IMAD R7, R3.reuse, UR5, R4 ;  /* 0x0000000503077c24 */ /* 0x044fe2000f8e0204 */
[----:B------:R-:W-:Y:S01]  /*1e930*/  SHF.R.S32.HI R24, RZ, 0x1f, R217 ;  /* 0x0000001fff187819 */ /* 0x000fe200000114d9 */
[----:B------:R-:W-:Y:S01]  /*1e940*/  IMAD.WIDE.U32 R4, R3, UR4, RZ ;  /* 0x0000000403047c25 */ /* 0x000fe2000f8e00ff */
[----:B------:R-:W-:Y:S01]  /*1e950*/  LEA R3, R221, R229, 0x5 ;  /* 0x000000e5dd037211 */ /* 0x000fe200078e28ff */
[----:B------:R-:W-:-:S02]  /*1e960*/  ULDC.64 UR4, c[0x0][0xae8] ;  /* 0x0002ba0000047ab9 */ /* 0x000fc40000000a00 */
[----:B------:R-:W-:Y:S02]  /*1e970*/  IMAD.IADD R5, R5, 0x1, R7 ;  /* 0x0000000105057824 */ /* 0x000fe400078e0207 */
[----:B------:R-:W-:Y:S02]  /*1e980*/  IMAD R9, R228, 0x80, R3 ;  /* 0x00000080e4097824 */ /* 0x000fe400078e0203 */
[----:B------:R-:W-:Y:S02]  /*1e990*/  IMAD R7, R12, UR4, RZ ;  /* 0x000000040c077c24 */ /* 0x000fe4000f8e02ff */
[----:B----4-:R-:W-:Y:S01]  /*1e9a0*/  @P2 IMAD.HI.U32 R6, R9, R14, RZ ;  /* 0x0000000e09062227 */ /* 0x010fe200078e00ff */
[----:B------:R-:W-:-:S03]  /*1e9b0*/  MOV R3, R9 ;  /* 0x0000000900037202 */ /* 0x000fc60000000f00 */
[C---:B------:R-:W-:Y:S01]  /*1e9c0*/  IMAD R7, R222.reuse, UR5, R7 ;  /* 0x00000005de077c24 */ /* 0x040fe2000f8e0207 */
[----:B0-----:R-:W-:Y:S01]  /*1e9d0*/  @P2 SHF.R.U32.HI R3, RZ, R25, R6 ;  /* 0x00000019ff032219 */ /* 0x001fe20000011606 */
[----:B------:R-:W-:Y:S01]  /*1e9e0*/  IMAD.WIDE.U32 R4, R222, UR4, R4 ;  /* 0x00000004de047c25 */ /* 0x000fe2000f8e0004 */
[----:B------:R-:W-:Y:S02]  /*1e9f0*/  ULDC.64 UR4, c[0x0][0xaf0] ;  /* 0x0002bc0000047ab9 */ /* 0x000fe40000000a00 */
[----:B------:R-:W-:Y:S01]  /*1ea00*/  SHF.R.S32.HI R6, RZ, 0x1f, R3 ;  /* 0x0000001fff067819 */ /* 0x000fe20000011403 */
[----:B------:R-:W-:Y:S02]  /*1ea10*/  IMAD R8, R230, UR4, RZ ;  /* 0x00000004e6087c24 */ /* 0x000fe4000f8e02ff */
[----:B------:R-:W-:Y:S02]  /*1ea20*/  IMAD.IADD R5, R5, 0x1, R7 ;  /* 0x0000000105057824 */ /* 0x000fe400078e0207 */
[----:B------:R-:W-:-:S02]  /*1ea30*/  IMAD R7, R225, UR5, R8 ;  /* 0x00000005e1077c24 */ /* 0x000fc4000f8e0208 */
[----:B------:R-:W-:Y:S01]  /*1ea40*/  IMAD.WIDE.U32 R4, R225, UR4, R4 ;  /* 0x00000004e1047c25 */ /* 0x000fe2000f8e0004 */
[----:B------:R-:W-:-:S03]  /*1ea50*/  ULDC.64 UR4, c[0x0][0xae0] ;  /* 0x0002b80000047ab9 */ /* 0x000fc60000000a00 */
[----:B------:R-:W-:Y:S01]  /*1ea60*/  IMAD.MOV R8, RZ, RZ, -R3 ;  /* 0x000000ffff087224 */ /* 0x000fe200078e0a03 */
[----:B------:R-:W-:Y:S01]  /*1ea70*/  IADD3 R5, R5, R7, RZ ;  /* 0x0000000705057210 */ /* 0x000fe20007ffe0ff */
        /* <DEDUP_REMOVED lines=8> */
[----:B------:R-:W-:Y:S01]  /*1eb00*/  IMAD R21, R0, R21, RZ ;  /* 0x0000001500157224 */ /* 0x000fe200078e02ff */
[C---:B------:R-:W-:Y:S01]  /*1eb10*/  IADD3 R0, R10.reuse, 0x20, RZ ;  /* 0x000000200a007810 */ /* 0x040fe20007ffe0ff */
[C---:B------:R-:W-:Y:S02]  /*1eb20*/  IMAD R3, R7.reuse, UR5, R6 ;  /* 0x0000000507037c24 */ /* 0x040fe4000f8e0206 */
[----:B------:R-:W-:Y:S01]  /*1eb30*/  IMAD.WIDE.U32 R4, R7, UR4, R4 ;  /* 0x0000000407047c25 */ /* 0x000fe2000f8e0004 */
[-C--:B------:R-:W-:Y:S01]  /*1eb40*/  ISETP.GE.AND P2, PT, R10, R21.reuse, PT ;  /* 0x000000150a00720c */ /* 0x080fe20003f46270 */
[----:B------:R-:W-:Y:S01]  /*1eb50*/  ULDC.64 UR4, c[0x0][0xa80] ;  /* 0x0002a00000047ab9 */ /* 0x000fe20000000a00 */
[----:B------:R-:W-:Y:S01]  /*1eb60*/  ISETP.GE.AND P1, PT, R0, R21, PT ;  /* 0x000000150000720c */ /* 0x000fe20003f26270 */
[----:B------:R-:W-:Y:S01]  /*1eb70*/  IMAD.IADD R3, R5, 0x1, R3 ;  /* 0x0000000105037824 */ /* 0x000fe200078e0203 */
[----:B------:R-:W-:Y:S01]  /*1eb80*/  LEA R6, P3, R4, UR4, 0x1 ;  /* 0x0000000404067c11 */ /* 0x000fe2000f8608ff */
[----:B------:R-:W-:-:S03]  /*1eb90*/  VIADD R0, R10, 0x40 ;  /* 0x000000400a007836 */ /* 0x000fc60000000000 */
[----:B------:R-:W-:Y:S02]  /*1eba0*/  LEA.HI.X R3, R4, UR5, R3, 0x1, P3 ;  /* 0x0000000504037c11 */ /* 0x000fe400098f0c03 */
[----:B------:R-:W-:Y:S01]  /*1ebb0*/  ISETP.GE.AND P0, PT, R0, R21, PT ;  /* 0x000000150000720c */ /* 0x000fe20003f06270 */
[----:B------:R0:W2:Y:S04]  /*1ebc0*/  SHFL.IDX PT, R4, R6, RZ, 0x181f ;  /* 0x00181fff06047589 */ /* 0x0000a800000e0000 */
[----:B------:R0:W3:Y:S01]  /*1ebd0*/  SHFL.IDX PT, R0, R3, RZ, 0x181f ;  /* 0x00181fff03007589 */ /* 0x0000e200000e0000 */
[----:B------:R-:W-:Y:S07]  /*1ebe0*/  @P2 BRA `(.L_x_824) ;  /* 0x0000000000342947 */ /* 0x000fee0003800000 */
[----:B------:R-:W-:Y:S02]  /*1ebf0*/  ULDC UR4, c[0x0][0xac8] ;  /* 0x0002b20000047ab9 */ /* 0x000fe40000000800 */
[----:B------:R-:W-:Y:S02]  /*1ec00*/  ISETP.GE.AND P4, PT, R217, UR4, PT ;  /* 0x00000004d9007c0c */ /* 0x000fe4000bf86270 */
[----:B------:R-:W-:Y:S02]  /*1ec10*/  ISETP.GE.AND P3, PT, R219, UR4, PT ;  /* 0x00000004db007c0c */ /* 0x000fe4000bf66270 */
[----:B------:R-:W-:-:S09]  /*1ec20*/  ISETP.GE.AND P2, PT, R220, UR4, PT ;  /* 0x00000004dc007c0c */ /* 0x000fd2000bf46270 */
[-C--:B--2---:R-:W-:Y:S02]  /*1ec30*/  @!P4 LEA R8, P6, R217, R4.reuse, 0x1 ;  /* 0x00000004d908c211 */ /* 0x084fe400078c08ff */
[----:B------:R-:W-:Y:S02]  /*1ec40*/  @!P3 LEA R12, P5, R219, R4, 0x1 ;  /* 0x00000004db0cb211 */ /* 0x000fe400078a08ff */
[----:B---3--:R-:W-:Y:S02]  /*1ec50*/  @!P4 LEA.HI.X R9, R217, R0, R24, 0x1, P6 ;  /* 0x00000000d909c211 */ /* 0x008fe400030f0c18 */
[C---:B------:R-:W-:Y:S02]  /*1ec60*/  @!P2 LEA R4, P6, R220.reuse, R4, 0x1 ;  /* 0x00000004dc04a211 */ /* 0x040fe400078c08ff */
[-C--:B------:R-:W-:Y:S01]  /*1ec70*/  @!P3 LEA.HI.X R13, R219, R0.reuse, R20, 0x1, P5 ;  /* 0x00000000db0db211 */ /* 0x080fe200028f0c14 */
[----:B------:R4:W-:Y:S01]  /*1ec80*/  @!P4 ST.E.128 desc[UR60][R8.64], RZ ;  /* 0x000000ff0800c985 */ /* 0x0009e2000c101d3c */
[----:B------:R-:W-:-:S03]  /*1ec90*/  @!P2 LEA.HI.X R5, R220, R0, R15, 0x1, P6 ;  /* 0x00000000dc05a211 */ /* 0x000fc600030f0c0f */
[----:B------:R4:W-:Y:S04]  /*1eca0*/  @!P3 ST.E.128 desc[UR60][R12.64], RZ ;  /* 0x000000ff0c00b985 */ /* 0x0009e8000c101d3c */
[----:B------:R4:W-:Y:S02]  /*1ecb0*/  @!P2 ST.E.128 desc[UR60][R4.64], RZ ;  /* 0x000000ff0400a985 */ /* 0x0009e4000c101d3c */
.L_x_824:
[----:B------:R-:W-:Y:S05]  /*1ecc0*/  BSYNC B1 ;  /* 0x0000000000017941 */ /* 0x000fea0003800000 */
.L_x_823:
[----:B---3--:R3:W0:Y:S01]  /*1ecd0*/  SHFL.IDX PT, R0, R3, 0x1, 0x181f ;  /* 0x00381f0003007f89 */ /* 0x00862200000e0000 */
[----:B------:R-:W-:Y:S03]  /*1ece0*/  BSSY B1, `(.L_x_825) ;  /* 0x0000010000017945 */ /* 0x000fe60003800000 */
[----:B--2-4-:R3:W2:Y:S01]  /*1ecf0*/  SHFL.IDX PT, R4, R6, 0x1, 0x181f ;  /* 0x00381f0006047f89 */ /* 0x0146a200000e0000 */
[----:B------:R-:W-:Y:S05]  /*1ed00*/  @P1 BRA `(.L_x_826) ;  /* 0x0000000000341947 */ /* 0x000fea0003800000 */
[----:B------:R-:W-:Y:S02]  /*1ed10*/  ULDC UR4, c[0x0][0xac8] ;  /* 0x0002b20000047ab9 */ /* 0x000fe40000000800 */
[----:B------:R-:W-:Y:S02]  /*1ed20*/  ISETP.GE.AND P4, PT, R217, UR4, PT ;  /* 0x00000004d9007c0c */ /* 0x000fe4000bf86270 */
[----:B------:R-:W-:Y:S02]  /*1ed30*/  ISETP.GE.AND P5, PT, R219, UR4, PT ;  /* 0x00000004db007c0c */ /* 0x000fe4000bfa6270 */
[----:B------:R-:W-:-:S09]  /*1ed40*/  ISETP.GE.AND P6, PT, R220, UR4, PT ;  /* 0x00000004dc007c0c */ /* 0x000fd2000bfc6270 */
[-C--:B--2---:R-:W-:Y:S02]  /*1ed50*/  @!P4 LEA R8, P1, R217, R4.reuse, 0x1 ;  /* 0x00000004d908c211 */ /* 0x084fe400078208ff */
[-C--:B------:R-:W-:Y:S02]  /*1ed60*/  @!P5 LEA R12, P2, R219, R4.reuse, 0x1 ;  /* 0x00000004db0cd211 */ /* 0x080fe400078408ff */
[C---:B------:R-:W-:Y:S02]  /*1ed70*/  @!P6 LEA R4, P3, R220.reuse, R4, 0x1 ;  /* 0x00000004dc04e211 */ /* 0x040fe400078608ff */
[-C--:B0-----:R-:W-:Y:S02]  /*1ed80*/  @!P4 LEA.HI.X R9, R217, R0.reuse, R24, 0x1, P1 ;  /* 0x00000000d909c211 */ /* 0x081fe400008f0c18 */
[-C--:B------:R-:W-:Y:S02]  /*1ed90*/  @!P5 LEA.HI.X R13, R219, R0.reuse, R20, 0x1, P2 ;  /* 0x00000000db0dd211 */ /* 0x080fe400010f0c14 */
[----:B------:R-:W-:Y:S01]  /*1eda0*/  @!P6 LEA.HI.X R5, R220, R0, R15, 0x1, P3 ;  /* 0x00000000dc05e211 */ /* 0x000fe200018f0c0f */
[----:B------:R4:W-:Y:S04]  /*1edb0*/  @!P4 ST.E.128 desc[UR60][R8.64], RZ ;  /* 0x000000ff0800c985 */ /* 0x0009e8000c101d3c */
[----:B------:R4:W-:Y:S04]  /*1edc0*/  @!P5 ST.E.128 desc[UR60][R12.64], RZ ;  /* 0x000000ff0c00d985 */ /* 0x0009e8000c101d3c */
[----:B------:R4:W-:Y:S02]  /*1edd0*/  @!P6 ST.E.128 desc[UR60][R4.64], RZ ;  /* 0x000000ff0400e985 */ /* 0x0009e4000c101d3c */
.L_x_826:
[----:B------:R-:W-:Y:S05]  /*1ede0*/  BSYNC B1 ;  /* 0x0000000000017941 */ /* 0x000fea0003800000 */
.L_x_825:
[----:B0-----:R0:W0:Y:S01]  /*1edf0*/  SHFL.IDX PT, R0, R3, 0x2, 0x181f ;  /* 0x00581f0003007f89 */ /* 0x00102200000e0000 */
[----:B------:R-:W-:Y:S03]  /*1ee00*/  BSSY B1, `(.L_x_827) ;  /* 0x0000010000017945 */ /* 0x000fe60003800000 */
[----:B--2-4-:R2:W4:Y:S01]  /*1ee10*/  SHFL.IDX PT, R4, R6, 0x2, 0x181f ;  /* 0x00581f0006047f89 */ /* 0x01452200000e0000 */
[----:B------:R-:W-:Y:S05]  /*1ee20*/  @P0 BRA `(.L_x_828) ;  /* 0x0000000000340947 */ /* 0x000fea0003800000 */
[----:B------:R-:W-:Y:S02]  /*1ee30*/  ULDC UR4, c[0x0][0xac8] ;  /* 0x0002b20000047ab9 */ /* 0x000fe40000000800 */
[----:B------:R-:W-:Y:S02]  /*1ee40*/  ISETP.GE.AND P3, PT, R217, UR4, PT ;  /* 0x00000004d9007c0c */ /* 0x000fe4000bf66270 */
[----:B------:R-:W-:Y:S02]  /*1ee50*/  ISETP.GE.AND P4, PT, R219, UR4, PT ;  /* 0x00000004db007c0c */ /* 0x000fe4000bf86270 */
[----:B------:R-:W-:-:S09]  /*1ee60*/  ISETP.GE.AND P5, PT, R220, UR4, PT ;  /* 0x00000004dc007c0c */ /* 0x000fd2000bfa6270 */
[-C--:B----4-:R-:W-:Y:S02]  /*1ee70*/  @!P3 LEA R8, P0, R217, R4.reuse, 0x1 ;  /* 0x00000004d908b211 */ /* 0x090fe400078008ff */
        /* <DEDUP_REMOVED lines=8> */
.L_x_828:
[----:B------:R-:W-:Y:S05]  /*1ef00*/  BSYNC B1 ;  /* 0x0000000000017941 */ /* 0x000fea0003800000 */
.L_x_827:
[----:B0-----:R-:W-:Y:S01]  /*1ef10*/  IADD3 R0, R10, 0x60, RZ ;  /* 0x000000600a007810 */ /* 0x001fe20007ffe0ff */
[----:B------:R0:W0:Y:S03]  /*1ef20*/  SHFL.IDX PT, R8, R3, 0x3, 0x181f ;  /* 0x00781f0003087f89 */ /* 0x00002600000e0000 */
[----:B------:R-:W-:Y:S01]  /*1ef30*/  ISETP.GE.AND P0, PT, R0, R21, PT ;  /* 0x000000150000720c */ /* 0x000fe20003f06270 */
[----:B----4-:R4:W0:-:S12]  /*1ef40*/  SHFL.IDX PT, R4, R6, 0x3, 0x181f ;  /* 0x00781f0006047f89 */ /* 0x01081800000e0000 */
[----:B----4-:R-:W-:Y:S05]  /*1ef50*/  @P0 BRA `(.L_x_819) ;  /* 0x0000000000340947 */ /* 0x010fea0003800000 */
[----:B------:R-:W-:Y:S02]  /*1ef60*/  ULDC UR4, c[0x0][0xac8] ;  /* 0x0002b20000047ab9 */ /* 0x000fe40000000800 */
[----:B------:R-:W-:Y:S02]  /*1ef70*/  ISETP.GE.AND P3, PT, R217, UR4, PT ;  /* 0x00000004d9007c0c */ /* 0x000fe4000bf66270 */
[----:B------:R-:W-:Y:S02]  /*1ef80*/  ISETP.GE.AND P4, PT, R219, UR4, PT ;  /* 0x00000004db007c0c */ /* 0x000fe4000bf86270 */
[----:B------:R-:W-:-:S09]  /*1ef90*/  ISETP.GE.AND P5, PT, R220, UR4, PT ;  /* 0x00000004dc007c0c */ /* 0x000fd2000bfa6270 */
[-C--:B0-23--:R-:W-:Y:S02]  /*1efa0*/  @!P3 LEA R6, P0, R217, R4.reuse, 0x1 ;  /* 0x00000004d906b211 */ /* 0x08dfe400078008ff */
[-C--:B------:R-:W-:Y:S02]  /*1efb0*/  @!P4 LEA R10, P1, R219, R4.reuse, 0x1 ;  /* 0x00000004db0ac211 */ /* 0x080fe400078208ff */
[C---:B------:R-:W-:Y:S02]  /*1efc0*/  @!P5 LEA R4, P2, R220.reuse, R4, 0x1 ;  /* 0x00000004dc04d211 */ /* 0x040fe400078408ff */
[-C--:B------:R-:W-:Y:S02]  /*1efd0*/  @!P3 LEA.HI.X R7, R217, R8.reuse, R24, 0x1, P0 ;  /* 0x00000008d907b211 */ /* 0x080fe400000f0c18 */
[-C--:B------:R-:W-:Y:S02]  /*1efe0*/  @!P4 LEA.HI.X R11, R219, R8.reuse, R20, 0x1, P1 ;  /* 0x00000008db0bc211 */ /* 0x080fe400008f0c14 */
[----:B------:R-:W-:Y:S01]  /*1eff0*/  @!P5 LEA.HI.X R5, R220, R8, R15, 0x1, P2 ;  /* 0x00000008dc05d211 */ /* 0x000fe200010f0c0f */
[----:B------:R0:W-:Y:S04]  /*1f000*/  @!P3 ST.E.128 desc[UR60][R6.64], RZ ;  /* 0x000000ff0600b985 */ /* 0x0001e8000c101d3c */
[----:B------:R0:W-:Y:S04]  /*1f010*/  @!P4 ST.E.128 desc[UR60][R10.64], RZ ;  /* 0x000000ff0a00c985 */ /* 0x0001e8000c101d3c */
[----:B------:R0:W-:Y:S02]  /*1f020*/  @!P5 ST.E.128 desc[UR60][R4.64], RZ ;  /* 0x000000ff0400d985 */ /* 0x0001e4000c101d3c */
.L_x_819:
[----:B------:R-:W-:Y:S05]  /*1f030*/  BSYNC B0 ;  /* 0x0000000000007941 */ /* 0x000fea0003800000 */
.L_x_810:
[----:B------:R-:W-:Y:S02]  /*1f040*/  ULDC UR4, c[0x0][0xc3c] ;  /* 0x00030f0000047ab9 */ /* 0x000fe40000000800 */
[----:B-1----:R-:W-:-:S13]  /*1f050*/  ISETP.GE.AND P0, PT, R139, UR4, PT ;  /* 0x000000048b007c0c */ /* 0x002fda000bf06270 */
[----:B------:R-:W-:Y:S05]  /*1f060*/  @!P0 BRA `(.L_x_829) ;  /* 0xfffffe24000c8947 */ /* 0x000fea000383ffff */
[----:B------:R-:W-:Y:S05]  /*1f070*/  BRA `(.L_x_624) ;  /* 0x0000007c00287947 */ /* 0x000fea0003800000 */
.L_x_622:
[----:B------:R-:W-:-:S08]  /*1f080*/  NOP ;  /* 0x0000000000007918 */ /* 0x000fd00000000000 */
[----:B0-----:R-:W0:-:S00]  /*1f090*/  USETMAXREG.DEALLOC.CTAPOOL 0x18 ;  /* 0x00000018000079c8 */ /* 0x001e0000080e0500 */
[----:B0-----:R-:W2:Y:S01]  /*1f0a0*/  LDL.LU R3, [R1+0x10] ;  /* 0x0000100001037983 */ /* 0x001ea20000300800 */
[----:B------:R-:W-:Y:S01]  /*1f0b0*/  LOP3.LUT R2, R2, 0x3, RZ, 0xc0, !PT ;  /* 0x0000000302027812 */ /* 0x000fe200078ec0ff */
[----:B------:R-:W-:-:S05]  /*1f0c0*/  IMAD.MOV.U32 R4, RZ, RZ, RZ ;  /* 0x000000ffff047224 */ /* 0x000fca00078e00ff */
[----:B------:R-:W0:Y:S02]  /*1f0d0*/  SHFL.IDX PT, R2, R2, RZ, 0x1f ;  /* 0x00001fff02027589 */ /* 0x000e2400000e0000 */
[----:B0-----:R-:W-:Y:S02]  /*1f0e0*/  ISETP.NE.AND P0, PT, R2, RZ, PT ;  /* 0x000000ff0200720c */ /* 0x001fe40003f05270 */
[----:B--2---:R-:W-:-:S11]  /*1f0f0*/  LOP3.LUT R3, R3, 0xfffffffd, RZ, 0xc0, !PT ;  /* 0xfffffffd03037812 */ /* 0x004fd600078ec0ff */
[----:B------:R-:W-:-:S05]  /*1f100*/  @P0 LOP3.LUT R3, R3, 0x2, RZ, 0xfc, !PT ;  /* 0x0000000203030812 */ /* 0x000fca00078efcff */
[----:B------:R0:W-:Y:S01]  /*1f110*/  STL [R1+0x10], R3 ;  /* 0x0000100301007387 */ /* 0x0001e20000100800 */
        /* <DEDUP_REMOVED lines=8> */
.L_x_830:
[----:B------:R-:W-:Y:S01]  /*1f1a0*/  LOP3.LUT R5, R0, 0x1f, RZ, 0xc0, !PT ;  /* 0x0000001f00057812 */ /* 0x000fe200078ec0ff */
[----:B------:R-:W-:Y:S01]  /*1f1b0*/  ULDC UR4, c[0x0][0xc3c] ;  /* 0x00030f0000047ab9 */ /* 0x000fe20000000800 */
[----:B------:R-:W1:Y:S01]  /*1f1c0*/  S2UR UR6, SR_CTAID.X ;  /* 0x00000000000679c3 */ /* 0x000e620000002500 */
[----:B------:R-:W-:Y:S01]  /*1f1d0*/  ULDC UR5, c[0x0][0xc38] ;  /* 0x00030e0000057ab9 */ /* 0x000fe20000000800 */
[----:B------:R-:W-:-:S04]  /*1f1e0*/  ISETP.NE.AND P0, PT, R5, 0x1f, PT ;  /* 0x0000001f0500780c */ /* 0x000fc80003f05270 */
[----:B------:R-:W-:-:S13]  /*1f1f0*/  ISETP.GE.OR P1, PT, R5, UR4, !P0 ;  /* 0x0000000405007c0c */ /* 0x000fda000c726670 */
[----:B0-----:R-:W0:Y:S02]  /*1f200*/  @!P1 LDC.64 R2, c[0x0][0xc80] ;  /* 0x00032000ff029b82 */ /* 0x001e240000000a00 */
        /* <DEDUP_REMOVED lines=24> */
[----:B------:R-:W0:Y:S02]  /*1f390*/  SHFL.IDX PT, R6, R2, 0x1f, 0x1f ;  /* 0x03e01f0002067f89 */ /* 0x000e2400000e0000 */
[----:B0-----:R-:W-:-:S04]  /*1f3a0*/  IMAD R6, R6, UR5, RZ ;  /* 0x0000000506067c24 */ /* 0x001fc8000f8e02ff */
[----:B------:R-:W-:Y:S01]  /*1f3b0*/  IMAD.MOV.U32 R3, RZ, RZ, R6 ;  /* 0x000000ffff037224 */ /* 0x000fe200078e0006 */
[----:B-1----:R-:W-:-:S13]  /*1f3c0*/  ISETP.GT.AND P6, PT, R6, UR6, PT ;  /* 0x0000000606007c0c */ /* 0x002fda000bfc4270 */
[----:B------:R-:W-:Y:S05]  /*1f3d0*/  @P6 BRA `(.L_x_832) ;  /* 0x00000000009c6947 */ /* 0x000fea0003800000 */
[----:B------:R-:W0:Y:S01]  /*1f3e0*/  LDC R7, c[0x0][0xc3c] ;  /* 0x00030f00ff077b82 */ /* 0x000e220000000800 */
[----:B------:R-:W-:Y:S01]  /*1f3f0*/  MOV R6, R3 ;  /* 0x0000000300067202 */ /* 0x000fe20000000f00 */
[----:B------:R-:W-:Y:S01]  /*1f400*/  UMOV UR4, URZ ;  /* 0x0000003f00047c82 */ /* 0x000fe20008000000 */
[----:B------:R-:W-:Y:S01]  /*1f410*/  ULDC UR7, c[0x0][0xc3c] ;  /* 0x00030f0000077ab9 */ /* 0x000fe20000000800 */
[----:B------:R-:W-:-:S05]  /*1f420*/  ULDC UR5, c[0x0][0xc38] ;  /* 0x00030e0000057ab9 */ /* 0x000fca0000000800 */
.L_x_836:
[----:B------:R-:W-:Y:S01]  /*1f430*/  UIADD3 UR4, UR4, 0x1f, URZ ;  /* 0x0000001f04047890 */ /* 0x000fe2000fffe03f */
[----:B------:R-:W-:-:S05]  /*1f440*/  IMAD.U32 R19, RZ, RZ, UR7 ;  /* 0x00000007ff137e24 */ /* 0x000fca000f8e00ff */
[----:B0-----:R-:W-:-:S13]  /*1f450*/  ISETP.LE.AND P6, PT, R7, UR4, PT ;  /* 0x0000000407007c0c */ /* 0x001fda000bfc3270 */
[----:B------:R-:W-:Y:S05]  /*1f460*/  @P6 BRA `(.L_x_833) ;  /* 0x00000004001c6947 */ /* 0x000fea0003800000 */
[----:B------:R-:W-:Y:S01]  /*1f470*/  VIADD R8, R5, UR4 ;  /* 0x0000000405087c36 */ /* 0x000fe20008000000 */
[----:B------:R-:W-:Y:S01]  /*1f480*/  BSSY B0, `(.L_x_834) ;  /* 0x0000007000007945 */ /* 0x000fe20003800000 */
[----:B------:R-:W-:-:S03]  /*1f490*/  MOV R4, RZ ;  /* 0x000000ff00047202 */ /* 0x000fc60000000f00 */
[----:B------:R-:W-:-:S13]  /*1f4a0*/  ISETP.GE.OR P6, PT, R8, R7, !P0 ;  /* 0x000000070800720c */ /* 0x000fda00047c6670 */
[----:B------:R-:W-:Y:S05]  /*1f4b0*/  @P6 BRA `(.L_x_835) ;  /* 0x00000000000c6947 */ /* 0x000fea0003800000 */
[----:B------:R-:W0:Y:S02]  /*1f4c0*/  LDC.64 R2, c[0x0][0xc80] ;  /* 0x00032000ff027b82 */ /* 0x000e240000000a00 */
[----:B0-----:R-:W-:-:S05]  /*1f4d0*/  IMAD.WIDE R2, R8, 0x4, R2 ;  /* 0x0000000408027825 */ /* 0x001fca00078e0202 */
[----:B------:R0:W5:Y:S02]  /*1f4e0*/  LDG.E R4, desc[UR60][R2.64] ;  /* 0x0000003c02047981 */ /* 0x000164000c1e1900 */
.L_x_835:
[----:B------:R-:W-:Y:S05]  /*1f4f0*/  BSYNC B0 ;  /* 0x0000000000007941 */ /* 0x000fea0003800000 */
.L_x_834:
        /* <DEDUP_REMOVED lines=16> */
[----:B0-----:R-:W-:-:S05]  /*1f600*/  IMAD R3, R3, UR5, RZ ;  /* 0x0000000503037c24 */ /* 0x001fca000f8e02ff */
[----:B------:R-:W-:-:S04]  /*1f610*/  IADD3 R6, R3, R6, RZ ;  /* 0x0000000603067210 */ /* 0x000fc80007ffe0ff */
[----:B------:R-:W-:-:S13]  /*1f620*/  ISETP.GT.AND P6, PT, R6, UR6, PT ;  /* 0x0000000606007c0c */ /* 0x000fda000bfc4270 */
[----:B------:R-:W-:Y:S05]  /*1f630*/  @!P6 BRA `(.L_x_836) ;  /* 0xfffffffc007ce947 */ /* 0x000fea000383ffff */
[----:B------:R-:W-:-:S07]  /*1f640*/  IMAD.MOV.U32 R2, RZ, RZ, R11 ;  /* 0x000000ffff027224 */ /* 0x000fce00078e000b */
.L_x_832:
        /* <DEDUP_REMOVED lines=10> */
[----:B0-----:R-:W-:-:S06]  /*1f6f0*/  IADD3 R3, R9, 0xffffffe, RZ ;  /* 0x0ffffffe09037810 */ /* 0x001fcc0007ffe0ff */
[----:B------:R-:W0:Y:S02]  /*1f700*/  F2I.FTZ.U32.TRUNC.NTZ R3, R3 ;  /* 0x0000000300037305 */ /* 0x000e24000021f000 */
[----:B0-----:R-:W-:Y:S01]  /*1f710*/  IMAD.MOV R11, RZ, RZ, -R3 ;  /* 0x000000ffff0b7224 */ /* 0x001fe200078e0a03 */
[----:B------:R-:W-:Y:S06]  /*1f720*/  @!P0 BRA `(.L_x_837) ;  /* 0x0000000000088947 */ /* 0x000fec0003800000 */
[----:B------:R-:W-:-:S05]  /*1f730*/  VIADD R9, R19, 0xffffffff ;  /* 0xffffffff13097836 */ /* 0x000fca0000000000 */
[----:B------:R0:W1:Y:S02]  /*1f740*/  SHFL.IDX PT, R16, R2, R9, 0x1f ;  /* 0x00001f0902107589 */ /* 0x00006400000e0000 */
.L_x_837:
[----:B-1----:R-:W-:Y:S01]  /*1f750*/  IMAD R16, R16, UR5, R7 ;  /* 0x0000000510107c24 */ /* 0x002fe2000f8e0207 */
[----:B0-----:R-:W-:Y:S01]  /*1f760*/  MOV R2, RZ ;  /* 0x000000ff00027202 */ /* 0x001fe20000000f00 */
[----:B------:R-:W-:Y:S02]  /*1f770*/  IMAD R7, R11, R6, RZ ;  /* 0x000000060b077224 */ /* 0x000fe400078e02ff */
[----:B------:R-:W-:Y:S01]  /*1f780*/  VIADD R19, R19, UR4 ;  /* 0x0000000413137c36 */ /* 0x000fe20008000000 */
[----:B------:R-:W-:Y:S01]  /*1f790*/  IADD3 R17, -R16, UR6, RZ ;  /* 0x0000000610117c10 */ /* 0x000fe2000fffe1ff */
[----:B------:R-:W-:Y:S01]  /*1f7a0*/  IMAD.HI.U32 R2, R3, R7, R2 ;  /* 0x0000000703027227 */ /* 0x000fe200078e0002 */
[----:B------:R-:W-:Y:S02]  /*1f7b0*/  IABS R7, R4 ;  /* 0x0000000400077213 */ /* 0x000fe40000000000 */
[----:B------:R-:W-:-:S03]  /*1f7c0*/  IABS R3, R17 ;  /* 0x0000001100037213 */ /* 0x000fc60000000000 */
[----:B------:R-:W-:Y:S02]  /*1f7d0*/  IMAD.MOV R7, RZ, RZ, -R7 ;  /* 0x000000ffff077224 */ /* 0x000fe400078e0a07 */
[----:B------:R-:W-:-:S04]  /*1f7e0*/  IMAD.HI.U32 R2, R2, R3, RZ ;  /* 0x0000000302027227 */ /* 0x000fc800078e00ff */
[----:B------:R-:W-:-:S05]  /*1f7f0*/  IMAD R3, R2, R7, R3 ;  /* 0x0000000702037224 */ /* 0x000fca00078e0203 */
[----:B------:R-:W-:-:S13]  /*1f800*/  ISETP.GT.U32.AND P1, PT, R6, R3, PT ;  /* 0x000000030600720c */ /* 0x000fda0003f24070 */
[----:B------:R-:W-:Y:S01]  /*1f810*/  @!P1 IMAD.IADD R3, R3, 0x1, -R6 ;  /* 0x0000000103039824 */ /* 0x000fe200078e0a06 */
[----:B------:R-:W-:Y:S02]  /*1f820*/  @!P1 IADD3 R2, R2, 0x1, RZ ;  /* 0x0000000102029810 */ /* 0x000fe40007ffe0ff */
[----:B------:R-:W-:Y:S02]  /*1f830*/  ISETP.NE.AND P1, PT, R4, RZ, PT ;  /* 0x000000ff0400720c */ /* 0x000fe40003f25270 */
[----:B------:R-:W-:Y:S02]  /*1f840*/  ISETP.GE.U32.AND P0, PT, R3, R6, PT ;  /* 0x000000060300720c */ /* 0x000fe40003f06070 */
[----:B------:R-:W-:-:S04]  /*1f850*/  LOP3.LUT R3, R17, R4, RZ, 0x3c, !PT ;  /* 0x0000000411037212 */ /* 0x000fc800078e3cff */
[----:B------:R-:W-:-:S07]  /*1f860*/  ISETP.GE.AND P2, PT, R3, RZ, PT ;  /* 0x000000ff0300720c */ /* 0x000fce0003f46270 */
[----:B------:R-:W-:-:S06]  /*1f870*/  @P0 VIADD R2, R2, 0x1 ;  /* 0x0000000102020836 */ /* 0x000fcc0000000000 */
[----:B------:R-:W-:Y:S01]  /*1f880*/  @!P2 IMAD.MOV R2, RZ, RZ, -R2 ;  /* 0x000000ffff02a224 */ /* 0x000fe200078e0a02 */
[----:B------:R-:W-:-:S04]  /*1f890*/  @!P1 LOP3.LUT R2, RZ, R4, RZ, 0x33, !PT ;  /* 0x00000004ff029212 */ /* 0x000fc800078e33ff */
[----:B------:R-:W-:Y:S01]  /*1f8a0*/  IADD3 R3, -R2, RZ, RZ ;  /* 0x000000ff02037210 */ /* 0x000fe20007ffe1ff */
[----:B------:R-:W-:-:S04]  /*1f8b0*/  IMAD.MOV.U32 R18, RZ, RZ, R2 ;  /* 0x000000ffff127224 */ /* 0x000fc800078e0002 */
[----:B------:R-:W-:Y:S01]  /*1f8c0*/  IMAD R17, R4, R3, R17 ;  /* 0x0000000304117224 */ /* 0x000fe200078e0211 */
[----:B------:R-:W-:Y:S06]  /*1f8d0*/  BRA `(.L_x_838) ;  /* 0x00000000000c7947 */ /* 0x000fec0003800000 */
.L_x_833:
[----:B------:R-:W-:Y:S01]  /*1f8e0*/  MOV R17, RZ ;  /* 0x000000ff00117202 */ /* 0x000fe20000000f00 */
[----:B------:R-:W-:Y:S02]  /*1f8f0*/  IMAD.U32 R16, RZ, RZ, UR6 ;  /* 0x00000006ff107e24 */ /* 0x000fe4000f8e00ff */
[----:B------:R-:W-:-:S07]  /*1f900*/  IMAD.MOV.U32 R18, RZ, RZ, RZ ;  /* 0x000000ffff127224 */ /* 0x000fce00078e00ff */
.L_x_838:
[----:B------:R-:W-:-:S13]  /*1f910*/  ISETP.NE.AND P0, PT, R5, RZ, PT ;  /* 0x000000ff0500720c */ /* 0x000fda0003f05270 */
[----:B------:R-:W0:Y:S01]  /*1f920*/  @!P0 S2R R3, SR_CgaCtaId ;  /* 0x0000000000038919 */ /* 0x000e220000008800 */
[----:B------:R-:W-:-:S04]  /*1f930*/  @!P0 MOV R2, 0x400 ;  /* 0x0000040000028802 */ /* 0x000fc80000000f00 */
[----:B0-----:R-:W-:-:S05]  /*1f940*/  @!P0 LEA R2, R3, R2, 0x18 ;  /* 0x0000000203028211 */ /* 0x001fca00078ec0ff */
[----:B------:R2:W-:Y:S01]  /*1f950*/  @!P0 STS.128 [R2+0x368d0], R16 ;  /* 0x0368d01002008388 */ /* 0x0005e20000000c00 */
[----:B------:R-:W-:Y:S06]  /*1f960*/  BAR.ARV 0x5, 0x180 ;  /* 0x0146000000007b1d */ /* 0x000fec0000002000 */
.L_x_831:
[----:B--2---:R-:W-:Y:S01]  /*1f970*/  MOV R2, 0x1 ;  /* 0x0000000100027802 */ /* 0x004fe20000000f00 */
[----:B------:R2:W-:Y:S01]  /*1f980*/  STL [R1+0x54], RZ ;  /* 0x000054ff01007387 */ /* 0x0005e20000100800 */
[----:B------:R-:W-:Y:S02]  /*1f990*/  ULDC UR4, c[0x0][0xc3c] ;  /* 0x00030f0000047ab9 */ /* 0x000fe40000000800 */
[----:B-1----:R-:W-:Y:S01]  /*1f9a0*/  ISETP.GE.AND P0, PT, R19, UR4, PT ;  /* 0x0000000413007c0c */ /* 0x002fe2000bf06270 */
[----:B------:R2:W-:Y:S04]  /*1f9b0*/  STL [R1+0x14], R2 ;  /* 0x0000140201007387 */ /* 0x0005e80000100800 */
[----:B------:R2:W-:Y:S08]  /*1f9c0*/  STL [R1+0x8], RZ ;  /* 0x000008ff01007387 */ /* 0x0005f00000100800 */
[----:B--2---:R-:W-:Y:S05]  /*1f9d0*/  @P0 BRA `(.L_x_839) ;  /* 0x0000006c00e00947 */ /* 0x004fea0003800000 */
[----:B------:R-:W1:Y:S01]  /*1f9e0*/  S2UR UR5, SR_CgaCtaId ;  /* 0x00000000000579c3 */ /* 0x000e620000008800 */
[C---:B------:R-:W-:Y:S01]  /*1f9f0*/  IMAD.SHL.U32 R2, R0.reuse, 0x8, RZ ;  /* 0x0000000800027824 */ /* 0x040fe200078e00ff */
[----:B------:R-:W-:Y:S01]  /*1fa00*/  LOP3.LUT R5, R0, 0x7f, RZ, 0xc0, !PT ;  /* 0x0000007f00057812 */ /* 0x000fe200078ec0ff */
[----:B------:R-:W-:Y:S01]  /*1fa10*/  UMOV UR4, 0x400 ;  /* 0x0000040000047882 */ /* 0x000fe20000000000 */
[----:B------:R-:W-:Y:S01]  /*1fa20*/  BSSY B8, `(.L_x_839) ;  /* 0x00006f3000087945 */ /* 0x000fe20003800000 */
[----:B------:R-:W-:Y:S01]  /*1fa30*/  ULDC.64 UR36, c[0x0][0x198] ;  /* 0x0000660000247ab9 */ /* 0x000fe20000000a00 */
[C---:B0-----:R-:W-:Y:S01]  /*1fa40*/  LOP3.LUT R3, R2.reuse, 0x1f8, RZ, 0xc0, !PT ;  /* 0x000001f802037812 */ /* 0x041fe200078ec0ff */
[----:B------:R-:W-:Y:S01]  /*1fa50*/  ULDC UR38, c[0x0][0xc] ;  /* 0x0000030000267ab9 */ /* 0x000fe20000000800 */
[----:B------:R-:W-:Y:S02]  /*1fa60*/  LOP3.LUT R2, R2, 0x38, RZ, 0xc0, !PT ;  /* 0x0000003802027812 */ /* 0x000fe400078ec0ff */
[----:B------:R-:W-:Y:S01]  /*1fa70*/  LOP3.LUT R4, R3, 0x38, R0, 0x78, !PT ;  /* 0x0000003803047812 */ /* 0x000fe200078e7800 */
[----:B------:R-:W-:Y:S01]  /*1fa80*/  IMAD.SHL.U32 R3, R5, 0x8, RZ ;  /* 0x0000000805037824 */ /* 0x000fe200078e00ff */
[----:B------:R-:W-:-:S02]  /*1fa90*/  SHF.L.U32 R0, R0, 0x4, RZ ;  /* 0x0000000400007819 */ /* 0x000fc400000006ff */
[----:B------:R-:W-:Y:S02]  /*1faa0*/  SHF.R.U32.HI R5, RZ, 0x3, R5 ;  /* 0x00000003ff057819 */ /* 0x000fe40000011605 */
[----:B------:R-:W-:Y:S02]  /*1fab0*/  LOP3.LUT R3, R4, 0x200, R3, 0xf8, !PT ;  /* 0x0000020004037812 */ /* 0x000fe400078ef803 */
[----:B------:R-:W-:Y:S02]  /*1fac0*/  LOP3.LUT R0, R5, 0x70, R0, 0xf8, !PT ;  /* 0x0000007005007812 */ /* 0x000fe400078ef800 */
[----:B------:R-:W-:Y:S01]  /*1fad0*/  MOV R0, 0x1 ;  /* 0x0000000100007802 */ /* 0x000fe20000000f00 */
[----:B-1----:R-:W-:-:S06]  /*1fae0*/  ULEA UR4, UR5, UR4, 0x18 ;  /* 0x0000000405047291 */ /* 0x002fcc000f8ec03f */
[----:B------:R-:W-:-:S04]  /*1faf0*/  IMAD.U32 R4, RZ, RZ, UR4 ;  /* 0x00000004ff047e24 */ /* 0x000fc8000f8e00ff */
[----:B------:R-:W-:Y:S01]  /*1fb00*/  IMAD R3, R3, 0x2, R4 ;  /* 0x0000000203037824 */ /* 0x000fe200078e0204 */
[----:B------:R-:W-:Y:S04]  /*1fb10*/  STL [R1+0x4], R4 ;  /* 0x0000040401007387 */ /* 0x000fe80000100800 */
[----:B------:R0:W-:Y:S04]  /*1fb20*/  STL [R1+0x2c], R3 ;  /* 0x00002c0301007387 */ /* 0x0001e80000100800 */
[----:B------:R-:W-:Y:S04]  /*1fb30*/  STL [R1+0x8], RZ ;  /* 0x000008ff01007387 */ /* 0x000fe80000100800 */
[----:B------:R-:W-:Y:S01]  /*1fb40*/  STL [R1+0x14], R0 ;  /* 0x0000140001007387 */ /* 0x000fe20000100800 */
[----:B0-----:R-:W-:-:S03]  /*1fb50*/  LOP3.LUT R3, R2, 0x40, RZ, 0xfc, !PT ;  /* 0x0000004002037812 */ /* 0x001fc600078efcff */
[----:B------:R-:W-:Y:S04]  /*1fb60*/  STL [R1+0x20], RZ ;  /* 0x000020ff01007387 */ /* 0x000fe80000100800 */
[----:B------:R0:W-:Y:S04]  /*1fb70*/  STL [R1+0x24], R0 ;  /* 0x0000240001007387 */ /* 0x0001e80000100800 */
[----:B------:R1:W-:Y:S01]  /*1fb80*/  STL [R1+0x54], RZ ;  /* 0x000054ff01007387 */ /* 0x0003e20000100800 */
[----:B0-----:R-:W-:-:S07]  /*1fb90*/  LOP3.LUT R0, R2, 0x80, RZ, 0xfc, !PT ;  /* 0x0000008002007812 */ /* 0x001fce00078efcff */
.L_x_985:
[----:B0--3--:R-:W0:Y:S02]  /*1fba0*/  LDC.64 R2, c[0x0][0xc88] ;  /* 0x00032200ff027b82 */ /* 0x009e240000000a00 */
[----:B0-----:R-:W-:-:S05]  /*1fbb0*/  IMAD.WIDE R2, R19, 0x4, R2 ;  /* 0x0000000413027825 */ /* 0x001fca00078e0202 */
[----:B------:R-:W2:Y:S01]  /*1fbc0*/  LDG.E R15, desc[UR60][R2.64] ;  /* 0x0000003c020f7981 */ /* 0x000ea2000c1e1900 */
[----:B------:R-:W-:Y:S05]  /*1fbd0*/  YIELD ;  /* 0x0000000000007946 */ /* 0x000fea0003800000 */
[----:B------:R-:W-:Y:S01]  /*1fbe0*/  ULDC.64 UR4, c[0x0][0xa28] ;  /* 0x00028a0000047ab9 */ /* 0x000fe20000000a00 */
[----:B------:R-:W-:Y:S01]  /*1fbf0*/  IMAD.MOV.U32 R0, RZ, RZ, RZ ;  /* 0x000000ffff007224 */ /* 0x000fe200078e00ff */
[----:B------:R-:W-:Y:S01]  /*1fc00*/  ISETP.NE.U32.AND P0, PT, RZ, UR4, PT ;  /* 0x00000004ff007c0c */ /* 0x000fe2000bf05070 */
[----:B------:R-:W-:Y:S01]  /*1fc10*/  ULDC.64 UR10, c[0x0][0xa18] ;  /* 0x00028600000a7ab9 */ /* 0x000fe20000000a00 */
[----:B----45:R-:W-:Y:S01]  /*1fc20*/  MOV R8, RZ ;  /* 0x000000ff00087202 */ /* 0x030fe20000000f00 */
[----:B------:R-:W-:Y:S01]  /*1fc30*/  ULDC.64 UR8, c[0x0][0xa10] ;  /* 0x0002840000087ab9 */ /* 0x000fe20000000a00 */
[----:B------:R-:W-:Y:S01]  /*1fc40*/  ISETP.NE.AND.EX P0, PT, RZ, UR5, PT, P0 ;  /* 0x00000005ff007c0c */ /* 0x000fe2000bf05300 */
[----:B------:R-:W-:Y:S01]  /*1fc50*/  ULDC.64 UR6, c[0x0][0xa08] ;  /* 0x0002820000067ab9 */ /* 0x000fe20000000a00 */
        /* <DEDUP_REMOVED lines=9> */
[----:B------:R2:W5:Y:S01]  /*1fcf0*/  @P0 LDG.E R0, desc[UR60][R2.64] ;  /* 0x0000003c02000981 */ /* 0x000562000c1e1900 */
[----:B------:R-:W-:Y:S02]  /*1fd00*/  ISETP.NE.AND.EX P2, PT, RZ, UR5, PT, P2 ;  /* 0x00000005ff007c0c */ /* 0x000fe4000bf45320 */
[----:B------:R-:W-:Y:S02]  /*1fd10*/  CS2R R10, SRZ ;  /* 0x00000000000a7805 */ /* 0x000fe4000001ff00 */
[----:B------:R-:W-:Y:S01]  /*1fd20*/  ISETP.NE.U32.AND P3, PT, RZ, UR10, PT ;  /* 0x0000000aff007c0c */ /* 0x000fe2000bf65070 */
[----:B------:R-:W-:Y:S01]  /*1fd30*/  STL [R1], R14 ;  /* 0x0000000e01007387 */ /* 0x000fe20000100800 */
[----:B------:R-:W-:Y:S02]  /*1fd40*/  ISETP.NE.U32.AND P0, PT, RZ, UR6, PT ;  /* 0x00000006ff007c0c */ /* 0x000fe4000bf05070 */
[----:B------:R-:W-:Y:S01]  /*1fd50*/  ISETP.NE.AND.EX P3, PT, RZ, UR11, PT, P3 ;  /* 0x0000000bff007c0c */ /* 0x000fe2000bf65330 */
[----:B------:R-:W-:Y:S01]  /*1fd60*/  STL [R1+0x28], R13 ;  /* 0x0000280d01007387 */ /* 0x000fe20000100800 */
[----:B------:R-:W-:-:S02]  /*1fd70*/  ISETP.NE.U32.AND P1, PT, RZ, UR8, PT ;  /* 0x00000008ff007c0c */ /* 0x000fc4000bf25070 */
[C---:B--2---:R-:W-:Y:S02]  /*1fd80*/  IADD3 R2, P4, R14.reuse, UR4, RZ ;  /* 0x000000040e027c10 */ /* 0x044fe4000ff9e0ff */
[----:B------:R-:W-:Y:S02]  /*1fd90*/  ISETP.NE.AND.EX P0, PT, RZ, UR7, PT, P0 ;  /* 0x00000007ff007c0c */ /* 0x000fe4000bf05300 */
[C---:B------:R-:W-:Y:S02]  /*1fda0*/  IADD3.X R3, R13.reuse, UR5, RZ, P4, !PT ;  /* 0x000000050d037c10 */ /* 0x040fe4000a7fe4ff */
[C---:B0-----:R-:W-:Y:S02]  /*1fdb0*/  IADD3 R4, P4, R14.reuse, UR8, RZ ;  /* 0x000000080e047c10 */ /* 0x041fe4000ff9e0ff */
[----:B------:R-:W-:Y:S01]  /*1fdc0*/  ISETP.NE.AND.EX P1, PT, RZ, UR9, PT, P1 ;  /* 0x00000009ff007c0c */ /* 0x000fe2000bf25310 */
[----:B------:R-:W2:Y:S01]  /*1fdd0*/  @P2 LDG.E R8, desc[UR60][R2.64] ;  /* 0x0000003c02082981 */ /* 0x000ea2000c1e1900 */
[----:B------:R-:W-:Y:S01]  /*1fde0*/  IADD3.X R5, R13, UR9, RZ, P4, !PT ;  /* 0x000000090d057c10 */ /* 0x000fe2000a7fe4ff */
[----:B------:R-:W-:Y:S01]  /*1fdf0*/  ULDC UR4, c[0x0][0x288] ;  /* 0x0000a20000047ab9 */ /* 0x000fe20000000800 */
[----:B------:R-:W-:Y:S01]  /*1fe00*/  IADD3 R6, P5, R14, UR6, RZ ;  /* 0x000000060e067c10 */ /* 0x000fe2000ffbe0ff */
[----:B------:R-:W-:Y:S01]  /*1fe10*/  IMAD.U32 R12, RZ, RZ, UR4 ;  /* 0x00000004ff0c7e24 */ /* 0x000fe2000f8e00ff */
[----:B------:R-:W-:-:S02]  /*1fe20*/  ULDC.64 UR4, c[0x0][0x418] ;  /* 0x0001060000047ab9 */ /* 0x000fc40000000a00 */
[----:B------:R-:W-:-:S05]  /*1fe30*/  IADD3.X R7, R13, UR7, RZ, P5, !PT ;  /* 0x000000070d077c10 */ /* 0x000fca000affe4ff */
[----:B------:R-:W5:Y:S04]  /*1fe40*/  @P0 LDG.E R11, desc[UR60][R6.64] ;  /* 0x0000003c060b0981 */ /* 0x000f68000c1e1900 */
        /* <DEDUP_REMOVED lines=10> */
[----:B------:R-:W-:-:S03]  /*1fef0*/  UIMAD UR4, UR4, UR5, URZ ;  /* 0x00000005040472a4 */ /* 0x000fc6000f8e023f */
[----:B------:R-:W-:Y:S02]  /*1ff00*/  ULDC UR5, c[0x0][0x348] ;  /* 0x0000d20000057ab9 */ /* 0x000fe40000000800 */
[----:B0-----:R-:W-:Y:S01]  /*1ff10*/  IMAD.U32 R9, RZ, RZ, UR5 ;  /* 0x00000005ff097e24 */ /* 0x001fe2000f8e00ff */
[----:B------:R-:W-:Y:S01]  /*1ff20*/  MOV R8, UR4 ;  /* 0x0000000400087c02 */ /* 0x000fe20008000f00 */
[----:B--2---:R0:W-:Y:S01]  /*1ff30*/  STL [R1+0x50], R12 ;  /* 0x0000500c01007387 */ /* 0x0041e20000100800 */
[----:B------:R-:W-:Y:S05]  /*1ff40*/  @P3 BRA `(.L_x_840) ;  /* 0x0000000000143947 */ /* 0x000fea0003800000 */
[----:B------:R-:W-:Y:S05]  /*1ff50*/  @!P2 BRA `(.L_x_840) ;  /* 0x000000000010a947 */ /* 0x000fea0003800000 */
[----:B0-----:R-:W2:Y:S04]  /*1ff60*/  LDG.E R12, desc[UR60][R2.64] ;  /* 0x0000003c020c7981 */ /* 0x001ea8000c1e1900 */
[----:B------:R-:W2:Y:S02]  /*1ff70*/  LDG.E R2, desc[UR60][R2.64+0x4] ;  /* 0x0000043c02027981 */ /* 0x000ea4000c1e1900 */
[----:B--2---:R-:W-:-:S05]  /*1ff80*/  IMAD.IADD R2, R2, 0x1, -R12 ;  /* 0x0000000102027824 */ /* 0x004fca00078e0a0c */
[----:B------:R2:W-:Y:S02]  /*1ff90*/  STL [R1+0x50], R2 ;  /* 0x0000500201007387 */ /* 0x0005e40000100800 */
.L_x_840:
[----:B0-----:R-:W-:Y:S01]  /*1ffa0*/  MOV R12, R15 ;  /* 0x0000000f000c7202 */ /* 0x001fe20000000f00 */
[----:B--2--5:R-:W-:Y:S01]  /*1ffb0*/  IMAD.IADD R2, R11, 0x1, R0 ;  /* 0x000000010b027824 */ /* 0x024fe200078e0200 */
[----:B------:R-:W-:Y:S02]  /*1ffc0*/  ULDC.64 UR4, c[0x0][0xa20] ;  /* 0x0002880000047ab9 */ /* 0x000fe40000000a00 */
[----:B------:R-:W-:Y:S01]  /*1ffd0*/  ISETP.NE.U32.AND P2, PT, RZ, UR4, PT ;  /* 0x00000004ff007c0c */ /* 0x000fe2000bf45070 */
[----:B------:R0:W-:Y:S03]  /*1ffe0*/  STL [R1+0xc], R12 ;  /* 0x00000c0c01007387 */ /* 0x0001e60000100800 */
[----:B------:R-:W-:Y:S01]  /*1fff0*/  ISETP.NE.AND.EX P2, PT, RZ, UR5, PT, P2 ;  /* 0x00000005ff007c0c */ /* 0x000fe2000bf45320 */
[----:B------:R0:W-:-:S12]  /*20000*/  STL [R1+0x1c], R2 ;  /* 0x00001c0201007387 */ /* 0x0001d80000100800 */
[----:B0-----:R-:W-:Y:S05]  /*20010*/  @!P2 BRA `(.L_x_841) ;  /* 0x000000000010a947 */ /* 0x001fea0003800000 */
[----:B------:R-:W-:-:S04]  /*20020*/  IADD3 R2, P0, R14, UR4, RZ ;  /* 0x000000040e027c10 */ /* 0x000fc8000ff1e0ff */
[----:B------:R-:W-:-:S05]  /*20030*/  IADD3.X R3, R13, UR5, RZ, P0, !PT ;  /* 0x000000050d037c10 */ /* 0x000fca00087fe4ff */
[----:B------:R0:W5:Y:S01]  /*20040*/  LDG.E R8, desc[UR60][R2.64] ;  /* 0x0000003c02087981 */ /* 0x000162000c1e1900 */
[----:B------:R-:W-:Y:S05]  /*20050*/  BRA `(.L_x_842) ;  /* 0x0000000000107947 */ /* 0x000fea0003800000 */
.L_x_841:
[----:B------:R-:W-:Y:S05]  /*20060*/  @!P0 BRA `(.L_x_842) ;  /* 0x00000000000c8947 */ /* 0x000fea0003800000 */
[----:B------:R-:W2:Y:S04]  /*20070*/  LDG.E R8, desc[UR60][R6.64] ;  /* 0x0000003c06087981 */ /* 0x000ea8000c1e1900 */
[----:B------:R-:W2:Y:S02]  /*20080*/  LDG.E R6, desc[UR60][R6.64+0x4] ;  /* 0x0000043c06067981 */ /* 0x000ea4000c1e1900 */
[----:B--2---:R-:W-:-:S07]  /*20090*/  IMAD.IADD R8, R6, 0x1, -R8 ;  /* 0x0000000106087824 */ /* 0x004fce00078e0a08 */
.L_x_842:
[----:B0-----:R-:W2:Y:S01]  /*200a0*/  @P1 LDG.E R2, desc[UR60][R4.64] ;  /* 0x0000003c04021981 */ /* 0x001ea2000c1e1900 */
[----:B-----5:R-:W-:-:S03]  /*200b0*/  IMAD.IADD R0, R8, 0x1, -R0 ;  /* 0x0000000108007824 */ /* 0x020fc600078e0a00 */
[----:B------:R-:W2:Y:S01]  /*200c0*/  @P1 LDG.E R4, desc[UR60][R4.64+0x4] ;  /* 0x0000043c04041981 */ /* 0x000ea2000c1e1900 */
[----:B------:R-:W-:Y:S01]  /*200d0*/  BSSY B0, `(.L_x_843) ;  /* 0x000016e000007945 */ /* 0x000fe20003800000 */
[----:B--2---:R-:W-:-:S05]  /*200e0*/  @P1 IADD3 R9, -R2, R4, RZ ;  /* 0x0000000402091210 */ /* 0x004fca0007ffe1ff */
[----:B------:R-:W-:Y:S01]  /*200f0*/  IMAD.IADD R3, R0, 0x1, R9 ;  /* 0x0000000100037824 */ /* 0x000fe200078e0209 */
[----:B------:R-:W-:-:S04]  /*20100*/  MOV R2, RZ ;  /* 0x000000ff00027202 */ /* 0x000fc80000000f00 */
[----:B------:R0:W-:Y:S02]  /*20110*/  STL [R1+0x4c], R3 ;  /* 0x00004c0301007387 */ /* 0x0001e40000100800 */
[----:B0-----:R-:W-:-:S04]  /*20120*/  VIADD R3, R3, 0x6f ;  /* 0x0000006f03037836 */ /* 0x001fc80000000000 */
[----:B------:R-:W-:-:S05]  /*20130*/  IMAD.HI R2, R3, -0x6db6db6d, R2 ;  /* 0x9249249303027827 */ /* 0x000fca00078e0202 */
[----:B------:R-:W-:-:S04]  /*20140*/  SHF.R.U32.HI R3, RZ, 0x1f, R2 ;  /* 0x0000001fff037819 */ /* 0x000fc80000011602 */
[----:B------:R-:W-:-:S05]  /*20150*/  LEA.HI.SX32 R4, R2, R3, 0x1a ;  /* 0x0000000302047211 */ /* 0x000fca00078fd2ff */
[--C-:B------:R-:W-:Y:S02]  /*20160*/  IMAD R2, R4, 0x70, -R0.reuse ;  /* 0x0000007004027824 */ /* 0x100fe400078e0a00 */
[----:B------:R-:W-:-:S03]  /*20170*/  IMAD.MOV R0, RZ, RZ, -R0 ;  /* 0x000000ffff007224 */ /* 0x000fc600078e0a00 */
[----:B------:R-:W-:Y:S02]  /*20180*/  VIMNMX R2, R2, R9, PT ;  /* 0x0000000902027248 */ /* 0x000fe40003fe0100 */
[----:B------:R-:W-:-:S04]  /*20190*/  VIMNMX R0, RZ, R0, !PT ;  /* 0x00000000ff007248 */ /* 0x000fc80007fe0100 */
[----:B------:R-:W-:Y:S01]  /*201a0*/  ISETP.GT.AND P0, PT, R2, R0, PT ;  /* 0x000000000200720c */ /* 0x000fe20003f04270 */
[----:B------:R0:W-:Y:S02]  /*201b0*/  STL [R1+0x38], R4 ;  /* 0x0000380401007387 */ /* 0x0001e40000100800 */
[----:B0-----:R-:W-:-:S10]  /*201c0*/  SHF.R.U32.HI R4, RZ, 0x4, R0 ;  /* 0x00000004ff047819 */ /* 0x001fd40000011600 */
[----:B------:R-:W-:Y:S02]  /*201d0*/  @P0 VIADD R3, R2, 0x6f ;  /* 0x0000006f02030836 */ /* 0x000fe40000000000 */
[----:B------:R-:W-:Y:S02]  /*201e0*/  @P0 IMAD.MOV.U32 R2, RZ, RZ, RZ ;  /* 0x000000ffff020224 */ /* 0x000fe400078e00ff */
[----:B------:R-:W-:-:S04]  /*201f0*/  IMAD.WIDE.U32 R4, R4, 0x24924925, RZ ;  /* 0x2492492504047825 */ /* 0x000fc800078e00ff */
[----:B------:R-:W-:Y:S01]  /*20200*/  @P0 IMAD.HI R2, R3, -0x6db6db6d, R2 ;  /* 0x9249249303020827 */ /* 0x000fe200078e0202 */
[----:B------:R-:W-:-:S04]  /*20210*/  MOV R9, R5 ;  /* 0x0000000500097202 */ /* 0x000fc80000000f00 */
[----:B------:R-:W-:Y:S01]  /*20220*/  @P0 SHF.R.U32.HI R0, RZ, 0x1f, R2 ;  /* 0x0000001fff000819 */ /* 0x000fe20000011602 */
[----:B------:R-:W-:-:S03]  /*20230*/  IMAD.MOV.U32 R7, RZ, RZ, R9 ;  /* 0x000000ffff077224 */ /* 0x000fc600078e0009 */
[----:B------:R-:W-:-:S04]  /*20240*/  @P0 LEA.HI.SX32 R7, R2, R0, 0x1a ;  /* 0x0000000002070211 */ /* 0x000fc800078fd2ff */
[----:B------:R-:W-:Y:S02]  /*20250*/  ISETP.GT.AND P2, PT, R7, R9, PT ;  /* 0x000000090700720c */ /* 0x000fe40003f44270 */
[----:B------:R-:W-:-:S11]  /*20260*/  PLOP3.LUT P0, PT, PT, PT, PT, 0x80, 0x0 ;  /* 0x000000000000781c */ /* 0x000fd60003f0f070 */
[----:B------:R-:W-:Y:S05]  /*20270*/  @!P2 BRA `(.L_x_844) ;  /* 0x00000014004ca947 */ /* 0x000fea0003800000 */
[----:B------:R-:W-:Y:S01]  /*20280*/  UMOV UR4, 0xffffffff ;  /* 0xffffffff00047882 */ /* 0x000fe20000000000 */
[----:B------:R-:W-:Y:S02]  /*20290*/  SEL R0, R12, RZ, !P1 ;  /* 0x000000ff0c007207 */ /* 0x000fe40004800000 */
[----:B------:R-:W-:Y:S05]  /*202a0*/  BRA.DIV UR4, `(.L_x_845) ;  /* 0x0000007204547947 */ /* 0x000fea000b800000 */
[----:B------:R-:W0:Y:S02]  /*202b0*/  S2R R2, SR_TID.X ;  /* 0x0000000000027919 */ /* 0x000e240000002100 */
[----:B0-----:R-:W-:-:S04]  /*202c0*/  SHF.R.U32.HI R2, RZ, 0x5, R2 ;  /* 0x00000005ff027819 */ /* 0x001fc80000011602 */
[----:B------:R-:W-:-:S05]  /*202d0*/  LOP3.LUT R2, R2, 0x3, RZ, 0xc0, !PT ;  /* 0x0000000302027812 */ /* 0x000fca00078ec0ff */
[----:B------:R0:W2:Y:S02]  /*202e0*/  SHFL.IDX PT, R14, R2, RZ, 0x1f ;  /* 0x00001fff020e7589 */ /* 0x0000a400000e0000 */
.L_x_1016:
[----:B--2---:R-:W-:Y:S02]  /*202f0*/  ISETP.NE.AND P0, PT, R14, RZ, PT ;  /* 0x000000ff0e00720c */ /* 0x004fe40003f05270 */
[----:B------:R-:W-:-:S11]  /*20300*/  PLOP3.LUT P6, PT, PT, PT, PT, 0x8, 0x0 ;  /* 0x000000000000781c */ /* 0x000fd60003fce170 */
[----:B------:R-:W-:Y:S05]  /*20310*/  @P0 BRA `(.L_x_846) ;  /* 0x00000000000c0947 */ /* 0x000fea0003800000 */
[----:B------:R-:W-:-:S03]  /*20320*/  UMOV UR4, 0xffffffff ;  /* 0xffffffff00047882 */ /* 0x000fc60000000000 */
[----:B------:R-:W-:Y:S05]  /*20330*/  BRA.DIV UR4, `(.L_x_847) ;  /* 0x0000007204647947 */ /* 0x000fea000b800000 */
[----:B------:R-:W-:-:S13]  /*20340*/  ELECT P6, URZ, PT ;  /* 0x00000000003f782f */ /* 0x000fda00038c0000 */
.L_x_846:
[----:B0-----:R-:W2:Y:S04]  /*20350*/  LDL R2, [R1+0x54] ;  /* 0x0000540001027983 */ /* 0x001ea80000100800 */
[----:B------:R-:W3:Y:S01]  /*20360*/  LDL R4, [R1+0x4] ;  /* 0x0000040001047983 */ /* 0x000ee20000100800 */
[----:B------:R-:W-:Y:S01]  /*20370*/  BSSY B1, `(.L_x_848) ;  /* 0x0000008000017945 */ /* 0x000fe20003800000 */
[----:B--2---:R-:W-:-:S04]  /*20380*/  IADD3 R2, R2, 0x1, RZ ;  /* 0x0000000102027810 */ /* 0x004fc80007ffe0ff */
[----:B------:R-:W-:-:S04]  /*20390*/  LEA.HI R3, R2, R2, RZ, 0x1 ;  /* 0x0000000202037211 */ /* 0x000fc800078f08ff */
[----:B------:R-:W-:-:S05]  /*203a0*/  LOP3.LUT R3, R3, 0xfffffffe, RZ, 0xc0, !PT ;  /* 0xfffffffe03037812 */ /* 0x000fca00078ec0ff */
[----:B------:R-:W-:-:S05]  /*203b0*/  IMAD.IADD R2, R2, 0x1, -R3 ;  /* 0x0000000102027824 */ /* 0x000fca00078e0a03 */
[----:B------:R-:W-:-:S04]  /*203c0*/  SHF.L.U32 R2, R2, 0x1f, RZ ;  /* 0x0000001f02027819 */ /* 0x000fc800000006ff */
[----:B---3--:R-:W0:Y:S02]  /*203d0*/  SYNCS.PHASECHK.TRANS64.TRYWAIT P0, [R4+URZ+0x36820], R2 ;  /* 0x03682002040075a7 */ /* 0x008e24000800017f */
[----:B0-----:R-:W-:Y:S05]  /*203e0*/  @!P0 BRA `(.L_x_849) ;  /* 0x0000007000588947 */ /* 0x001fea0003800000 */
.L_x_1019:
[----:B------:R-:W-:Y:S05]  /*203f0*/  BSYNC B1 ;  /* 0x0000000000017941 */ /* 0x000fea0003800000 */
.L_x_848:
[----:B------:R-:W-:Y:S04]  /*20400*/  BSSY B1, `(.L_x_850) ;  /* 0x0000090000017945 */ /* 0x000fe80003800000 */
[----:B------:R-:W-:Y:S05]  /*20410*/  @!P6 BRA `(.L_x_851) ;  /* 0x000000080038e947 */ /* 0x000fea0003800000 */
[----:B------:R-:W2:Y:S04]  /*20420*/  LDL R6, [R1+0x4] ;  /* 0x0000040001067983 */ /* 0x000ea80000100800 */
[----:B------:R-:W2:Y:S04]  /*20430*/  LDL R4, [R1+0x20] ;  /* 0x0000200001047983 */ /* 0x000ea80000100800 */
[----:B------:R-:W3:Y:S01]  /*20440*/  LDL R5, [R1+0x24] ;  /* 0x0000240001057983 */ /* 0x000ee20000100800 */
[----:B------:R-:W-:Y:S01]  /*20450*/  BSSY B2, `(.L_x_852) ;  /* 0x0000008000027945 */ /* 0x000fe20003800000 */
[----:B0-----:R-:W0:Y:S02]  /*20460*/  S2R R3, SR_TID.X ;  /* 0x0000000000037919 */ /* 0x001e240000002100 */
[----:B0-----:R-:W-:-:S04]  /*20470*/  LOP3.LUT R3, R3, 0x7f, RZ, 0xc0, !PT ;  /* 0x0000007f03037812 */ /* 0x001fc800078ec0ff */
[----:B------:R-:W-:Y:S01]  /*20480*/  ISETP.NE.AND P1, PT, R3, RZ, PT ;  /* 0x000000ff0300720c */ /* 0x000fe20003f25270 */
[----:B--2---:R-:W-:Y:S01]  /*20490*/  IMAD R4, R4, 0x8, R6 ;  /* 0x0000000804047824 */ /* 0x004fe200078e0206 */
[----:B---3--:R-:W-:-:S04]  /*204a0*/  SHF.L.U32 R8, R5, 0x1f, RZ ;  /* 0x0000001f05087819 */ /* 0x008fc800000006ff */
[----:B------:R-:W0:Y:S02]  /*204b0*/  SYNCS.PHASECHK.TRANS64.TRYWAIT P0, [R4+URZ+0x368a0], R8 ;  /* 0x0368a008040075a7 */ /* 0x000e24000800017f */
[----:B0-----:R-:W-:Y:S05]  /*204c0*/  @!P0 BRA `(.L_x_853) ;  /* 0x0000007000388947 */ /* 0x001fea0003800000 */
.L_x_1020:
[----:B------:R-:W-:Y:S05]  /*204d0*/  BSYNC B2 ;  /* 0x0000000000027941 */ /* 0x000fea0003800000 */
.L_x_852:
[----:B------:R-:W-:Y:S04]  /*204e0*/  BSSY B2, `(.L_x_854) ;  /* 0x0000009000027945 */ /* 0x000fe80003800000 */
[----:B------:R-:W-:Y:S05]  /*204f0*/  @P1 BRA `(.L_x_855) ;  /* 0x00000000001c1947 */ /* 0x000fea0003800000 */
[----:B------:R-:W2:Y:S01]  /*20500*/  S2R R3, SR_TID.X ;  /* 0x0000000000037919 */ /* 0x000ea20000002100 */
[----:B------:R-:W-:-:S04]  /*20510*/  MOV R2, 0xa800 ;  /* 0x0000a80000027802 */ /* 0x000fc80000000f00 */
[----:B------:R3:W-:Y:S01]  /*20520*/  SYNCS.ARRIVE.TRANS64 RZ, [R4+URZ+0x36890], R2 ;  /* 0x0368900204ff79a7 */ /* 0x0007e2000800003f */
[----:B--2---:R-:W-:-:S04]  /*20530*/  LOP3.LUT R3, R3, 0x1f, RZ, 0xc0, !PT ;  /* 0x0000001f03037812 */ /* 0x004fc800078ec0ff */
[----:B------:R-:W-:-:S13]  /*20540*/  ISETP.NE.AND P0, PT, R3, RZ, PT ;  /* 0x000000ff0300720c */ /* 0x000fda0003f05270 */
[----:B---3--:R-:W-:Y:S05]  /*20550*/  @!P0 BRA `(.L_x_855) ;  /* 0x0000000000048947 */ /* 0x008fea0003800000 */
[----:B------:R-:W-:Y:S01]  /*20560*/  BPT.TRAP 0x1 ;  /* 0x000000040000795c */ /* 0x000fe20000300000 */
.L_x_855:
[----:B------:R-:W-:Y:S05]  /*20570*/  BSYNC B2 ;  /* 0x0000000000027941 */ /* 0x000fea0003800000 */
.L_x_854:
[----:B------:R-:W2:Y:S04]  /*20580*/  LDL R5, [R1+0x4] ;  /* 0x0000040001057983 */ /* 0x000ea80000100800 */
[----:B------:R-:W2:Y:S01]  /*20590*/  LDL R2, [R1+0x20] ;  /* 0x0000200001027983 */ /* 0x000ea20000100800 */
[----:B------:R-:W-:Y:S01]  /*205a0*/  IMAD.MOV.U32 R15, RZ, RZ, RZ ;  /* 0x000000ffff0f7224 */ /* 0x000fe200078e00ff */
[----:B------:R-:W-:Y:S01]  /*205b0*/  UIADD3 UR4, UP0, UR36, 0x570, URZ ;  /* 0x0000057024047890 */ /* 0x000fe2000ff1e03f */
[----:B------:R-:W-:Y:S01]  /*205c0*/  IMAD R3, R7, 0x70, R10 ;  /* 0x0000007007037824 */ /* 0x000fe200078e020a */
[----:B------:R-:W-:Y:S01]  /*205d0*/  PLOP3.LUT P0, PT, PT, PT, PT, 0x80, 0x0 ;  /* 0x000000000000781c */ /* 0x000fe20003f0f070 */
[----:B------:R-:W-:Y:S01]  /*205e0*/  UMOV UR6, 0x0 ;  /* 0x0000000000067882 */ /* 0x000fe20000000000 */
[----:B------:R-:W-:Y:S01]  /*205f0*/  R2UR UR10, R15 ;  /* 0x000000000f0a72ca */ /* 0x000fe200000e0000 */
[----:B------:R-:W-:Y:S01]  /*20600*/  VIADD R3, R3, 0xffffff90 ;  /* 0xffffff9003037836 */ /* 0x000fe20000000000 */
[----:B------:R-:W-:Y:S01]  /*20610*/  UIADD3.X UR5, URZ, UR37, URZ, UP0, !UPT ;  /* 0x000000253f057290 */ /* 0x000fe200087fe43f */
[----:B------:R-:W-:Y:S01]  /*20620*/  UMOV UR7, 0x12f00000 ;  /* 0x12f0000000077882 */ /* 0x000fe20000000000 */
[----:B--2---:R-:W-:Y:S01]  /*20630*/  IMAD R6, R2, 0xa800, R5 ;  /* 0x0000a80002067824 */ /* 0x004fe200078e0205 */
[----:B------:R-:W-:-:S03]  /*20640*/  IADD3 R2, R4, 0x36890, RZ ;  /* 0x0003689004027810 */ /* 0x000fc60007ffe0ff */
[----:B------:R-:W-:-:S07]  /*20650*/  VIADD R5, R6, 0x21400 ;  /* 0x0002140006057836 */ /* 0x000fce0000000000 */
.L_x_856:
        /* <DEDUP_REMOVED lines=12> */
[----:B------:R-:W-:Y:S01]  /*20720*/  UMOV UR6, 0x0 ;  /* 0x0000000000067882 */ /* 0x000fe20000000000 */
[----:B------:R-:W-:Y:S01]  /*20730*/  IADD3 R5, R6, 0x24c00, RZ ;  /* 0x00024c0006057810 */ /* 0x000fe20007ffe0ff */
[----:B------:R-:W-:Y:S01]  /*20740*/  UMOV UR7, 0x12f00000 ;  /* 0x12f0000000077882 */ /* 0x000fe20000000000 */
[----:B------:R-:W-:-:S15]  /*20750*/  R2UR UR10, R14 ;  /* 0x000000000e0a72ca */ /* 0x000fde00000e0000 */
.L_x_857:
        /* <DEDUP_REMOVED lines=16> */
.L_x_858:
        /* <DEDUP_REMOVED lines=10> */
[----:B------:R-:W2:Y:S01]  /*20900*/  SYNCS.PHASECHK.TRANS64.TRYWAIT P0, [R4+URZ+0x368c0], R8 ;  /* 0x0368c008040075a7 */ /* 0x000ea2000800017f */
[----:B------:R-:W-:Y:S04]  /*20910*/  BSSY B2, `(.L_x_859) ;  /* 0x0000002000027945 */ /* 0x000fe80003800000 */
[----:B--2---:R-:W-:Y:S05]  /*20920*/  @!P0 BRA `(.L_x_860) ;  /* 0x0000006c00348947 */ /* 0x004fea0003800000 */
.L_x_1021:
[----:B------:R-:W-:Y:S05]  /*20930*/  BSYNC B2 ;  /* 0x0000000000027941 */ /* 0x000fea0003800000 */
.L_x_859:
[----:B------:R-:W-:Y:S01]  /*20940*/  BSSY B2, `(.L_x_861) ;  /* 0x000000b000027945 */ /* 0x000fe20003800000 */
[----:B------:R-:W-:Y:S01]  /*20950*/  MOV R12, 0x0 ;  /* 0x00000000000c7802 */ /* 0x000fe20000000f00 */
[----:B------:R-:W-:Y:S02]  /*20960*/  IMAD.MOV.U32 R13, RZ, RZ, 0x12f00000 ;  /* 0x12f00000ff0d7424 */ /* 0x000fe400078e00ff */
[----:B------:R-:W-:Y:S05]  /*20970*/  @P1 BRA `(.L_x_862) ;  /* 0x00000000001c1947 */ /* 0x000fea0003800000 */
[----:B------:R-:W3:Y:S01]  /*20980*/  S2R R5, SR_TID.X ;  /* 0x0000000000057919 */ /* 0x000ee20000002100 */
[----:B------:R-:W-:-:S04]  /*20990*/  IMAD.MOV.U32 R2, RZ, RZ, 0xa800 ;  /* 0x0000a800ff027424 */ /* 0x000fc800078e00ff */
[----:B------:R4:W-:Y:S01]  /*209a0*/  SYNCS.ARRIVE.TRANS64 RZ, [R4+URZ+0x368b0], R2 ;  /* 0x0368b00204ff79a7 */ /* 0x0009e2000800003f */
[----:B---3--:R-:W-:-:S04]  /*209b0*/  LOP3.LUT R5, R5, 0x1f, RZ, 0xc0, !PT ;  /* 0x0000001f05057812 */ /* 0x008fc800078ec0ff */
[----:B------:R-:W-:-:S13]  /*209c0*/  ISETP.NE.AND P0, PT, R5, RZ, PT ;  /* 0x000000ff0500720c */ /* 0x000fda0003f05270 */
[----:B----4-:R-:W-:Y:S05]  /*209d0*/  @!P0 BRA `(.L_x_862) ;  /* 0x0000000000048947 */ /* 0x010fea0003800000 */
[----:B------:R-:W-:Y:S01]  /*209e0*/  BPT.TRAP 0x1 ;  /* 0x000000040000795c */ /* 0x000fe20000300000 */
.L_x_862:
[----:B------:R-:W-:Y:S05]  /*209f0*/  BSYNC B2 ;  /* 0x0000000000027941 */ /* 0x000fea0003800000 */
.L_x_861:
[----:B------:R-:W-:Y:S01]  /*20a00*/  R2UR UR10, R15 ;  /* 0x000000000f0a72ca */ /* 0x000fe200000e0000 */
[----:B------:R-:W-:Y:S01]  /*20a10*/  UIADD3 UR4, UP0, UR36, 0x670, URZ ;  /* 0x0000067024047890 */ /* 0x000fe2000ff1e03f */
[----:B------:R-:W-:Y:S01]  /*20a20*/  R2UR UR6, R12 ;  /* 0x000000000c0672ca */ /* 0x000fe200000e0000 */
[----:B------:R-:W-:Y:S01]  /*20a30*/  VIADD R2, R6, 0x400 ;  /* 0x0000040006027836 */ /* 0x000fe20000000000 */
[----:B------:R-:W-:Y:S01]  /*20a40*/  R2UR UR7, R13 ;  /* 0x000000000d0772ca */ /* 0x000fe200000e0000 */
[----:B------:R-:W-:Y:S01]  /*20a50*/  UIADD3.X UR5, URZ, UR37, URZ, UP0, !UPT ;  /* 0x000000253f057290 */ /* 0x000fe200087fe43f */
[----:B------:R-:W-:Y:S02]  /*20a60*/  PLOP3.LUT P0, PT, PT, PT, PT, 0x80, 0x0 ;  /* 0x000000000000781c */ /* 0x000fe40003f0f070 */
[----:B0-2---:R-:W-:-:S11]  /*20a70*/  IADD3 R4, R4, 0x368b0, RZ ;  /* 0x000368b004047810 */ /* 0x005fd60007ffe0ff */
.L_x_863:
        /* <DEDUP_REMOVED lines=15> */
.L_x_864:
        /* <DEDUP_REMOVED lines=15> */
.L_x_865:
        /* <DEDUP_REMOVED lines=10> */
.L_x_851:
[----:B------:R-:W-:Y:S05]  /*20d00*/  BSYNC B1 ;  /* 0x0000000000017941 */ /* 0x000fea0003800000 */
.L_x_850:
[----:B0-----:R-:W2:Y:S04]  /*20d10*/  LDL.LU R2, [R1+0x20] ;  /* 0x0000200001027983 */ /* 0x001ea80000300800 */
[----:B------:R-:W3:Y:S01]  /*20d20*/  LDL.LU R5, [R1+0x24] ;  /* 0x0000240001057983 */ /* 0x000ee20000300800 */
[----:B------:R-:W-:Y:S01]  /*20d30*/  VIADD R7, R7, 0xfffffffe ;  /* 0xfffffffe07077836 */ /* 0x000fe20000000000 */
[----:B------:R-:W-:-:S04]  /*20d40*/  PLOP3.LUT P0, PT, PT, PT, PT, 0x8, 0x0 ;  /* 0x000000000000781c */ /* 0x000fc80003f0e170 */
[----:B------:R-:W-:Y:S01]  /*20d50*/  ISETP.GE.AND P2, PT, R7, R9, PT ;  /* 0x000000090700720c */ /* 0x000fe20003f46270 */
[----:B--2---:R-:W-:-:S05]  /*20d60*/  VIADD R2, R2, 0x1 ;  /* 0x0000000102027836 */ /* 0x004fca0000000000 */
[----:B------:R-:W-:-:S04]  /*20d70*/  ISETP.NE.AND P1, PT, R2, 0x2, PT ;  /* 0x000000020200780c */ /* 0x000fc80003f25270 */
[----:B------:R-:W-:Y:S02]  /*20d80*/  SEL R3, RZ, 0x1, P1 ;  /* 0x00000001ff037807 */ /* 0x000fe40000800000 */
[----:B------:R-:W-:Y:S02]  /*20d90*/  SEL R2, R2, RZ, P1 ;  /* 0x000000ff02027207 */ /* 0x000fe40000800000 */
[----:B---3--:R-:W-:-:S03]  /*20da0*/  LOP3.LUT R5, R5, R3, RZ, 0x3c, !PT ;  /* 0x0000000305057212 */ /* 0x008fc600078e3cff */
[----:B------:R0:W-:Y:S04]  /*20db0*/  STL [R1+0x20], R2 ;  /* 0x0000200201007387 */ /* 0x0001e80000100800 */
[----:B------:R0:W-:Y:S01]  /*20dc0*/  STL [R1+0x24], R5 ;  /* 0x0000240501007387 */ /* 0x0001e20000100800 */
[----:B------:R-:W-:Y:S05]  /*20dd0*/  @!P2 BRA `(.L_x_844) ;  /* 0x000000080074a947 */ /* 0x000fea0003800000 */
.L_x_882:
[----:B------:R-:W-:Y:S05]  /*20de0*/  YIELD ;  /* 0x0000000000007946 */ /* 0x000fea0003800000 */
[----:B------:R-:W-:Y:S04]  /*20df0*/  BSSY B1, `(.L_x_866) ;  /* 0x000008f000017945 */ /* 0x000fe80003800000 */
[----:B--2---:R-:W-:Y:S05]  /*20e00*/  @!P6 BRA `(.L_x_867) ;  /* 0x000000080034e947 */ /* 0x004fea0003800000 */
[----:B0-----:R-:W2:Y:S04]  /*20e10*/  LDL R5, [R1+0x4] ;  /* 0x0000040001057983 */ /* 0x001ea80000100800 */
[----:B------:R-:W2:Y:S04]  /*20e20*/  LDL R4, [R1+0x20] ;  /* 0x0000200001047983 */ /* 0x000ea80000100800 */
[----:B------:R-:W3:Y:S01]  /*20e30*/  LDL R3, [R1+0x24] ;  /* 0x0000240001037983 */ /* 0x000ee20000100800 */
[----:B------:R-:W-:Y:S01]  /*20e40*/  BSSY B2, `(.L_x_868) ;  /* 0x0000008000027945 */ /* 0x000fe20003800000 */
[----:B------:R-:W0:Y:S02]  /*20e50*/  S2R R2, SR_TID.X ;  /* 0x0000000000027919 */ /* 0x000e240000002100 */
[----:B0-----:R-:W-:-:S04]  /*20e60*/  LOP3.LUT R2, R2, 0x7f, RZ, 0xc0, !PT ;  /* 0x0000007f02027812 */ /* 0x001fc800078ec0ff */
[----:B------:R-:W-:Y:S02]  /*20e70*/  ISETP.NE.AND P2, PT, R2, RZ, PT ;  /* 0x000000ff0200720c */ /* 0x000fe40003f45270 */
[----:B--2---:R-:W-:Y:S02]  /*20e80*/  LEA R6, R4, R5, 0x3 ;  /* 0x0000000504067211 */ /* 0x004fe400078e18ff */
[----:B---3--:R-:W-:-:S04]  /*20e90*/  SHF.L.U32 R5, R3, 0x1f, RZ ;  /* 0x0000001f03057819 */ /* 0x008fc800000006ff */
[----:B------:R-:W0:Y:S02]  /*20ea0*/  SYNCS.PHASECHK.TRANS64.TRYWAIT P1, [R6+URZ+0x368a0], R5 ;  /* 0x0368a005060075a7 */ /* 0x000e24000802017f */
[----:B0-----:R-:W-:Y:S05]  /*20eb0*/  @!P1 BRA `(.L_x_869) ;  /* 0x0000006400e49947 */ /* 0x001fea0003800000 */
.L_x_1022:
[----:B------:R-:W-:Y:S05]  /*20ec0*/  BSYNC B2 ;  /* 0x0000000000027941 */ /* 0x000fea0003800000 */
.L_x_868:
[----:B------:R-:W-:Y:S04]  /*20ed0*/  BSSY B2, `(.L_x_870) ;  /* 0x0000009000027945 */ /* 0x000fe80003800000 */
[----:B------:R-:W-:Y:S05]  /*20ee0*/  @P2 BRA `(.L_x_871) ;  /* 0x00000000001c2947 */ /* 0x000fea0003800000 */
[----:B------:R-:W2:Y:S01]  /*20ef0*/  S2R R3, SR_TID.X ;  /* 0x0000000000037919 */ /* 0x000ea20000002100 */
[----:B------:R-:W-:-:S04]  /*20f00*/  IMAD.MOV.U32 R2, RZ, RZ, 0xa800 ;  /* 0x0000a800ff027424 */ /* 0x000fc800078e00ff */
[----:B------:R3:W-:Y:S01]  /*20f10*/  SYNCS.ARRIVE.TRANS64 RZ, [R6+URZ+0x36890], R2 ;  /* 0x0368900206ff79a7 */ /* 0x0007e2000800003f */
[----:B--2---:R-:W-:-:S04]  /*20f20*/  LOP3.LUT R3, R3, 0x1f, RZ, 0xc0, !PT ;  /* 0x0000001f03037812 */ /* 0x004fc800078ec0ff */
[----:B------:R-:W-:-:S13]  /*20f30*/  ISETP.NE.AND P1, PT, R3, RZ, PT ;  /* 0x000000ff0300720c */ /* 0x000fda0003f25270 */
[----:B---3--:R-:W-:Y:S05]  /*20f40*/  @!P1 BRA `(.L_x_871) ;  /* 0x0000000000049947 */ /* 0x008fea0003800000 */
[----:B------:R-:W-:Y:S01]  /*20f50*/  BPT.TRAP 0x1 ;  /* 0x000000040000795c */ /* 0x000fe20000300000 */
.L_x_871:
[----:B------:R-:W-:Y:S05]  /*20f60*/  BSYNC B2 ;  /* 0x0000000000027941 */ /* 0x000fea0003800000 */
.L_x_870:
[----:B------:R-:W2:Y:S04]  /*20f70*/  LDL R3, [R1+0x4] ;  /* 0x0000040001037983 */ /* 0x000ea80000100800 */
[----:B------:R-:W2:Y:S01]  /*20f80*/  LDL R2, [R1+0x20] ;  /* 0x0000200001027983 */ /* 0x000ea20000100800 */
[----:B------:R-:W-:Y:S01]  /*20f90*/  IMAD.MOV.U32 R11, RZ, RZ, RZ ;  /* 0x000000ffff0b7224 */ /* 0x000fe200078e00ff */
[----:B------:R-:W-:Y:S01]  /*20fa0*/  UIADD3 UR4, UP0, UR36, 0x570, URZ ;  /* 0x0000057024047890 */ /* 0x000fe2000ff1e03f */
[----:B------:R-:W-:Y:S01]  /*20fb0*/  PLOP3.LUT P1, PT, PT, PT, PT, 0x80, 0x0 ;  /* 0x000000000000781c */ /* 0x000fe20003f2f070 */
[----:B------:R-:W-:Y:S01]  /*20fc0*/  UMOV UR6, 0x0 ;  /* 0x0000000000067882 */ /* 0x000fe20000000000 */
[----:B------:R-:W-:Y:S01]  /*20fd0*/  UMOV UR7, 0x12f00000 ;  /* 0x12f0000000077882 */ /* 0x000fe20000000000 */
[----:B------:R-:W-:Y:S01]  /*20fe0*/  R2UR UR10, R11 ;  /* 0x000000000b0a72ca */ /* 0x000fe200000e0000 */
[----:B------:R-:W-:Y:S01]  /*20ff0*/  UIADD3.X UR5, URZ, UR37, URZ, UP0, !UPT ;  /* 0x000000253f057290 */ /* 0x000fe200087fe43f */
[----:B--2---:R-:W-:Y:S01]  /*21000*/  IMAD R4, R2, 0xa800, R3 ;  /* 0x0000a80002047824 */ /* 0x004fe200078e0203 */
[----:B------:R-:W-:Y:S01]  /*21010*/  IADD3 R2, R6, 0x36890, RZ ;  /* 0x0003689006027810 */ /* 0x000fe20007ffe0ff */
[----:B------:R-:W-:-:S02]  /*21020*/  IMAD R3, R7, 0x70, R10 ;  /* 0x0000007007037824 */ /* 0x000fc400078e020a */
[----:B------:R-:W-:-:S09]  /*21030*/  VIADD R8, R4, 0x21400 ;  /* 0x0002140004087836 */ /* 0x000fd20000000000 */
.L_x_872:
        /* <DEDUP_REMOVED lines=16> */
.L_x_873:
        /* <DEDUP_REMOVED lines=16> */
.L_x_874:
        /* <DEDUP_REMOVED lines=13> */
.L_x_1023:
[----:B------:R-:W-:Y:S05]  /*21310*/  BSYNC B2 ;  /* 0x0000000000027941 */ /* 0x000fea0003800000 */
.L_x_875:
        /* <DEDUP_REMOVED lines=11> */
.L_x_878:
[----:B------:R-:W-:Y:S05]  /*213d0*/  BSYNC B2 ;  /* 0x0000000000027941 */ /* 0x000fea0003800000 */
.L_x_877:
        /* <DEDUP_REMOVED lines=8> */
.L_x_879:
        /* <DEDUP_REMOVED lines=15> */
.L_x_880:
        /* <DEDUP_REMOVED lines=15> */
.L_x_881:
        /* <DEDUP_REMOVED lines=10> */
.L_x_867:
[----:B------:R-:W-:Y:S05]  /*216e0*/  BSYNC B1 ;  /* 0x0000000000017941 */ /* 0x000fea0003800000 */
.L_x_866:
[----:B0-----:R-:W2:Y:S04]  /*216f0*/  LDL.LU R2, [R1+0x20] ;  /* 0x0000200001027983 */ /* 0x001ea80000300800 */
[----:B------:R-:W3:Y:S01]  /*21700*/  LDL.LU R5, [R1+0x24] ;  /* 0x0000240001057983 */ /* 0x000ee20000300800 */
[C---:B------:R-:W-:Y:S01]  /*21710*/  ISETP.GT.AND P2, PT, R7.reuse, R9, PT ;  /* 0x000000090700720c */ /* 0x040fe20003f44270 */
[----:B------:R-:W-:Y:S02]  /*21720*/  VIADD R7, R7, 0xffffffff ;  /* 0xffffffff07077836 */ /* 0x000fe40000000000 */
[----:B--2---:R-:W-:-:S05]  /*21730*/  VIADD R2, R2, 0x1 ;  /* 0x0000000102027836 */ /* 0x004fca0000000000 */
[----:B------:R-:W-:-:S04]  /*21740*/  ISETP.NE.AND P1, PT, R2, 0x2, PT ;  /* 0x000000020200780c */ /* 0x000fc80003f25270 */
[----:B------:R-:W-:Y:S02]  /*21750*/  SEL R3, RZ, 0x1, P1 ;  /* 0x00000001ff037807 */ /* 0x000fe40000800000 */
[----:B------:R-:W-:Y:S02]  /*21760*/  SEL R2, R2, RZ, P1 ;  /* 0x000000ff02027207 */ /* 0x000fe40000800000 */
[----:B---3--:R-:W-:-:S05]  /*21770*/  LOP3.LUT R5, R5, R3, RZ, 0x3c, !PT ;  /* 0x0000000305057212 */ /* 0x008fca00078e3cff */
[----:B------:R2:W-:Y:S04]  /*21780*/  STL [R1+0x24], R5 ;  /* 0x0000240501007387 */ /* 0x0005e80000100800 */
[----:B------:R2:W-:Y:S01]  /*21790*/  STL [R1+0x20], R2 ;  /* 0x0000200201007387 */ /* 0x0005e20000100800 */
[----:B------:R-:W-:Y:S05]  /*217a0*/  @P2 BRA `(.L_x_882) ;  /* 0xfffffff4008c2947 */ /* 0x000fea000383ffff */
.L_x_844:
[----:B------:R-:W-:Y:S05]  /*217b0*/  BSYNC B0 ;  /* 0x0000000000007941 */ /* 0x000fea0003800000 */
.L_x_843:
[----:B0-2---:R-:W2:Y:S01]  /*217c0*/  LDL R2, [R1+0x4c] ;  /* 0x00004c0001027983 */ /* 0x005ea20000100800 */
[----:B------:R-:W-:Y:S05]  /*217d0*/  @!P0 WARPSYNC.ALL ;  /* 0x0000000000008948 */ /* 0x000fea0003800000 */
[----:B------:R-:W-:Y:S06]  /*217e0*/  @!P0 BAR.SYNC.DEFER_BLOCKING 0xc, 0x180 ;  /* 0x0306000000008b1d */ /* 0x000fec0000010000 */
[----:B------:R-:W-:Y:S01]  /*217f0*/  BSSY B7, `(.L_x_883) ;  /* 0x0000473000077945 */ /* 0x000fe20003800000 */
[----:B--2---:R-:W-:-:S13]  /*21800*/  ISETP.GT.AND P0, PT, R2, RZ, PT ;  /* 0x000000ff0200720c */ /* 0x004fda0003f04270 */
[----:B------:R-:W-:Y:S05]  /*21810*/  @P0 BRA `(.L_x_884) ;  /* 0x0000000000440947 */ /* 0x000fea0003800000 */
[----:B------:R-:W0:Y:S02]  /*21820*/  S2R R2, SR_TID.X ;  /* 0x0000000000027919 */ /* 0x000e240000002100 */
[----:B0-----:R-:W-:-:S04]  /*21830*/  LOP3.LUT R2, R2, 0x7f, RZ, 0xc0, !PT ;  /* 0x0000007f02027812 */ /* 0x001fc800078ec0ff */
[----:B------:R-:W-:-:S13]  /*21840*/  ISETP.NE.AND P0, PT, R2, RZ, PT ;  /* 0x000000ff0200720c */ /* 0x000fda0003f05270 */
[----:B------:R-:W-:Y:S05]  /*21850*/  @P0 BRA `(.L_x_885) ;  /* 0x0000004400b00947 */ /* 0x000fea0003800000 */
[----:B------:R-:W0:Y:S01]  /*21860*/  S2R R3, SR_LANEID ;  /* 0x0000000000037919 */ /* 0x000e220000000000 */
[----:B------:R-:W-:Y:S01]  /*21870*/  VOTEU.ANY UR4, UPT, PT ;  /* 0x0000000000047886 */ /* 0x000fe200038e0100 */
[----:B------:R-:W2:Y:S01]  /*21880*/  LDC.64 R4, c[0x0][0xc60] ;  /* 0x00031800ff047b82 */ /* 0x000ea20000000a00 */
[----:B------:R-:W0:Y:S08]  /*21890*/  FLO.U32 R0, UR4 ;  /* 0x0000000400007d00 */ /* 0x000e3000080e0000 */
[----:B------:R-:W2:Y:S01]  /*218a0*/  POPC R2, UR4 ;  /* 0x0000000400027d09 */ /* 0x000ea20008000000 */
[----:B0-----:R-:W-:-:S13]  /*218b0*/  ISETP.EQ.U32.AND P0, PT, R0, R3, PT ;  /* 0x000000030000720c */ /* 0x001fda0003f02070 */
[----:B--2---:R-:W2:Y:S01]  /*218c0*/  @P0 ATOMG.E.ADD.STRONG.GPU PT, R5, desc[UR60][R4.64], R2 ;  /* 0x00000002040509a8 */ /* 0x004ea200081ee1fc */
[----:B------:R-:W0:Y:S02]  /*218d0*/  S2R R3, SR_LTMASK ;  /* 0x0000000000037919 */ /* 0x000e240000003900 */
[----:B0-----:R-:W-:-:S06]  /*218e0*/  LOP3.LUT R3, R3, UR4, RZ, 0xc0, !PT ;  /* 0x0000000403037c12 */ /* 0x001fcc000f8ec0ff */
[----:B------:R-:W0:Y:S01]  /*218f0*/  POPC R3, R3 ;  /* 0x0000000300037309 */ /* 0x000e220000000000 */
[----:B--2---:R-:W0:Y:S02]  /*21900*/  SHFL.IDX PT, R0, R5, R0, 0x1f ;  /* 0x00001f0005007589 */ /* 0x004e2400000e0000 */
[----:B0-----:R-:W-:Y:S01]  /*21910*/  IADD3 R16, R0, UR38, R3 ;  /* 0x0000002600107c10 */ /* 0x001fe2000fffe003 */
[----:B------:R-:W-:Y:S06]  /*21920*/  BRA `(.L_x_885) ;  /* 0x00000044007c7947 */ /* 0x000fec0003800000 */
.L_x_884:
[----:B------:R-:W2:Y:S01]  /*21930*/  LDL R0, [R1+0x4] ;  /* 0x0000040001007983 */ /* 0x000ea20000100800 */
[----:B------:R-:W-:Y:S01]  /*21940*/  BSSY B6, `(.L_x_886) ;  /* 0x0000014000067945 */ /* 0x000fe20003800000 */
[----:B--2---:R-:W-:-:S04]  /*21950*/  IADD3 R0, R0, 0x21400, RZ ;  /* 0x0002140000007810 */ /* 0x004fc80007ffe0ff */
        /* <DEDUP_REMOVED lines=8> */
[----:B------:R-:W0:Y:S01]  /*219e0*/  LDC.64 R2, c[0x4][R2] ;  /* 0x0100000002027b82 */ /* 0x000e220000000a00 */
[----:B------:R-:W-:Y:S01]  /*219f0*/  IMAD.U32 R5, RZ, RZ, UR7 ;  /* 0x00000007ff057e24 */ /* 0x000fe2000f8e00ff */
[----:B------:R-:W-:Y:S01]  /*21a00*/  MOV R11, UR5 ;  /* 0x00000005000b7c02 */ /* 0x000fe20008000f00 */
[----:B------:R-:W-:Y:S01]  /*21a10*/  IMAD.U32 R7, RZ, RZ, UR9 ;  /* 0x00000009ff077e24 */ /* 0x000fe2000f8e00ff */
[----:B------:R-:W-:Y:S01]  /*21a20*/  MOV R13, RZ ;  /* 0x000000ff000d7202 */ /* 0x000fe20000000f00 */
[----:B------:R-:W-:-:S02]  /*21a30*/  IMAD.U32 R10, RZ, RZ, UR4 ;  /* 0x00000004ff0a7e24 */ /* 0x000fc4000f8e00ff */
[----:B------:R-:W-:Y:S02]  /*21a40*/  IMAD.MOV.U32 R8, RZ, RZ, 0x70 ;  /* 0x00000070ff087424 */ /* 0x000fe400078e00ff */
[----:B------:R-:W-:-:S07]  /*21a50*/  IMAD.MOV.U32 R12, RZ, RZ, 0x1 ;  /* 0x00000001ff0c7424 */ /* 0x000fce00078e00ff */
[----:B------:R-:W-:-:S07]  /*21a60*/  LEPC R20, `(.L_x_887) ;  /* 0x000000001014794e */ /* 0x000fce0000000000 */
[----:B01----:R-:W-:Y:S05]  /*21a70*/  CALL.ABS.NOINC R2 ;  /* 0x0000000002007343 */ /* 0x003fea0003c00000 */
.L_x_887:
[----:B------:R-:W-:Y:S05]  /*21a80*/  BSYNC B6 ;  /* 0x0000000000067941 */ /* 0x000fea0003800000 */
.L_x_886:
        /* <DEDUP_REMOVED lines=9> */
[----:B------:R0:W2:Y:S01]  /*21b20*/  LDC.64 R2, c[0x4][R0] ;  /* 0x0100000000027b82 */ /* 0x0000a20000000a00 */
[----:B------:R-:W-:Y:S01]  /*21b30*/  IMAD.U32 R4, RZ, RZ, UR6 ;  /* 0x00000006ff047e24 */ /* 0x000fe2000f8e00ff */
[----:B------:R-:W-:Y:S01]  /*21b40*/  MOV R5, UR7 ;  /* 0x0000000700057c02 */ /* 0x000fe20008000f00 */
        /* <DEDUP_REMOVED lines=8> */
[----:B-12---:R-:W-:Y:S05]  /*21bd0*/  CALL.ABS.NOINC R2 ;  /* 0x0000000002007343 */ /* 0x006fea0003c00000 */
.L_x_890:
        /* <DEDUP_REMOVED lines=10> */
[----:B------:R-:W-:Y:S01]  /*21c80*/  MOV R12, 0x1 ;  /* 0x00000001000c7802 */ /* 0x000fe20000000f00 */
[----:B------:R-:W-:-:S02]  /*21c90*/  IMAD.U32 R11, RZ, RZ, UR9 ;  /* 0x00000009ff0b7e24 */ /* 0x000fc4000f8e00ff */
[----:B------:R-:W-:Y:S02]  /*21ca0*/  IMAD.MOV.U32 R8, RZ, RZ, 0x70 ;  /* 0x00000070ff087424 */ /* 0x000fe400078e00ff */
[----:B------:R-:W-:-:S07]  /*21cb0*/  IMAD.MOV.U32 R13, RZ, RZ, RZ ;  /* 0x000000ffff0d7224 */ /* 0x000fce00078e00ff */
[----:B------:R-:W-:-:S07]  /*21cc0*/  LEPC R20, `(.L_x_889) ;  /* 0x000000001014794e */ /* 0x000fce0000000000 */
[----:B0-----:R-:W-:Y:S05]  /*21cd0*/  CALL.ABS.NOINC R2 ;  /* 0x0000000002007343 */ /* 0x001fea0003c00000 */
.L_x_889:
[----:B------:R-:W-:Y:S05]  /*21ce0*/  BSYNC B6 ;  /* 0x0000000000067941 */ /* 0x000fea0003800000 */
.L_x_888:
[----:B------:R-:W2:Y:S01]  /*21cf0*/  LDL.LU R2, [R1] ;  /* 0x0000000001027983 */ /* 0x000ea20000300800 */
[----:B------:R-:W-:-:S03]  /*21d00*/  ULDC.64 UR4, c[0x0][0x9f8] ;  /* 0x00027e0000047ab9 */ /* 0x000fc60000000a00 */
[----:B------:R-:W3:Y:S04]  /*21d10*/  LDL.LU R4, [R1+0x28] ;  /* 0x0000280001047983 */ /* 0x000ee80000300800 */
[----:B------:R-:W4:Y:S01]  /*21d20*/  LDL R7, [R1+0xc] ;  /* 0x00000c0001077983 */ /* 0x000f220000100800 */
        /* <DEDUP_REMOVED lines=8> */
[----:B0-----:R-:W0:Y:S01]  /*21db0*/  LDC.64 R2, c[0x0][0x418] ;  /* 0x00010600ff027b82 */ /* 0x001e220000000a00 */
[----:B--2---:R-:W-:Y:S01]  /*21dc0*/  SHF.R.S32.HI R8, RZ, 0x1f, R7 ;  /* 0x0000001fff087819 */ /* 0x004fe20000011407 */
[----:B------:R2:W-:Y:S04]  /*21dd0*/  @P0 STL [R1+0xc], R7 ;  /* 0x00000c0701000387 */ /* 0x0005e80000100800 */
[----:B------:R2:W-:Y:S04]  /*21de0*/  STL [R1+0x3c], R9 ;  /* 0x00003c0901007387 */ /* 0x0005e80000100800 */
[----:B------:R2:W-:Y:S01]  /*21df0*/  STL [R1+0x28], R8 ;  /* 0x0000280801007387 */ /* 0x0005e20000100800 */
[----:B0-----:R-:W-:Y:S01]  /*21e00*/  LOP3.LUT P0, RZ, R2, UR4, RZ, 0xfc, !PT ;  /* 0x0000000402ff7c12 */ /* 0x001fe2000f80fcff */
[----:B------:R-:W-:-:S03]  /*21e10*/  UMOV UR4, 0xffffffff ;  /* 0xffffffff00047882 */ /* 0x000fc60000000000 */
[----:B------:R-:W-:-:S04]  /*21e20*/  LOP3.LUT P0, RZ, R3, UR5, RZ, 0xfc, P0 ;  /* 0x0000000503ff7c12 */ /* 0x000fc8000800fcff */
[----:B------:R-:W-:Y:S01]  /*21e30*/  SEL R0, R7, RZ, !P0 ;  /* 0x000000ff07007207 */ /* 0x000fe20004000000 */
[----:B--2---:R-:W-:Y:S08]  /*21e40*/  BRA.DIV UR4, `(.L_x_891) ;  /* 0x0000005a04287947 */ /* 0x004ff0000b800000 */
[----:B------:R-:W0:Y:S02]  /*21e50*/  S2R R4, SR_TID.X ;  /* 0x0000000000047919 */ /* 0x000e240000002100 */
[----:B0-----:R-:W-:-:S04]  /*21e60*/  SHF.R.U32.HI R4, RZ, 0x5, R4 ;  /* 0x00000005ff047819 */ /* 0x001fc80000011604 */
[----:B------:R-:W-:-:S05]  /*21e70*/  LOP3.LUT R4, R4, 0x3, RZ, 0xc0, !PT ;  /* 0x0000000304047812 */ /* 0x000fca00078ec0ff */
[----:B------:R0:W2:Y:S02]  /*21e80*/  SHFL.IDX PT, R14, R4, RZ, 0x1f ;  /* 0x00001fff040e7589 */ /* 0x0000a400000e0000 */
.L_x_1026:
[----:B0-----:R-:W3:Y:S01]  /*21e90*/  LDL.LU R4, [R1+0x10] ;  /* 0x0000100001047983 */ /* 0x001ee20000300800 */
[----:B------:R-:W-:Y:S02]  /*21ea0*/  PLOP3.LUT P1, PT, PT, PT, PT, 0x8, 0x0 ;  /* 0x000000000000781c */ /* 0x000fe40003f2e170 */
[----:B--2---:R-:W-:Y:S01]  /*21eb0*/  ISETP.NE.AND P0, PT, R14, RZ, PT ;  /* 0x000000ff0e00720c */ /* 0x004fe20003f05270 */
[----:B------:R0:W-:Y:S01]  /*21ec0*/  STL [R1], R0 ;  /* 0x0000000001007387 */ /* 0x0001e20000100800 */
[----:B---3--:R-:W-:-:S09]  /*21ed0*/  LOP3.LUT R4, R4, 0xfffffffe, RZ, 0xc0, !PT ;  /* 0xfffffffe04047812 */ /* 0x008fd200078ec0ff */
[----:B------:R-:W-:-:S05]  /*21ee0*/  @P1 LOP3.LUT R4, R4, 0x1, RZ, 0xfc, !PT ;  /* 0x0000000104041812 */ /* 0x000fca00078efcff */
[----:B------:R0:W-:Y:S01]  /*21ef0*/  STL [R1+0x10], R4 ;  /* 0x0000100401007387 */ /* 0x0001e20000100800 */
[----:B------:R-:W-:Y:S05]  /*21f00*/  @P0 BRA `(.L_x_892) ;  /* 0x0000000400500947 */ /* 0x000fea0003800000 */
[----:B------:R-:W-:-:S03]  /*21f10*/  UMOV UR4, 0xffffffff ;  /* 0xffffffff00047882 */ /* 0x000fc60000000000 */
[----:B------:R-:W-:Y:S05]  /*21f20*/  BRA.DIV UR4, `(.L_x_893) ;  /* 0x0000005a04247947 */ /* 0x000fea000b800000 */
[----:B------:R-:W-:-:S13]  /*21f30*/  ELECT P6, URZ, PT ;  /* 0x00000000003f782f */ /* 0x000fda00038c0000 */
.L_x_1029:
[----:B------:R-:W-:Y:S05]  /*21f40*/  @!P6 BRA `(.L_x_892) ;  /* 0x000000040040e947 */ /* 0x000fea0003800000 */
[----:B------:R2:W-:Y:S01]  /*21f50*/  STL [R1+0x18], R9 ;  /* 0x0000180901007387 */ /* 0x0005e20000100800 */
[----:B------:R-:W-:-:S04]  /*21f60*/  ISETP.NE.U32.AND P0, PT, R2, RZ, PT ;  /* 0x000000ff0200720c */ /* 0x000fc80003f05070 */
[----:B------:R-:W-:-:S13]  /*21f70*/  ISETP.NE.AND.EX P0, PT, R3, RZ, PT, P0 ;  /* 0x000000ff0300720c */ /* 0x000fda0003f05300 */
[----:B--2---:R-:W-:Y:S05]  /*21f80*/  @!P0 BRA `(.L_x_894) ;  /* 0x0000000000508947 */ /* 0x004fea0003800000 */
[----:B------:R-:W2:Y:S01]  /*21f90*/  LDC R6, c[0x0][0x43c] ;  /* 0x00010f00ff067b82 */ /* 0x000ea20000000800 */
[----:B0-----:R-:W-:Y:S01]  /*21fa0*/  MOV R0, R9 ;  /* 0x0000000900007202 */ /* 0x001fe20000000f00 */
[----:B------:R-:W-:Y:S01]  /*21fb0*/  ULDC.64 UR4, c[0x0][0x428] ;  /* 0x00010a0000047ab9 */ /* 0x000fe20000000a00 */
[----:B--2---:R-:W-:-:S13]  /*21fc0*/  ISETP.NE.AND P0, PT, R6, 0x1, PT ;  /* 0x000000010600780c */ /* 0x004fda0003f05270 */
[----:B------:R-:W0:Y:S02]  /*21fd0*/  @P0 LDC.64 R4, c[0x0][0x440] ;  /* 0x00011000ff040b82 */ /* 0x000e240000000a00 */
[----:B0-----:R-:W-:-:S05]  /*21fe0*/  @P0 IMAD.HI.U32 R4, R9, R4, RZ ;  /* 0x0000000409040227 */ /* 0x001fca00078e00ff */
        /* <DEDUP_REMOVED lines=8> */
[----:B0-----:R-:W-:-:S04]  /*22070*/  IMAD R6, R8, UR4, RZ ;  /* 0x0000000408067c24 */ /* 0x001fc8000f8e02ff */
[----:B------:R-:W-:-:S05]  /*22080*/  IMAD R0, R7, UR5, R6 ;  /* 0x0000000507007c24 */ /* 0x000fca000f8e0206 */
[----:B------:R-:W-:-:S04]  /*22090*/  IADD3 R0, R5, R0, RZ ;  /* 0x0000000005007210 */ /* 0x000fc80007ffe0ff */
[----:B------:R-:W-:-:S05]  /*220a0*/  LEA.HI.X R3, R4, R3, R0, 0x2, P0 ;  /* 0x0000000304037211 */ /* 0x000fca00000f1400 */
[----:B------:R-:W2:Y:S04]  /*220b0*/  LDG.E R0, desc[UR60][R2.64] ;  /* 0x0000003c02007981 */ /* 0x000ea8000c1e1900 */
[----:B--2---:R2:W-:Y:S02]  /*220c0*/  STL [R1], R0 ;  /* 0x0000000001007387 */ /* 0x0045e40000100800 */
.L_x_894:
[----:B------:R-:W3:Y:S04]  /*220d0*/  LDL R7, [R1+0x4] ;  /* 0x0000040001077983 */ /* 0x000ee80000100800 */
[----:B0-2---:R-:W3:Y:S04]  /*220e0*/  LDL R0, [R1+0x8] ;  /* 0x0000080001007983 */ /* 0x005ee80000100800 */
[----:B------:R-:W2:Y:S01]  /*220f0*/  LDL R2, [R1+0x14] ;  /* 0x0000140001027983 */ /* 0x000ea20000100800 */
[----:B---3--:R-:W-:Y:S01]  /*22100*/  IMAD R0, R0, 0x8, R7 ;  /* 0x0000000800007824 */ /* 0x008fe200078e0207 */
[----:B--2---:R-:W-:-:S04]  /*22110*/  SHF.L.U32 R2, R2, 0x1f, RZ ;  /* 0x0000001f02027819 */ /* 0x004fc800000006ff */
[----:B------:R-:W0:Y:S02]  /*22120*/  SYNCS.PHASECHK.TRANS64.TRYWAIT P0, [R0+URZ+0x36840], R2 ;  /* 0x03684002000075a7 */ /* 0x000e24000800017f */
[----:B0-----:R-:W-:Y:S05]  /*22130*/  @!P0 BRA `(.L_x_895) ;  /* 0x0000005400c08947 */ /* 0x001fea0003800000 */
.L_x_1030:
[----:B------:R-:W2:Y:S02]  /*22140*/  S2R R3, SR_TID.X ;  /* 0x0000000000037919 */ /* 0x000ea40000002100 */
[----:B--2---:R-:W-:-:S04]  /*22150*/  LOP3.LUT R3, R3, 0x7f, RZ, 0xc0, !PT ;  /* 0x0000007f03037812 */ /* 0x004fc800078ec0ff */
[----:B------:R-:W-:-:S13]  /*22160*/  ISETP.NE.AND P0, PT, R3, RZ, PT ;  /* 0x000000ff0300720c */ /* 0x000fda0003f05270 */
        /* <DEDUP_REMOVED lines=8> */
.L_x_896:
[----:B------:R-:W2:Y:S04]  /*221f0*/  LDL R7, [R1+0x4] ;  /* 0x0000040001077983 */ /* 0x000ea80000100800 */
[----:B------:R-:W2:Y:S04]  /*22200*/  LDL R6, [R1+0x8] ;  /* 0x0000080001067983 */ /* 0x000ea80000100800 */
[----:B------:R-:W3:Y:S04]  /*22210*/  LDL R5, [R1+0x18] ;  /* 0x0000180001057983 */ /* 0x000ee80000100800 */
[----:B------:R-:W4:Y:S04]  /*22220*/  LDL R4, [R1+0x1c] ;  /* 0x00001c0001047983 */ /* 0x000f280000100800 */
[----:B------:R-:W5:Y:S04]  /*22230*/  LDL R3, [R1] ;  /* 0x0000000001037983 */ /* 0x000f680000100800 */
[----:B0-----:R-:W5:Y:S01]  /*22240*/  LDL.LU R2, [R1+0x10] ;  /* 0x0000100001027983 */ /* 0x001f620000300800 */
        /* <DEDUP_REMOVED lines=9> */
[----:B--2---:R-:W-:Y:S01]  /*222e0*/  IMAD R0, R6, 0xa800, R7 ;  /* 0x0000a80006007824 */ /* 0x004fe200078e0207 */
[----:B---3--:R-:W-:-:S04]  /*222f0*/  R2UR UR11, R5 ;  /* 0x00000000050b72ca */ /* 0x008fc800000e0000 */
[----:B------:R-:W-:Y:S02]  /*22300*/  R2UR UR8, R0 ;  /* 0x00000000000872ca */ /* 0x000fe400000e0000 */
[----:B----4-:R-:W-:Y:S02]  /*22310*/  R2UR UR5, R4 ;  /* 0x00000000040572ca */ /* 0x010fe400000e0000 */
[----:B-----5:R-:W-:Y:S02]  /*22320*/  R2UR UR13, R3 ;  /* 0x00000000030d72ca */ /* 0x020fe400000e0000 */
[----:B------:R-:W-:-:S07]  /*22330*/  LOP3.LUT R2, R2, 0xfffffffe, RZ, 0xc0, !PT ;  /* 0xfffffffe02027812 */ /* 0x000fce00078ec0ff */
[----:B------:R-:W-:Y:S01]  /*22340*/  UIADD3 UR14, UR8, 0x21400, URZ ;  /* 0x00021400080e7890 */ /* 0x000fe2000fffe03f */
[----:B------:R-:W-:Y:S01]  /*22350*/  @P0 LOP3.LUT R2, R2, 0x1, RZ, 0xfc, !PT ;  /* 0x0000000102020812 */ /* 0x000fe200078efcff */
[----:B------:R-:W-:Y:S02]  /*22360*/  UIMAD UR11, UR11, 0x70, UR5 ;  /* 0x000000700b0b78a4 */ /* 0x000fe4000f8e0205 */
[----:B------:R-:W-:Y:S02]  /*22370*/  UIADD3.X UR5, URZ, UR37, URZ, UP0, !UPT ;  /* 0x000000253f057290 */ /* 0x000fe400087fe43f */
[----:B------:R-:W-:Y:S01]  /*22380*/  UIADD3 UR15, UR8, 0x24c00, URZ ;  /* 0x00024c00080f7890 */ /* 0x000fe2000fffe03f */
[----:B------:R2:W-:Y:S01]  /*22390*/  STL [R1+0x10], R2 ;  /* 0x0000100201007387 */ /* 0x0005e20000100800 */
[----:B------:R-:W-:-:S03]  /*223a0*/  UIADD3 UR16, UR8, 0x28400, URZ ;  /* 0x0002840008107890 */ /* 0x000fc6000fffe03f */
[----:B------:R-:W-:Y:S01]  /*223b0*/  UMOV UR8, UR14 ;  /* 0x0000000e00087c82 */ /* 0x000fe20008000000 */
[----:B------:R-:W-:Y:S01]  /*223c0*/  UMOV UR14, 0x80 ;  /* 0x00000080000e7882 */ /* 0x000fe20000000000 */
[----:B------:R0:W-:Y:S02]  /*223d0*/  UTMALDG.4D [UR8], [UR4], desc[UR6] ;  /* 0x00000608040075b4 */ /* 0x0001e40008019000 */
[----:B0-----:R-:W-:Y:S01]  /*223e0*/  UMOV UR8, UR15 ;  /* 0x0000000f00087c82 */ /* 0x001fe20008000000 */
[----:B------:R-:W-:Y:S02]  /*223f0*/  UMOV UR10, UR17 ;  /* 0x00000011000a7c82 */ /* 0x000fe40008000000 */
[----:B------:R0:W-:Y:S02]  /*22400*/  UTMALDG.4D [UR8], [UR4], desc[UR6] ;  /* 0x00000608040075b4 */ /* 0x0001e40008019000 */
[----:B0-----:R-:W-:Y:S01]  /*22410*/  UMOV UR8, UR16 ;  /* 0x0000001000087c82 */ /* 0x001fe20008000000 */
[----:B------:R-:W-:-:S02]  /*22420*/  UMOV UR10, UR14 ;  /* 0x0000000e000a7c82 */ /* 0x000fc40008000000 */
[----:B------:R2:W-:Y:S02]  /*22430*/  UTMALDG.4D [UR8], [UR4], desc[UR6] ;  /* 0x00000608040075b4 */ /* 0x0005e40008019000 */
[----:B--2---:R-:W-:Y:S01]  /*22440*/  NOP ;  /* 0x0000000000007918 */ /* 0x004fe20000000000 */
.L_x_892:
[----:B------:R-:W2:Y:S04]  /*22450*/  LDL R2, [R1+0x4] ;  /* 0x0000040001027983 */ /* 0x000ea80000100800 */
[----:B------:R-:W3:Y:S04]  /*22460*/  LDL.LU R3, [R1+0x40] ;  /* 0x0000400001037983 */ /* 0x000ee80000300800 */
[----:B------:R-:W4:Y:S04]  /*22470*/  LDL.LU R5, [R1+0x30] ;  /* 0x0000300001057983 */ /* 0x000f280000300800 */
[----:B0-----:R-:W5:Y:S01]  /*22480*/  LDL.LU R4, [R1+0x48] ;  /* 0x0000480001047983 */ /* 0x001f620000300800 */
[----:B------:R-:W-:Y:S05]  /*22490*/  WARPSYNC.ALL ;  /* 0x0000000000007948 */ /* 0x000fea0003800000 */
[----:B------:R-:W-:Y:S01]  /*224a0*/  ULDC.64 UR4, c[0x0][0x298] ;  /* 0x0000a60000047ab9 */ /* 0x000fe20000000a00 */
[----:B------:R-:W-:Y:S01]  /*224b0*/  ULDC.64 UR6, c[0x0][0xa00] ;  /* 0x0002800000067ab9 */ /* 0x000fe20000000a00 */
[----:B------:R-:W-:Y:S01]  /*224c0*/  BSSY B6, `(.L_x_897) ;  /* 0x0000024000067945 */ /* 0x000fe20003800000 */
[----:B------:R-:W-:Y:S01]  /*224d0*/  BAR.SYNC.DEFER_BLOCKING 0x8, 0x180 ;  /* 0x0206000000007b1d */ /* 0x000fe20000010000 */
[----:B------:R-:W-:-:S04]  /*224e0*/  ISETP.NE.U32.AND P0, PT, RZ, UR6, PT ;  /* 0x00000006ff007c0c */ /* 0x000fc8000bf05070 */
[----:B------:R-:W-:Y:S02]  /*224f0*/  ISETP.NE.AND.EX P0, PT, RZ, UR7, PT, P0 ;  /* 0x00000007ff007c0c */ /* 0x000fe4000bf05300 */
[----:B--2---:R-:W-:Y:S02]  /*22500*/  IADD3 R2, R2, 0x15400, RZ ;  /* 0x0001540002027810 */ /* 0x004fe40007ffe0ff */
[----:B---3--:R-:W-:Y:S02]  /*22510*/  SHF.R.S32.HI R0, RZ, 0x1f, R3 ;  /* 0x0000001fff007819 */ /* 0x008fe40000011403 */
        /* <DEDUP_REMOVED lines=9> */
[----:B0-----:R-:W-:Y:S01]  /*225b0*/  IMAD.IADD R2, R3, 0x1, R0 ;  /* 0x0000000103027824 */ /* 0x001fe200078e0200 */
        /* <DEDUP_REMOVED lines=19> */
[----:B01----:R-:W-:Y:S05]  /*226f0*/  CALL.ABS.NOINC R2 ;  /* 0x0000000002007343 */ /* 0x003fea0003c00000 */
.L_x_898:
[----:B------:R-:W-:Y:S05]  /*22700*/  BSYNC B6 ;  /* 0x0000000000067941 */ /* 0x000fea0003800000 */
.L_x_897:
[----:B------:R-:W3:Y:S01]  /*22710*/  LDL.LU R6, [R1+0x48] ;  /* 0x0000480001067983 */ /* 0x000ee20000300800 */
[----:B------:R-:W-:Y:S01]  /*22720*/  ULDC.64 UR4, c[0x0][0x2d8] ;  /* 0x0000b60000047ab9 */ /* 0x000fe20000000a00 */
[----:B------:R-:W0:Y:S01]  /*22730*/  LDC R7, c[0x0][0x448] ;  /* 0x00011200ff077b82 */ /* 0x000e220000000800 */
[----:B------:R-:W-:Y:S01]  /*22740*/  SHF.L.U32 R17, R17, 0x7, RZ ;  /* 0x0000000711117819 */ /* 0x000fe200000006ff */
[----:B--2---:R-:W3:Y:S01]  /*22750*/  LDL.LU.64 R2, [R1+0x40] ;  /* 0x0000400001027983 */ /* 0x004ee20000300a00 */
[----:B------:R-:W-:-:S03]  /*22760*/  ULDC.64 UR6, c[0x0][0x280] ;  /* 0x0000a00000067ab9 */ /* 0x000fc60000000a00 */
[----:B------:R-:W2:Y:S04]  /*22770*/  LDL.LU R0, [R1+0x58] ;  /* 0x0000580001007983 */ /* 0x000ea80000300800 */
[----:B------:R-:W4:Y:S04]  /*22780*/  LDL.LU R5, [R1+0x5c] ;  /* 0x00005c0001057983 */ /* 0x000f280000300800 */
[----:B------:R-:W4:Y:S01]  /*22790*/  LDL.LU R4, [R1+0x30] ;  /* 0x0000300001047983 */ /* 0x000f220000300800 */
[----:B------:R-:W1:Y:S01]  /*227a0*/  S2R R10, SR_TID.X ;  /* 0x00000000000a7919 */ /* 0x000e620000002100 */
[----:B0-----:R-:W-:Y:S01]  /*227b0*/  ISETP.NE.AND P0, PT, R7, 0x1, PT ;  /* 0x000000010700780c */ /* 0x001fe20003f05270 */
[----:B-1----:R-:W-:-:S05]  /*227c0*/  IMAD.SHL.U32 R10, R10, 0x8, RZ ;  /* 0x000000080a0a7824 */ /* 0x002fca00078e00ff */
[----:B------:R-:W-:-:S04]  /*227d0*/  LOP3.LUT R10, R10, 0x38, RZ, 0xc0, !PT ;  /* 0x000000380a0a7812 */ /* 0x000fc800078ec0ff */
[C---:B------:R-:W-:Y:S02]  /*227e0*/  LOP3.LUT R9, R10.reuse, 0x40, RZ, 0xfc, !PT ;  /* 0x000000400a097812 */ /* 0x040fe400078efcff */
[----:B------:R-:W-:Y:S01]  /*227f0*/  LOP3.LUT R8, R10, 0x80, RZ, 0xfc, !PT ;  /* 0x000000800a087812 */ /* 0x000fe200078efcff */
[----:B---3--:R-:W-:Y:S02]  /*22800*/  IMAD.MOV.U32 R3, RZ, RZ, R6 ;  /* 0x000000ffff037224 */ /* 0x008fe400078e0006 */
[----:B------:R-:W0:Y:S01]  /*22810*/  @P0 LDC R6, c[0x0][0x450] ;  /* 0x00011400ff060b82 */ /* 0x000e220000000800 */
[----:B--2---:R-:W-:Y:S02]  /*22820*/  IMAD R0, R0, UR4, RZ ;  /* 0x0000000400007c24 */ /* 0x004fe4000f8e02ff */
[----:B------:R-:W-:-:S04]  /*22830*/  IMAD.WIDE.U32 R2, R18, UR4, R2 ;  /* 0x0000000412027c25 */ /* 0x000fc8000f8e0002 */
[----:B------:R-:W-:Y:S01]  /*22840*/  IMAD R0, R18, UR5, R0 ;  /* 0x0000000512007c24 */ /* 0x000fe2000f8e0200 */
[----:B------:R-:W-:-:S04]  /*22850*/  ULDC.64 UR4, c[0x0][0x2e0] ;  /* 0x0000b80000047ab9 */ /* 0x000fc80000000a00 */
[----:B------:R-:W-:Y:S01]  /*22860*/  IADD3 R3, R3, R0, RZ ;  /* 0x0000000003037210 */ /* 0x000fe20007ffe0ff */
[----:B----4-:R-:W-:-:S04]  /*22870*/  IMAD R0, R5, UR4, RZ ;  /* 0x0000000405007c24 */ /* 0x010fc8000f8e02ff */
[C---:B------:R-:W-:Y:S02]  /*22880*/  IMAD R0, R4.reuse, UR5, R0 ;  /* 0x0000000504007c24 */ /* 0x040fe4000f8e0200 */
[----:B------:R-:W-:Y:S01]  /*22890*/  IMAD.WIDE.U32 R2, R4, UR4, R2 ;  /* 0x0000000404027c25 */ /* 0x000fe2000f8e0002 */
[----:B------:R-:W-:Y:S01]  /*228a0*/  ULDC.64 UR4, c[0x0][0x2d0] ;  /* 0x0000b40000047ab9 */ /* 0x000fe20000000a00 */
[----:B------:R-:W1:Y:S02]  /*228b0*/  S2R R4, SR_TID.X ;  /* 0x0000000000047919 */ /* 0x000e640000002100 */
[----:B------:R-:W-:Y:S01]  /*228c0*/  IMAD.IADD R3, R3, 0x1, R0 ;  /* 0x0000000103037824 */ /* 0x000fe200078e0200 */
[----:B-1----:R-:W-:-:S04]  /*228d0*/  LOP3.LUT R4, R4, 0x7f, RZ, 0xc0, !PT ;  /* 0x0000007f04047812 */ /* 0x002fc800078ec0ff */
[----:B------:R-:W-:Y:S02]  /*228e0*/  SHF.R.U32.HI R5, RZ, 0x3, R4 ;  /* 0x00000003ff057819 */ /* 0x000fe40000011604 */
[----:B------:R-:W1:Y:S02]  /*228f0*/  S2R R4, SR_TID.X ;  /* 0x0000000000047919 */ /* 0x000e640000002100 */
[----:B-1----:R-:W-:-:S05]  /*22900*/  IMAD.SHL.U32 R4, R4, 0x10, RZ ;  /* 0x0000001004047824 */ /* 0x002fca00078e00ff */
[----:B------:R-:W-:Y:S02]  /*22910*/  LOP3.LUT R4, R5, 0x70, R4, 0xf8, !PT ;  /* 0x0000007005047812 */ /* 0x000fe400078ef804 */
[----:B------:R-:W1:Y:S02]  /*22920*/  @P0 LDC R5, c[0x0][0x44c] ;  /* 0x00011300ff050b82 */ /* 0x000e640000000800 */
[----:B------:R-:W-:-:S05]  /*22930*/  LOP3.LUT R4, R4, R17, RZ, 0xfc, !PT ;  /* 0x0000001104047212 */ /* 0x000fca00078efcff */
[----:B------:R-:W-:Y:S02]  /*22940*/  IMAD.MOV.U32 R0, RZ, RZ, R4 ;  /* 0x000000ffff007224 */ /* 0x000fe400078e0004 */
[----:B-1----:R-:W-:-:S05]  /*22950*/  @P0 IMAD.HI.U32 R5, R4, R5, RZ ;  /* 0x0000000504050227 */ /* 0x002fca00078e00ff */
[----:B0-----:R-:W-:-:S05]  /*22960*/  @P0 SHF.R.U32.HI R0, RZ, R6, R5 ;  /* 0x00000006ff000219 */ /* 0x001fca0000011605 */
[----:B------:R-:W-:Y:S02]  /*22970*/  IMAD.MOV R5, RZ, RZ, -R0 ;  /* 0x000000ffff057224 */ /* 0x000fe400078e0a00 */
[----:B------:R-:W-:-:S04]  /*22980*/  IMAD.WIDE.U32 R2, R0, UR4, R2 ;  /* 0x0000000400027c25 */ /* 0x000fc8000f8e0002 */
[----:B------:R-:W-:Y:S01]  /*22990*/  IMAD R4, R7, R5, R4 ;  /* 0x0000000507047224 */ /* 0x000fe200078e0204 */
[----:B------:R-:W-:-:S05]  /*229a0*/  SHF.R.S32.HI R5, RZ, 0x1f, R0 ;  /* 0x0000001fff057819 */ /* 0x000fca0000011400 */
[----:B------:R-:W-:-:S04]  /*229b0*/  IMAD R5, R5, UR4, RZ ;  /* 0x0000000405057c24 */ /* 0x000fc8000f8e02ff */
[----:B------:R-:W-:Y:S01]  /*229c0*/  IMAD R0, R0, UR5, R5 ;  /* 0x0000000500007c24 */ /* 0x000fe2000f8e0205 */
[----:B------:R-:W-:-:S04]  /*229d0*/  ULDC.64 UR4, c[0x0][0x2c8] ;  /* 0x0000b20000047ab9 */ /* 0x000fc80000000a00 */
[----:B------:R-:W-:Y:S02]  /*229e0*/  IADD3 R3, R3, R0, RZ ;  /* 0x0000000003037210 */ /* 0x000fe40007ffe0ff */
        /* <DEDUP_REMOVED lines=18> */
[----:B------:R-:W-:Y:S01]  /*22b10*/  IADD3 R0, R8, R17, RZ ;  /* 0x0000001108007210 */ /* 0x000fe20007ffe0ff */
[----:B------:R-:W0:Y:S04]  /*22b20*/  S2R R11, SR_TID.X ;  /* 0x00000000000b7919 */ /* 0x000e280000002100 */
[----:B------:R-:W-:Y:S01]  /*22b30*/  VIADD R5, R0, 0x10 ;  /* 0x0000001000057836 */ /* 0x000fe20000000000 */
[----:B------:R-:W-:Y:S01]  /*22b40*/  SHFL.IDX PT, R9, R3, 0x1, 0x181f ;  /* 0x00381f0003097f89 */ /* 0x000fe200000e0000 */
[----:B0-----:R-:W-:-:S05]  /*22b50*/  IMAD.SHL.U32 R11, R11, 0x8, RZ ;  /* 0x000000080b0b7824 */ /* 0x001fca00078e00ff */
[----:B------:R-:W-:Y:S01]  /*22b60*/  LOP3.LUT R11, R11, 0x38, RZ, 0xc0, !PT ;  /* 0x000000380b0b7812 */ /* 0x000fe200078ec0ff */
[----:B--2---:R-:W-:Y:S02]  /*22b70*/  IMAD R2, R6, R7, RZ ;  /* 0x0000000706027224 */ /* 0x004fe400078e02ff */
[----:B------:R-:W0:Y:S03]  /*22b80*/  SHFL.IDX PT, R7, R4, RZ, 0x181f ;  /* 0x00181fff04077589 */ /* 0x000e2600000e0000 */
[-C--:B------:R-:W-:Y:S01]  /*22b90*/  ISETP.GE.AND P4, PT, R0, R2.reuse, PT ;  /* 0x000000020000720c */ /* 0x080fe20003f86270 */
[----:B------:R-:W1:Y:S01]  /*22ba0*/  SHFL.IDX PT, R6, R3, RZ, 0x181f ;  /* 0x00181fff03067589 */ /* 0x000e6200000e0000 */
[----:B------:R-:W-:-:S03]  /*22bb0*/  ISETP.GE.AND P3, PT, R5, R2, PT ;  /* 0x000000020500720c */ /* 0x000fc60003f66270 */
[----:B------:R-:W2:Y:S08]  /*22bc0*/  SHFL.IDX PT, R5, R4, 0x1, 0x181f ;  /* 0x00381f0004057f89 */ /* 0x000eb000000e0000 */
[----:B0-----:R-:W-:-:S04]  /*22bd0*/  @!P4 LEA R7, P5, R11, R7, 0x1 ;  /* 0x000000070b07c211 */ /* 0x001fc800078a08ff */
[----:B-1----:R-:W-:-:S04]  /*22be0*/  @!P4 IADD3.X R6, RZ, R6, RZ, P5, !PT ;  /* 0x00000006ff06c210 */ /* 0x002fc80002ffe4ff */
[-C--:B------:R-:W-:Y:S02]  /*22bf0*/  @!P4 LOP3.LUT R7, R7, R6.reuse, RZ, 0x3c, !PT ;  /* 0x000000060707c212 */ /* 0x080fe400078e3cff */
[----:B--2---:R-:W-:Y:S02]  /*22c00*/  @!P3 LEA R8, P5, R11, R5, 0x1 ;  /* 0x000000050b08b211 */ /* 0x004fe400078a08ff */
[----:B------:R-:W-:-:S03]  /*22c10*/  @!P4 LOP3.LUT R6, R7, R6, RZ, 0x3c, !PT ;  /* 0x000000060706c212 */ /* 0x000fc600078e3cff */
[----:B------:R-:W-:Y:S01]  /*22c20*/  @!P3 IMAD.X R5, RZ, RZ, R9, P5 ;  /* 0x000000ffff05b224 */ /* 0x000fe200028e0609 */
[----:B------:R-:W-:-:S05]  /*22c30*/  @!P4 LOP3.LUT R7, R7, R6, RZ, 0x3c, !PT ;  /* 0x000000060707c212 */ /* 0x000fca00078e3cff */
[----:B-----5:R-:W-:Y:S04]  /*22c40*/  @!P4 LDGSTS.E.BYPASS.LTC128B.128 [R10+0x15400], desc[UR60][R6.64], !P2 ;  /* 0x15400000060acfae */ /* 0x020fe8000d101d7c */
[----:B------:R-:W-:Y:S04]  /*22c50*/  @!P4 LDGSTS.E.BYPASS.LTC128B.128 [R10+0x19400], desc[UR60][R6.64+0x80], !P1 ;  /* 0x19400080060acfae */ /* 0x000fe8000c901d7c */
[----:B------:R0:W-:Y:S02]  /*22c60*/  @!P4 LDGSTS.E.BYPASS.LTC128B.128 [R10+0x1d400], desc[UR60][R6.64+0x100], !P0 ;  /* 0x1d400100060acfae */ /* 0x0001e4000c101d7c */
[----:B0-----:R-:W-:Y:S01]  /*22c70*/  @!P3 IMAD.MOV.U32 R6, RZ, RZ, R8 ;  /* 0x000000ffff06b224 */ /* 0x001fe200078e0008 */
[----:B------:R-:W-:Y:S01]  /*22c80*/  @!P3 MOV R7, R5 ;  /* 0x000000050007b202 */ /* 0x000fe20000000f00 */
[----:B------:R-:W-:Y:S01]  /*22c90*/  VIADD R5, R0, 0x20 ;  /* 0x0000002000057836 */ /* 0x000fe20000000000 */
[----:B------:R-:W-:Y:S04]  /*22ca0*/  SHFL.IDX PT, R8, R3, 0x2, 0x181f ;  /* 0x00581f0003087f89 */ /* 0x000fe800000e0000 */
[----:B------:R-:W-:Y:S04]  /*22cb0*/  @!P3 LDGSTS.E.BYPASS.LTC128B.128 [R10+0x15c00], desc[UR60][R6.64], !P2 ;  /* 0x15c00000060abfae */ /* 0x000fe8000d101d7c */
[----:B------:R-:W-:Y:S04]  /*22cc0*/  @!P3 LDGSTS.E.BYPASS.LTC128B.128 [R10+0x19c00], desc[UR60][R6.64+0x80], !P1 ;  /* 0x19c00080060abfae */ /* 0x000fe8000c901d7c */
[----:B------:R0:W-:Y:S01]  /*22cd0*/  @!P3 LDGSTS.E.BYPASS.LTC128B.128 [R10+0x1dc00], desc[UR60][R6.64+0x100], !P0 ;  /* 0x1dc00100060abfae */ /* 0x0001e2000c101d7c */
[----:B------:R-:W-:-:S03]  /*22ce0*/  ISETP.GE.AND P3, PT, R5, R2, PT ;  /* 0x000000020500720c */ /* 0x000fc60003f66270 */
[----:B------:R-:W1:Y:S10]  /*22cf0*/  SHFL.IDX PT, R5, R4, 0x2, 0x181f ;  /* 0x00581f0004057f89 */ /* 0x000e7400000e0000 */
[----:B-1----:R-:W-:-:S05]  /*22d00*/  @!P3 LEA R5, P4, R11, R5, 0x1 ;  /* 0x000000050b05b211 */ /* 0x002fca00078808ff */
[----:B0-----:R-:W-:-:S05]  /*22d10*/  @!P3 IMAD.X R6, RZ, RZ, R8, P4 ;  /* 0x000000ffff06b224 */ /* 0x001fca00020e0608 */
[----:B------:R-:W-:Y:S01]  /*22d20*/  @!P3 MOV R7, R6 ;  /* 0x000000060007b202 */ /* 0x000fe20000000f00 */
        /* <DEDUP_REMOVED lines=8> */
[----:B-1----:R-:W-:-:S04]  /*22db0*/  @!P3 LEA R5, P4, R11, R5, 0x1 ;  /* 0x000000050b05b211 */ /* 0x002fc800078808ff */
[----:B0-----:R-:W-:-:S05]  /*22dc0*/  @!P3 IADD3.X R6, RZ, R6, RZ, P4, !PT ;  /* 0x00000006ff06b210 */ /* 0x001fca00027fe4ff */
        /* <DEDUP_REMOVED lines=21> */
[----:B0-----:R-:W-:-:S05]  /*22f20*/  @!P3 IMAD.X R6, RZ, RZ, R6, P4 ;  /* 0x000000ffff06b224 */ /* 0x001fca00020e0606 */
[----:B------:R-:W-:Y:S01]  /*22f30*/  @!P3 MOV R7, R6 ;  /* 0x000000060007b202 */ /* 0x000fe20000000f00 */
[----:B------:R-:W-:Y:S02]  /*22f40*/  @!P3 IMAD.MOV.U32 R6, RZ, RZ, R5 ;  /* 0x000000ffff06b224 */ /* 0x000fe400078e0005 */
[----:B------:R-:W-:-:S03]  /*22f50*/  VIADD R5, R0, 0x60 ;  /* 0x0000006000057836 */ /* 0x000fc60000000000 */
[----:B------:R-:W-:Y:S02]  /*22f60*/  @!P3 LDGSTS.E.BYPASS.LTC128B.128 [R10+0x17c00], desc[UR60][R6.64], !P2 ;  /* 0x17c00000060abfae */ /* 0x000fe4000d101d7c */
[----:B------:R-:W-:Y:S02]  /*22f70*/  ISETP.GE.AND P4, PT, R5, R2, PT ;  /* 0x000000020500720c */ /* 0x000fe40003f86270 */
[----:B------:R-:W0:Y:S04]  /*22f80*/  SHFL.IDX PT, R5, R4, 0x6, 0x181f ;  /* 0x00d81f0004057f89 */ /* 0x000e2800000e0000 */
[----:B------:R-:W-:Y:S04]  /*22f90*/  @!P3 LDGSTS.E.BYPASS.LTC128B.128 [R10+0x1bc00], desc[UR60][R6.64+0x80], !P1 ;  /* 0x1bc00080060abfae */ /* 0x000fe8000c901d7c */
[----:B------:R1:W-:Y:S04]  /*22fa0*/  @!P3 LDGSTS.E.BYPASS.LTC128B.128 [R10+0x1fc00], desc[UR60][R6.64+0x100], !P0 ;  /* 0x1fc00100060abfae */ /* 0x0003e8000c101d7c */
[----:B-1----:R-:W1:Y:S01]  /*22fb0*/  SHFL.IDX PT, R6, R3, 0x6, 0x181f ;  /* 0x00d81f0003067f89 */ /* 0x002e6200000e0000 */
[----:B0-----:R-:W-:-:S04]  /*22fc0*/  @!P4 LEA R5, P3, R11, R5, 0x1 ;  /* 0x000000050b05c211 */ /* 0x001fc800078608ff */
[----:B-1----:R-:W-:-:S05]  /*22fd0*/  @!P4 IADD3.X R6, RZ, R6, RZ, P3, !PT ;  /* 0x00000006ff06c210 */ /* 0x002fca0001ffe4ff */
[----:B------:R-:W-:Y:S02]  /*22fe0*/  @!P4 IMAD.MOV.U32 R7, RZ, RZ, R6 ;  /* 0x000000ffff07c224 */ /* 0x000fe400078e0006 */
[----:B------:R-:W-:Y:S02]  /*22ff0*/  @!P4 IMAD.MOV.U32 R6, RZ, RZ, R5 ;  /* 0x000000ffff06c224 */ /* 0x000fe400078e0005 */
[----:B------:R1:W2:Y:S04]  /*23000*/  SHFL.IDX PT, R5, R3, 0x7, 0x181f ;  /* 0x00f81f0003057f89 */ /* 0x0002a800000e0000 */
[----:B------:R1:W-:Y:S04]  /*23010*/  @!P4 LDGSTS.E.BYPASS.LTC128B.128 [R10+0x18400], desc[UR60][R6.64], !P2 ;  /* 0x18400000060acfae */ /* 0x0003e8000d101d7c */
[----:B------:R1:W-:Y:S04]  /*23020*/  @!P4 LDGSTS.E.BYPASS.LTC128B.128 [R10+0x1c400], desc[UR60][R6.64+0x80], !P1 ;  /* 0x1c400080060acfae */ /* 0x0003e8000c901d7c */
[----:B------:R1:W-:Y:S04]  /*23030*/  @!P4 LDGSTS.E.BYPASS.LTC128B.128 [R10+0x20400], desc[UR60][R6.64+0x100], !P0 ;  /* 0x20400100060acfae */ /* 0x0003e8000c101d7c */
[----:B------:R1:W3:Y:S02]  /*23040*/  SHFL.IDX PT, R3, R4, 0x7, 0x181f ;  /* 0x00f81f0004037f89 */ /* 0x0002e400000e0000 */
.L_x_1047:
[----:B------:R-:W-:Y:S01]  /*23050*/  IADD3 R0, R0, 0x70, RZ ;  /* 0x0000007000007810 */ /* 0x000fe20007ffe0ff */
[----:B------:R-:W-:Y:S03]  /*23060*/  BSSY B0, `(.L_x_900) ;  /* 0x000000e000007945 */ /* 0x000fe60003800000 */
[----:B------:R-:W-:-:S13]  /*23070*/  ISETP.GE.AND P3, PT, R0, R2, PT ;  /* 0x000000020000720c */ /* 0x000fda0003f66270 */
[----:B------:R-:W-:Y:S05]  /*23080*/  @P3 BRA `(.L_x_901) ;  /* 0x00000000002c3947 */ /* 0x000fea0003800000 */
[----:B-1----:R-:W1:Y:S02]  /*23090*/  S2R R4, SR_TID.X ;  /* 0x0000000000047919 */ /* 0x002e640000002100 */
[----:B-1----:R-:W-:-:S05]  /*230a0*/  IMAD.SHL.U32 R4, R4, 0x8, RZ ;  /* 0x0000000804047824 */ /* 0x002fca00078e00ff */
[----:B------:R-:W-:-:S04]  /*230b0*/  LOP3.LUT R4, R4, 0x38, RZ, 0xc0, !PT ;  /* 0x0000003804047812 */ /* 0x000fc800078ec0ff */
[----:B---3--:R-:W-:-:S05]  /*230c0*/  LEA R2, P3, R4, R3, 0x1 ;  /* 0x0000000304027211 */ /* 0x008fca00078608ff */
[----:B--2---:R-:W-:-:S05]  /*230d0*/  IMAD.X R3, RZ, RZ, R5, P3 ;  /* 0x000000ffff037224 */ /* 0x004fca00018e0605 */
[----:B------:R-:W-:Y:S01]  /*230e0*/  @!PT LDS RZ, [RZ] ;  /* 0x00000000fffff984 */ /* 0x000fe20000000800 */
[----:B------:R-:W-:Y:S01]  /*230f0*/  @!PT LDS RZ, [RZ] ;  /* 0x00000000fffff984 */ /* 0x000fe20000000800 */
[----:B------:R-:W-:Y:S01]  /*23100*/  @!PT LDS RZ, [RZ] ;  /* 0x00000000fffff984 */ /* 0x000fe20000000800 */
[----:B------:R4:W-:Y:S04]  /*23110*/  LDGSTS.E.BYPASS.LTC128B.128 [R10+0x18c00], desc[UR60][R2.64], !P2 ;  /* 0x18c00000020a7fae */ /* 0x0009e8000d101d7c */
[----:B------:R4:W-:Y:S04]  /*23120*/  LDGSTS.E.BYPASS.LTC128B.128 [R10+0x1cc00], desc[UR60][R2.64+0x80], !P1 ;  /* 0x1cc00080020a7fae */ /* 0x0009e8000c901d7c */
[----:B------:R4:W-:Y:S02]  /*23130*/  LDGSTS.E.BYPASS.LTC128B.128 [R10+0x20c00], desc[UR60][R2.64+0x100], !P0 ;  /* 0x20c00100020a7fae */ /* 0x0009e4000c101d7c */
.L_x_901:
[----:B------:R-:W-:Y:S05]  /*23140*/  BSYNC B0 ;  /* 0x0000000000007941 */ /* 0x000fea0003800000 */
.L_x_900:
[----:B01--4-:R-:W4:Y:S01]  /*23150*/  LDL R10, [R1+0x4] ;  /* 0x00000400010a7983 */ /* 0x013f220000100800 */
[----:B------:R-:W-:Y:S01]  /*23160*/  PLOP3.LUT P0, PT, PT, PT, PT, 0x80, 0x0 ;  /* 0x000000000000781c */ /* 0x000fe20003f0f070 */
[----:B------:R-:W-:Y:S01]  /*23170*/  NOP ;  /* 0x0000000000007918 */ /* 0x000fe20000000000 */
[----:B----4-:R-:W-:-:S11]  /*23180*/  IADD3 R10, R10, 0x36800, RZ ;  /* 0x000368000a0a7810 */ /* 0x010fd60007ffe0ff */
.L_x_902:
[----:B------:R-:W4:Y:S01]  /*23190*/  LDL R2, [R1+0x4] ;  /* 0x0000040001027983 */ /* 0x000f220000100800 */
[----:B------:R-:W-:Y:S02]  /*231a0*/  PLOP3.LUT P1, PT, P1, P0, PT, 0xa2, 0x0 ;  /* 0x000000000000781c */ /* 0x000fe40000f21472 */
[----:B----4-:R-:W-:-:S08]  /*231b0*/  @P0 R2UR P1, UR4, R2 ;  /* 0x00000000020402ca */ /* 0x010fd00000020000 */
[----:B------:R-:W-:-:S05]  /*231c0*/  @P0 PLOP3.LUT P0, PT, P1, PT, PT, 0x80, 0x0 ;  /* 0x000000000000081c */ /* 0x000fca0000f0f070 */
[----:B------:R-:W-:Y:S01]  /*231d0*/  @!P1 SYNCS.ARRIVE.TRANS64.RED.A0T1 RZ, [UR4+0x36800], RZ ;  /* 0x036800ffffff99a7 */ /* 0x000fe20008200404 */
[----:B------:R-:W-:Y:S07]  /*231e0*/  @!P1 ARRIVES.LDGSTSBAR.64.TRANSCNT [UR4+0x36800] ;  /* 0x03680000ff0099b0 */ /* 0x000fee0008000a84 */
[----:B------:R-:W-:Y:S05]  /*231f0*/  @P0 BRA.U.ANY `(.L_x_902) ;  /* 0xfffffffd00e40947 */ /* 0x000fea000393ffff */
[----:B---3--:R-:W3:Y:S02]  /*23200*/  LDL.LU R3, [R1+0x54] ;  /* 0x0000540001037983 */ /* 0x008ee40000300800 */
[----:B---3--:R-:W-:-:S05]  /*23210*/  VIADD R3, R3, 0x1 ;  /* 0x0000000103037836 */ /* 0x008fca0000000000 */
        /* <DEDUP_REMOVED lines=10> */
.L_x_1048:
[----:B------:R-:W-:Y:S05]  /*232c0*/  BSYNC B0 ;  /* 0x0000000000007941 */ /* 0x000fea0003800000 */
.L_x_903:
[----:B0-----:R-:W3:Y:S01]  /*232d0*/  LDL.LU R2, [R1+0x4c] ;  /* 0x00004c0001027983 */ /* 0x001ee20000300800 */
[----:B------:R-:W-:Y:S01]  /*232e0*/  BSSY B0, `(.L_x_905) ;  /* 0x0000256000007945 */ /* 0x000fe20003800000 */
[----:B---3--:R-:W-:-:S13]  /*232f0*/  ISETP.GE.AND P0, PT, R2, 0x71, PT ;  /* 0x000000710200780c */ /* 0x008fda0003f06270 */
[----:B------:R-:W-:Y:S05]  /*23300*/  @!P0 BRA `(.L_x_906) ;  /* 0x00000024004c8947 */ /* 0x000fea0003800000 */
[----:B------:R-:W3:Y:S01]  /*23310*/  LDL R2, [R1+0x38] ;  /* 0x0000380001027983 */ /* 0x000ee20000100800 */
[----:B------:R-:W-:Y:S01]  /*23320*/  IMAD.MOV.U32 R0, RZ, RZ, 0x1 ;  /* 0x00000001ff007424 */ /* 0x000fe200078e00ff */
[----:B------:R-:W-:Y:S01]  /*23330*/  BSSY B2, `(.L_x_907) ;  /* 0x00000cc000027945 */ /* 0x000fe20003800000 */
[----:B---3--:R-:W-:-:S04]  /*23340*/  IADD3 R8, -R2, RZ, RZ ;  /* 0x000000ff02087210 */ /* 0x008fc80007ffe1ff */
[----:B------:R-:W-:-:S05]  /*23350*/  VIADDMNMX R8, R8, R0, 0xffffffff, !PT ;  /* 0xffffffff08087446 */ /* 0x000fca0007800100 */
[----:B------:R-:W-:-:S05]  /*23360*/  IMAD.IADD R0, R2, 0x1, R8 ;  /* 0x0000000102007824 */ /* 0x000fca00078e0208 */
[----:B------:R-:W-:-:S04]  /*23370*/  LOP3.LUT R0, R0, 0x1, RZ, 0xc0, !PT ;  /* 0x0000000100007812 */ /* 0x000fc800078ec0ff */
[----:B------:R-:W-:Y:S02]  /*23380*/  ISETP.NE.U32.AND P0, PT, R0, 0x1, PT ;  /* 0x000000010000780c */ /* 0x000fe40003f05070 */
[----:B------:R-:W-:-:S11]  /*23390*/  IADD3 R0, R2, -0x2, RZ ;  /* 0xfffffffe02007810 */ /* 0x000fd60007ffe0ff */
[----:B------:R-:W-:Y:S05]  /*233a0*/  @P0 BRA `(.L_x_908) ;  /* 0x0000000c00100947 */ /* 0x000fea0003800000 */
[----:B------:R-:W3:Y:S04]  /*233b0*/  LDL R4, [R1+0x10] ;  /* 0x0000100001047983 */ /* 0x000ee80000100800 */
[----:B------:R-:W4:Y:S04]  /*233c0*/  LDL R3, [R1+0x8] ;  /* 0x0000080001037983 */ /* 0x000f280000100800 */
[----:B------:R-:W5:Y:S01]  /*233d0*/  LDL R2, [R1+0x14] ;  /* 0x0000140001027983 */ /* 0x000f620000100800 */
[----:B------:R-:W-:Y:S01]  /*233e0*/  BSSY B1, `(.L_x_909) ;  /* 0x00000bc000017945 */ /* 0x000fe20003800000 */
[----:B---3--:R-:W-:Y:S01]  /*233f0*/  LOP3.LUT P1, RZ, R4, 0x1, RZ, 0xc0, !PT ;  /* 0x0000000104ff7812 */ /* 0x008fe2000782c0ff */
[----:B----4-:R-:W-:-:S05]  /*23400*/  VIADD R7, R3, 0x1 ;  /* 0x0000000103077836 */ /* 0x010fca0000000000 */
[----:B------:R-:W-:-:S04]  /*23410*/  ISETP.NE.AND P0, PT, R7, 0x2, PT ;  /* 0x000000020700780c */ /* 0x000fc80003f05270 */
[----:B------:R-:W-:Y:S02]  /*23420*/  SEL R9, RZ, 0x1, P0 ;  /* 0x00000001ff097807 */ /* 0x000fe40000000000 */
[----:B------:R-:W-:Y:S02]  /*23430*/  SEL R7, R7, RZ, P0 ;  /* 0x000000ff07077207 */ /* 0x000fe40000000000 */
[----:B-----5:R-:W-:Y:S01]  /*23440*/  LOP3.LUT R9, R2, R9, RZ, 0x3c, !PT ;  /* 0x0000000902097212 */ /* 0x020fe200078e3cff */
[----:B------:R-:W-:Y:S06]  /*23450*/  @!P1 BRA `(.L_x_910) ;  /* 0x0000000800d09947 */ /* 0x000fec0003800000 */
[----:B------:R0:W5:Y:S01]  /*23460*/  LDL R4, [R1] ;  /* 0x0000000001047983 */ /* 0x0001620000100800 */
[----:B------:R-:W-:Y:S02]  /*23470*/  ULDC.64 UR4, c[0x0][0x418] ;  /* 0x0001060000047ab9 */ /* 0x000fe40000000a00 */
[----:B------:R-:W-:-:S04]  /*23480*/  ISETP.NE.U32.AND P0, PT, RZ, UR4, PT ;  /* 0x00000004ff007c0c */ /* 0x000fc8000bf05070 */
[----:B------:R-:W-:-:S13]  /*23490*/  ISETP.NE.AND.EX P0, PT, RZ, UR5, PT, P0 ;  /* 0x00000005ff007c0c */ /* 0x000fda000bf05300 */
[----:B0-----:R-:W-:Y:S05]  /*234a0*/  @!P0 BRA `(.L_x_911) ;  /* 0x00000000004c8947 */ /* 0x001fea0003800000 */
[----:B------:R-:W3:Y:S01]  /*234b0*/  LDL R11, [R1+0x28] ;  /* 0x00002800010b7983 */ /* 0x000ee20000100800 */
[----:B--2---:R-:W0:Y:S01]  /*234c0*/  LDC R5, c[0x0][0x43c] ;  /* 0x00010f00ff057b82 */ /* 0x004e220000000800 */
[----:B------:R-:W-:Y:S02]  /*234d0*/  ULDC.64 UR6, c[0x0][0x428] ;  /* 0x00010a0000067ab9 */ /* 0x000fe40000000a00 */
[----:B------:R-:W2:Y:S01]  /*234e0*/  LDL R6, [R1+0xc] ;  /* 0x00000c0001067983 */ /* 0x000ea20000100800 */
[----:B0-----:R-:W-:-:S13]  /*234f0*/  ISETP.NE.AND P0, PT, R5, 0x1, PT ;  /* 0x000000010500780c */ /* 0x001fda0003f05270 */
[----:B------:R-:W0:Y:S02]  /*23500*/  @P0 LDC.64 R2, c[0x0][0x440] ;  /* 0x00011000ff020b82 */ /* 0x000e240000000a00 */
[----:B0----5:R-:W-:-:S04]  /*23510*/  @P0 IMAD.HI.U32 R4, R0, R2, RZ ;  /* 0x0000000200040227 */ /* 0x021fc800078e00ff */
[----:B------:R-:W-:Y:S01]  /*23520*/  IMAD.MOV.U32 R2, RZ, RZ, R0 ;  /* 0x000000ffff027224 */ /* 0x000fe200078e0000 */
[----:B------:R-:W-:-:S04]  /*23530*/  @P0 SHF.R.U32.HI R2, RZ, R3, R4 ;  /* 0x00000003ff020219 */ /* 0x000fc80000011604 */
[----:B------:R-:W-:-:S05]  /*23540*/  IADD3 R3, -R2, RZ, RZ ;  /* 0x000000ff02037210 */ /* 0x000fca0007ffe1ff */
[----:B------:R-:W-:Y:S01]  /*23550*/  IMAD R0, R5, R3, R0 ;  /* 0x0000000305007224 */ /* 0x000fe200078e0200 */
[----:B------:R-:W-:Y:S01]  /*23560*/  SHF.R.S32.HI R3, RZ, 0x1f, R2 ;  /* 0x0000001fff037819 */ /* 0x000fe20000011402 */
[----:B---3--:R-:W-:-:S04]  /*23570*/  IMAD R4, R11, UR6, RZ ;  /* 0x000000060b047c24 */ /* 0x008fc8000f8e02ff */
[C---:B--2---:R-:W-:Y:S02]  /*23580*/  IMAD R4, R6.reuse, UR7, R4 ;  /* 0x0000000706047c24 */ /* 0x044fe4000f8e0204 */
[----:B------:R-:W-:-:S04]  /*23590*/  IMAD.WIDE.U32 R2, R6, UR6, R2 ;  /* 0x0000000606027c25 */ /* 0x000fc8000f8e0002 */
[----:B------:R-:W-:Y:S01]  /*235a0*/  IMAD.IADD R3, R4, 0x1, R3 ;  /* 0x0000000104037824 */ /* 0x000fe200078e0203 */
[----:B------:R-:W-:-:S04]  /*235b0*/  LEA R4, P0, R2, UR4, 0x2 ;  /* 0x0000000402047c11 */ /* 0x000fc8000f8010ff */
[----:B------:R-:W-:-:S05]  /*235c0*/  LEA.HI.X R5, R2, UR5, R3, 0x2, P0 ;  /* 0x0000000502057c11 */ /* 0x000fca00080f1403 */
[----:B------:R0:W5:Y:S04]  /*235d0*/  LDG.E R4, desc[UR60][R4.64] ;  /* 0x0000003c04047981 */ /* 0x000168000c1e1900 */
.L_x_911:
[----:B------:R-:W3:Y:S01]  /*235e0*/  LDL R2, [R1+0x4] ;  /* 0x0000040001027983 */ /* 0x000ee20000100800 */
[----:B------:R-:W-:Y:S01]  /*235f0*/  BSSY B3, `(.L_x_912) ;  /* 0x0000005000037945 */ /* 0x000fe20003800000 */
[----:B---3--:R-:W-:Y:S01]  /*23600*/  IMAD R3, R7, 0x8, R2 ;  /* 0x0000000807037824 */ /* 0x008fe200078e0202 */
[----:B------:R-:W-:-:S04]  /*23610*/  SHF.L.U32 R2, R9, 0x1f, RZ ;  /* 0x0000001f09027819 */ /* 0x000fc800000006ff */
[----:B------:R-:W1:Y:S02]  /*23620*/  SYNCS.PHASECHK.TRANS64.TRYWAIT P0, [R3+URZ+0x36840], R2 ;  /* 0x03684002030075a7 */ /* 0x000e64000800017f */
[----:B-1----:R-:W-:Y:S05]  /*23630*/  @!P0 BRA `(.L_x_913) ;  /* 0x0000004c00a48947 */ /* 0x002fea0003800000 */
.L_x_1049:
[----:B------:R-:W-:Y:S05]  /*23640*/  BSYNC B3 ;  /* 0x0000000000037941 */ /* 0x000fea0003800000 */
.L_x_912:
        /* <DEDUP_REMOVED lines=12> */
.L_x_915:
[----:B------:R-:W-:Y:S05]  /*23710*/  BSYNC B3 ;  /* 0x0000000000037941 */ /* 0x000fea0003800000 */
.L_x_914:
[----:B------:R-:W2:Y:S04]  /*23720*/  LDL R5, [R1+0x4] ;  /* 0x0000040001057983 */ /* 0x000ea80000100800 */
[----:B-1----:R-:W3:Y:S01]  /*23730*/  LDL R2, [R1+0x1c] ;  /* 0x00001c0001027983 */ /* 0x002ee20000100800 */
        /* <DEDUP_REMOVED lines=9> */
[----:B---3--:R-:W-:-:S03]  /*237d0*/  IMAD R2, R0, 0x70, R2 ;  /* 0x0000007000027824 */ /* 0x008fc600078e0202 */
[----:B------:R-:W-:-:S07]  /*237e0*/  IADD3 R5, R6, 0x21400, RZ ;  /* 0x0002140006057810 */ /* 0x000fce0007ffe0ff */
.L_x_916:
        /* <DEDUP_REMOVED lines=16> */
.L_x_917:
        /* <DEDUP_REMOVED lines=16> */
.L_x_918:
        /* <DEDUP_REMOVED lines=17> */
.L_x_1050:
[----:B------:R-:W-:Y:S05]  /*23b00*/  BSYNC B3 ;  /* 0x0000000000037941 */ /* 0x000fea0003800000 */
.L_x_919:
[----:B------:R1:W5:Y:S04]  /*23b10*/  LDL R17, [R1+0x4] ;  /* 0x0000040001117983 */ /* 0x0003680000100800 */
[----:B------:R1:W5:Y:S01]  /*23b20*/  LDL R6, [R1+0x8] ;  /* 0x0000080001067983 */ /* 0x0003620000100800 */
[----:B------:R-:W-:Y:S01]  /*23b30*/  BSSY B3, `(.L_x_921) ;  /* 0x000000c000037945 */ /* 0x000fe20003800000 */
[----:B------:R-:W-:Y:S01]  /*23b40*/  MOV R12, 0x0 ;  /* 0x00000000000c7802 */ /* 0x000fe20000000f00 */
[----:B------:R-:W-:Y:S02]  /*23b50*/  IMAD.MOV.U32 R13, RZ, RZ, 0x14f00000 ;  /* 0x14f00000ff0d7424 */ /* 0x000fe400078e00ff */
[----:B------:R-:W-:Y:S05]  /*23b60*/  @P1 BRA `(.L_x_922) ;  /* 0x0000000000201947 */ /* 0x000fea0003800000 */
[----:B------:R-:W2:Y:S01]  /*23b70*/  S2R R5, SR_TID.X ;  /* 0x0000000000057919 */ /* 0x000ea20000002100 */
[----:B0----5:R-:W-:Y:S01]  /*23b80*/  IMAD R2, R6, 0x8, R17 ;  /* 0x0000000806027824 */ /* 0x021fe200078e0211 */
[----:B------:R-:W-:-:S04]  /*23b90*/  MOV R3, 0xa800 ;  /* 0x0000a80000037802 */ /* 0x000fc80000000f00 */
[----:B------:R3:W-:Y:S01]  /*23ba0*/  SYNCS.ARRIVE.TRANS64 RZ, [R2+URZ+0x36850], R3 ;  /* 0x0368500302ff79a7 */ /* 0x0007e2000800003f */
[----:B--2---:R-:W-:-:S04]  /*23bb0*/  LOP3.LUT R5, R5, 0x1f, RZ, 0xc0, !PT ;  /* 0x0000001f05057812 */ /* 0x004fc800078ec0ff */
[----:B------:R-:W-:-:S13]  /*23bc0*/  ISETP.NE.AND P0, PT, R5, RZ, PT ;  /* 0x000000ff0500720c */ /* 0x000fda0003f05270 */
[----:B---3--:R-:W-:Y:S05]  /*23bd0*/  @!P0 BRA `(.L_x_922) ;  /* 0x0000000000048947 */ /* 0x008fea0003800000 */
[----:B------:R-:W-:Y:S01]  /*23be0*/  BPT.TRAP 0x1 ;  /* 0x000000040000795c */ /* 0x000fe20000300000 */
.L_x_922:
[----:B------:R-:W-:Y:S05]  /*23bf0*/  BSYNC B3 ;  /* 0x0000000000037941 */ /* 0x000fea0003800000 */
.L_x_921:
[----:B------:R-:W2:Y:S04]  /*23c00*/  LDL R5, [R1+0x1c] ;  /* 0x00001c0001057983 */ /* 0x000ea80000100800 */
[----:B0-----:R-:W2:Y:S01]  /*23c10*/  LDL.LU R3, [R1+0x18] ;  /* 0x0000180001037983 */ /* 0x001ea20000300800 */
[----:B------:R-:W-:Y:S01]  /*23c20*/  R2UR UR10, R11 ;  /* 0x000000000b0a72ca */ /* 0x000fe200000e0000 */
[--C-:B-----5:R-:W-:Y:S01]  /*23c30*/  IMAD R2, R6, 0x8, R17.reuse ;  /* 0x0000000806027824 */ /* 0x120fe200078e0211 */
[----:B------:R-:W-:Y:S01]  /*23c40*/  R2UR UR6, R12 ;  /* 0x000000000c0672ca */ /* 0x000fe200000e0000 */
[----:B------:R-:W-:Y:S01]  /*23c50*/  IMAD R6, R6, 0xa800, R17 ;  /* 0x0000a80006067824 */ /* 0x000fe200078e0211 */
[----:B------:R-:W-:Y:S01]  /*23c60*/  R2UR UR7, R13 ;  /* 0x000000000d0772ca */ /* 0x000fe200000e0000 */
[----:B------:R-:W-:Y:S01]  /*23c70*/  UIADD3 UR4, UP0, UR36, 0x470, URZ ;  /* 0x0000047024047890 */ /* 0x000fe2000ff1e03f */
[----:B------:R-:W-:Y:S01]  /*23c80*/  PLOP3.LUT P0, PT, PT, PT, PT, 0x80, 0x0 ;  /* 0x000000000000781c */ /* 0x000fe20003f0f070 */
[----:B------:R-:W-:-:S02]  /*23c90*/  VIADD R2, R2, 0x36850 ;  /* 0x0003685002027836 */ /* 0x000fc40000000000 */
[----:B------:R-:W-:Y:S01]  /*23ca0*/  UIADD3.X UR5, URZ, UR37, URZ, UP0, !UPT ;  /* 0x000000253f057290 */ /* 0x000fe200087fe43f */
[----:B--2---:R-:W-:Y:S01]  /*23cb0*/  IMAD R3, R3, 0x70, R5 ;  /* 0x0000007003037824 */ /* 0x004fe200078e0205 */
[----:B------:R-:W-:-:S10]  /*23cc0*/  IADD3 R5, R6, 0x400, RZ ;  /* 0x0000040006057810 */ /* 0x000fd40007ffe0ff */
.L_x_923:
        /* <DEDUP_REMOVED lines=16> */
.L_x_924:
        /* <DEDUP_REMOVED lines=16> */
.L_x_925:
        /* <DEDUP_REMOVED lines=13> */
.L_x_910:
[----:B------:R-:W-:Y:S05]  /*23fa0*/  BSYNC B1 ;  /* 0x0000000000017941 */ /* 0x000fea0003800000 */
.L_x_909:
[----:B0-----:R-:W3:Y:S04]  /*23fb0*/  LDL.LU R0, [R1+0x38] ;  /* 0x0000380001007983 */ /* 0x001ee80000300800 */
[----:B------:R0:W-:Y:S04]  /*23fc0*/  STL [R1+0x8], R7 ;  /* 0x0000080701007387 */ /* 0x0001e80000100800 */
[----:B------:R0:W-:Y:S02]  /*23fd0*/  STL [R1+0x14], R9 ;  /* 0x0000140901007387 */ /* 0x0001e40000100800 */
[----:B0--3--:R-:W-:-:S07]  /*23fe0*/  IADD3 R0, R0, -0x3, RZ ;  /* 0xfffffffd00007810 */ /* 0x009fce0007ffe0ff */
.L_x_908:
[----:B------:R-:W-:Y:S05]  /*23ff0*/  BSYNC B2 ;  /* 0x0000000000027941 */ /* 0x000fea0003800000 */
.L_x_907:
[----:B------:R-:W3:Y:S01]  /*24000*/  LDL.LU R2, [R1+0x3c] ;  /* 0x00003c0001027983 */ /* 0x000ee20000300800 */
[----:B------:R-:W-:-:S05]  /*24010*/  IMAD.MOV R8, RZ, RZ, -R8 ;  /* 0x000000ffff087224 */ /* 0x000fca00078e0a08 */
[----:B---3--:R-:W-:-:S13]  /*24020*/  ISETP.NE.AND P0, PT, R2, R8, PT ;  /* 0x000000080200720c */ /* 0x008fda0003f05270 */
[----:B------:R-:W-:Y:S05]  /*24030*/  @!P0 BRA `(.L_x_906) ;  /* 0x0000001800008947 */ /* 0x000fea0003800000 */
[----:B------:R0:W5:Y:S02]  /*24040*/  LDL R8, [R1] ;  /* 0x0000000001087983 */ /* 0x0001640000100800 */
.L_x_960:
[----:B---3--:R-:W3:Y:S04]  /*24050*/  LDL R4, [R1+0x10] ;  /* 0x0000100001047983 */ /* 0x008ee80000100800 */
[----:B----4-:R-:W4:Y:S04]  /*24060*/  LDL R3, [R1+0x8] ;  /* 0x0000080001037983 */ /* 0x010f280000100800 */
[----:B--2---:R-:W2:Y:S01]  /*24070*/  LDL R2, [R1+0x14] ;  /* 0x0000140001027983 */ /* 0x004ea20000100800 */
[----:B------:R-:W-:Y:S05]  /*24080*/  YIELD ;  /* 0x0000000000007946 */ /* 0x000fea0003800000 */
[----:B------:R-:W-:Y:S01]  /*24090*/  BSSY B1, `(.L_x_926) ;  /* 0x00000ba000017945 */ /* 0x000fe20003800000 */
[----:B---3--:R-:W-:Y:S01]  /*240a0*/  LOP3.LUT P1, RZ, R4, 0x1, RZ, 0xc0, !PT ;  /* 0x0000000104ff7812 */ /* 0x008fe2000782c0ff */
[----:B----4-:R-:W-:-:S05]  /*240b0*/  VIADD R4, R3, 0x1 ;  /* 0x0000000103047836 */ /* 0x010fca0000000000 */
[----:B------:R-:W-:-:S04]  /*240c0*/  ISETP.NE.AND P0, PT, R4, 0x2, PT ;  /* 0x000000020400780c */ /* 0x000fc80003f05270 */
[----:B--2---:R-:W-:Y:S02]  /*240d0*/  SEL R5, RZ, 0x1, P0 ;  /* 0x00000001ff057807 */ /* 0x004fe40000000000 */
[----:B------:R-:W-:Y:S02]  /*240e0*/  SEL R4, R4, RZ, P0 ;  /* 0x000000ff04047207 */ /* 0x000fe40000000000 */
[----:B------:R-:W-:Y:S01]  /*240f0*/  LOP3.LUT R5, R2, R5, RZ, 0x3c, !PT ;  /* 0x0000000502057212 */ /* 0x000fe200078e3cff */
[----:B------:R-:W-:Y:S06]  /*24100*/  @!P1 BRA `(.L_x_927) ;  /* 0x0000000800c89947 */ /* 0x000fec0003800000 */
[----:B------:R-:W-:Y:S01]  /*24110*/  ULDC.64 UR4, c[0x0][0x418] ;  /* 0x0001060000047ab9 */ /* 0x000fe20000000a00 */
[----:B------:R-:W-:Y:S02]  /*24120*/  MOV R6, R0 ;  /* 0x0000000000067202 */ /* 0x000fe40000000f00 */
[----:B------:R-:W-:-:S04]  /*24130*/  ISETP.NE.U32.AND P0, PT, RZ, UR4, PT ;  /* 0x00000004ff007c0c */ /* 0x000fc8000bf05070 */
[----:B------:R-:W-:-:S13]  /*24140*/  ISETP.NE.AND.EX P0, PT, RZ, UR5, PT, P0 ;  /* 0x00000005ff007c0c */ /* 0x000fda000bf05300 */
[----:B------:R-:W-:Y:S05]  /*24150*/  @!P0 BRA `(.L_x_928) ;  /* 0x00000000004c8947 */ /* 0x000fea0003800000 */
[----:B------:R-:W2:Y:S01]  /*24160*/  LDL R11, [R1+0x28] ;  /* 0x00002800010b7983 */ /* 0x000ea20000100800 */
[----:B------:R-:W3:Y:S01]  /*24170*/  LDC R7, c[0x0][0x43c] ;  /* 0x00010f00ff077b82 */ /* 0x000ee20000000800 */
        /* <DEDUP_REMOVED lines=14> */
[----:B-----5:R-:W-:-:S04]  /*24260*/  LEA R8, P0, R2, UR4, 0x2 ;  /* 0x0000000402087c11 */ /* 0x020fc8000f8010ff */
[----:B------:R-:W-:-:S05]  /*24270*/  LEA.HI.X R9, R2, UR5, R3, 0x2, P0 ;  /* 0x0000000502097c11 */ /* 0x000fca00080f1403 */
[----:B------:R2:W5:Y:S04]  /*24280*/  LDG.E R8, desc[UR60][R8.64] ;  /* 0x0000003c08087981 */ /* 0x000568000c1e1900 */
.L_x_928:
[----:B------:R-:W3:Y:S01]  /*24290*/  LDL R2, [R1+0x4] ;  /* 0x0000040001027983 */ /* 0x000ee20000100800 */
[----:B------:R-:W-:Y:S01]  /*242a0*/  BSSY B2, `(.L_x_929) ;  /* 0x0000005000027945 */ /* 0x000fe20003800000 */
[----:B---3--:R-:W-:Y:S01]  /*242b0*/  IMAD R3, R4, 0x8, R2 ;  /* 0x0000000804037824 */ /* 0x008fe200078e0202 */
[----:B------:R-:W-:-:S04]  /*242c0*/  SHF.L.U32 R2, R5, 0x1f, RZ ;  /* 0x0000001f05027819 */ /* 0x000fc800000006ff */
[----:B------:R-:W3:Y:S02]  /*242d0*/  SYNCS.PHASECHK.TRANS64.TRYWAIT P0, [R3+URZ+0x36840], R2 ;  /* 0x03684002030075a7 */ /* 0x000ee4000800017f */
[----:B---3--:R-:W-:Y:S05]  /*242e0*/  @!P0 BRA `(.L_x_930) ;  /* 0x0000004000a08947 */ /* 0x008fea0003800000 */
.L_x_1051:
[----:B------:R-:W-:Y:S05]  /*242f0*/  BSYNC B2 ;  /* 0x0000000000027941 */ /* 0x000fea0003800000 */
.L_x_929:
[----:B------:R-:W4:Y:S01]  /*24300*/  S2R R7, SR_TID.X ;  /* 0x0000000000077919 */ /* 0x000f220000002100 */
[----:B------:R-:W-:Y:S01]  /*24310*/  BSSY B2, `(.L_x_931) ;  /* 0x000000b000027945 */ /* 0x000fe20003800000 */
[----:B----4-:R-:W-:-:S04]  /*24320*/  LOP3.LUT R7, R7, 0x7f, RZ, 0xc0, !PT ;  /* 0x0000007f07077812 */ /* 0x010fc800078ec0ff */
[----:B------:R-:W-:-:S13]  /*24330*/  ISETP.NE.AND P1, PT, R7, RZ, PT ;  /* 0x000000ff0700720c */ /* 0x000fda0003f25270 */
[----:B------:R-:W-:Y:S05]  /*24340*/  @P1 BRA `(.L_x_932) ;  /* 0x00000000001c1947 */ /* 0x000fea0003800000 */
[----:B------:R-:W4:Y:S01]  /*24350*/  S2R R7, SR_TID.X ;  /* 0x0000000000077919 */ /* 0x000f220000002100 */
[----:B---3--:R-:W-:-:S04]  /*24360*/  IMAD.MOV.U32 R2, RZ, RZ, 0xa800 ;  /* 0x0000a800ff027424 */ /* 0x008fc800078e00ff */
[----:B------:R3:W-:Y:S01]  /*24370*/  SYNCS.ARRIVE.TRANS64 RZ, [R3+URZ+0x36830], R2 ;  /* 0x0368300203ff79a7 */ /* 0x0007e2000800003f */
[----:B----4-:R-:W-:-:S04]  /*24380*/  LOP3.LUT R7, R7, 0x1f, RZ, 0xc0, !PT ;  /* 0x0000001f07077812 */ /* 0x010fc800078ec0ff */
[----:B------:R-:W-:-:S13]  /*24390*/  ISETP.NE.AND P0, PT, R7, RZ, PT ;  /* 0x000000ff0700720c */ /* 0x000fda0003f05270 */
[----:B---3--:R-:W-:Y:S05]  /*243a0*/  @!P0 BRA `(.L_x_932) ;  /* 0x0000000000048947 */ /* 0x008fea0003800000 */
[----:B------:R-:W-:Y:S01]  /*243b0*/  BPT.TRAP 0x1 ;  /* 0x000000040000795c */ /* 0x000fe20000300000 */
.L_x_932:
[----:B------:R-:W-:Y:S05]  /*243c0*/  BSYNC B2 ;  /* 0x0000000000027941 */ /* 0x000fea0003800000 */
.L_x_931:
[----:B------:R-:W4:Y:S04]  /*243d0*/  LDL R7, [R1+0x4] ;  /* 0x0000040001077983 */ /* 0x000f280000100800 */
[----:B---3--:R-:W3:Y:S01]  /*243e0*/  LDL R2, [R1+0x1c] ;  /* 0x00001c0001027983 */ /* 0x008ee20000100800 */
[----:B------:R-:W-:Y:S01]  /*243f0*/  MOV R11, RZ ;  /* 0x000000ff000b7202 */ /* 0x000fe20000000f00 */
[----:B------:R-:W-:Y:S01]  /*24400*/  UIADD3 UR4, UP0, UR36, 0x370, URZ ;  /* 0x0000037024047890 */ /* 0x000fe2000ff1e03f */
[----:B------:R-:W-:Y:S01]  /*24410*/  PLOP3.LUT P0, PT, PT, PT, PT, 0x80, 0x0 ;  /* 0x000000000000781c */ /* 0x000fe20003f0f070 */
[----:B------:R-:W-:Y:S01]  /*24420*/  VIADD R3, R3, 0x36830 ;  /* 0x0003683003037836 */ /* 0x000fe20000000000 */
[----:B------:R-:W-:Y:S01]  /*24430*/  R2UR UR10, R11 ;  /* 0x000000000b0a72ca */ /* 0x000fe200000e0000 */
[----:B------:R-:W-:Y:S01]  /*24440*/  UIADD3.X UR5, URZ, UR37, URZ, UP0, !UPT ;  /* 0x000000253f057290 */ /* 0x000fe200087fe43f */
[----:B------:R-:W-:Y:S01]  /*24450*/  UMOV UR6, 0x0 ;  /* 0x0000000000067882 */ /* 0x000fe20000000000 */
[----:B------:R-:W-:Y:S01]  /*24460*/  UMOV UR7, 0x14f00000 ;  /* 0x14f0000000077882 */ /* 0x000fe20000000000 */
[----:B----4-:R-:W-:-:S02]  /*24470*/  IMAD R7, R4, 0xa800, R7 ;  /* 0x0000a80004077824 */ /* 0x010fc400078e0207 */
[----:B---3--:R-:W-:Y:S02]  /*24480*/  IMAD R2, R6, 0x70, R2 ;  /* 0x0000007006027824 */ /* 0x008fe400078e0202 */
[----:B--2---:R-:W-:-:S07]  /*24490*/  VIADD R9, R7, 0x21400 ;  /* 0x0002140007097836 */ /* 0x004fce0000000000 */
.L_x_933:
        /* <DEDUP_REMOVED lines=10> */
[----:B------:R-:W-:Y:S01]  /*24540*/  MOV R15, 0x40 ;  /* 0x00000040000f7802 */ /* 0x000fe20000000f00 */
[----:B------:R-:W-:Y:S01]  /*24550*/  VIADD R9, R7, 0x24c00 ;  /* 0x00024c0007097836 */ /* 0x000fe20000000000 */
[----:B------:R-:W-:Y:S01]  /*24560*/  PLOP3.LUT P0, PT, PT, PT, PT, 0x80, 0x0 ;  /* 0x000000000000781c */ /* 0x000fe20003f0f070 */
[----:B------:R-:W-:Y:S01]  /*24570*/  UMOV UR6, 0x0 ;  /* 0x0000000000067882 */ /* 0x000fe20000000000 */
[----:B------:R-:W-:Y:S01]  /*24580*/  R2UR UR10, R15 ;  /* 0x000000000f0a72ca */ /* 0x000fe200000e0000 */
[----:B------:R-:W-:-:S14]  /*24590*/  UMOV UR7, 0x14f00000 ;  /* 0x14f0000000077882 */ /* 0x000fdc0000000000 */
.L_x_934:
        /* <DEDUP_REMOVED lines=16> */
.L_x_935:
        /* <DEDUP_REMOVED lines=17> */
.L_x_1052:
[----:B------:R-:W-:Y:S05]  /*247b0*/  BSYNC B2 ;  /* 0x0000000000027941 */ /* 0x000fea0003800000 */
.L_x_936:
[----:B------:R-:W-:Y:S01]  /*247c0*/  BSSY B2, `(.L_x_938) ;  /* 0x000000b000027945 */ /* 0x000fe20003800000 */
[----:B------:R-:W-:Y:S01]  /*247d0*/  IMAD.MOV.U32 R12, RZ, RZ, 0x0 ;  /* 0x00000000ff0c7424 */ /* 0x000fe200078e00ff */
[----:B------:R-:W-:Y:S02]  /*247e0*/  MOV R13, 0x14f00000 ;  /* 0x14f00000000d7802 */ /* 0x000fe40000000f00 */
        /* <DEDUP_REMOVED lines=8> */
.L_x_939:
[----:B------:R-:W-:Y:S05]  /*24870*/  BSYNC B2 ;  /* 0x0000000000027941 */ /* 0x000fea0003800000 */
.L_x_938:
        /* <DEDUP_REMOVED lines=12> */
[----:B--2---:R-:W-:-:S03]  /*24940*/  IMAD R7, R7, 0x70, R9 ;  /* 0x0000007007077824 */ /* 0x004fc600078e0209 */
[----:B------:R-:W-:-:S07]  /*24950*/  IADD3 R9, R3, 0x400, RZ ;  /* 0x0000040003097810 */ /* 0x000fce0007ffe0ff */
.L_x_940:
        /* <DEDUP_REMOVED lines=16> */
.L_x_941:
        /* <DEDUP_REMOVED lines=16> */
.L_x_942:
        /* <DEDUP_REMOVED lines=13> */
.L_x_927:
[----:B------:R-:W-:Y:S05]  /*24c30*/  BSYNC B1 ;  /* 0x0000000000017941 */ /* 0x000fea0003800000 */
.L_x_926:
[----:B------:R-:W3:Y:S01]  /*24c40*/  LDL R2, [R1+0x10] ;  /* 0x0000100001027983 */ /* 0x000ee20000100800 */
[----:B------:R-:W-:Y:S01]  /*24c50*/  IADD3 R3, R4, 0x1, RZ ;  /* 0x0000000104037810 */ /* 0x000fe20007ffe0ff */
[----:B------:R-:W-:Y:S03]  /*24c60*/  BSSY B1, `(.L_x_943) ;  /* 0x00000ba000017945 */ /* 0x000fe60003800000 */
[----:B------:R-:W-:-:S04]  /*24c70*/  ISETP.NE.AND P0, PT, R3, 0x2, PT ;  /* 0x000000020300780c */ /* 0x000fc80003f05270 */
[----:B------:R-:W-:Y:S02]  /*24c80*/  SEL R12, R3, RZ, P0 ;  /* 0x000000ff030c7207 */ /* 0x000fe40000000000 */
[----:B---3--:R-:W-:Y:S02]  /*24c90*/  LOP3.LUT P1, RZ, R2, 0x1, RZ, 0xc0, !PT ;  /* 0x0000000102ff7812 */ /* 0x008fe4000782c0ff */
        /* <DEDUP_REMOVED lines=11> */
[----:B-----5:R-:W4:Y:S01]  /*24d50*/  LDC R8, c[0x0][0x43c] ;  /* 0x00010f00ff087b82 */ /* 0x020f220000000800 */
[----:B------:R-:W-:Y:S02]  /*24d60*/  ULDC.64 UR6, c[0x0][0x428] ;  /* 0x00010a0000067ab9 */ /* 0x000fe40000000a00 */
[----:B------:R-:W3:Y:S01]  /*24d70*/  LDL R9, [R1+0xc] ;  /* 0x00000c0001097983 */ /* 0x000ee20000100800 */
[----:B----4-:R-:W-:-:S13]  /*24d80*/  ISETP.NE.AND P0, PT, R8, 0x1, PT ;  /* 0x000000010800780c */ /* 0x010fda0003f05270 */
[----:B------:R-:W4:Y:S02]  /*24d90*/  @P0 LDC.64 R2, c[0x0][0x440] ;  /* 0x00011000ff020b82 */ /* 0x000f240000000a00 */
[----:B----4-:R-:W-:-:S04]  /*24da0*/  @P0 IMAD.HI.U32 R7, R6, R2, RZ ;  /* 0x0000000206070227 */ /* 0x010fc800078e00ff */
[----:B------:R-:W-:Y:S01]  /*24db0*/  IMAD.MOV.U32 R2, RZ, RZ, R6 ;  /* 0x000000ffff027224 */ /* 0x000fe200078e0006 */
[----:B------:R-:W-:-:S04]  /*24dc0*/  @P0 SHF.R.U32.HI R2, RZ, R3, R7 ;  /* 0x00000003ff020219 */ /* 0x000fc80000011607 */
[----:B------:R-:W-:-:S05]  /*24dd0*/  IADD3 R3, -R2, RZ, RZ ;  /* 0x000000ff02037210 */ /* 0x000fca0007ffe1ff */
        /* <DEDUP_REMOVED lines=9> */
.L_x_945:
[----:B------:R-:W4:Y:S01]  /*24e70*/  LDL R2, [R1+0x4] ;  /* 0x0000040001027983 */ /* 0x000f220000100800 */
[----:B------:R-:W-:Y:S01]  /*24e80*/  SHF.L.U32 R3, R11, 0x1f, RZ ;  /* 0x0000001f0b037819 */ /* 0x000fe200000006ff */
[----:B------:R-:W-:Y:S01]  /*24e90*/  BSSY B2, `(.L_x_946) ;  /* 0x0000004000027945 */ /* 0x000fe20003800000 */
[----:B----4-:R-:W-:-:S04]  /*24ea0*/  IMAD R2, R12, 0x8, R2 ;  /* 0x000000080c027824 */ /* 0x010fc800078e0202 */
[----:B------:R-:W4:Y:S02]  /*24eb0*/  SYNCS.PHASECHK.TRANS64.TRYWAIT P0, [R2+URZ+0x36840], R3 ;  /* 0x03684003020075a7 */ /* 0x000f24000800017f */
[----:B----4-:R-:W-:Y:S05]  /*24ec0*/  @!P0 BRA `(.L_x_947) ;  /* 0x0000003400d08947 */ /* 0x010fea0003800000 */
.L_x_1053:
[----:B------:R-:W-:Y:S05]  /*24ed0*/  BSYNC B2 ;  /* 0x0000000000027941 */ /* 0x000fea0003800000 */
.L_x_946:
[----:B------:R-:W0:Y:S01]  /*24ee0*/  S2R R7, SR_TID.X ;  /* 0x0000000000077919 */ /* 0x000e220000002100 */
[----:B------:R-:W-:Y:S01]  /*24ef0*/  BSSY B2, `(.L_x_948) ;  /* 0x000000b000027945 */ /* 0x000fe20003800000 */
[----:B0-----:R-:W-:-:S04]  /*24f00*/  LOP3.LUT R7, R7, 0x7f, RZ, 0xc0, !PT ;  /* 0x0000007f07077812 */ /* 0x001fc800078ec0ff */
[----:B------:R-:W-:-:S13]  /*24f10*/  ISETP.NE.AND P1, PT, R7, RZ, PT ;  /* 0x000000ff0700720c */ /* 0x000fda0003f25270 */
[----:B------:R-:W-:Y:S05]  /*24f20*/  @P1 BRA `(.L_x_949) ;  /* 0x00000000001c1947 */ /* 0x000fea0003800000 */
[----:B------:R-:W0:Y:S01]  /*24f30*/  S2R R7, SR_TID.X ;  /* 0x0000000000077919 */ /* 0x000e220000002100 */
[----:B----4-:R-:W-:-:S04]  /*24f40*/  MOV R3, 0xa800 ;  /* 0x0000a80000037802 */ /* 0x010fc80000000f00 */
[----:B------:R4:W-:Y:S01]  /*24f50*/  SYNCS.ARRIVE.TRANS64 RZ, [R2+URZ+0x36830], R3 ;  /* 0x0368300302ff79a7 */ /* 0x0009e2000800003f */
[----:B0-----:R-:W-:-:S04]  /*24f60*/  LOP3.LUT R7, R7, 0x1f, RZ, 0xc0, !PT ;  /* 0x0000001f07077812 */ /* 0x001fc800078ec0ff */
[----:B------:R-:W-:-:S13]  /*24f70*/  ISETP.NE.AND P0, PT, R7, RZ, PT ;  /* 0x000000ff0700720c */ /* 0x000fda0003f05270 */
[----:B----4-:R-:W-:Y:S05]  /*24f80*/  @!P0 BRA `(.L_x_949) ;  /* 0x0000000000048947 */ /* 0x010fea0003800000 */
[----:B------:R-:W-:Y:S01]  /*24f90*/  BPT.TRAP 0x1 ;  /* 0x000000040000795c */ /* 0x000fe20000300000 */
.L_x_949:
[----:B------:R-:W-:Y:S05]  /*24fa0*/  BSYNC B2 ;  /* 0x0000000000027941 */ /* 0x000fea0003800000 */
.L_x_948:
[----:B------:R-:W3:Y:S04]  /*24fb0*/  LDL R7, [R1+0x8] ;  /* 0x0000080001077983 */ /* 0x000ee80000100800 */
[----:B--2---:R-:W2:Y:S04]  /*24fc0*/  LDL R9, [R1+0x4] ;  /* 0x0000040001097983 */ /* 0x004ea80000100800 */
[----:B----4-:R-:W4:Y:S01]  /*24fd0*/  LDL R2, [R1+0x1c] ;  /* 0x00001c0001027983 */ /* 0x010f220000100800 */
[----:B---3--:R-:W-:-:S05]  /*24fe0*/  IMAD.MOV.U32 R11, RZ, RZ, RZ ;  /* 0x000000ffff0b7224 */ /* 0x008fca00078e00ff */
[----:B------:R-:W-:Y:S01]  /*24ff0*/  R2UR UR10, R11 ;  /* 0x000000000b0a72ca */ /* 0x000fe200000e0000 */
[----:B------:R-:W-:Y:S01]  /*25000*/  UIADD3 UR4, UP0, UR36, 0x370, URZ ;  /* 0x0000037024047890 */ /* 0x000fe2000ff1e03f */
[----:B------:R-:W-:Y:S01]  /*25010*/  PLOP3.LUT P0, PT, PT, PT, PT, 0x80, 0x0 ;  /* 0x000000000000781c */ /* 0x000fe20003f0f070 */
[----:B------:R-:W-:Y:S01]  /*25020*/  UMOV UR6, 0x0 ;  /* 0x0000000000067882 */ /* 0x000fe20000000000 */
[----:B------:R-:W-:Y:S01]  /*25030*/  UMOV UR7, 0x14f00000 ;  /* 0x14f0000000077882 */ /* 0x000fe20000000000 */
[----:B------:R-:W-:Y:S01]  /*25040*/  UIADD3.X UR5, URZ, UR37, URZ, UP0, !UPT ;  /* 0x000000253f057290 */ /* 0x000fe200087fe43f */
[C---:B------:R-:W-:Y:S02]  /*25050*/  IMAD R3, R7.reuse, 0x8, R10 ;  /* 0x0000000807037824 */ /* 0x040fe400078e020a */
[----:B--2---:R-:W-:-:S03]  /*25060*/  IMAD R7, R7, 0xa800, R9 ;  /* 0x0000a80007077824 */ /* 0x004fc600078e0209 */
[----:B------:R-:W-:Y:S01]  /*25070*/  IADD3 R3, R3, 0x30, RZ ;  /* 0x0000003003037810 */ /* 0x000fe20007ffe0ff */
[----:B----4-:R-:W-:Y:S02]  /*25080*/  IMAD R2, R6, 0x70, R2 ;  /* 0x0000007006027824 */ /* 0x010fe400078e0202 */
[----:B------:R-:W-:-:S07]  /*25090*/  VIADD R9, R7, 0x21400 ;  /* 0x0002140007097836 */ /* 0x000fce0000000000 */
.L_x_950:
        /* <DEDUP_REMOVED lines=16> */
.L_x_951:
        /* <DEDUP_REMOVED lines=16> */
.L_x_952:
        /* <DEDUP_REMOVED lines=11> */
[----:B------:R-:W-:Y:S01]  /*25350*/  BSSY B2, `(.L_x_953) ;  /* 0x0000004000027945 */ /* 0x000fe20003800000 */
[----:B------:R-:W-:-:S04]  /*25360*/  LEA R2, R4, R10, 0x3 ;  /* 0x0000000a04027211 */ /* 0x000fc800078e18ff */
[----:B------:R-:W0:Y:S02]  /*25370*/  SYNCS.PHASECHK.TRANS64.TRYWAIT P0, [R2+URZ+0x60], R5 ;  /* 0x00006005020075a7 */ /* 0x000e24000800017f */
[----:B0-----:R-:W-:Y:S05]  /*25380*/  @!P0 BRA `(.L_x_954) ;  /* 0x0000003000b48947 */ /* 0x001fea0003800000 */
.L_x_1054:
[----:B------:R-:W-:Y:S05]  /*25390*/  BSYNC B2 ;  /* 0x0000000000027941 */ /* 0x000fea0003800000 */
.L_x_953:
[----:B------:R-:W-:Y:S01]  /*253a0*/  BSSY B2, `(.L_x_955) ;  /* 0x000000b000027945 */ /* 0x000fe20003800000 */
[----:B------:R-:W-:Y:S02]  /*253b0*/  IMAD.MOV.U32 R12, RZ, RZ, 0x0 ;  /* 0x00000000ff0c7424 */ /* 0x000fe400078e00ff */
[----:B------:R-:W-:Y:S01]  /*253c0*/  IMAD.MOV.U32 R13, RZ, RZ, 0x14f00000 ;  /* 0x14f00000ff0d7424 */ /* 0x000fe200078e00ff */
[----:B------:R-:W-:Y:S06]  /*253d0*/  @P1 BRA `(.L_x_956) ;  /* 0x00000000001c1947 */ /* 0x000fec0003800000 */
[----:B------:R-:W2:Y:S01]  /*253e0*/  S2R R7, SR_TID.X ;  /* 0x0000000000077919 */ /* 0x000ea20000002100 */
[----:B------:R-:W-:-:S04]  /*253f0*/  MOV R3, 0xa800 ;  /* 0x0000a80000037802 */ /* 0x000fc80000000f00 */
[----:B------:R3:W-:Y:S01]  /*25400*/  SYNCS.ARRIVE.TRANS64 RZ, [R2+URZ+0x50], R3 ;  /* 0x0000500302ff79a7 */ /* 0x0007e2000800003f */
[----:B--2---:R-:W-:-:S04]  /*25410*/  LOP3.LUT R7, R7, 0x1f, RZ, 0xc0, !PT ;  /* 0x0000001f07077812 */ /* 0x004fc800078ec0ff */
[----:B------:R-:W-:-:S13]  /*25420*/  ISETP.NE.AND P0, PT, R7, RZ, PT ;  /* 0x000000ff0700720c */ /* 0x000fda0003f05270 */
[----:B---3--:R-:W-:Y:S05]  /*25430*/  @!P0 BRA `(.L_x_956) ;  /* 0x0000000000048947 */ /* 0x008fea0003800000 */
[----:B------:R-:W-:Y:S01]  /*25440*/  BPT.TRAP 0x1 ;  /* 0x000000040000795c */ /* 0x000fe20000300000 */
.L_x_956:
[----:B------:R-:W-:Y:S05]  /*25450*/  BSYNC B2 ;  /* 0x0000000000027941 */ /* 0x000fea0003800000 */
.L_x_955:
[----:B------:R-:W2:Y:S04]  /*25460*/  LDL R7, [R1+0x4] ;  /* 0x0000040001077983 */ /* 0x000ea80000100800 */
[----:B0-----:R-:W3:Y:S04]  /*25470*/  LDL R5, [R1+0x1c] ;  /* 0x00001c0001057983 */ /* 0x001ee80000100800 */
[----:B------:R-:W3:Y:S01]  /*25480*/  LDL.LU R3, [R1+0x18] ;  /* 0x0000180001037983 */ /* 0x000ee20000300800 */
[----:B------:R-:W-:Y:S01]  /*25490*/  R2UR UR10, R11 ;  /* 0x000000000b0a72ca */ /* 0x000fe200000e0000 */
[----:B------:R-:W-:Y:S01]  /*254a0*/  UIADD3 UR4, UP0, UR36, 0x470, URZ ;  /* 0x0000047024047890 */ /* 0x000fe2000ff1e03f */
[----:B------:R-:W-:Y:S01]  /*254b0*/  R2UR UR6, R12 ;  /* 0x000000000c0672ca */ /* 0x000fe200000e0000 */
[----:B------:R-:W-:Y:S01]  /*254c0*/  VIADD R2, R2, 0x50 ;  /* 0x0000005002027836 */ /* 0x000fe20000000000 */
[----:B------:R-:W-:Y:S01]  /*254d0*/  R2UR UR7, R13 ;  /* 0x000000000d0772ca */ /* 0x000fe200000e0000 */
[----:B------:R-:W-:Y:S01]  /*254e0*/  UIADD3.X UR5, URZ, UR37, URZ, UP0, !UPT ;  /* 0x000000253f057290 */ /* 0x000fe200087fe43f */
[----:B------:R-:W-:Y:S01]  /*254f0*/  PLOP3.LUT P0, PT, PT, PT, PT, 0x80, 0x0 ;  /* 0x000000000000781c */ /* 0x000fe20003f0f070 */
[----:B--2---:R-:W-:-:S02]  /*25500*/  IMAD R4, R4, 0xa800, R7 ;  /* 0x0000a80004047824 */ /* 0x004fc400078e0207 */
[----:B---3--:R-:W-:Y:S02]  /*25510*/  IMAD R3, R3, 0x70, R5 ;  /* 0x0000007003037824 */ /* 0x008fe400078e0205 */
[----:B------:R-:W-:-:S08]  /*25520*/  VIADD R5, R4, 0x400 ;  /* 0x0000040004057836 */ /* 0x000fd00000000000 */
.L_x_957:
        /* <DEDUP_REMOVED lines=11> */
[----:B------:R-:W-:Y:S02]  /*255e0*/  R2UR UR10, R14 ;  /* 0x000000000e0a72ca */ /* 0x000fe400000e0000 */
[----:B------:R-:W-:Y:S02]  /*255f0*/  R2UR UR6, R12 ;  /* 0x000000000c0672ca */ /* 0x000fe400000e0000 */
[----:B------:R-:W-:Y:S02]  /*25600*/  R2UR UR7, R13 ;  /* 0x000000000d0772ca */ /* 0x000fe400000e0000 */
[----:B------:R-:W-:Y:S02]  /*25610*/  PLOP3.LUT P0, PT, PT, PT, PT, 0x80, 0x0 ;  /* 0x000000000000781c */ /* 0x000fe40003f0f070 */
[----:B------:R-:W-:-:S11]  /*25620*/  IADD3 R5, R4, 0x3c00, RZ ;  /* 0x00003c0004057810 */ /* 0x000fd60007ffe0ff */
.L_x_958:
        /* <DEDUP_REMOVED lines=16> */
.L_x_959:
        /* <DEDUP_REMOVED lines=11> */
[----:B------:R4:W-:Y:S04]  /*257e0*/  STL [R1+0x18], R6 ;  /* 0x0000180601007387 */ /* 0x0009e80000100800 */
[----:B------:R4:W-:Y:S02]  /*257f0*/  STL [R1], R8 ;  /* 0x0000000801007387 */ /* 0x0009e40000100800 */
.L_x_944:
[----:B------:R-:W-:Y:S05]  /*25800*/  BSYNC B1 ;  /* 0x0000000000017941 */ /* 0x000fea0003800000 */
.L_x_943:
[C---:B------:R-:W-:Y:S01]  /*25810*/  ISETP.GT.AND P0, PT, R0.reuse, 0x1, PT ;  /* 0x000000010000780c */ /* 0x040fe20003f04270 */
[----:B------:R-:W-:-:S12]  /*25820*/  VIADD R0, R0, 0xfffffffe ;  /* 0xfffffffe00007836 */ /* 0x000fd80000000000 */
[----:B------:R-:W-:Y:S05]  /*25830*/  @P0 BRA `(.L_x_960) ;  /* 0xffffffe800040947 */ /* 0x000fea000383ffff */
.L_x_906:
[----:B------:R-:W-:Y:S05]  /*25840*/  BSYNC B0 ;  /* 0x0000000000007941 */ /* 0x000fea0003800000 */
.L_x_905:
[----:B------:R-:W0:Y:S01]  /*25850*/  S2R R3, SR_TID.X ;  /* 0x0000000000037919 */ /* 0x000e220000002100 */
[----:B------:R-:W-:Y:S01]  /*25860*/  BSSY B0, `(.L_x_961) ;  /* 0x0000010000007945 */ /* 0x000fe20003800000 */
[----:B0-----:R-:W-:-:S04]  /*25870*/  LOP3.LUT R3, R3, 0x7f, RZ, 0xc0, !PT ;  /* 0x0000007f03037812 */ /* 0x001fc800078ec0ff */
[----:B------:R-:W-:-:S13]  /*25880*/  ISETP.NE.AND P0, PT, R3, RZ, PT ;  /* 0x000000ff0300720c */ /* 0x000fda0003f05270 */
[----:B------:R-:W-:Y:S05]  /*25890*/  @P0 BRA `(.L_x_962) ;  /* 0x0000000000300947 */ /* 0x000fea0003800000 */
[----:B------:R-:W0:Y:S01]  /*258a0*/  S2R R2, SR_LANEID ;  /* 0x0000000000027919 */ /* 0x000e220000000000 */
[----:B------:R-:W-:Y:S01]  /*258b0*/  VOTEU.ANY UR4, UPT, PT ;  /* 0x0000000000047886 */ /* 0x000fe200038e0100 */
[----:B--2---:R-:W2:Y:S01]  /*258c0*/  LDC.64 R4, c[0x0][0xc60] ;  /* 0x00031800ff047b82 */ /* 0x004ea20000000a00 */
[----:B------:R-:W0:Y:S02]  /*258d0*/  FLO.U32 R0, UR4 ;  /* 0x0000000400007d00 */ /* 0x000e2400080e0000 */
[----:B0-----:R-:W-:-:S06]  /*258e0*/  ISETP.EQ.U32.AND P0, PT, R0, R2, PT ;  /* 0x000000020000720c */ /* 0x001fcc0003f02070 */
[----:B------:R-:W2:Y:S07]  /*258f0*/  POPC R2, UR4 ;  /* 0x0000000400027d09 */ /* 0x000eae0008000000 */
[----:B--2---:R-:W2:Y:S04]  /*25900*/  @P0 ATOMG.E.ADD.STRONG.GPU PT, R2, desc[UR60][R4.64], R2 ;  /* 0x00000002040209a8 */ /* 0x004ea800081ee1fc */
[----:B--2---:R0:W2:Y:S02]  /*25910*/  SHFL.IDX PT, R2, R2, R0, 0x1f ;  /* 0x00001f0002027589 */ /* 0x0040a400000e0000 */
[----:B0-----:R-:W0:Y:S02]  /*25920*/  S2R R0, SR_LTMASK ;  /* 0x0000000000007919 */ /* 0x001e240000003900 */
[----:B0-----:R-:W-:-:S06]  /*25930*/  LOP3.LUT R0, R0, UR4, RZ, 0xc0, !PT ;  /* 0x0000000400007c12 */ /* 0x001fcc000f8ec0ff */
[----:B------:R-:W2:Y:S02]  /*25940*/  POPC R0, R0 ;  /* 0x0000000000007309 */ /* 0x000ea40000000000 */
[----:B--2---:R-:W-:-:S07]  /*25950*/  IADD3 R16, R2, UR38, R0 ;  /* 0x0000002602107c10 */ /* 0x004fce000fffe000 */
.L_x_962:
[----:B------:R-:W-:Y:S05]  /*25960*/  BSYNC B0 ;  /* 0x0000000000007941 */ /* 0x000fea0003800000 */
.L_x_961:
[----:B------:R-:W2:Y:S01]  /*25970*/  LDL R0, [R1+0x10] ;  /* 0x0000100001007983 */ /* 0x000ea20000100800 */
[----:B------:R-:W-:Y:S01]  /*25980*/  BSSY B0, `(.L_x_963) ;  /* 0x0000050000007945 */ /* 0x000fe20003800000 */
[----:B--2---:R-:W-:-:S13]  /*25990*/  LOP3.LUT P0, RZ, R0, 0x1, RZ, 0xc0, !PT ;  /* 0x0000000100ff7812 */ /* 0x004fda000780c0ff */
[----:B------:R-:W-:Y:S05]  /*259a0*/  @!P0 BRA `(.L_x_964) ;  /* 0x0000000400348947 */ /* 0x000fea0003800000 */
[----:B------:R-:W2:Y:S04]  /*259b0*/  LDL R4, [R1+0x4] ;  /* 0x0000040001047983 */ /* 0x000ea80000100800 */
[----:B------:R-:W2:Y:S04]  /*259c0*/  LDL R2, [R1+0x8] ;  /* 0x0000080001027983 */ /* 0x000ea80000100800 */
[----:B------:R-:W3:Y:S01]  /*259d0*/  LDL R0, [R1+0x14] ;  /* 0x0000140001007983 */ /* 0x000ee20000100800 */
[----:B------:R-:W-:Y:S01]  /*259e0*/  BSSY B1, `(.L_x_965) ;  /* 0x0000006000017945 */ /* 0x000fe20003800000 */
[----:B------:R-:W-:-:S02]  /*259f0*/  ISETP.NE.AND P1, PT, R3, RZ, PT ;  /* 0x000000ff0300720c */ /* 0x000fc40003f25270 */
[----:B--2---:R-:W-:Y:S02]  /*25a00*/  LEA R2, R2, R4, 0x3 ;  /* 0x0000000402027211 */ /* 0x004fe400078e18ff */
[----:B---3--:R-:W-:-:S04]  /*25a10*/  SHF.L.U32 R0, R0, 0x1f, RZ ;  /* 0x0000001f00007819 */ /* 0x008fc800000006ff */
[----:B------:R-:W0:Y:S02]  /*25a20*/  SYNCS.PHASECHK.TRANS64.TRYWAIT P0, [R2+URZ+0x36860], R0 ;  /* 0x03686000020075a7 */ /* 0x000e24000800017f */
[----:B0-----:R-:W-:Y:S05]  /*25a30*/  @!P0 BRA `(.L_x_966) ;  /* 0x0000002c001c8947 */ /* 0x001fea0003800000 */
.L_x_1055:
[----:B------:R-:W-:Y:S05]  /*25a40*/  BSYNC B1 ;  /* 0x0000000000017941 */ /* 0x000fea0003800000 */
.L_x_965:
        /* <DEDUP_REMOVED lines=9> */
.L_x_968:
[----:B------:R-:W-:Y:S05]  /*25ae0*/  BSYNC B1 ;  /* 0x0000000000017941 */ /* 0x000fea0003800000 */
.L_x_967:
[----:B------:R-:W2:Y:S04]  /*25af0*/  LDL R5, [R1+0x4] ;  /* 0x0000040001057983 */ /* 0x000ea80000100800 */
[----:B0-----:R-:W2:Y:S04]  /*25b00*/  LDL R0, [R1+0x8] ;  /* 0x0000080001007983 */ /* 0x001ea80000100800 */
[----:B------:R-:W3:Y:S04]  /*25b10*/  LDL.LU R4, [R1+0x1c] ;  /* 0x00001c0001047983 */ /* 0x000ee80000300800 */
[----:B------:R-:W3:Y:S01]  /*25b20*/  LDL R3, [R1+0x18] ;  /* 0x0000180001037983 */ /* 0x000ee20000100800 */
[----:B------:R-:W-:Y:S01]  /*25b30*/  UIADD3 UR4, UP0, UR36, 0x470, URZ ;  /* 0x0000047024047890 */ /* 0x000fe2000ff1e03f */
[----:B------:R-:W-:Y:S01]  /*25b40*/  PLOP3.LUT P0, PT, PT, PT, PT, 0x80, 0x0 ;  /* 0x000000000000781c */ /* 0x000fe20003f0f070 */
[----:B------:R-:W-:Y:S01]  /*25b50*/  VIADD R2, R2, 0x36850 ;  /* 0x0003685002027836 */ /* 0x000fe20000000000 */
[----:B------:R-:W-:Y:S01]  /*25b60*/  UMOV UR6, 0x0 ;  /* 0x0000000000067882 */ /* 0x000fe20000000000 */
[----:B------:R-:W-:Y:S01]  /*25b70*/  UIADD3.X UR5, URZ, UR37, URZ, UP0, !UPT ;  /* 0x000000253f057290 */ /* 0x000fe200087fe43f */
[----:B------:R-:W-:Y:S01]  /*25b80*/  UMOV UR7, 0x14f00000 ;  /* 0x14f0000000077882 */ /* 0x000fe20000000000 */
[----:B------:R-:W-:Y:S01]  /*25b90*/  UMOV UR10, URZ ;  /* 0x0000003f000a7c82 */ /* 0x000fe20008000000 */
[----:B--2---:R-:W-:-:S02]  /*25ba0*/  IMAD R0, R0, 0xa800, R5 ;  /* 0x0000a80000007824 */ /* 0x004fc400078e0205 */
[----:B---3--:R-:W-:-:S03]  /*25bb0*/  IMAD R3, R3, 0x70, R4 ;  /* 0x0000007003037824 */ /* 0x008fc600078e0204 */
[----:B------:R-:W-:-:S07]  /*25bc0*/  IADD3 R4, R0, 0x400, RZ ;  /* 0x0000040000047810 */ /* 0x000fce0007ffe0ff */
.L_x_969:
        /* <DEDUP_REMOVED lines=16> */
.L_x_970:
        /* <DEDUP_REMOVED lines=16> */
.L_x_971:
        /* <DEDUP_REMOVED lines=11> */
.L_x_964:
[----:B------:R-:W-:Y:S05]  /*25e80*/  BSYNC B0 ;  /* 0x0000000000007941 */ /* 0x000fea0003800000 */
.L_x_963:
[----:B------:R-:W2:Y:S04]  /*25e90*/  LDL.LU R5, [R1+0x8] ;  /* 0x0000080001057983 */ /* 0x000ea80000300800 */
[----:B------:R-:W3:Y:S01]  /*25ea0*/  LDL.LU R4, [R1+0x14] ;  /* 0x0000140001047983 */ /* 0x000ee20000300800 */
[----:B--2---:R-:W-:-:S04]  /*25eb0*/  IADD3 R0, R5, 0x1, RZ ;  /* 0x0000000105007810 */ /* 0x004fc80007ffe0ff */
[----:B------:R-:W-:-:S04]  /*25ec0*/  ISETP.NE.AND P0, PT, R0, 0x2, PT ;  /* 0x000000020000780c */ /* 0x000fc80003f05270 */
[----:B------:R-:W-:Y:S02]  /*25ed0*/  SEL R2, RZ, 0x1, P0 ;  /* 0x00000001ff027807 */ /* 0x000fe40000000000 */
[----:B------:R-:W-:Y:S02]  /*25ee0*/  SEL R0, R0, RZ, P0 ;  /* 0x000000ff00007207 */ /* 0x000fe40000000000 */
[----:B---3--:R-:W-:-:S03]  /*25ef0*/  LOP3.LUT R4, R4, R2, RZ, 0x3c, !PT ;  /* 0x0000000204047212 */ /* 0x008fc600078e3cff */
[----:B------:R0:W-:Y:S04]  /*25f00*/  STL [R1+0x8], R0 ;  /* 0x0000080001007387 */ /* 0x0001e80000100800 */
[----:B------:R0:W-:Y:S02]  /*25f10*/  STL [R1+0x14], R4 ;  /* 0x0000140401007387 */ /* 0x0001e40000100800 */
.L_x_885:
[----:B------:R-:W-:Y:S05]  /*25f20*/  BSYNC B7 ;  /* 0x0000000000077941 */ /* 0x000fea0003800000 */
.L_x_883:
[----:B0-----:R-:W2:Y:S02]  /*25f30*/  LDL R0, [R1+0x10] ;  /* 0x0000100001007983 */ /* 0x001ea40000100800 */
[----:B--2---:R-:W-:-:S13]  /*25f40*/  LOP3.LUT P0, RZ, R0, 0x2, RZ, 0xc0, !PT ;  /* 0x0000000200ff7812 */ /* 0x004fda000780c0ff */
        /* <DEDUP_REMOVED lines=11> */
.L_x_972:
[----:B------:R-:W0:Y:S01]  /*26000*/  S2R R7, SR_TID.X ;  /* 0x0000000000077919 */ /* 0x000e220000002100 */
[----:B------:R-:W-:Y:S01]  /*26010*/  UMOV UR4, 0xffffffff ;  /* 0xffffffff00047882 */ /* 0x000fe20000000000 */
[----:B0-----:R-:W-:-:S04]  /*26020*/  LOP3.LUT R7, R7, 0x1f, RZ, 0xc0, !PT ;  /* 0x0000001f07077812 */ /* 0x001fc800078ec0ff */
        /* <DEDUP_REMOVED lines=10> */
[----:B------:R-:W-:Y:S01]  /*260d0*/  SHFL.IDX PT, R0, R16, RZ, 0x1f ;  /* 0x00001fff10007589 */ /* 0x000fe200000e0000 */
[C---:B------:R-:W-:Y:S02]  /*260e0*/  ISETP.GE.U32.AND P4, PT, R7.reuse, 0x8, PT ;  /* 0x000000080700780c */ /* 0x040fe40003f86070 */
[C---:B------:R-:W-:Y:S01]  /*260f0*/  ISETP.GE.U32.AND P5, PT, R7.reuse, 0x10, PT ;  /* 0x000000100700780c */ /* 0x040fe20003fa6070 */
[----:B------:R-:W-:Y:S01]  /*26100*/  SHFL.IDX PT, R4, R16, 0x1, 0x1f ;  /* 0x00201f0010047f89 */ /* 0x000fe200000e0000 */
[----:B0-----:R-:W-:Y:S01]  /*26110*/  MOV R2, RZ ;  /* 0x000000ff00027202 */ /* 0x001fe20000000f00 */
[----:B--2---:R-:W-:Y:S01]  /*26120*/  @!P1 IMAD.MOV.U32 R2, RZ, RZ, R3 ;  /* 0x000000ffff029224 */ /* 0x004fe200078e0003 */
[----:B------:R-:W-:-:S04]  /*26130*/  ISETP.NE.AND P1, PT, R7, RZ, PT ;  /* 0x000000ff0700720c */ /* 0x000fc80003f25270 */
        /* <DEDUP_REMOVED lines=15> */
[----:B----4-:R0:W2:Y:S02]  /*26230*/  SHFL.IDX PT, R6, R5, 0x1f, 0x1f ;  /* 0x03e01f0005067f89 */ /* 0x0100a400000e0000 */
.L_x_1065:
[----:B------:R-:W-:Y:S02]  /*26240*/  ULDC UR4, c[0x0][0xc38] ;  /* 0x00030e0000047ab9 */ /* 0x000fe40000000800 */
[----:B------:R-:W-:-:S04]  /*26250*/  IMAD.U32 R16, RZ, RZ, UR4 ;  /* 0x00000004ff107e24 */ /* 0x000fc8000f8e00ff */
[----:B--2---:R-:W-:-:S04]  /*26260*/  IMAD R6, R6, R16, RZ ;  /* 0x0000001006067224 */ /* 0x004fc800078e02ff */
[----:B------:R-:W-:-:S05]  /*26270*/  IMAD.IADD R4, R4, 0x1, R6 ;  /* 0x0000000104047824 */ /* 0x000fca00078e0206 */
[----:B------:R-:W-:-:S13]  /*26280*/  ISETP.GT.AND P6, PT, R4, R0, PT ;  /* 0x000000000400720c */ /* 0x000fda0003fc4270 */
[----:B------:R-:W-:Y:S05]  /*26290*/  @P6 BRA `(.L_x_975) ;  /* 0x00000000009c6947 */ /* 0x000fea0003800000 */
.L_x_980:
[----:B------:R-:W2:Y:S01]  /*262a0*/  LDC R2, c[0x0][0xc3c] ;  /* 0x00030f00ff027b82 */ /* 0x000ea20000000800 */
[----:B------:R-:W-:-:S04]  /*262b0*/  IADD3 R19, R19, 0x1f, RZ ;  /* 0x0000001f13137810 */ /* 0x000fc80007ffe0ff */
[----:B--2---:R-:W-:-:S13]  /*262c0*/  ISETP.GE.AND P6, PT, R19, R2, PT ;  /* 0x000000021300720c */ /* 0x004fda0003fc6270 */
[----:B------:R-:W-:Y:S05]  /*262d0*/  @P6 BRA `(.L_x_976) ;  /* 0x0000000400446947 */ /* 0x000fea0003800000 */
[----:B------:R-:W2:Y:S01]  /*262e0*/  S2R R3, SR_TID.X ;  /* 0x0000000000037919 */ /* 0x000ea20000002100 */
[----:B------:R-:W-:Y:S01]  /*262f0*/  BSSY B0, `(.L_x_977) ;  /* 0x0000009000007945 */ /* 0x000fe20003800000 */
[----:B--2---:R-:W-:-:S05]  /*26300*/  LOP3.LUT R3, R3, 0x1f, RZ, 0xc0, !PT ;  /* 0x0000001f03037812 */ /* 0x004fca00078ec0ff */
[----:B0-----:R-:W-:-:S05]  /*26310*/  IMAD.IADD R5, R19, 0x1, R3 ;  /* 0x0000000113057824 */ /* 0x001fca00078e0203 */
[----:B------:R-:W-:Y:S01]  /*26320*/  ISETP.GE.OR P6, PT, R5, R2, !P0 ;  /* 0x000000020500720c */ /* 0x000fe200047c6670 */
[----:B------:R-:W-:-:S12]  /*26330*/  IMAD.MOV.U32 R2, RZ, RZ, RZ ;  /* 0x000000ffff027224 */ /* 0x000fd800078e00ff */
[----:B------:R-:W-:Y:S05]  /*26340*/  @P6 BRA `(.L_x_978) ;  /* 0x00000000000c6947 */ /* 0x000fea0003800000 */
[----:B------:R-:W0:Y:S02]  /*26350*/  LDC.64 R2, c[0x0][0xc80] ;  /* 0x00032000ff027b82 */ /* 0x000e240000000a00 */
[----:B0-----:R-:W-:-:S06]  /*26360*/  IMAD.WIDE R2, R5, 0x4, R2 ;  /* 0x0000000405027825 */ /* 0x001fcc00078e0202 */
[----:B------:R0:W5:Y:S02]  /*26370*/  LDG.E R2, desc[UR60][R2.64] ;  /* 0x0000003c02027981 */ /* 0x000164000c1e1900 */
.L_x_978:
[----:B------:R-:W-:Y:S05]  /*26380*/  BSYNC B0 ;  /* 0x0000000000007941 */ /* 0x000fea0003800000 */
.L_x_977:
[----:B------:R-:W-:-:S03]  /*26390*/  UMOV UR4, 0xffffffff ;  /* 0xffffffff00047882 */ /* 0x000fc60000000000 */
[----:B------:R-:W-:Y:S05]  /*263a0*/  BRA.DIV UR4, `(.L_x_979) ;  /* 0x0000002a04107947 */ /* 0x000fea000b800000 */
[----:B0----5:R-:W0:Y:S02]  /*263b0*/  SHFL.UP PT, R3, R2, 0x1, RZ ;  /* 0x0420000002037989 */ /* 0x021e2400000e00ff */
        /* <DEDUP_REMOVED lines=14> */
[----:B------:R0:W2:Y:S02]  /*264a0*/  SHFL.IDX PT, R6, R5, 0x1f, 0x1f ;  /* 0x03e01f0005067f89 */ /* 0x0000a400000e0000 */
.L_x_1073:
[----:B------:R-:W-:Y:S02]  /*264b0*/  ULDC UR4, c[0x0][0xc38] ;  /* 0x00030e0000047ab9 */ /* 0x000fe40000000800 */
[----:B------:R-:W-:-:S04]  /*264c0*/  IMAD.U32 R16, RZ, RZ, UR4 ;  /* 0x00000004ff107e24 */ /* 0x000fc8000f8e00ff */
[----:B--2---:R-:W-:-:S05]  /*264d0*/  IMAD R6, R6, R16, RZ ;  /* 0x0000001006067224 */ /* 0x004fca00078e02ff */
[----:B------:R-:W-:-:S04]  /*264e0*/  IADD3 R4, R6, R4, RZ ;  /* 0x0000000406047210 */ /* 0x000fc80007ffe0ff */
[----:B------:R-:W-:-:S13]  /*264f0*/  ISETP.GT.AND P6, PT, R4, R0, PT ;  /* 0x000000000400720c */ /* 0x000fda0003fc4270 */
[----:B------:R-:W-:Y:S05]  /*26500*/  @!P6 BRA `(.L_x_980) ;  /* 0xfffffffc0064e947 */ /* 0x000fea000383ffff */
.L_x_975:
[----:B------:R-:W-:Y:S01]  /*26510*/  IMAD.IADD R6, R4, 0x1, -R6 ;  /* 0x0000000104067824 */ /* 0x000fe200078e0a06 */
[----:B------:R-:W-:-:S03]  /*26520*/  UMOV UR4, 0xffffffff ;  /* 0xffffffff00047882 */ /* 0x000fc60000000000 */
[----:B------:R-:W-:-:S05]  /*26530*/  IMAD R3, R5, R16, R6 ;  /* 0x0000001005037224 */ /* 0x000fca00078e0206 */
[----:B------:R-:W-:Y:S01]  /*26540*/  ISETP.GT.AND P6, PT, R3, R0, PT ;  /* 0x000000000300720c */ /* 0x000fe20003fc4270 */
[----:B------:R-:W-:-:S12]  /*26550*/  BRA.DIV UR4, `(.L_x_981) ;  /* 0x0000002a047c7947 */ /* 0x000fd8000b800000 */
[----:B------:R-:W-:-:S04]  /*26560*/  VOTE.ANY R3, PT, !P6 ;  /* 0x0000000000037806 */ /* 0x000fc800070e0100 */
[----:B------:R-:W2:Y:S02]  /*26570*/  POPC R4, R3 ;  /* 0x0000000300047309 */ /* 0x000ea40000000000 */
[----:B--2---:R2:W3:Y:S02]  /*26580*/  SHFL.IDX PT, R17, R2, R4, 0x1f ;  /* 0x00001f0402117589 */ /* 0x0044e400000e0000 */
.L_x_1077:
[----:B------:R-:W-:Y:S01]  /*26590*/  ISETP.NE.AND P0, PT, R3, RZ, PT ;  /* 0x000000ff0300720c */ /* 0x000fe20003f05270 */
[----:B--2---:R-:W-:-:S12]  /*265a0*/  IMAD.MOV.U32 R2, RZ, RZ, RZ ;  /* 0x000000ffff027224 */ /* 0x004fd800078e00ff */
[----:B------:R-:W-:Y:S05]  /*265b0*/  @!P0 BRA `(.L_x_982) ;  /* 0x0000000000108947 */ /* 0x000fea0003800000 */
[----:B------:R-:W-:Y:S01]  /*265c0*/  UMOV UR4, 0xffffffff ;  /* 0xffffffff00047882 */ /* 0x000fe20000000000 */
[----:B------:R-:W-:Y:S02]  /*265d0*/  IADD3 R12, R4, -0x1, RZ ;  /* 0xffffffff040c7810 */ /* 0x000fe40007ffe0ff */
[----:B------:R-:W-:Y:S05]  /*265e0*/  BRA.DIV UR4, `(.L_x_983) ;  /* 0x0000002a04a07947 */ /* 0x000fea000b800000 */
[----:B------:R2:W4:Y:S02]  /*265f0*/  SHFL.IDX PT, R2, R5, R12, 0x1f ;  /* 0x00001f0c05027589 */ /* 0x00052400000e0000 */
.L_x_982:
[----:B0-23--:R-:W-:Y:S01]  /*26600*/  IABS R5, R17 ;  /* 0x0000001100057213 */ /* 0x00dfe20000000000 */
[----:B----4-:R-:W-:Y:S02]  /*26610*/  IMAD R16, R2, R16, R6 ;  /* 0x0000001002107224 */ /* 0x010fe400078e0206 */
[----:B------:R-:W-:Y:S01]  /*26620*/  IMAD.IADD R19, R4, 0x1, R19 ;  /* 0x0000000104137824 */ /* 0x000fe200078e0213 */
[----:B------:R-:W0:Y:S01]  /*26630*/  I2F.RP R2, R5 ;  /* 0x0000000500027306 */ /* 0x000e220000209400 */
[----:B------:R-:W-:-:S07]  /*26640*/  IMAD.IADD R0, R0, 0x1, -R16 ;  /* 0x0000000100007824 */ /* 0x000fce00078e0a10 */
[----:B0-----:R-:W0:Y:S02]  /*26650*/  MUFU.RCP R2, R2 ;  /* 0x0000000200027308 */ /* 0x001e240000001000 */
[----:B0-----:R-:W-:-:S06]  /*26660*/  VIADD R2, R2, 0xffffffe ;  /* 0x0ffffffe02027836 */ /* 0x001fcc0000000000 */
[----:B------:R-:W0:Y:S02]  /*26670*/  F2I.FTZ.U32.TRUNC.NTZ R3, R2 ;  /* 0x0000000200037305 */ /* 0x000e24000021f000 */
[----:B0-----:R-:W-:-:S04]  /*26680*/  IMAD.MOV R2, RZ, RZ, -R3 ;  /* 0x000000ffff027224 */ /* 0x001fc800078e0a03 */
[----:B------:R-:W-:Y:S01]  /*26690*/  IMAD R6, R2, R5, RZ ;  /* 0x0000000502067224 */ /* 0x000fe200078e02ff */
[----:B------:R-:W-:-:S05]  /*266a0*/  MOV R2, RZ ;  /* 0x000000ff00027202 */ /* 0x000fca0000000f00 */
[----:B------:R-:W-:Y:S01]  /*266b0*/  IMAD.HI.U32 R2, R3, R6, R2 ;  /* 0x0000000603027227 */ /* 0x000fe200078e0002 */
[----:B------:R-:W-:Y:S02]  /*266c0*/  IABS R6, R17 ;  /* 0x0000001100067213 */ /* 0x000fe40000000000 */
[----:B------:R-:W-:-:S03]  /*266d0*/  IABS R3, R0 ;  /* 0x0000000000037213 */ /* 0x000fc60000000000 */
[----:B------:R-:W-:Y:S02]  /*266e0*/  IMAD.MOV R6, RZ, RZ, -R6 ;  /* 0x000000ffff067224 */ /* 0x000fe400078e0a06 */
[----:B------:R-:W-:-:S04]  /*266f0*/  IMAD.HI.U32 R2, R2, R3, RZ ;  /* 0x0000000302027227 */ /* 0x000fc800078e00ff */
[----:B------:R-:W-:-:S05]  /*26700*/  IMAD R3, R2, R6, R3 ;  /* 0x0000000602037224 */ /* 0x000fca00078e0203 */
[----:B------:R-:W-:-:S13]  /*26710*/  ISETP.GT.U32.AND P1, PT, R5, R3, PT ;  /* 0x000000030500720c */ /* 0x000fda0003f24070 */
[-C--:B------:R-:W-:Y:S01]  /*26720*/  @!P1 IADD3 R3, R3, -R5.reuse, RZ ;  /* 0x8000000503039210 */ /* 0x080fe20007ffe0ff */
[----:B------:R-:W-:Y:S01]  /*26730*/  @!P1 VIADD R2, R2, 0x1 ;  /* 0x0000000102029836 */ /* 0x000fe20000000000 */
[----:B------:R-:W-:Y:S02]  /*26740*/  ISETP.NE.AND P1, PT, R17, RZ, PT ;  /* 0x000000ff1100720c */ /* 0x000fe40003f25270 */
[----:B------:R-:W-:Y:S02]  /*26750*/  ISETP.GE.U32.AND P0, PT, R3, R5, PT ;  /* 0x000000050300720c */ /* 0x000fe40003f06070 */
[----:B------:R-:W-:-:S04]  /*26760*/  LOP3.LUT R3, R0, R17, RZ, 0x3c, !PT ;  /* 0x0000001100037212 */ /* 0x000fc800078e3cff */
[----:B------:R-:W-:-:S07]  /*26770*/  ISETP.GE.AND P2, PT, R3, RZ, PT ;  /* 0x000000ff0300720c */ /* 0x000fce0003f46270 */
[----:B------:R-:W-:-:S06]  /*26780*/  @P0 VIADD R2, R2, 0x1 ;  /* 0x0000000102020836 */ /* 0x000fcc0000000000 */
[----:B------:R-:W-:Y:S02]  /*26790*/  @!P2 IADD3 R2, -R2, RZ, RZ ;  /* 0x000000ff0202a210 */ /* 0x000fe40007ffe1ff */
[----:B------:R-:W-:-:S04]  /*267a0*/  @!P1 LOP3.LUT R2, RZ, R17, RZ, 0x33, !PT ;  /* 0x00000011ff029212 */ /* 0x000fc800078e33ff */
[----:B------:R-:W-:Y:S01]  /*267b0*/  MOV R18, R2 ;  /* 0x0000000200127202 */ /* 0x000fe20000000f00 */
[----:B------:R-:W-:-:S04]  /*267c0*/  IMAD.MOV R3, RZ, RZ, -R2 ;  /* 0x000000ffff037224 */ /* 0x000fc800078e0a02 */
[----:B------:R-:W-:Y:S01]  /*267d0*/  IMAD R17, R17, R3, R0 ;  /* 0x0000000311117224 */ /* 0x000fe200078e0200 */
[----:B------:R-:W-:Y:S06]  /*267e0*/  BRA `(.L_x_984) ;  /* 0x00000000001c7947 */ /* 0x000fec0003800000 */
.L_x_976:
[----:B------:R-:W-:Y:S01]  /*267f0*/  UMOV UR4, URZ ;  /* 0x0000003f00047c82 */ /* 0x000fe20008000000 */
[----:B------:R-:W-:Y:S01]  /*26800*/  UMOV UR5, URZ ;  /* 0x0000003f00057c82 */ /* 0x000fe20008000000 */
[----:B------:R-:W-:Y:S01]  /*26810*/  ULDC UR6, c[0x0][0xc3c] ;  /* 0x00030f0000067ab9 */ /* 0x000fe20000000800 */
[----:B------:R-:W-:Y:S01]  /*26820*/  IMAD.MOV.U32 R16, RZ, RZ, R0 ;  /* 0x000000ffff107224 */ /* 0x000fe200078e0000 */
[----:B------:R-:W-:Y:S01]  /*26830*/  MOV R18, UR5 ;  /* 0x0000000500127c02 */ /* 0x000fe20008000f00 */
[----:B------:R-:W-:Y:S02]  /*26840*/  IMAD.U32 R17, RZ, RZ, UR4 ;  /* 0x00000004ff117e24 */ /* 0x000fe4000f8e00ff */
[----:B------:R-:W-:-:S07]  /*26850*/  IMAD.U32 R19, RZ, RZ, UR6 ;  /* 0x00000006ff137e24 */ /* 0x000fce000f8e00ff */
.L_x_984:
[----:B------:R3:W2:Y:S01]  /*26860*/  LDL R3, [R1+0x4] ;  /* 0x0000040001037983 */ /* 0x0006a20000100800 */
[----:B------:R-:W4:Y:S01]  /*26870*/  S2R R0, SR_TID.X ;  /* 0x0000000000007919 */ /* 0x000f220000002100 */
[----:B------:R-:W-:Y:S05]  /*26880*/  WARPSYNC.ALL ;  /* 0x0000000000007948 */ /* 0x000fea0003800000 */
[----:B----4-:R-:W-:Y:S01]  /*26890*/  LOP3.LUT R0, R0, 0x1f, RZ, 0xc0, !PT ;  /* 0x0000001f00007812 */ /* 0x010fe200078ec0ff */
        /* <DEDUP_REMOVED lines=8> */
.L_x_973:
[----:B------:R-:W-:Y:S02]  /*26920*/  ULDC UR4, c[0x0][0xc3c] ;  /* 0x00030f0000047ab9 */ /* 0x000fe40000000800 */
[----:B--2---:R-:W-:-:S13]  /*26930*/  ISETP.GE.AND P0, PT, R19, UR4, PT ;  /* 0x0000000413007c0c */ /* 0x004fda000bf06270 */
[----:B------:R-:W-:Y:S05]  /*26940*/  @!P0 BRA `(.L_x_985) ;  /* 0xffffff9000948947 */ /* 0x000fea000383ffff */
[----:B------:R-:W-:Y:S05]  /*26950*/  BSYNC B8 ;  /* 0x0000000000087941 */ /* 0x000fea0003800000 */
.L_x_839:
[----:B0-----:R-:W2:Y:S01]  /*26960*/  LDL.LU R0, [R1+0x54] ;  /* 0x0000540001007983 */ /* 0x001ea20000300800 */
[----:B------:R-:W-:Y:S01]  /*26970*/  BSSY B0, `(.L_x_986) ;  /* 0x000000b000007945 */ /* 0x000fe20003800000 */
[----:B------:R-:W0:Y:S01]  /*26980*/  S2R R5, SR_CgaCtaId ;  /* 0x0000000000057919 */ /* 0x000e220000008800 */
[----:B--2---:R-:W-:-:S05]  /*26990*/  VIADD R0, R0, 0x1 ;  /* 0x0000000100007836 */ /* 0x004fca0000000000 */
[----:B------:R-:W-:-:S04]  /*269a0*/  LEA.HI R2, R0, R0, RZ, 0x1 ;  /* 0x0000000000027211 */ /* 0x000fc800078f08ff */
[----:B---3--:R-:W-:-:S04]  /*269b0*/  LOP3.LUT R3, R2, 0xfffffffe, RZ, 0xc0, !PT ;  /* 0xfffffffe02037812 */ /* 0x008fc800078ec0ff */
[----:B------:R-:W-:Y:S02]  /*269c0*/  IADD3 R3, R0, -R3, RZ ;  /* 0x8000000300037210 */ /* 0x000fe40007ffe0ff */
[----:B------:R-:W-:Y:S02]  /*269d0*/  MOV R0, 0x400 ;  /* 0x0000040000007802 */ /* 0x000fe40000000f00 */
[----:B------:R-:W-:Y:S02]  /*269e0*/  SHF.L.U32 R3, R3, 0x1f, RZ ;  /* 0x0000001f03037819 */ /* 0x000fe400000006ff */
[----:B0-----:R-:W-:-:S04]  /*269f0*/  LEA R0, R5, R0, 0x18 ;  /* 0x0000000005007211 */ /* 0x001fc800078ec0ff */
[----:B------:R-:W0:Y:S02]  /*26a00*/  SYNCS.PHASECHK.TRANS64.TRYWAIT P0, [R0+URZ+0x36820], R3 ;  /* 0x03682003000075a7 */ /* 0x000e24000800017f */
[----:B0-----:R-:W-:Y:S05]  /*26a10*/  @!P0 BRA `(.L_x_987) ;  /* 0x0000002400bc8947 */ /* 0x001fea0003800000 */
.L_x_1080:
[----:B------:R-:W-:Y:S05]  /*26a20*/  BSYNC B0 ;  /* 0x0000000000007941 */ /* 0x000fea0003800000 */
.L_x_986:
[----:B------:R-:W-:-:S03]  /*26a30*/  UMOV UR4, 0xffffffff ;  /* 0xffffffff00047882 */ /* 0x000fc60000000000 */
[----:B------:R-:W-:Y:S05]  /*26a40*/  BRA.DIV UR4, `(.L_x_988) ;  /* 0x0000002604c47947 */ /* 0x000fea000b800000 */
[----:B------:R-:W2:Y:S02]  /*26a50*/  S2R R2, SR_TID.X ;  /* 0x0000000000027919 */ /* 0x000ea40000002100 */
[----:B--2---:R-:W-:-:S04]  /*26a60*/  SHF.R.U32.HI R2, RZ, 0x5, R2 ;  /* 0x00000005ff027819 */ /* 0x004fc80000011602 */
[----:B------:R-:W-:-:S05]  /*26a70*/  LOP3.LUT R2, R2, 0x3, RZ, 0xc0, !PT ;  /* 0x0000000302027812 */ /* 0x000fca00078ec0ff */
[----:B------:R2:W3:Y:S02]  /*26a80*/  SHFL.IDX PT, R14, R2, RZ, 0x1f ;  /* 0x00001fff020e7589 */ /* 0x0004e400000e0000 */
.L_x_1083:
[----:B---3--:R-:W-:-:S13]  /*26a90*/  ISETP.NE.AND P0, PT, R14, RZ, PT ;  /* 0x000000ff0e00720c */ /* 0x008fda0003f05270 */
[----:B------:R-:W-:Y:S05]  /*26aa0*/  @P0 BRA `(.L_x_624) ;  /* 0x00000000009c0947 */ /* 0x000fea0003800000 */
[----:B------:R-:W-:-:S03]  /*26ab0*/  UMOV UR4, 0xffffffff ;  /* 0xffffffff00047882 */ /* 0x000fc60000000000 */
[----:B------:R-:W-:Y:S05]  /*26ac0*/  BRA.DIV UR4, `(.L_x_989) ;  /* 0x0000002604d87947 */ /* 0x000fea000b800000 */
[----:B------:R-:W-:-:S13]  /*26ad0*/  ELECT P6, URZ, PT ;  /* 0x00000000003f782f */ /* 0x000fda00038c0000 */
.L_x_1086:
[----:B------:R-:W-:Y:S05]  /*26ae0*/  @!P6 BRA `(.L_x_624) ;  /* 0x00000000008ce947 */ /* 0x000fea0003800000 */
[----:B--2---:R-:W2:Y:S02]  /*26af0*/  LDL R2, [R1+0x94] ;  /* 0x0000940001027983 */ /* 0x004ea40000100800 */
[----:B--2---:R-:W-:-:S13]  /*26b00*/  R2UR UR4, R2 ;  /* 0x00000000020472ca */ /* 0x004fda00000e0000 */
[----:B------:R-:W-:-:S06]  /*26b10*/  ULOP3.LUT UR4, UR4, 0x2, URZ, 0xfc, !UPT ;  /* 0x0000000204047892 */ /* 0x000fcc000f8efc3f */
[----:B------:R-:W-:-:S05]  /*26b20*/  IMAD.U32 R2, RZ, RZ, UR4 ;  /* 0x00000004ff027e24 */ /* 0x000fca000f8e00ff */
[----:B------:R-:W-:-:S13]  /*26b30*/  ISETP.NE.AND P2, PT, R2, 0x3, PT ;  /* 0x000000030200780c */ /* 0x000fda0003f45270 */
[----:B------:R-:W-:Y:S05]  /*26b40*/  @!P2 BRA `(.L_x_990) ;  /* 0x000000000004a947 */ /* 0x000fea0003800000 */
[----:B------:R-:W-:Y:S01]  /*26b50*/  BPT.TRAP 0x1 ;  /* 0x000000040000795c */ /* 0x000fe20000300000 */
.L_x_990:
[----:B0-----:R-:W4:Y:S04]  /*26b60*/  LDL R3, [R1+0x8] ;  /* 0x0000080001037983 */ /* 0x001f280000100800 */
[----:B------:R-:W2:Y:S01]  /*26b70*/  LDL.LU R7, [R1+0x14] ;  /* 0x0000140001077983 */ /* 0x000ea20000300800 */
[----:B------:R-:W-:-:S05]  /*26b80*/  VIADD R2, R0, 0x36840 ;  /* 0x0003684000027836 */ /* 0x000fca0000000000 */
[C---:B----4-:R-:W-:Y:S01]  /*26b90*/  LEA R6, R3.reuse, R2, 0x3 ;  /* 0x0000000203067211 */ /* 0x050fe200078e18ff */
[----:B------:R-:W-:Y:S01]  /*26ba0*/  VIADD R3, R3, 0x1 ;  /* 0x0000000103037836 */ /* 0x000fe20000000000 */
[----:B--2---:R-:W-:-:S04]  /*26bb0*/  SHF.L.U32 R5, R7, 0x1f, RZ ;  /* 0x0000001f07057819 */ /* 0x004fc800000006ff */
        /* <DEDUP_REMOVED lines=8> */
.L_x_1087:
[----:B------:R-:W2:Y:S02]  /*26c40*/  SYNCS.PHASECHK.TRANS64.TRYWAIT P0, [R7+URZ], R2 ;  /* 0x00000002070075a7 */ /* 0x000ea4000800017f */
[----:B--2---:R-:W-:Y:S05]  /*26c50*/  @!P0 BRA `(.L_x_992) ;  /* 0x0000002400a88947 */ /* 0x004fea0003800000 */
.L_x_1088:
[----:B------:R-:W-:Y:S05]  /*26c60*/  @!P2 BRA `(.L_x_993) ;  /* 0x000000000004a947 */ /* 0x000fea0003800000 */
[----:B------:R-:W-:Y:S01]  /*26c70*/  BPT.TRAP 0x1 ;  /* 0x000000040000795c */ /* 0x000fe20000300000 */
.L_x_993:
[----:B------:R-:W3:Y:S01]  /*26c80*/  LDL.LU R4, [R1+0x8] ;  /* 0x0000080001047983 */ /* 0x000ee20000300800 */
[----:B------:R-:W-:-:S05]  /*26c90*/  IADD3 R0, R0, 0x36860, RZ ;  /* 0x0003686000007810 */ /* 0x000fca0007ffe0ff */
[----:B---3--:R-:W-:-:S04]  /*26ca0*/  IMAD R4, R4, 0x8, R0 ;  /* 0x0000000804047824 */ /* 0x008fc800078e0200 */
[----:B------:R-:W3:Y:S02]  /*26cb0*/  SYNCS.PHASECHK.TRANS64.TRYWAIT P0, [R4+URZ], R5 ;  /* 0x00000005040075a7 */ /* 0x000ee4000800017f */
[----:B---3--:R-:W-:Y:S05]  /*26cc0*/  @!P0 BRA `(.L_x_994) ;  /* 0x0000002400a08947 */ /* 0x008fea0003800000 */
.L_x_1089:
[----:B------:R-:W-:-:S07]  /*26cd0*/  IMAD R3, R3, 0x8, R0 ;  /* 0x0000000803037824 */ /* 0x000fce00078e0200 */
.L_x_995:
[----:B----4-:R4:W0:Y:S02]  /*26ce0*/  SYNCS.PHASECHK.TRANS64.TRYWAIT P0, [R3+URZ], R2 ;  /* 0x00000002030075a7 */ /* 0x010824000800017f */
[----:B0-----:R-:W-:Y:S05]  /*26cf0*/  @!P0 NANOSLEEP.SYNCS 0x989680 ;  /* 0x009896800000895d */ /* 0x001fea0003900000 */
[----:B------:R-:W0:Y:S02]  /*26d00*/  @!P0 SYNCS.PHASECHK.TRANS64 P0, [R3+URZ], R2 ;  /* 0x00000002030085a7 */ /* 0x000e24000800007f */
[----:B0-----:R-:W-:Y:S05]  /*26d10*/  @!P0 BRA `(.L_x_995) ;  /* 0xfffffffc00f08947 */ /* 0x001fea000383ffff */
.L_x_624:
[----:B------:R-:W-:Y:S05]  /*26d20*/  BSYNC B9 ;  /* 0x0000000000097941 */ /* 0x000fea0003800000 */
.L_x_621:
[----:B------:R-:W-:Y:S05]  /*26d30*/  EXIT ;  /* 0x000000000000794d */ /* 0x000fea0003800000 */
.L_x_642:
[----:B0-----:R0:W1:Y:S02]  /*26d40*/  SYNCS.PHASECHK.TRANS64.TRYWAIT P5, [R100+URZ+0x36890], R101 ;  /* 0x03689065640075a7 */ /* 0x00106400080a017f */
[----:B-1----:R-:W-:Y:S05]  /*26d50*/  @!P5 NANOSLEEP.SYNCS 0x989680 ;  /* 0x009896800000d95d */ /* 0x002fea0003900000 */
[----:B------:R-:W1:Y:S02]  /*26d60*/  @!P5 SYNCS.PHASECHK.TRANS64 P5, [R100+URZ+0x36890], R101 ;  /* 0x036890656400d5a7 */ /* 0x000e6400080a007f */
[----:B-1----:R-:W-:Y:S05]  /*26d70*/  @!P5 BRA `(.L_x_642) ;  /* 0xfffffffc00f0d947 */ /* 0x002fea000383ffff */
[----:B------:R-:W-:Y:S05]  /*26d80*/  BRA `(.L_x_996) ;  /* 0xfffffdc800e87947 */ /* 0x000fea000383ffff */
.L_x_696:
[----:B-1----:R1:W3:Y:S02]  /*26d90*/  SYNCS.PHASECHK.TRANS64.TRYWAIT P5, [R100+URZ+0x36890], R101 ;  /* 0x03689065640075a7 */ /* 0x0022e400080a017f */
[----:B---3--:R-:W-:Y:S05]  /*26da0*/  @!P5 NANOSLEEP.SYNCS 0x989680 ;  /* 0x009896800000d95d */ /* 0x008fea0003900000 */
[----:B------:R-:W3:Y:S02]  /*26db0*/  @!P5 SYNCS.PHASECHK.TRANS64 P5, [R100+URZ+0x36890], R101 ;  /* 0x036890656400d5a7 */ /* 0x000ee400080a007f */
[----:B---3--:R-:W-:Y:S05]  /*26dc0*/  @!P5 BRA `(.L_x_696) ;  /* 0xfffffffc00f0d947 */ /* 0x008fea000383ffff */
[----:B------:R-:W-:Y:S05]  /*26dd0*/  BRA `(.L_x_997) ;  /* 0xfffffdfc00b47947 */ /* 0x000fea000383ffff */
.L_x_721:
[----:B0-----:R0:W1:Y:S02]  /*26de0*/  SYNCS.PHASECHK.TRANS64.TRYWAIT P3, [R100+URZ+0x36890], R101 ;  /* 0x03689065640075a7 */ /* 0x001064000806017f */
[----:B-1----:R-:W-:Y:S05]  /*26df0*/  @!P3 NANOSLEEP.SYNCS 0x989680 ;  /* 0x009896800000b95d */ /* 0x002fea0003900000 */
[----:B------:R-:W1:Y:S02]  /*26e00*/  @!P3 SYNCS.PHASECHK.TRANS64 P3, [R100+URZ+0x36890], R101 ;  /* 0x036890656400b5a7 */ /* 0x000e64000806007f */
[----:B-1----:R-:W-:Y:S05]  /*26e10*/  @!P3 BRA `(.L_x_721) ;  /* 0xfffffffc00f0b947 */ /* 0x002fea000383ffff */
[----:B------:R-:W-:Y:S05]  /*26e20*/  BRA `(.L_x_998) ;  /* 0xfffffe2c00d47947 */ /* 0x000fea000383ffff */
.L_x_727:
[----:B0-----:R0:W1:Y:S02]  /*26e30*/  SYNCS.PHASECHK.TRANS64.TRYWAIT P2, [R100+URZ+0x368b0], R101 ;  /* 0x0368b065640075a7 */ /* 0x001064000804017f */
[----:B-1----:R-:W-:Y:S05]  /*26e40*/  @!P2 NANOSLEEP.SYNCS 0x989680 ;  /* 0x009896800000a95d */ /* 0x002fea0003900000 */
[----:B------:R-:W1:Y:S02]  /*26e50*/  @!P2 SYNCS.PHASECHK.TRANS64 P2, [R100+URZ+0x368b0], R101 ;  /* 0x0368b0656400a5a7 */ /* 0x000e64000804007f */
[----:B-1----:R-:W-:Y:S05]  /*26e60*/  @!P2 BRA `(.L_x_727) ;  /* 0xfffffffc00f0a947 */ /* 0x002fea000383ffff */
[----:B------:R-:W-:Y:S05]  /*26e70*/  BRA `(.L_x_999) ;  /* 0xfffffe3000ec7947 */ /* 0x000fea000383ffff */
.L_x_745:
[----:B------:R-:W-:Y:S01]  /*26e80*/  BSSY B1, `(.L_x_1000) ;  /* 0x0000008000017945 */ /* 0x000fe20003800000 */
[----:B------:R-:W-:Y:S01]  /*26e90*/  MOV R13, R25 ;  /* 0x00000019000d7202 */ /* 0x000fe20000000f00 */
[----:B------:R-:W-:Y:S01]  /*26ea0*/  IMAD.MOV.U32 R12, RZ, RZ, RZ ;  /* 0x000000ffff0c7224 */ /* 0x000fe200078e00ff */
[----:B------:R-:W-:Y:S01]  /*26eb0*/  MOV R15, 0xffffffff ;  /* 0xffffffff000f7802 */ /* 0x000fe20000000f00 */
[----:B------:R-:W-:-:S07]  /*26ec0*/  IMAD.MOV.U32 R11, RZ, RZ, 0x1c1f ;  /* 0x00001c1fff0b7424 */ /* 0x000fce00078e00ff */
[----:B------:R-:W-:Y:S05]  /*26ed0*/  WARPSYNC.COLLECTIVE R15, `(.L_x_1001) ;  /* 0x000000000f087348 */ /* 0x000fea0003c00000 */
[----:B------:R0:W1:Y:S02]  /*26ee0*/  SHFL.IDX P6, R14, R13, R12, R11 ;  /* 0x0000000c0d0e7389 */ /* 0x00006400000c000b */
[----:B01----:R-:W-:Y:S01]  /*26ef0*/  ENDCOLLECTIVE ;  /* 0x000000000000791b */ /* 0x003fe20003800000 */
.L_x_1001:
[----:B------:R-:W-:Y:S05]  /*26f00*/  BSYNC B1 ;  /* 0x0000000000017941 */ /* 0x000fea0003800000 */
.L_x_1000:
[----:B------:R-:W-:Y:S01]  /*26f10*/  IMAD.MOV.U32 R13, RZ, RZ, R24 ;  /* 0x000000ffff0d7224 */ /* 0x000fe200078e0018 */
[----:B------:R-:W-:Y:S01]  /*26f20*/  MOV R12, RZ ;  /* 0x000000ff000c7202 */ /* 0x000fe20000000f00 */
[----:B------:R-:W-:Y:S02]  /*26f30*/  IMAD.MOV.U32 R11, RZ, RZ, 0x1c1f ;  /* 0x00001c1fff0b7424 */ /* 0x000fe400078e00ff */
[----:B------:R-:W-:Y:S02]  /*26f40*/  IMAD.MOV.U32 R15, RZ, RZ, -0x1 ;  /* 0xffffffffff0f7424 */ /* 0x000fe400078e00ff */
[----:B------:R-:W-:-:S07]  /*26f50*/  IMAD.MOV.U32 R0, RZ, RZ, R14 ;  /* 0x000000ffff007224 */ /* 0x000fce00078e000e */
[----:B------:R-:W-:Y:S05]  /*26f60*/  WARPSYNC.COLLECTIVE R15, `(.L_x_1002) ;  /* 0x000000000f087348 */ /* 0x000fea0003c00000 */
[----:B------:R0:W1:Y:S02]  /*26f70*/  SHFL.IDX P6, R14, R13, R12, R11 ;  /* 0x0000000c0d0e7389 */ /* 0x00006400000c000b */
[----:B01----:R-:W-:Y:S01]  /*26f80*/  ENDCOLLECTIVE ;  /* 0x000000000000791b */ /* 0x003fe20003800000 */
.L_x_1002:
[----:B------:R-:W-:Y:S01]  /*26f90*/  IMAD.MOV.U32 R13, RZ, RZ, R27 ;  /* 0x000000ffff0d7224 */ /* 0x000fe200078e001b */
[----:B------:R-:W-:-:S07]  /*26fa0*/  MOV R3, R14 ;  /* 0x0000000e00037202 */ /* 0x000fce0000000f00 */
[----:B------:R-:W-:Y:S05]  /*26fb0*/  WARPSYNC.COLLECTIVE R15, `(.L_x_1003) ;  /* 0x000000000f087348 */ /* 0x000fea0003c00000 */
[----:B------:R0:W1:Y:S02]  /*26fc0*/  SHFL.IDX P6, R14, R13, R12, R11 ;  /* 0x0000000c0d0e7389 */ /* 0x00006400000c000b */
[----:B01----:R-:W-:Y:S01]  /*26fd0*/  ENDCOLLECTIVE ;  /* 0x000000000000791b */ /* 0x003fe20003800000 */
.L_x_1003:
[----:B------:R-:W-:Y:S01]  /*26fe0*/  MOV R13, R26 ;  /* 0x0000001a000d7202 */ /* 0x000fe20000000f00 */
[----:B------:R-:W-:-:S07]  /*26ff0*/  IMAD.MOV.U32 R4, RZ, RZ, R14 ;  /* 0x000000ffff047224 */ /* 0x000fce00078e000e */
[----:B------:R-:W-:Y:S05]  /*27000*/  WARPSYNC.COLLECTIVE R15, `(.L_x_1004) ;  /* 0x000000000f087348 */ /* 0x000fea0003c00000 */
[----:B------:R0:W1:Y:S02]  /*27010*/  SHFL.IDX P6, R14, R13, R12, R11 ;  /* 0x0000000c0d0e7389 */ /* 0x00006400000c000b */
[----:B01----:R-:W-:Y:S01]  /*27020*/  ENDCOLLECTIVE ;  /* 0x000000000000791b */ /* 0x003fe20003800000 */
.L_x_1004:
[----:B------:R-:W-:Y:S05]  /*27030*/  BRA `(.L_x_1005) ;  /* 0xfffffe4000847947 */ /* 0x000fea000383ffff */
.L_x_749:
[----:B0-----:R0:W1:Y:S02]  /*27040*/  SYNCS.PHASECHK.TRANS64.TRYWAIT P0, [R2+URZ+0x36800], R7 ;  /* 0x03680007020075a7 */ /* 0x001064000800017f */
[----:B-1----:R-:W-:Y:S05]  /*27050*/  @!P0 NANOSLEEP.SYNCS 0x989680 ;  /* 0x009896800000895d */ /* 0x002fea0003900000 */
[----:B------:R-:W1:Y:S02]  /*27060*/  @!P0 SYNCS.PHASECHK.TRANS64 P0, [R2+URZ+0x36800], R7 ;  /* 0x03680007020085a7 */ /* 0x000e64000800007f */
[----:B-1----:R-:W-:Y:S05]  /*27070*/  @!P0 BRA `(.L_x_749) ;  /* 0xfffffffc00f08947 */ /* 0x002fea000383ffff */
[----:B------:R-:W-:Y:S05]  /*27080*/  BRA `(.L_x_1006) ;  /* 0xfffffe4c00187947 */ /* 0x000fea000383ffff */
.L_x_773:
[----:B------:R-:W-:Y:S01]  /*27090*/  BSSY B1, `(.L_x_1007) ;  /* 0x0000008000017945 */ /* 0x000fe20003800000 */
[----:B------:R-:W-:Y:S01]  /*270a0*/  IMAD.MOV.U32 R13, RZ, RZ, R25 ;  /* 0x000000ffff0d7224 */ /* 0x000fe200078e0019 */
[----:B------:R-:W-:Y:S01]  /*270b0*/  MOV R11, 0x1c1f ;  /* 0x00001c1f000b7802 */ /* 0x000fe20000000f00 */
[----:B------:R-:W-:Y:S02]  /*270c0*/  IMAD.MOV.U32 R12, RZ, RZ, RZ ;  /* 0x000000ffff0c7224 */ /* 0x000fe400078e00ff */
[----:B------:R-:W-:-:S07]  /*270d0*/  IMAD.MOV.U32 R15, RZ, RZ, -0x1 ;  /* 0xffffffffff0f7424 */ /* 0x000fce00078e00ff */
[----:B------:R-:W-:Y:S05]  /*270e0*/  WARPSYNC.COLLECTIVE R15, `(.L_x_1008) ;  /* 0x000000000f087348 */ /* 0x000fea0003c00000 */
[----:B------:R0:W1:Y:S02]  /*270f0*/  SHFL.IDX P6, R14, R13, R12, R11 ;  /* 0x0000000c0d0e7389 */ /* 0x00006400000c000b */
[----:B01----:R-:W-:Y:S01]  /*27100*/  ENDCOLLECTIVE ;  /* 0x000000000000791b */ /* 0x003fe20003800000 */
.L_x_1008:
[----:B------:R-:W-:Y:S05]  /*27110*/  BSYNC B1 ;  /* 0x0000000000017941 */ /* 0x000fea0003800000 */
.L_x_1007:
[----:B------:R-:W-:Y:S01]  /*27120*/  MOV R13, R24 ;  /* 0x00000018000d7202 */ /* 0x000fe20000000f00 */
[----:B------:R-:W-:Y:S01]  /*27130*/  IMAD.MOV.U32 R12, RZ, RZ, RZ ;  /* 0x000000ffff0c7224 */ /* 0x000fe200078e00ff */
[----:B------:R-:W-:Y:S01]  /*27140*/  MOV R15, 0xffffffff ;  /* 0xffffffff000f7802 */ /* 0x000fe20000000f00 */
[----:B------:R-:W-:Y:S02]  /*27150*/  IMAD.MOV.U32 R11, RZ, RZ, 0x1c1f ;  /* 0x00001c1fff0b7424 */ /* 0x000fe400078e00ff */
[----:B------:R-:W-:-:S07]  /*27160*/  IMAD.MOV.U32 R3, RZ, RZ, R14 ;  /* 0x000000ffff037224 */ /* 0x000fce00078e000e */
[----:B------:R-:W-:Y:S05]  /*27170*/  WARPSYNC.COLLECTIVE R15, `(.L_x_1009) ;  /* 0x000000000f087348 */ /* 0x000fea0003c00000 */
[----:B------:R0:W1:Y:S02]  /*27180*/  SHFL.IDX P6, R14, R13, R12, R11 ;  /* 0x0000000c0d0e7389 */ /* 0x00006400000c000b */
[----:B01----:R-:W-:Y:S01]  /*27190*/  ENDCOLLECTIVE ;  /* 0x000000000000791b */ /* 0x003fe20003800000 */
.L_x_1009:
[----:B------:R-:W-:Y:S01]  /*271a0*/  MOV R43, R3 ;  /* 0x00000003002b7202 */ /* 0x000fe20000000f00 */
[----:B------:R-:W-:Y:S02]  /*271b0*/  IMAD.MOV.U32 R13, RZ, RZ, R27 ;  /* 0x000000ffff0d7224 */ /* 0x000fe400078e001b */
[----:B------:R-:W-:-:S07]  /*271c0*/  IMAD.MOV.U32 R0, RZ, RZ, R14 ;  /* 0x000000ffff007224 */ /* 0x000fce00078e000e */
[----:B------:R-:W-:Y:S05]  /*271d0*/  WARPSYNC.COLLECTIVE R15, `(.L_x_1010) ;  /* 0x000000000f087348 */ /* 0x000fea0003c00000 */
[----:B------:R0:W1:Y:S02]  /*271e0*/  SHFL.IDX P6, R14, R13, R12, R11 ;  /* 0x0000000c0d0e7389 */ /* 0x00006400000c000b */
[----:B01----:R-:W-:Y:S01]  /*271f0*/  ENDCOLLECTIVE ;  /* 0x000000000000791b */ /* 0x003fe20003800000 */
.L_x_1010:
[----:B------:R-:W-:Y:S02]  /*27200*/  IMAD.MOV.U32 R42, RZ, RZ, R0 ;  /* 0x000000ffff2a7224 */ /* 0x000fe400078e0000 */
[----:B------:R-:W-:Y:S01]  /*27210*/  IMAD.MOV.U32 R13, RZ, RZ, R26 ;  /* 0x000000ffff0d7224 */ /* 0x000fe200078e001a */
[----:B------:R-:W-:-:S07]  /*27220*/  MOV R5, R14 ;  /* 0x0000000e00057202 */ /* 0x000fce0000000f00 */
[----:B------:R-:W-:Y:S05]  /*27230*/  WARPSYNC.COLLECTIVE R15, `(.L_x_1011) ;  /* 0x000000000f087348 */ /* 0x000fea0003c00000 */
[----:B------:R0:W1:Y:S02]  /*27240*/  SHFL.IDX P6, R14, R13, R12, R11 ;  /* 0x0000000c0d0e7389 */ /* 0x00006400000c000b */
[----:B01----:R-:W-:Y:S01]  /*27250*/  ENDCOLLECTIVE ;  /* 0x000000000000791b */ /* 0x003fe20003800000 */
.L_x_1011:
[----:B------:R-:W-:Y:S05]  /*27260*/  BRA `(.L_x_1012) ;  /* 0xfffffe6800b87947 */ /* 0x000fea000383ffff */
.L_x_777:
[----:B0-----:R0:W1:Y:S02]  /*27270*/  SYNCS.PHASECHK.TRANS64.TRYWAIT P0, [R2+URZ+0x36800], R5 ;  /* 0x03680005020075a7 */ /* 0x001064000800017f */
[----:B-1----:R-:W-:Y:S05]  /*27280*/  @!P0 NANOSLEEP.SYNCS 0x989680 ;  /* 0x009896800000895d */ /* 0x002fea0003900000 */
[----:B------:R-:W1:Y:S02]  /*27290*/  @!P0 SYNCS.PHASECHK.TRANS64 P0, [R2+URZ+0x36800], R5 ;  /* 0x03680005020085a7 */ /* 0x000e64000800007f */
[----:B-1----:R-:W-:Y:S05]  /*272a0*/  @!P0 BRA `(.L_x_777) ;  /* 0xfffffffc00f08947 */ /* 0x002fea000383ffff */
[----:B------:R-:W-:Y:S05]  /*272b0*/  BRA `(.L_x_1013) ;  /* 0xfffffe7000b87947 */ /* 0x000fea000383ffff */
.L_x_791:
[----:B-1----:R1:W2:Y:S02]  /*272c0*/  SYNCS.PHASECHK.TRANS64.TRYWAIT P2, [R0+URZ+0x36830], R3 ;  /* 0x03683003000075a7 */ /* 0x0022a4000804017f */
[----:B--2---:R-:W-:Y:S05]  /*272d0*/  @!P2 NANOSLEEP.SYNCS 0x989680 ;  /* 0x009896800000a95d */ /* 0x004fea0003900000 */
[----:B------:R-:W2:Y:S02]  /*272e0*/  @!P2 SYNCS.PHASECHK.TRANS64 P2, [R0+URZ+0x36830], R3 ;  /* 0x036830030000a5a7 */ /* 0x000ea4000804007f */
[----:B--2---:R-:W-:Y:S05]  /*272f0*/  @!P2 BRA `(.L_x_791) ;  /* 0xfffffffc00f0a947 */ /* 0x004fea000383ffff */
[----:B------:R-:W-:Y:S05]  /*27300*/  BRA `(.L_x_790) ;  /* 0xfffffe9400cc7947 */ /* 0x000fea000383ffff */
.L_x_798:
[----:B-1----:R1:W2:Y:S02]  /*27310*/  SYNCS.PHASECHK.TRANS64.TRYWAIT P2, [R12+URZ+0x36830], R5 ;  /* 0x036830050c0075a7 */ /* 0x0022a4000804017f */
[----:B--2---:R-:W-:Y:S05]  /*27320*/  @!P2 NANOSLEEP.SYNCS 0x989680 ;  /* 0x009896800000a95d */ /* 0x004fea0003900000 */
[----:B------:R-:W2:Y:S02]  /*27330*/  @!P2 SYNCS.PHASECHK.TRANS64 P2, [R12+URZ+0x36830], R5 ;  /* 0x036830050c00a5a7 */ /* 0x000ea4000804007f */
[----:B--2---:R-:W-:Y:S05]  /*27340*/  @!P2 BRA `(.L_x_798) ;  /* 0xfffffffc00f0a947 */ /* 0x004fea000383ffff */
[----:B------:R-:W-:Y:S05]  /*27350*/  BRA `(.L_x_797) ;  /* 0xfffffef000507947 */ /* 0x000fea000383ffff */
.L_x_803:
[----:B-1----:R1:W2:Y:S02]  /*27360*/  SYNCS.PHASECHK.TRANS64.TRYWAIT P2, [R14+URZ+0x36850], R0 ;  /* 0x036850000e0075a7 */ /* 0x0022a4000804017f */
[----:B--2---:R-:W-:Y:S05]  /*27370*/  @!P2 NANOSLEEP.SYNCS 0x989680 ;  /* 0x009896800000a95d */ /* 0x004fea0003900000 */
[----:B------:R-:W2:Y:S02]  /*27380*/  @!P2 SYNCS.PHASECHK.TRANS64 P2, [R14+URZ+0x36850], R0 ;  /* 0x036850000e00a5a7 */ /* 0x000ea4000804007f */
[----:B--2---:R-:W-:Y:S05]  /*27390*/  @!P2 BRA `(.L_x_803) ;  /* 0xfffffffc00f0a947 */ /* 0x004fea000383ffff */
[----:B------:R-:W-:Y:S05]  /*273a0*/  BRA `(.L_x_802) ;  /* 0xffffff2400f47947 */ /* 0x000fea000383ffff */
.L_x_809:
[----:B-1----:R1:W2:Y:S02]  /*273b0*/  SYNCS.PHASECHK.TRANS64.TRYWAIT P0, [R0+URZ+0x36850], R3 ;  /* 0x03685003000075a7 */ /* 0x0022a4000800017f */
[----:B--2---:R-:W-:Y:S05]  /*273c0*/  @!P0 NANOSLEEP.SYNCS 0x989680 ;  /* 0x009896800000895d */ /* 0x004fea0003900000 */
[----:B------:R-:W2:Y:S02]  /*273d0*/  @!P0 SYNCS.PHASECHK.TRANS64 P0, [R0+URZ+0x36850], R3 ;  /* 0x03685003000085a7 */ /* 0x000ea4000800007f */
[----:B--2---:R-:W-:Y:S05]  /*273e0*/  @!P0 BRA `(.L_x_809) ;  /* 0xfffffffc00f08947 */ /* 0x004fea000383ffff */
[----:B------:R-:W-:Y:S05]  /*273f0*/  BRA `(.L_x_808) ;  /* 0xffffff4800b07947 */ /* 0x000fea000383ffff */
.L_x_845:
[----:B------:R-:W0:Y:S01]  /*27400*/  S2R R6, SR_TID.X ;  /* 0x0000000000067919 */ /* 0x000e220000002100 */
[----:B------:R-:W-:Y:S01]  /*27410*/  BSSY B1, `(.L_x_1014) ;  /* 0x000000a000017945 */ /* 0x000fe20003800000 */
[----:B------:R-:W-:Y:S01]  /*27420*/  IMAD.MOV.U32 R12, RZ, RZ, RZ ;  /* 0x000000ffff0c7224 */ /* 0x000fe200078e00ff */
[----:B------:R-:W-:Y:S01]  /*27430*/  MOV R11, 0x1f ;  /* 0x0000001f000b7802 */ /* 0x000fe20000000f00 */
[----:B------:R-:W-:Y:S01]  /*27440*/  IMAD.MOV.U32 R15, RZ, RZ, -0x1 ;  /* 0xffffffffff0f7424 */ /* 0x000fe200078e00ff */
[----:B0-----:R-:W-:-:S04]  /*27450*/  SHF.R.U32.HI R6, RZ, 0x5, R6 ;  /* 0x00000005ff067819 */ /* 0x001fc80000011606 */
[----:B------:R-:W-:-:S05]  /*27460*/  LOP3.LUT R6, R6, 0x3, RZ, 0xc0, !PT ;  /* 0x0000000306067812 */ /* 0x000fca00078ec0ff */
[----:B------:R-:W-:-:S07]  /*27470*/  IMAD.MOV.U32 R13, RZ, RZ, R6 ;  /* 0x000000ffff0d7224 */ /* 0x000fce00078e0006 */
[----:B-1----:R-:W-:Y:S05]  /*27480*/  WARPSYNC.COLLECTIVE R15, `(.L_x_1015) ;  /* 0x000000000f087348 */ /* 0x002fea0003c00000 */
[----:B------:R0:W2:Y:S02]  /*27490*/  SHFL.IDX P6, R14, R13, R12, R11 ;  /* 0x0000000c0d0e7389 */ /* 0x0000a400000c000b */
[----:B012---:R-:W-:Y:S01]  /*274a0*/  ENDCOLLECTIVE ;  /* 0x000000000000791b */ /* 0x007fe20003800000 */
.L_x_1015:
[----:B------:R-:W-:Y:S05]  /*274b0*/  BSYNC B1 ;  /* 0x0000000000017941 */ /* 0x000fea0003800000 */
.L_x_1014:
[----:B------:R-:W-:Y:S05]  /*274c0*/  BRA `(.L_x_1016) ;  /* 0xffffff8c00887947 */ /* 0x000fea000383ffff */
.L_x_847:
[----:B------:R-:W-:Y:S01]  /*274d0*/  BSSY B1, `(.L_x_1017) ;  /* 0x0000006000017945 */ /* 0x000fe20003800000 */
[----:B------:R-:W-:-:S07]  /*274e0*/  IMAD.MOV.U32 R15, RZ, RZ, -0x1 ;  /* 0xffffffffff0f7424 */ /* 0x000fce00078e00ff */
[----:B01----:R-:W-:Y:S05]  /*274f0*/  WARPSYNC.COLLECTIVE R15, `(.L_x_1018) ;  /* 0x000000000f0c7348 */ /* 0x003fea0003c00000 */
[----:B------:R-:W-:Y:S02]  /*27500*/  ELECT P6, UR62, PT ;  /* 0x00000000003e782f */ /* 0x000fe400038c0000 */
[----:B------:R-:W-:Y:S01]  /*27510*/  MOV R14, UR62 ;  /* 0x0000003e000e7c02 */ /* 0x000fe20008000f00 */
[----:B01----:R-:W-:Y:S10]  /*27520*/  ENDCOLLECTIVE ;  /* 0x000000000000791b */ /* 0x003ff40003800000 */
.L_x_1018:
[----:B------:R-:W-:Y:S05]  /*27530*/  BSYNC B1 ;  /* 0x0000000000017941 */ /* 0x000fea0003800000 */
.L_x_1017:
[----:B------:R-:W-:Y:S05]  /*27540*/  BRA `(.L_x_846) ;  /* 0xffffff8c00807947 */ /* 0x000fea000383ffff */
.L_x_849:
[----:B0-----:R-:W2:Y:S02]  /*27550*/  LDL R3, [R1+0x4] ;  /* 0x0000040001037983 */ /* 0x001ea40000100800 */
[----:B--2---:R0:W2:Y:S02]  /*27560*/  SYNCS.PHASECHK.TRANS64.TRYWAIT P0, [R3+URZ+0x36820], R2 ;  /* 0x03682002030075a7 */ /* 0x0040a4000800017f */
[----:B--2---:R-:W-:Y:S05]  /*27570*/  @!P0 NANOSLEEP.SYNCS 0x989680 ;  /* 0x009896800000895d */ /* 0x004fea0003900000 */
[----:B------:R-:W2:Y:S02]  /*27580*/  @!P0 SYNCS.PHASECHK.TRANS64 P0, [R3+URZ+0x36820], R2 ;  /* 0x03682002030085a7 */ /* 0x000ea4000800007f */
[----:B--2---:R-:W-:Y:S05]  /*27590*/  @!P0 BRA `(.L_x_849) ;  /* 0xfffffffc00ec8947 */ /* 0x004fea000383ffff */
[----:B------:R-:W-:Y:S05]  /*275a0*/  BRA `(.L_x_1019) ;  /* 0xffffff8c00907947 */ /* 0x000fea000383ffff */
.L_x_853:
[----:B0-----:R0:W2:Y:S02]  /*275b0*/  SYNCS.PHASECHK.TRANS64.TRYWAIT P0, [R4+URZ+0x368a0], R8 ;  /* 0x0368a008040075a7 */ /* 0x0010a4000800017f */
[----:B--2---:R-:W-:Y:S05]  /*275c0*/  @!P0 NANOSLEEP.SYNCS 0x989680 ;  /* 0x009896800000895d */ /* 0x004fea0003900000 */
[----:B------:R-:W2:Y:S02]  /*275d0*/  @!P0 SYNCS.PHASECHK.TRANS64 P0, [R4+URZ+0x368a0], R8 ;  /* 0x0368a008040085a7 */ /* 0x000ea4000800007f */
[----:B--2---:R-:W-:Y:S05]  /*275e0*/  @!P0 BRA `(.L_x_853) ;  /* 0xfffffffc00f08947 */ /* 0x004fea000383ffff */
[----:B------:R-:W-:Y:S05]  /*275f0*/  BRA `(.L_x_1020) ;  /* 0xffffff8c00b47947 */ /* 0x000fea000383ffff */
.L_x_860:
[----:B--2---:R2:W3:Y:S02]  /*27600*/  SYNCS.PHASECHK.TRANS64.TRYWAIT P0, [R4+URZ+0x368c0], R8 ;  /* 0x0368c008040075a7 */ /* 0x0044e4000800017f */
[----:B---3--:R-:W-:Y:S05]  /*27610*/  @!P0 NANOSLEEP.SYNCS 0x989680 ;  /* 0x009896800000895d */ /* 0x008fea0003900000 */
[----:B------:R-:W3:Y:S02]  /*27620*/  @!P0 SYNCS.PHASECHK.TRANS64 P0, [R4+URZ+0x368c0], R8 ;  /* 0x0368c008040085a7 */ /* 0x000ee4000800007f */
[----:B---3--:R-:W-:Y:S05]  /*27630*/  @!P0 BRA `(.L_x_860) ;  /* 0xfffffffc00f08947 */ /* 0x008fea000383ffff */
[----:B------:R-:W-:Y:S05]  /*27640*/  BRA `(.L_x_1021) ;  /* 0xffffff9000b87947 */ /* 0x000fea000383ffff */
.L_x_869:
[----:B0-----:R0:W2:Y:S02]  /*27650*/  SYNCS.PHASECHK.TRANS64.TRYWAIT P1, [R6+URZ+0x368a0], R5 ;  /* 0x0368a005060075a7 */ /* 0x0010a4000802017f */
[----:B--2---:R-:W-:Y:S05]  /*27660*/  @!P1 NANOSLEEP.SYNCS 0x989680 ;  /* 0x009896800000995d */ /* 0x004fea0003900000 */
[----:B------:R-:W2:Y:S02]  /*27670*/  @!P1 SYNCS.PHASECHK.TRANS64 P1, [R6+URZ+0x368a0], R5 ;  /* 0x0368a005060095a7 */ /* 0x000ea4000802007f */
[----:B--2---:R-:W-:Y:S05]  /*27680*/  @!P1 BRA `(.L_x_869) ;  /* 0xfffffffc00f09947 */ /* 0x004fea000383ffff */
[----:B------:R-:W-:Y:S05]  /*27690*/  BRA `(.L_x_1022) ;  /* 0xffffff9800087947 */ /* 0x000fea000383ffff */
.L_x_876:
[----:B--2---:R2:W3:Y:S02]  /*276a0*/  SYNCS.PHASECHK.TRANS64.TRYWAIT P1, [R6+URZ+0x368c0], R5 ;  /* 0x0368c005060075a7 */ /* 0x0044e4000802017f */
[----:B---3--:R-:W-:Y:S05]  /*276b0*/  @!P1 NANOSLEEP.SYNCS 0x989680 ;  /* 0x009896800000995d */ /* 0x008fea0003900000 */
[----:B------:R-:W3:Y:S02]  /*276c0*/  @!P1 SYNCS.PHASECHK.TRANS64 P1, [R6+URZ+0x368c0], R5 ;  /* 0x0368c005060095a7 */ /* 0x000ee4000802007f */
[----:B---3--:R-:W-:Y:S05]  /*276d0*/  @!P1 BRA `(.L_x_876) ;  /* 0xfffffffc00f09947 */ /* 0x008fea000383ffff */
[----:B------:R-:W-:Y:S05]  /*276e0*/  BRA `(.L_x_1023) ;  /* 0xffffff9c00087947 */ /* 0x000fea000383ffff */
.L_x_891:
[----:B------:R-:W0:Y:S01]  /*276f0*/  S2R R4, SR_TID.X ;  /* 0x0000000000047919 */ /* 0x000e220000002100 */
[----:B------:R-:W-:Y:S01]  /*27700*/  BSSY B0, `(.L_x_1024) ;  /* 0x000000a000007945 */ /* 0x000fe20003800000 */
[----:B------:R-:W-:Y:S01]  /*27710*/  IMAD.MOV.U32 R12, RZ, RZ, RZ ;  /* 0x000000ffff0c7224 */ /* 0x000fe200078e00ff */
[----:B------:R-:W-:Y:S01]  /*27720*/  MOV R15, 0xffffffff ;  /* 0xffffffff000f7802 */ /* 0x000fe20000000f00 */
[----:B------:R-:W-:Y:S01]  /*27730*/  IMAD.MOV.U32 R11, RZ, RZ, 0x1f ;  /* 0x0000001fff0b7424 */ /* 0x000fe200078e00ff */
[----:B0-----:R-:W-:-:S04]  /*27740*/  SHF.R.U32.HI R4, RZ, 0x5, R4 ;  /* 0x00000005ff047819 */ /* 0x001fc80000011604 */
[----:B------:R-:W-:-:S04]  /*27750*/  LOP3.LUT R4, R4, 0x3, RZ, 0xc0, !PT ;  /* 0x0000000304047812 */ /* 0x000fc800078ec0ff */
[----:B------:R-:W-:-:S07]  /*27760*/  MOV R13, R4 ;  /* 0x00000004000d7202 */ /* 0x000fce0000000f00 */
[----:B-1----:R-:W-:Y:S05]  /*27770*/  WARPSYNC.COLLECTIVE R15, `(.L_x_1025) ;  /* 0x000000000f087348 */ /* 0x002fea0003c00000 */
[----:B------:R0:W2:Y:S02]  /*27780*/  SHFL.IDX P6, R14, R13, R12, R11 ;  /* 0x0000000c0d0e7389 */ /* 0x0000a400000c000b */
[----:B012---:R-:W-:Y:S01]  /*27790*/  ENDCOLLECTIVE ;  /* 0x000000000000791b */ /* 0x007fe20003800000 */
.L_x_1025:
[----:B------:R-:W-:Y:S05]  /*277a0*/  BSYNC B0 ;  /* 0x0000000000007941 */ /* 0x000fea0003800000 */
.L_x_1024:
[----:B------:R-:W-:Y:S05]  /*277b0*/  BRA `(.L_x_1026) ;  /* 0xffffffa400b47947 */ /* 0x000fea000383ffff */
.L_x_893:
[----:B------:R-:W-:Y:S01]  /*277c0*/  BSSY B0, `(.L_x_1027) ;  /* 0x0000006000007945 */ /* 0x000fe20003800000 */
[----:B------:R-:W-:-:S07]  /*277d0*/  IMAD.MOV.U32 R15, RZ, RZ, -0x1 ;  /* 0xffffffffff0f7424 */ /* 0x000fce00078e00ff */
[----:B01----:R-:W-:Y:S05]  /*277e0*/  WARPSYNC.COLLECTIVE R15, `(.L_x_1028) ;  /* 0x000000000f0c7348 */ /* 0x003fea0003c00000 */
[----:B------:R-:W-:Y:S02]  /*277f0*/  ELECT P6, UR62, PT ;  /* 0x00000000003e782f */ /* 0x000fe400038c0000 */
[----:B------:R-:W-:Y:S01]  /*27800*/  MOV R14, UR62 ;  /* 0x0000003e000e7c02 */ /* 0x000fe20008000f00 */
[----:B01----:R-:W-:Y:S10]  /*27810*/  ENDCOLLECTIVE ;  /* 0x000000000000791b */ /* 0x003ff40003800000 */
.L_x_1028:
[----:B------:R-:W-:Y:S05]  /*27820*/  BSYNC B0 ;  /* 0x0000000000007941 */ /* 0x000fea0003800000 */
.L_x_1027:
[----:B------:R-:W-:Y:S05]  /*27830*/  BRA `(.L_x_1029) ;  /* 0xffffffa400c07947 */ /* 0x000fea000383ffff */
.L_x_895:
[----:B0-----:R0:W2:Y:S02]  /*27840*/  SYNCS.PHASECHK.TRANS64.TRYWAIT P0, [R0+URZ+0x36840], R2 ;  /* 0x03684002000075a7 */ /* 0x0010a4000800017f */
[----:B--2---:R-:W-:Y:S05]  /*27850*/  @!P0 NANOSLEEP.SYNCS 0x989680 ;  /* 0x009896800000895d */ /* 0x004fea0003900000 */
[----:B------:R-:W2:Y:S02]  /*27860*/  @!P0 SYNCS.PHASECHK.TRANS64 P0, [R0+URZ+0x36840], R2 ;  /* 0x03684002000085a7 */ /* 0x000ea4000800007f */
[----:B--2---:R-:W-:Y:S05]  /*27870*/  @!P0 BRA `(.L_x_895) ;  /* 0xfffffffc00f08947 */ /* 0x004fea000383ffff */
[----:B------:R-:W-:Y:S05]  /*27880*/  BRA `(.L_x_1030) ;  /* 0xffffffa8002c7947 */ /* 0x000fea000383ffff */
.L_x_899:
[----:B------:R0:W5:Y:S01]  /*27890*/  LDL.LU R8, [R1+0x50] ;  /* 0x0000500001087983 */ /* 0x0001620000300800 */
[----:B------:R-:W-:Y:S01]  /*278a0*/  IMAD.MOV.U32 R13, RZ, RZ, R3 ;  /* 0x000000ffff0d7224 */ /* 0x000fe200078e0003 */
[----:B------:R-:W-:Y:S01]  /*278b0*/  MOV R12, RZ ;  /* 0x000000ff000c7202 */ /* 0x000fe20000000f00 */
[----:B------:R-:W-:Y:S02]  /*278c0*/  IMAD.MOV.U32 R11, RZ, RZ, 0x181f ;  /* 0x0000181fff0b7424 */ /* 0x000fe400078e00ff */
[----:B------:R-:W-:-:S07]  /*278d0*/  IMAD.MOV.U32 R15, RZ, RZ, -0x1 ;  /* 0xffffffffff0f7424 */ /* 0x000fce00078e00ff */
[----:B0----5:R-:W-:Y:S05]  /*278e0*/  WARPSYNC.COLLECTIVE R15, `(.L_x_1031) ;  /* 0x000000000f087348 */ /* 0x021fea0003c00000 */
[----:B------:R1:W2:Y:S02]  /*278f0*/  SHFL.IDX P6, R14, R13, R12, R11 ;  /* 0x0000000c0d0e7389 */ /* 0x0002a400000c000b */
[----:B012--5:R-:W-:Y:S01]  /*27900*/  ENDCOLLECTIVE ;  /* 0x000000000000791b */ /* 0x027fe20003800000 */
.L_x_1031:
[----:B------:R-:W-:Y:S01]  /*27910*/  IMAD.MOV.U32 R13, RZ, RZ, R4 ;  /* 0x000000ffff0d7224 */ /* 0x000fe200078e0004 */
[----:B------:R-:W-:-:S07]  /*27920*/  MOV R6, R14 ;  /* 0x0000000e00067202 */ /* 0x000fce0000000f00 */
[----:B------:R-:W-:Y:S05]  /*27930*/  WARPSYNC.COLLECTIVE R15, `(.L_x_1032) ;  /* 0x000000000f087348 */ /* 0x000fea0003c00000 */
[----:B------:R0:W1:Y:S02]  /*27940*/  SHFL.IDX P6, R14, R13, R12, R11 ;  /* 0x0000000c0d0e7389 */ /* 0x00006400000c000b */
[----:B01----:R-:W-:Y:S01]  /*27950*/  ENDCOLLECTIVE ;  /* 0x000000000000791b */ /* 0x003fe20003800000 */
.L_x_1032:
        /* <DEDUP_REMOVED lines=8> */
.L_x_1033:
[----:B------:R-:W-:Y:S01]  /*279e0*/  IMAD.MOV.U32 R13, RZ, RZ, R4 ;  /* 0x000000ffff0d7224 */ /* 0x000fe200078e0004 */
[----:B------:R-:W-:-:S07]  /*279f0*/  MOV R9, R14 ;  /* 0x0000000e00097202 */ /* 0x000fce0000000f00 */
[----:B------:R-:W-:Y:S05]  /*27a00*/  WARPSYNC.COLLECTIVE R15, `(.L_x_1034) ;  /* 0x000000000f087348 */ /* 0x000fea0003c00000 */
[----:B------:R0:W1:Y:S02]  /*27a10*/  SHFL.IDX P6, R14, R13, R12, R11 ;  /* 0x0000000c0d0e7389 */ /* 0x00006400000c000b */
[----:B01----:R-:W-:Y:S01]  /*27a20*/  ENDCOLLECTIVE ;  /* 0x000000000000791b */ /* 0x003fe20003800000 */
.L_x_1034:
[----:B------:R-:W-:-:S04]  /*27a30*/  LOP3.LUT R8, R8, 0x7f, RZ, 0xc0, !PT ;  /* 0x0000007f08087812 */ /* 0x000fc800078ec0ff */
[----:B------:R-:W-:-:S04]  /*27a40*/  SHF.R.U32.HI R5, RZ, 0x3, R8 ;  /* 0x00000003ff057819 */ /* 0x000fc80000011608 */
[----:B------:R-:W-:Y:S02]  /*27a50*/  IADD3 R0, R5, R17, RZ ;  /* 0x0000001105007210 */ /* 0x000fe40007ffe0ff */
[----:B------:R-:W0:Y:S02]  /*27a60*/  S2R R17, SR_TID.X ;  /* 0x0000000000117919 */ /* 0x000e240000002100 */
[C---:B------:R-:W-:Y:S01]  /*27a70*/  ISETP.GE.AND P3, PT, R0.reuse, R2, PT ;  /* 0x000000020000720c */ /* 0x040fe20003f66270 */
[----:B------:R-:W-:Y:S01]  /*27a80*/  IMAD.MOV.U32 R13, RZ, RZ, R3 ;  /* 0x000000ffff0d7224 */ /* 0x000fe200078e0003 */
[----:B------:R-:W-:Y:S01]  /*27a90*/  IADD3 R5, R0, 0x10, RZ ;  /* 0x0000001000057810 */ /* 0x000fe20007ffe0ff */
[----:B------:R-:W-:Y:S02]  /*27aa0*/  IMAD.MOV.U32 R12, RZ, RZ, 0x2 ;  /* 0x00000002ff0c7424 */ /* 0x000fe400078e00ff */
[----:B0-----:R-:W-:-:S05]  /*27ab0*/  IMAD.SHL.U32 R17, R17, 0x8, RZ ;  /* 0x0000000811117824 */ /* 0x001fca00078e00ff */
[----:B------:R-:W-:-:S04]  /*27ac0*/  LOP3.LUT R17, R17, 0x38, RZ, 0xc0, !PT ;  /* 0x0000003811117812 */ /* 0x000fc800078ec0ff */
        /* <DEDUP_REMOVED lines=16> */
.L_x_1035:
[----:B------:R-:W-:Y:S01]  /*27bd0*/  @!P3 LEA R8, P5, R17, R5, 0x1 ;  /* 0x000000051108b211 */ /* 0x000fe200078a08ff */
[----:B------:R-:W-:-:S03]  /*27be0*/  IMAD.MOV.U32 R13, RZ, RZ, R4 ;  /* 0x000000ffff0d7224 */ /* 0x000fc600078e0004 */
[----:B------:R-:W-:Y:S01]  /*27bf0*/  @!P3 IADD3.X R5, RZ, R9, RZ, P5, !PT ;  /* 0x00000009ff05b210 */ /* 0x000fe20002ffe4ff */
[----:B------:R-:W-:-:S04]  /*27c00*/  @!P3 IMAD.MOV.U32 R6, RZ, RZ, R8 ;  /* 0x000000ffff06b224 */ /* 0x000fc800078e0008 */
[----:B------:R-:W-:Y:S01]  /*27c10*/  @!P3 IMAD.MOV.U32 R7, RZ, RZ, R5 ;  /* 0x000000ffff07b224 */ /* 0x000fe200078e0005 */
[----:B------:R-:W-:Y:S02]  /*27c20*/  IADD3 R5, R0, 0x20, RZ ;  /* 0x0000002000057810 */ /* 0x000fe40007ffe0ff */
[----:B------:R-:W-:Y:S02]  /*27c30*/  MOV R8, R14 ;  /* 0x0000000e00087202 */ /* 0x000fe40000000f00 */
[----:B------:R-:W-:Y:S01]  /*27c40*/  @!PT LDS RZ, [RZ] ;  /* 0x00000000fffff984 */ /* 0x000fe20000000800 */
[----:B------:R-:W-:Y:S01]  /*27c50*/  @!PT LDS RZ, [RZ] ;  /* 0x00000000fffff984 */ /* 0x000fe20000000800 */
[----:B------:R-:W-:Y:S01]  /*27c60*/  @!PT LDS RZ, [RZ] ;  /* 0x00000000fffff984 */ /* 0x000fe20000000800 */
[----:B------:R0:W-:Y:S05]  /*27c70*/  @!P3 LDGSTS.E.BYPASS.LTC128B.128 [R10+0x15c00], desc[UR60][R6.64], !P2 ;  /* 0x15c00000060abfae */ /* 0x0001ea000d101d7c */
[----:B0-----:R-:W-:Y:S05]  /*27c80*/  WARPSYNC.COLLECTIVE R15, `(.L_x_1036) ;  /* 0x000000000f087348 */ /* 0x001fea0003c00000 */
[----:B------:R1:W2:Y:S02]  /*27c90*/  SHFL.IDX P6, R14, R13, R12, R11 ;  /* 0x0000000c0d0e7389 */ /* 0x0002a400000c000b */
[----:B012---:R-:W-:Y:S01]  /*27ca0*/  ENDCOLLECTIVE ;  /* 0x000000000000791b */ /* 0x007fe20003800000 */
.L_x_1036:
[----:B------:R-:W-:Y:S01]  /*27cb0*/  @!PT LDS RZ, [RZ] ;  /* 0x00000000fffff984 */ /* 0x000fe20000000800 */
[----:B------:R-:W-:Y:S01]  /*27cc0*/  @!PT LDS RZ, [RZ] ;  /* 0x00000000fffff984 */ /* 0x000fe20000000800 */
[----:B------:R-:W-:Y:S01]  /*27cd0*/  @!PT LDS RZ, [RZ] ;  /* 0x00000000fffff984 */ /* 0x000fe20000000800 */
[----:B------:R0:W-:Y:S04]  /*27ce0*/  @!P3 LDGSTS.E.BYPASS.LTC128B.128 [R10+0x19c00], desc[UR60][R6.64+0x80], !P1 ;  /* 0x19c00080060abfae */ /* 0x0001e8000c901d7c */
[----:B------:R0:W-:Y:S01]  /*27cf0*/  @!P3 LDGSTS.E.BYPASS.LTC128B.128 [R10+0x1dc00], desc[UR60][R6.64+0x100], !P0 ;  /* 0x1dc00100060abfae */ /* 0x0001e2000c101d7c */
[----:B------:R-:W-:Y:S01]  /*27d00*/  ISETP.GE.AND P3, PT, R5, R2, PT ;  /* 0x000000020500720c */ /* 0x000fe20003f66270 */
[----:B------:R-:W-:Y:S02]  /*27d10*/  IMAD.MOV.U32 R13, RZ, RZ, R3 ;  /* 0x000000ffff0d7224 */ /* 0x000fe400078e0003 */
[----:B------:R-:W-:Y:S02]  /*27d20*/  IMAD.MOV.U32 R12, RZ, RZ, 0x3 ;  /* 0x00000003ff0c7424 */ /* 0x000fe400078e00ff */
[----:B------:R-:W-:-:S08]  /*27d30*/  IMAD.MOV.U32 R5, RZ, RZ, R14 ;  /* 0x000000ffff057224 */ /* 0x000fd000078e000e */
[----:B0-----:R-:W-:Y:S05]  /*27d40*/  WARPSYNC.COLLECTIVE R15, `(.L_x_1037) ;  /* 0x000000000f087348 */ /* 0x001fea0003c00000 */
[----:B------:R1:W2:Y:S02]  /*27d50*/  SHFL.IDX P6, R14, R13, R12, R11 ;  /* 0x0000000c0d0e7389 */ /* 0x0002a400000c000b */
[----:B012---:R-:W-:Y:S01]  /*27d60*/  ENDCOLLECTIVE ;  /* 0x000000000000791b */ /* 0x007fe20003800000 */
.L_x_1037:
[----:B------:R-:W-:-:S04]  /*27d70*/  @!P3 LEA R5, P4, R17, R5, 0x1 ;  /* 0x000000051105b211 */ /* 0x000fc800078808ff */
[----:B------:R-:W-:-:S05]  /*27d80*/  @!P3 IADD3.X R6, RZ, R8, RZ, P4, !PT ;  /* 0x00000008ff06b210 */ /* 0x000fca00027fe4ff */
[----:B------:R-:W-:Y:S02]  /*27d90*/  @!P3 IMAD.MOV.U32 R7, RZ, RZ, R6 ;  /* 0x000000ffff07b224 */ /* 0x000fe400078e0006 */
[----:B------:R-:W-:Y:S01]  /*27da0*/  @!P3 IMAD.MOV.U32 R6, RZ, RZ, R5 ;  /* 0x000000ffff06b224 */ /* 0x000fe200078e0005 */
[----:B------:R-:W-:Y:S01]  /*27db0*/  IADD3 R5, R0, 0x30, RZ ;  /* 0x0000003000057810 */ /* 0x000fe20007ffe0ff */
[----:B------:R-:W-:-:S03]  /*27dc0*/  IMAD.MOV.U32 R13, RZ, RZ, R4 ;  /* 0x000000ffff0d7224 */ /* 0x000fc600078e0004 */
[----:B------:R-:W-:Y:S01]  /*27dd0*/  @!PT LDS RZ, [RZ] ;  /* 0x00000000fffff984 */ /* 0x000fe20000000800 */
[----:B------:R-:W-:Y:S01]  /*27de0*/  @!PT LDS RZ, [RZ] ;  /* 0x00000000fffff984 */ /* 0x000fe20000000800 */
[----:B------:R-:W-:Y:S01]  /*27df0*/  @!PT LDS RZ, [RZ] ;  /* 0x00000000fffff984 */ /* 0x000fe20000000800 */
[----:B------:R-:W-:Y:S04]  /*27e00*/  @!P3 LDGSTS.E.BYPASS.LTC128B.128 [R10+0x16400], desc[UR60][R6.64], !P2 ;  /* 0x16400000060abfae */ /* 0x000fe8000d101d7c */
[----:B------:R-:W-:Y:S04]  /*27e10*/  @!P3 LDGSTS.E.BYPASS.LTC128B.128 [R10+0x1a400], desc[UR60][R6.64+0x80], !P1 ;  /* 0x1a400080060abfae */ /* 0x000fe8000c901d7c */
[----:B------:R0:W-:Y:S01]  /*27e20*/  @!P3 LDGSTS.E.BYPASS.LTC128B.128 [R10+0x1e400], desc[UR60][R6.64+0x100], !P0 ;  /* 0x1e400100060abfae */ /* 0x0001e2000c101d7c */
[----:B------:R-:W-:Y:S02]  /*27e30*/  ISETP.GE.AND P3, PT, R5, R2, PT ;  /* 0x000000020500720c */ /* 0x000fe40003f66270 */
[----:B0-----:R-:W-:-:S11]  /*27e40*/  MOV R6, R14 ;  /* 0x0000000e00067202 */ /* 0x001fd60000000f00 */
[----:B------:R-:W-:Y:S05]  /*27e50*/  WARPSYNC.COLLECTIVE R15, `(.L_x_1038) ;  /* 0x000000000f087348 */ /* 0x000fea0003c00000 */
[----:B------:R0:W1:Y:S02]  /*27e60*/  SHFL.IDX P6, R14, R13, R12, R11 ;  /* 0x0000000c0d0e7389 */ /* 0x00006400000c000b */
[----:B01----:R-:W-:Y:S01]  /*27e70*/  ENDCOLLECTIVE ;  /* 0x000000000000791b */ /* 0x003fe20003800000 */
.L_x_1038:
[----:B------:R-:W-:Y:S02]  /*27e80*/  IMAD.MOV.U32 R13, RZ, RZ, R3 ;  /* 0x000000ffff0d7224 */ /* 0x000fe400078e0003 */
[----:B------:R-:W-:Y:S02]  /*27e90*/  IMAD.MOV.U32 R12, RZ, RZ, 0x4 ;  /* 0x00000004ff0c7424 */ /* 0x000fe400078e00ff */
[----:B------:R-:W-:-:S07]  /*27ea0*/  IMAD.MOV.U32 R5, RZ, RZ, R14 ;  /* 0x000000ffff057224 */ /* 0x000fce00078e000e */
[----:B------:R-:W-:Y:S05]  /*27eb0*/  WARPSYNC.COLLECTIVE R15, `(.L_x_1039) ;  /* 0x000000000f087348 */ /* 0x000fea0003c00000 */
[----:B------:R0:W1:Y:S02]  /*27ec0*/  SHFL.IDX P6, R14, R13, R12, R11 ;  /* 0x0000000c0d0e7389 */ /* 0x00006400000c000b */
[----:B01----:R-:W-:Y:S01]  /*27ed0*/  ENDCOLLECTIVE ;  /* 0x000000000000791b */ /* 0x003fe20003800000 */
.L_x_1039:
        /* <DEDUP_REMOVED lines=17> */
.L_x_1040:
[----:B------:R-:W-:Y:S02]  /*27ff0*/  IMAD.MOV.U32 R13, RZ, RZ, R3 ;  /* 0x000000ffff0d7224 */ /* 0x000fe400078e0003 */
[----:B------:R-:W-:Y:S02]  /*28000*/  IMAD.MOV.U32 R12, RZ, RZ, 0x5 ;  /* 0x00000005ff0c7424 */ /* 0x000fe400078e00ff */
[----:B------:R-:W-:-:S07]  /*28010*/  IMAD.MOV.U32 R5, RZ, RZ, R14 ;  /* 0x000000ffff057224 */ /* 0x000fce00078e000e */
[----:B------:R-:W-:Y:S05]  /*28020*/  WARPSYNC.COLLECTIVE R15, `(.L_x_1041) ;  /* 0x000000000f087348 */ /* 0x000fea0003c00000 */
[----:B------:R0:W1:Y:S02]  /*28030*/  SHFL.IDX P6, R14, R13, R12, R11 ;  /* 0x0000000c0d0e7389 */ /* 0x00006400000c000b */
[----:B01----:R-:W-:Y:S01]  /*28040*/  ENDCOLLECTIVE ;  /* 0x000000000000791b */ /* 0x003fe20003800000 */
.L_x_1041:
        /* <DEDUP_REMOVED lines=17> */
.L_x_1042:
[----:B------:R-:W-:Y:S01]  /*28160*/  MOV R13, R3 ;  /* 0x00000003000d7202 */ /* 0x000fe20000000f00 */
[----:B------:R-:W-:Y:S02]  /*28170*/  IMAD.MOV.U32 R12, RZ, RZ, 0x6 ;  /* 0x00000006ff0c7424 */ /* 0x000fe400078e00ff */
[----:B------:R-:W-:-:S07]  /*28180*/  IMAD.MOV.U32 R5, RZ, RZ, R14 ;  /* 0x000000ffff057224 */ /* 0x000fce00078e000e */
[----:B------:R-:W-:Y:S05]  /*28190*/  WARPSYNC.COLLECTIVE R15, `(.L_x_1043) ;  /* 0x000000000f087348 */ /* 0x000fea0003c00000 */
[----:B------:R0:W1:Y:S02]  /*281a0*/  SHFL.IDX P6, R14, R13, R12, R11 ;  /* 0x0000000c0d0e7389 */ /* 0x00006400000c000b */
[----:B01----:R-:W-:Y:S01]  /*281b0*/  ENDCOLLECTIVE ;  /* 0x000000000000791b */ /* 0x003fe20003800000 */
.L_x_1043:
[----:B------:R-:W-:-:S04]  /*281c0*/  @!P3 LEA R5, P4, R17, R5, 0x1 ;  /* 0x000000051105b211 */ /* 0x000fc800078808ff */
[----:B------:R-:W-:-:S05]  /*281d0*/  @!P3 IADD3.X R6, RZ, R6, RZ, P4, !PT ;  /* 0x00000006ff06b210 */ /* 0x000fca00027fe4ff */
[----:B------:R-:W-:Y:S02]  /*281e0*/  @!P3 IMAD.MOV.U32 R7, RZ, RZ, R6 ;  /* 0x000000ffff07b224 */ /* 0x000fe400078e0006 */
[----:B------:R-:W-:Y:S01]  /*281f0*/  @!P3 IMAD.MOV.U32 R6, RZ, RZ, R5 ;  /* 0x000000ffff06b224 */ /* 0x000fe200078e0005 */
[----:B------:R-:W-:-:S04]  /*28200*/  MOV R13, R4 ;  /* 0x00000004000d7202 */ /* 0x000fc80000000f00 */
        /* <DEDUP_REMOVED lines=10> */
.L_x_1044:
[----:B------:R-:W-:-:S05]  /*282b0*/  VIADD R7, R0, 0x60 ;  /* 0x0000006000077836 */ /* 0x000fca0000000000 */
[----:B------:R-:W-:Y:S02]  /*282c0*/  ISETP.GE.AND P4, PT, R7, R2, PT ;  /* 0x000000020700720c */ /* 0x000fe40003f86270 */
[----:B------:R-:W-:Y:S01]  /*282d0*/  MOV R13, R3 ;  /* 0x00000003000d7202 */ /* 0x000fe20000000f00 */
[----:B------:R-:W-:Y:S02]  /*282e0*/  IMAD.MOV.U32 R12, RZ, RZ, 0x7 ;  /* 0x00000007ff0c7424 */ /* 0x000fe400078e00ff */
[----:B------:R-:W-:-:S08]  /*282f0*/  IMAD.MOV.U32 R5, RZ, RZ, R14 ;  /* 0x000000ffff057224 */ /* 0x000fd000078e000e */
[----:B------:R-:W-:Y:S05]  /*28300*/  WARPSYNC.COLLECTIVE R15, `(.L_x_1045) ;  /* 0x000000000f087348 */ /* 0x000fea0003c00000 */
[----:B------:R0:W1:Y:S02]  /*28310*/  SHFL.IDX P6, R14, R13, R12, R11 ;  /* 0x0000000c0d0e7389 */ /* 0x00006400000c000b */
[----:B01----:R-:W-:Y:S01]  /*28320*/  ENDCOLLECTIVE ;  /* 0x000000000000791b */ /* 0x003fe20003800000 */
.L_x_1045:
[----:B------:R-:W-:-:S04]  /*28330*/  @!P4 LEA R5, P3, R17, R5, 0x1 ;  /* 0x000000051105c211 */ /* 0x000fc800078608ff */
[----:B------:R-:W-:-:S05]  /*28340*/  @!P4 IADD3.X R6, RZ, R6, RZ, P3, !PT ;  /* 0x00000006ff06c210 */ /* 0x000fca0001ffe4ff */
[----:B------:R-:W-:Y:S01]  /*28350*/  @!P4 IMAD.MOV.U32 R7, RZ, RZ, R6 ;  /* 0x000000ffff07c224 */ /* 0x000fe200078e0006 */
[----:B------:R-:W-:Y:S01]  /*28360*/  MOV R13, R4 ;  /* 0x00000004000d7202 */ /* 0x000fe20000000f00 */
        /* <DEDUP_REMOVED lines=10> */
.L_x_1046:
[----:B------:R-:W-:Y:S01]  /*28410*/  @!PT LDS RZ, [RZ] ;  /* 0x00000000fffff984 */ /* 0x000fe20000000800 */
[----:B------:R-:W-:Y:S01]  /*28420*/  @!PT LDS RZ, [RZ] ;  /* 0x00000000fffff984 */ /* 0x000fe20000000800 */
[----:B------:R-:W-:Y:S01]  /*28430*/  @!PT LDS RZ, [RZ] ;  /* 0x00000000fffff984 */ /* 0x000fe20000000800 */
[----:B------:R0:W-:Y:S01]  /*28440*/  @!P4 LDGSTS.E.BYPASS.LTC128B.128 [R10+0x20400], desc[UR60][R6.64+0x100], !P0 ;  /* 0x20400100060acfae */ /* 0x0001e2000c101d7c */
[----:B------:R-:W-:Y:S01]  /*28450*/  IMAD.MOV.U32 R3, RZ, RZ, R14 ;  /* 0x000000ffff037224 */ /* 0x000fe200078e000e */
[----:B------:R-:W-:Y:S06]  /*28460*/  BRA `(.L_x_1047) ;  /* 0xffffffa800f87947 */ /* 0x000fec000383ffff */
.L_x_904:
[----:B0-----:R-:W3:Y:S02]  /*28470*/  LDL R2, [R1+0x4] ;  /* 0x0000040001027983 */ /* 0x001ee40000100800 */
[----:B---3--:R0:W1:Y:S02]  /*28480*/  SYNCS.PHASECHK.TRANS64.TRYWAIT P0, [R2+URZ+0x36820], R0 ;  /* 0x03682000020075a7 */ /* 0x008064000800017f */
[----:B-1----:R-:W-:Y:S05]  /*28490*/  @!P0 NANOSLEEP.SYNCS 0x989680 ;  /* 0x009896800000895d */ /* 0x002fea0003900000 */
[----:B------:R-:W1:Y:S02]  /*284a0*/  @!P0 SYNCS.PHASECHK.TRANS64 P0, [R2+URZ+0x36820], R0 ;  /* 0x03682000020085a7 */ /* 0x000e64000800007f */
[----:B-1----:R-:W-:Y:S05]  /*284b0*/  @!P0 BRA `(.L_x_904) ;  /* 0xfffffffc00ec8947 */ /* 0x002fea000383ffff */
[----:B------:R-:W-:Y:S05]  /*284c0*/  BRA `(.L_x_1048) ;  /* 0xffffffac007c7947 */ /* 0x000fea000383ffff */
.L_x_913:
[----:B-1----:R1:W3:Y:S02]  /*284d0*/  SYNCS.PHASECHK.TRANS64.TRYWAIT P0, [R3+URZ+0x36840], R2 ;  /* 0x03684002030075a7 */ /* 0x0022e4000800017f */
[----:B---3--:R-:W-:Y:S05]  /*284e0*/  @!P0 NANOSLEEP.SYNCS 0x989680 ;  /* 0x009896800000895d */ /* 0x008fea0003900000 */
[----:B------:R-:W3:Y:S02]  /*284f0*/  @!P0 SYNCS.PHASECHK.TRANS64 P0, [R3+URZ+0x36840], R2 ;  /* 0x03684002030085a7 */ /* 0x000ee4000800007f */
[----:B---3--:R-:W-:Y:S05]  /*28500*/  @!P0 BRA `(.L_x_913) ;  /* 0xfffffffc00f08947 */ /* 0x008fea000383ffff */
[----:B------:R-:W-:Y:S05]  /*28510*/  BRA `(.L_x_1049) ;  /* 0xffffffb000487947 */ /* 0x000fea000383ffff */
.L_x_920:
[----:B0-----:R0:W1:Y:S02]  /*28520*/  SYNCS.PHASECHK.TRANS64.TRYWAIT P0, [R3+URZ+0x60], R2 ;  /* 0x00006002030075a7 */ /* 0x001064000800017f */
[----:B-1----:R-:W-:Y:S05]  /*28530*/  @!P0 NANOSLEEP.SYNCS 0x989680 ;  /* 0x009896800000895d */ /* 0x002fea0003900000 */
[----:B------:R-:W1:Y:S02]  /*28540*/  @!P0 SYNCS.PHASECHK.TRANS64 P0, [R3+URZ+0x60], R2 ;  /* 0x00006002030085a7 */ /* 0x000e64000800007f */
[----:B-1----:R-:W-:Y:S05]  /*28550*/  @!P0 BRA `(.L_x_920) ;  /* 0xfffffffc00f08947 */ /* 0x002fea000383ffff */
[----:B------:R-:W-:Y:S05]  /*28560*/  BRA `(.L_x_1050) ;  /* 0xffffffb400647947 */ /* 0x000fea000383ffff */
.L_x_930:
[----:B---3--:R3:W4:Y:S02]  /*28570*/  SYNCS.PHASECHK.TRANS64.TRYWAIT P0, [R3+URZ+0x36840], R2 ;  /* 0x03684002030075a7 */ /* 0x008724000800017f */
[----:B----4-:R-:W-:Y:S05]  /*28580*/  @!P0 NANOSLEEP.SYNCS 0x989680 ;  /* 0x009896800000895d */ /* 0x010fea0003900000 */
[----:B------:R-:W4:Y:S02]  /*28590*/  @!P0 SYNCS.PHASECHK.TRANS64 P0, [R3+URZ+0x36840], R2 ;  /* 0x03684002030085a7 */ /* 0x000f24000800007f */
[----:B----4-:R-:W-:Y:S05]  /*285a0*/  @!P0 BRA `(.L_x_930) ;  /* 0xfffffffc00f08947 */ /* 0x010fea000383ffff */
[----:B------:R-:W-:Y:S05]  /*285b0*/  BRA `(.L_x_1051) ;  /* 0xffffffbc004c7947 */ /* 0x000fea000383ffff */
.L_x_937:
[----:B--2---:R2:W3:Y:S02]  /*285c0*/  SYNCS.PHASECHK.TRANS64.TRYWAIT P0, [R2+URZ+0x60], R3 ;  /* 0x00006003020075a7 */ /* 0x0044e4000800017f */
[----:B---3--:R-:W-:Y:S05]  /*285d0*/  @!P0 NANOSLEEP.SYNCS 0x989680 ;  /* 0x009896800000895d */ /* 0x008fea0003900000 */
[----:B------:R-:W3:Y:S02]  /*285e0*/  @!P0 SYNCS.PHASECHK.TRANS64 P0, [R2+URZ+0x60], R3 ;  /* 0x00006003020085a7 */ /* 0x000ee4000800007f */
[----:B---3--:R-:W-:Y:S05]  /*285f0*/  @!P0 BRA `(.L_x_937) ;  /* 0xfffffffc00f08947 */ /* 0x008fea000383ffff */
[----:B------:R-:W-:Y:S05]  /*28600*/  BRA `(.L_x_1052) ;  /* 0xffffffc000687947 */ /* 0x000fea000383ffff */
.L_x_947:
[----:B----4-:R4:W0:Y:S02]  /*28610*/  SYNCS.PHASECHK.TRANS64.TRYWAIT P0, [R2+URZ+0x36840], R3 ;  /* 0x03684003020075a7 */ /* 0x010824000800017f */
[----:B0-----:R-:W-:Y:S05]  /*28620*/  @!P0 NANOSLEEP.SYNCS 0x989680 ;  /* 0x009896800000895d */ /* 0x001fea0003900000 */
[----:B------:R-:W0:Y:S02]  /*28630*/  @!P0 SYNCS.PHASECHK.TRANS64 P0, [R2+URZ+0x36840], R3 ;  /* 0x03684003020085a7 */ /* 0x000e24000800007f */
[----:B0-----:R-:W-:Y:S05]  /*28640*/  @!P0 BRA `(.L_x_947) ;  /* 0xfffffffc00f08947 */ /* 0x001fea000383ffff */
[----:B------:R-:W-:Y:S05]  /*28650*/  BRA `(.L_x_1053) ;  /* 0xffffffc8001c7947 */ /* 0x000fea000383ffff */
.L_x_954:
[----:B0-----:R0:W2:Y:S02]  /*28660*/  SYNCS.PHASECHK.TRANS64.TRYWAIT P0, [R2+URZ+0x60], R5 ;  /* 0x00006005020075a7 */ /* 0x0010a4000800017f */
[----:B--2---:R-:W-:Y:S05]  /*28670*/  @!P0 NANOSLEEP.SYNCS 0x989680 ;  /* 0x009896800000895d */ /* 0x004fea0003900000 */
[----:B------:R-:W2:Y:S02]  /*28680*/  @!P0 SYNCS.PHASECHK.TRANS64 P0, [R2+URZ+0x60], R5 ;  /* 0x00006005020085a7 */ /* 0x000ea4000800007f */
[----:B--2---:R-:W-:Y:S05]  /*28690*/  @!P0 BRA `(.L_x_954) ;  /* 0xfffffffc00f08947 */ /* 0x004fea000383ffff */
[----:B------:R-:W-:Y:S05]  /*286a0*/  BRA `(.L_x_1054) ;  /* 0xffffffcc00387947 */ /* 0x000fea000383ffff */
.L_x_966:
[----:B0-----:R0:W2:Y:S02]  /*286b0*/  SYNCS.PHASECHK.TRANS64.TRYWAIT P0, [R2+URZ+0x36860], R0 ;  /* 0x03686000020075a7 */ /* 0x0010a4000800017f */
[----:B--2---:R-:W-:Y:S05]  /*286c0*/  @!P0 NANOSLEEP.SYNCS 0x989680 ;  /* 0x009896800000895d */ /* 0x004fea0003900000 */
[----:B------:R-:W2:Y:S02]  /*286d0*/  @!P0 SYNCS.PHASECHK.TRANS64 P0, [R2+URZ+0x36860], R0 ;  /* 0x03686000020085a7 */ /* 0x000ea4000800007f */
[----:B--2---:R-:W-:Y:S05]  /*286e0*/  @!P0 BRA `(.L_x_966) ;  /* 0xfffffffc00f08947 */ /* 0x004fea000383ffff */
[----:B------:R-:W-:Y:S05]  /*286f0*/  BRA `(.L_x_1055) ;  /* 0xffffffd000d07947 */ /* 0x000fea000383ffff */
.L_x_974:
[----:B------:R-:W-:Y:S01]  /*28700*/  BSSY B0, `(.L_x_1056) ;  /* 0x0000008000007945 */ /* 0x000fe20003800000 */
[----:B------:R-:W-:Y:S01]  /*28710*/  IMAD.MOV.U32 R13, RZ, RZ, R16 ;  /* 0x000000ffff0d7224 */ /* 0x000fe200078e0010 */
[----:B------:R-:W-:Y:S01]  /*28720*/  MOV R12, RZ ;  /* 0x000000ff000c7202 */ /* 0x000fe20000000f00 */
[----:B------:R-:W-:Y:S02]  /*28730*/  IMAD.MOV.U32 R11, RZ, RZ, 0x1f ;  /* 0x0000001fff0b7424 */ /* 0x000fe400078e00ff */
[----:B------:R-:W-:-:S07]  /*28740*/  IMAD.MOV.U32 R15, RZ, RZ, -0x1 ;  /* 0xffffffffff0f7424 */ /* 0x000fce00078e00ff */
[----:B-1--45:R-:W-:Y:S05]  /*28750*/  WARPSYNC.COLLECTIVE R15, `(.L_x_1057) ;  /* 0x000000000f087348 */ /* 0x032fea0003c00000 */
[----:B------:R0:W2:Y:S02]  /*28760*/  SHFL.IDX P6, R14, R13, R12, R11 ;  /* 0x0000000c0d0e7389 */ /* 0x0000a400000c000b */
[----:B012-45:R-:W-:Y:S01]  /*28770*/  ENDCOLLECTIVE ;  /* 0x000000000000791b */ /* 0x037fe20003800000 */
.L_x_1057:
[----:B------:R-:W-:Y:S05]  /*28780*/  BSYNC B0 ;  /* 0x0000000000007941 */ /* 0x000fea0003800000 */
.L_x_1056:
[----:B------:R-:W-:Y:S01]  /*28790*/  IMAD.MOV.U32 R13, RZ, RZ, R16 ;  /* 0x000000ffff0d7224 */ /* 0x000fe200078e0010 */
[----:B------:R-:W-:Y:S01]  /*287a0*/  MOV R11, 0x1f ;  /* 0x0000001f000b7802 */ /* 0x000fe20000000f00 */
[----:B------:R-:W-:Y:S01]  /*287b0*/  IMAD.MOV.U32 R12, RZ, RZ, 0x1 ;  /* 0x00000001ff0c7424 */ /* 0x000fe200078e00ff */
[----:B------:R-:W-:Y:S01]  /*287c0*/  MOV R0, R14 ;  /* 0x0000000e00007202 */ /* 0x000fe20000000f00 */
[----:B------:R-:W-:Y:S01]  /*287d0*/  IMAD.MOV.U32 R15, RZ, RZ, -0x1 ;  /* 0xffffffffff0f7424 */ /* 0x000fe200078e00ff */
[----:B------:R-:W-:-:S07]  /*287e0*/  IADD3 R5, R19, R7, RZ ;  /* 0x0000000713057210 */ /* 0x000fce0007ffe0ff */
[----:B------:R-:W-:Y:S05]  /*287f0*/  WARPSYNC.COLLECTIVE R15, `(.L_x_1058) ;  /* 0x000000000f087348 */ /* 0x000fea0003c00000 */
[----:B------:R0:W1:Y:S02]  /*28800*/  SHFL.IDX P6, R14, R13, R12, R11 ;  /* 0x0000000c0d0e7389 */ /* 0x00006400000c000b */
[----:B01----:R-:W-:Y:S01]  /*28810*/  ENDCOLLECTIVE ;  /* 0x000000000000791b */ /* 0x003fe20003800000 */
.L_x_1058:
        /* <DEDUP_REMOVED lines=13> */
[----:B------:R-:W-:-:S04]  /*288f0*/  ISETP.NE.AND P1, PT, R7, RZ, PT ;  /* 0x000000ff0700720c */ /* 0x000fc80003f25270 */
[----:B------:R-:W-:-:S09]  /*28900*/  MOV R13, R2 ;  /* 0x00000002000d7202 */ /* 0x000fd20000000f00 */
[----:B------:R-:W-:Y:S05]  /*28910*/  WARPSYNC.COLLECTIVE R15, `(.L_x_1059) ;  /* 0x000000000f087348 */ /* 0x000fea0003c00000 */
[----:B------:R0:W1:Y:S02]  /*28920*/  SHFL.UP P6, R14, R13, R12, R11 ;  /* 0x0400000c0d0e7389 */ /* 0x00006400000c000b */
[----:B01----:R-:W-:Y:S01]  /*28930*/  ENDCOLLECTIVE ;  /* 0x000000000000791b */ /* 0x003fe20003800000 */
.L_x_1059:
[----:B------:R-:W-:Y:S02]  /*28940*/  IMAD.MOV.U32 R12, RZ, RZ, 0x2 ;  /* 0x00000002ff0c7424 */ /* 0x000fe400078e00ff */
[----:B------:R-:W-:-:S05]  /*28950*/  IMAD.MOV.U32 R3, RZ, RZ, R14 ;  /* 0x000000ffff037224 */ /* 0x000fca00078e000e */
[----:B------:R-:W-:-:S04]  /*28960*/  SEL R3, R3, RZ, P1 ;  /* 0x000000ff03037207 */ /* 0x000fc80000800000 */
[----:B------:R-:W-:-:S05]  /*28970*/  IADD3 R3, R2, R3, RZ ;  /* 0x0000000302037210 */ /* 0x000fca0007ffe0ff */
[----:B------:R-:W-:-:S07]  /*28980*/  IMAD.MOV.U32 R13, RZ, RZ, R3 ;  /* 0x000000ffff0d7224 */ /* 0x000fce00078e0003 */
[----:B------:R-:W-:Y:S05]  /*28990*/  WARPSYNC.COLLECTIVE R15, `(.L_x_1060) ;  /* 0x000000000f087348 */ /* 0x000fea0003c00000 */
[----:B------:R0:W1:Y:S02]  /*289a0*/  SHFL.UP P6, R14, R13, R12, R11 ;  /* 0x0400000c0d0e7389 */ /* 0x00006400000c000b */
[----:B01----:R-:W-:Y:S01]  /*289b0*/  ENDCOLLECTIVE ;  /* 0x000000000000791b */ /* 0x003fe20003800000 */
.L_x_1060:
[----:B------:R-:W-:Y:S02]  /*289c0*/  MOV R12, 0x4 ;  /* 0x00000004000c7802 */ /* 0x000fe40000000f00 */
[----:B------:R-:W-:-:S04]  /*289d0*/  MOV R5, R14 ;  /* 0x0000000e00057202 */ /* 0x000fc80000000f00 */
[----:B------:R-:W-:-:S05]  /*289e0*/  SEL R5, R5, RZ, P2 ;  /* 0x000000ff05057207 */ /* 0x000fca0001000000 */
[----:B------:R-:W-:-:S04]  /*289f0*/  IMAD.IADD R3, R3, 0x1, R5 ;  /* 0x0000000103037824 */ /* 0x000fc800078e0205 */
[----:B------:R-:W-:-:S07]  /*28a00*/  IMAD.MOV.U32 R13, RZ, RZ, R3 ;  /* 0x000000ffff0d7224 */ /* 0x000fce00078e0003 */
[----:B------:R-:W-:Y:S05]  /*28a10*/  WARPSYNC.COLLECTIVE R15, `(.L_x_1061) ;  /* 0x000000000f087348 */ /* 0x000fea0003c00000 */
[----:B------:R0:W1:Y:S02]  /*28a20*/  SHFL.UP P6, R14, R13, R12, R11 ;  /* 0x0400000c0d0e7389 */ /* 0x00006400000c000b */
[----:B01----:R-:W-:Y:S01]  /*28a30*/  ENDCOLLECTIVE ;  /* 0x000000000000791b */ /* 0x003fe20003800000 */
.L_x_1061:
        /* <DEDUP_REMOVED lines=8> */
.L_x_1062:
        /* <DEDUP_REMOVED lines=8> */
.L_x_1063:
[----:B------:R-:W-:Y:S01]  /*28b40*/  MOV R12, 0x1f ;  /* 0x0000001f000c7802 */ /* 0x000fe20000000f00 */
[----:B------:R-:W-:Y:S01]  /*28b50*/  IMAD.MOV.U32 R11, RZ, RZ, 0x1f ;  /* 0x0000001fff0b7424 */ /* 0x000fe200078e00ff */
[----:B------:R-:W-:-:S04]  /*28b60*/  MOV R5, R14 ;  /* 0x0000000e00057202 */ /* 0x000fc80000000f00 */
[----:B------:R-:W-:-:S05]  /*28b70*/  SEL R5, R5, RZ, P5 ;  /* 0x000000ff05057207 */ /* 0x000fca0002800000 */
[----:B------:R-:W-:-:S04]  /*28b80*/  IMAD.IADD R5, R3, 0x1, R5 ;  /* 0x0000000103057824 */ /* 0x000fc800078e0205 */
[----:B------:R-:W-:-:S07]  /*28b90*/  IMAD.MOV.U32 R13, RZ, RZ, R5 ;  /* 0x000000ffff0d7224 */ /* 0x000fce00078e0005 */
[----:B------:R-:W-:Y:S05]  /*28ba0*/  WARPSYNC.COLLECTIVE R15, `(.L_x_1064) ;  /* 0x000000000f087348 */ /* 0x000fea0003c00000 */
[----:B------:R0:W1:Y:S02]  /*28bb0*/  SHFL.IDX P6, R14, R13, R12, R11 ;  /* 0x0000000c0d0e7389 */ /* 0x00006400000c000b */
[----:B01----:R-:W-:Y:S01]  /*28bc0*/  ENDCOLLECTIVE ;  /* 0x000000000000791b */ /* 0x003fe20003800000 */
.L_x_1064:
[----:B------:R-:W-:Y:S01]  /*28bd0*/  IMAD.MOV.U32 R6, RZ, RZ, R14 ;  /* 0x000000ffff067224 */ /* 0x000fe200078e000e */
[----:B------:R-:W-:Y:S06]  /*28be0*/  BRA `(.L_x_1065) ;  /* 0xffffffd400947947 */ /* 0x000fec000383ffff */
.L_x_979:
[----:B------:R-:W-:Y:S01]  /*28bf0*/  BSSY B0, `(.L_x_1066) ;  /* 0x0000008000007945 */ /* 0x000fe20003800000 */
[----:B-----5:R-:W-:Y:S01]  /*28c00*/  MOV R13, R2 ;  /* 0x00000002000d7202 */ /* 0x020fe20000000f00 */
[----:B------:R-:W-:Y:S01]  /*28c10*/  IMAD.MOV.U32 R12, RZ, RZ, 0x1 ;  /* 0x00000001ff0c7424 */ /* 0x000fe200078e00ff */
[----:B------:R-:W-:Y:S01]  /*28c20*/  MOV R15, 0xffffffff ;  /* 0xffffffff000f7802 */ /* 0x000fe20000000f00 */
[----:B------:R-:W-:-:S07]  /*28c30*/  IMAD.MOV.U32 R11, RZ, RZ, RZ ;  /* 0x000000ffff0b7224 */ /* 0x000fce00078e00ff */
[----:B01----:R-:W-:Y:S05]  /*28c40*/  WARPSYNC.COLLECTIVE R15, `(.L_x_1067) ;  /* 0x000000000f087348 */ /* 0x003fea0003c00000 */
[----:B------:R2:W3:Y:S02]  /*28c50*/  SHFL.UP P6, R14, R13, R12, R11 ;  /* 0x0400000c0d0e7389 */ /* 0x0004e400000c000b */
[----:B0123--:R-:W-:Y:S01]  /*28c60*/  ENDCOLLECTIVE ;  /* 0x000000000000791b */ /* 0x00ffe20003800000 */
.L_x_1067:
[----:B------:R-:W-:Y:S05]  /*28c70*/  BSYNC B0 ;  /* 0x0000000000007941 */ /* 0x000fea0003800000 */
.L_x_1066:
[----:B------:R-:W-:Y:S01]  /*28c80*/  IMAD.MOV.U32 R3, RZ, RZ, R14 ;  /* 0x000000ffff037224 */ /* 0x000fe200078e000e */
[----:B------:R-:W-:Y:S01]  /*28c90*/  MOV R15, 0xffffffff ;  /* 0xffffffff000f7802 */ /* 0x000fe20000000f00 */
[----:B------:R-:W-:Y:S02]  /*28ca0*/  IMAD.MOV.U32 R12, RZ, RZ, 0x2 ;  /* 0x00000002ff0c7424 */ /* 0x000fe400078e00ff */
[----:B------:R-:W-:Y:S01]  /*28cb0*/  IMAD.MOV.U32 R11, RZ, RZ, RZ ;  /* 0x000000ffff0b7224 */ /* 0x000fe200078e00ff */
[----:B------:R-:W-:-:S05]  /*28cc0*/  SEL R3, R3, RZ, P1 ;  /* 0x000000ff03037207 */ /* 0x000fca0000800000 */
[----:B------:R-:W-:-:S05]  /*28cd0*/  IMAD.IADD R3, R2, 0x1, R3 ;  /* 0x0000000102037824 */ /* 0x000fca00078e0203 */
[----:B------:R-:W-:-:S07]  /*28ce0*/  MOV R13, R3 ;  /* 0x00000003000d7202 */ /* 0x000fce0000000f00 */
[----:B------:R-:W-:Y:S05]  /*28cf0*/  WARPSYNC.COLLECTIVE R15, `(.L_x_1068) ;  /* 0x000000000f087348 */ /* 0x000fea0003c00000 */
[----:B------:R0:W1:Y:S02]  /*28d00*/  SHFL.UP P6, R14, R13, R12, R11 ;  /* 0x0400000c0d0e7389 */ /* 0x00006400000c000b */
[----:B01----:R-:W-:Y:S01]  /*28d10*/  ENDCOLLECTIVE ;  /* 0x000000000000791b */ /* 0x003fe20003800000 */
.L_x_1068:
        /* <DEDUP_REMOVED lines=8> */
.L_x_1069:
        /* <DEDUP_REMOVED lines=8> */
.L_x_1070:
        /* <DEDUP_REMOVED lines=8> */
.L_x_1071:
[----:B------:R-:W-:Y:S02]  /*28ea0*/  IMAD.MOV.U32 R12, RZ, RZ, 0x1f ;  /* 0x0000001fff0c7424 */ /* 0x000fe400078e00ff */
[----:B------:R-:W-:Y:S02]  /*28eb0*/  IMAD.MOV.U32 R11, RZ, RZ, 0x1f ;  /* 0x0000001fff0b7424 */ /* 0x000fe400078e00ff */
[----:B------:R-:W-:-:S05]  /*28ec0*/  IMAD.MOV.U32 R5, RZ, RZ, R14 ;  /* 0x000000ffff057224 */ /* 0x000fca00078e000e */
[----:B------:R-:W-:-:S05]  /*28ed0*/  SEL R5, R5, RZ, P5 ;  /* 0x000000ff05057207 */ /* 0x000fca0002800000 */
[----:B------:R-:W-:-:S05]  /*28ee0*/  IMAD.IADD R5, R3, 0x1, R5 ;  /* 0x0000000103057824 */ /* 0x000fca00078e0205 */
[----:B------:R-:W-:-:S07]  /*28ef0*/  MOV R13, R5 ;  /* 0x00000005000d7202 */ /* 0x000fce0000000f00 */
[----:B------:R-:W-:Y:S05]  /*28f00*/  WARPSYNC.COLLECTIVE R15, `(.L_x_1072) ;  /* 0x000000000f087348 */ /* 0x000fea0003c00000 */
[----:B------:R0:W1:Y:S02]  /*28f10*/  SHFL.IDX P6, R14, R13, R12, R11 ;  /* 0x0000000c0d0e7389 */ /* 0x00006400000c000b */
[----:B01----:R-:W-:Y:S01]  /*28f20*/  ENDCOLLECTIVE ;  /* 0x000000000000791b */ /* 0x003fe20003800000 */
.L_x_1072:
[----:B------:R-:W-:Y:S01]  /*28f30*/  MOV R6, R14 ;  /* 0x0000000e00067202 */ /* 0x000fe20000000f00 */
[----:B------:R-:W-:Y:S06]  /*28f40*/  BRA `(.L_x_1073) ;  /* 0xffffffd400587947 */ /* 0x000fec000383ffff */
.L_x_981:
[----:B------:R-:W-:Y:S01]  /*28f50*/  BSSY B0, `(.L_x_1074) ;  /* 0x0000006000007945 */ /* 0x000fe20003800000 */
[----:B------:R-:W-:Y:S01]  /*28f60*/  PLOP3.LUT P6, PT, P6, PT, PT, 0x8, 0x0 ;  /* 0x000000000000781c */ /* 0x000fe200037ce170 */
[----:B------:R-:W-:-:S12]  /*28f70*/  IMAD.MOV.U32 R15, RZ, RZ, -0x1 ;  /* 0xffffffffff0f7424 */ /* 0x000fd800078e00ff */
[----:B01---5:R-:W-:Y:S05]  /*28f80*/  WARPSYNC.COLLECTIVE R15, `(.L_x_1075) ;  /* 0x000000000f087348 */ /* 0x023fea0003c00000 */
[----:B------:R-:W-:Y:S01]  /*28f90*/  VOTE.ANY R14, PT, P6 ;  /* 0x00000000000e7806 */ /* 0x000fe200030e0100 */
[----:B01---5:R-:W-:Y:S06]  /*28fa0*/  ENDCOLLECTIVE ;  /* 0x000000000000791b */ /* 0x023fec0003800000 */
.L_x_1075:
[----:B------:R-:W-:Y:S05]  /*28fb0*/  BSYNC B0 ;  /* 0x0000000000007941 */ /* 0x000fea0003800000 */
.L_x_1074:
[----:B------:R-:W-:Y:S01]  /*28fc0*/  IMAD.MOV.U32 R3, RZ, RZ, R14 ;  /* 0x000000ffff037224 */ /* 0x000fe200078e000e */
[----:B------:R-:W-:Y:S01]  /*28fd0*/  MOV R13, R2 ;  /* 0x00000002000d7202 */ /* 0x000fe20000000f00 */
[----:B------:R-:W-:Y:S01]  /*28fe0*/  IMAD.MOV.U32 R11, RZ, RZ, 0x1f ;  /* 0x0000001fff0b7424 */ /* 0x000fe200078e00ff */
[----:B------:R-:W-:Y:S01]  /*28ff0*/  MOV R15, 0xffffffff ;  /* 0xffffffff000f7802 */ /* 0x000fe20000000f00 */
[----:B------:R-:W0:Y:S02]  /*29000*/  POPC R4, R3 ;  /* 0x0000000300047309 */ /* 0x000e240000000000 */
[----:B0-----:R-:W-:-:S07]  /*29010*/  IMAD.MOV.U32 R12, RZ, RZ, R4 ;  /* 0x000000ffff0c7224 */ /* 0x001fce00078e0004 */
[----:B------:R-:W-:Y:S05]  /*29020*/  WARPSYNC.COLLECTIVE R15, `(.L_x_1076) ;  /* 0x000000000f087348 */ /* 0x000fea0003c00000 */
[----:B------:R0:W1:Y:S02]  /*29030*/  SHFL.IDX P6, R14, R13, R12, R11 ;  /* 0x0000000c0d0e7389 */ /* 0x00006400000c000b */
[----:B01----:R-:W-:Y:S01]  /*29040*/  ENDCOLLECTIVE ;  /* 0x000000000000791b */ /* 0x003fe20003800000 */
.L_x_1076:
[----:B------:R-:W-:Y:S01]  /*29050*/  IMAD.MOV.U32 R17, RZ, RZ, R14 ;  /* 0x000000ffff117224 */ /* 0x000fe200078e000e */
[----:B------:R-:W-:Y:S06]  /*29060*/  BRA `(.L_x_1077) ;  /* 0xffffffd400487947 */ /* 0x000fec000383ffff */
.L_x_983:
[----:B------:R-:W-:Y:S01]  /*29070*/  BSSY B0, `(.L_x_1078) ;  /* 0x0000007000007945 */ /* 0x000fe20003800000 */
[----:B------:R-:W-:Y:S01]  /*29080*/  IMAD.MOV.U32 R13, RZ, RZ, R5 ;  /* 0x000000ffff0d7224 */ /* 0x000fe200078e0005 */
[----:B------:R-:W-:Y:S01]  /*29090*/  MOV R11, 0x1f ;  /* 0x0000001f000b7802 */ /* 0x000fe20000000f00 */
[----:B------:R-:W-:-:S07]  /*290a0*/  IMAD.MOV.U32 R15, RZ, RZ, -0x1 ;  /* 0xffffffffff0f7424 */ /* 0x000fce00078e00ff */
[----:B01-3-5:R-:W-:Y:S05]  /*290b0*/  WARPSYNC.COLLECTIVE R15, `(.L_x_1079) ;  /* 0x000000000f087348 */ /* 0x02bfea0003c00000 */
[----:B------:R2:W4:Y:S02]  /*290c0*/  SHFL.IDX P6, R14, R13, R12, R11 ;  /* 0x0000000c0d0e7389 */ /* 0x00052400000c000b */
[----:B012345:R-:W-:Y:S01]  /*290d0*/  ENDCOLLECTIVE ;  /* 0x000000000000791b */ /* 0x03ffe20003800000 */
.L_x_1079:
[----:B------:R-:W-:Y:S05]  /*290e0*/  BSYNC B0 ;  /* 0x0000000000007941 */ /* 0x000fea0003800000 */
.L_x_1078:
[----:B------:R-:W-:Y:S01]  /*290f0*/  IMAD.MOV.U32 R2, RZ, RZ, R14 ;  /* 0x000000ffff027224 */ /* 0x000fe200078e000e */
[----:B------:R-:W-:Y:S06]  /*29100*/  BRA `(.L_x_982) ;  /* 0xffffffd4003c7947 */ /* 0x000fec000383ffff */
.L_x_987:
[----:B0-----:R0:W2:Y:S02]  /*29110*/  SYNCS.PHASECHK.TRANS64.TRYWAIT P0, [R0+URZ+0x36820], R3 ;  /* 0x03682003000075a7 */ /* 0x0010a4000800017f */
[----:B--2---:R-:W-:Y:S05]  /*29120*/  @!P0 NANOSLEEP.SYNCS 0x989680 ;  /* 0x009896800000895d */ /* 0x004fea0003900000 */
[----:B------:R-:W2:Y:S02]  /*29130*/  @!P0 SYNCS.PHASECHK.TRANS64 P0, [R0+URZ+0x36820], R3 ;  /* 0x03682003000085a7 */ /* 0x000ea4000800007f */
[----:B--2---:R-:W-:Y:S05]  /*29140*/  @!P0 BRA `(.L_x_987) ;  /* 0xfffffffc00f08947 */ /* 0x004fea000383ffff */
[----:B------:R-:W-:Y:S05]  /*29150*/  BRA `(.L_x_1080) ;  /* 0xffffffd800307947 */ /* 0x000fea000383ffff */
.L_x_988:
[----:B------:R-:W2:Y:S01]  /*29160*/  S2R R2, SR_TID.X ;  /* 0x0000000000027919 */ /* 0x000ea20000002100 */
[----:B------:R-:W-:Y:S01]  /*29170*/  BSSY B0, `(.L_x_1081) ;  /* 0x000000a000007945 */ /* 0x000fe20003800000 */
[----:B------:R-:W-:Y:S01]  /*29180*/  IMAD.MOV.U32 R12, RZ, RZ, RZ ;  /* 0x000000ffff0c7224 */ /* 0x000fe200078e00ff */
[----:B------:R-:W-:Y:S01]  /*29190*/  MOV R15, 0xffffffff ;  /* 0xffffffff000f7802 */ /* 0x000fe20000000f00 */
[----:B------:R-:W-:Y:S01]  /*291a0*/  IMAD.MOV.U32 R11, RZ, RZ, 0x1f ;  /* 0x0000001fff0b7424 */ /* 0x000fe200078e00ff */
[----:B--2---:R-:W-:-:S04]  /*291b0*/  SHF.R.U32.HI R2, RZ, 0x5, R2 ;  /* 0x00000005ff027819 */ /* 0x004fc80000011602 */
[----:B------:R-:W-:-:S04]  /*291c0*/  LOP3.LUT R2, R2, 0x3, RZ, 0xc0, !PT ;  /* 0x0000000302027812 */ /* 0x000fc800078ec0ff */
[----:B------:R-:W-:-:S07]  /*291d0*/  MOV R13, R2 ;  /* 0x00000002000d7202 */ /* 0x000fce0000000f00 */
[----:B01--45:R-:W-:Y:S05]  /*291e0*/  WARPSYNC.COLLECTIVE R15, `(.L_x_1082) ;  /* 0x000000000f087348 */ /* 0x033fea0003c00000 */
[----:B------:R2:W3:Y:S02]  /*291f0*/  SHFL.IDX P6, R14, R13, R12, R11 ;  /* 0x0000000c0d0e7389 */ /* 0x0004e400000c000b */
[----:B012345:R-:W-:Y:S01]  /*29200*/  ENDCOLLECTIVE ;  /* 0x000000000000791b */ /* 0x03ffe20003800000 */
.L_x_1082:
[----:B------:R-:W-:Y:S05]  /*29210*/  BSYNC B0 ;  /* 0x0000000000007941 */ /* 0x000fea0003800000 */
.L_x_1081:
[----:B------:R-:W-:Y:S05]  /*29220*/  BRA `(.L_x_1083) ;  /* 0xffffffd800187947 */ /* 0x000fea000383ffff */
.L_x_989:
[----:B------:R-:W-:Y:S01]  /*29230*/  BSSY B0, `(.L_x_1084) ;  /* 0x0000006000007945 */ /* 0x000fe20003800000 */
[----:B------:R-:W-:-:S07]  /*29240*/  IMAD.MOV.U32 R15, RZ, RZ, -0x1 ;  /* 0xffffffffff0f7424 */ /* 0x000fce00078e00ff */
[----:B012-45:R-:W-:Y:S05]  /*29250*/  WARPSYNC.COLLECTIVE R15, `(.L_x_1085) ;  /* 0x000000000f0c7348 */ /* 0x037fea0003c00000 */
[----:B------:R-:W-:Y:S02]  /*29260*/  ELECT P6, UR62, PT ;  /* 0x00000000003e782f */ /* 0x000fe400038c0000 */
[----:B------:R-:W-:Y:S01]  /*29270*/  MOV R14, UR62 ;  /* 0x0000003e000e7c02 */ /* 0x000fe20008000f00 */
[----:B012-45:R-:W-:Y:S10]  /*29280*/  ENDCOLLECTIVE ;  /* 0x000000000000791b */ /* 0x037ff40003800000 */
.L_x_1085:
[----:B------:R-:W-:Y:S05]  /*29290*/  BSYNC B0 ;  /* 0x0000000000007941 */ /* 0x000fea0003800000 */
.L_x_1084:
[----:B------:R-:W-:Y:S05]  /*292a0*/  BRA `(.L_x_1086) ;  /* 0xffffffd8000c7947 */ /* 0x000fea000383ffff */
.L_x_991:
[----:B0-----:R0:W2:Y:S02]  /*292b0*/  SYNCS.PHASECHK.TRANS64.TRYWAIT P0, [R6+URZ], R5 ;  /* 0x00000005060075a7 */ /* 0x0010a4000800017f */
[----:B--2---:R-:W-:Y:S05]  /*292c0*/  @!P0 NANOSLEEP.SYNCS 0x989680 ;  /* 0x009896800000895d */ /* 0x004fea0003900000 */
[----:B------:R-:W2:Y:S02]  /*292d0*/  @!P0 SYNCS.PHASECHK.TRANS64 P0, [R6+URZ], R5 ;  /* 0x00000005060085a7 */ /* 0x000ea4000800007f */
[----:B--2---:R-:W-:Y:S05]  /*292e0*/  @!P0 BRA `(.L_x_991) ;  /* 0xfffffffc00f08947 */ /* 0x004fea000383ffff */
[----:B------:R-:W-:Y:S05]  /*292f0*/  BRA `(.L_x_1087) ;  /* 0xffffffd800507947 */ /* 0x000fea000383ffff */
.L_x_992:
[----:B--2---:R2:W3:Y:S02]  /*29300*/  SYNCS.PHASECHK.TRANS64.TRYWAIT P0, [R7+URZ], R2 ;  /* 0x00000002070075a7 */ /* 0x0044e4000800017f */
[----:B---3--:R-:W-:Y:S05]  /*29310*/  @!P0 NANOSLEEP.SYNCS 0x989680 ;  /* 0x009896800000895d */ /* 0x008fea0003900000 */
[----:B------:R-:W3:Y:S02]  /*29320*/  @!P0 SYNCS.PHASECHK.TRANS64 P0, [R7+URZ], R2 ;  /* 0x00000002070085a7 */ /* 0x000ee4000800007f */
[----:B---3--:R-:W-:Y:S05]  /*29330*/  @!P0 BRA `(.L_x_992) ;  /* 0xfffffffc00f08947 */ /* 0x008fea000383ffff */
[----:B------:R-:W-:Y:S05]  /*29340*/  BRA `(.L_x_1088) ;  /* 0xffffffd800447947 */ /* 0x000fea000383ffff */
.L_x_994:
[----:B---3--:R3:W4:Y:S02]  /*29350*/  SYNCS.PHASECHK.TRANS64.TRYWAIT P0, [R4+URZ], R5 ;  /* 0x00000005040075a7 */ /* 0x008724000800017f */
[----:B----4-:R-:W-:Y:S05]  /*29360*/  @!P0 NANOSLEEP.SYNCS 0x989680 ;  /* 0x009896800000895d */ /* 0x010fea0003900000 */
[----:B------:R-:W4:Y:S02]  /*29370*/  @!P0 SYNCS.PHASECHK.TRANS64 P0, [R4+URZ], R5 ;  /* 0x00000005040085a7 */ /* 0x000f24000800007f */
[----:B----4-:R-:W-:Y:S05]  /*29380*/  @!P0 BRA `(.L_x_994) ;  /* 0xfffffffc00f08947 */ /* 0x010fea000383ffff */
[----:B------:R-:W-:Y:S05]  /*29390*/  BRA `(.L_x_1089) ;  /* 0xffffffd8004c7947 */ /* 0x000fea000383ffff */
.L_x_1090:
        /* <DEDUP_REMOVED lines=14> */
.L_x_3243:


//--------------------- .text._ZN7cutlass13device_kernelIN5flash11enable_sm90INS1_16FlashAttnFwdSm90INS1_25CollectiveMainloopFwdSm90ILi2EN4cute5tupleIJNS5_1CILi1EEES8_S8_EEENS6_IJNS7_ILi128EEENS7_ILi96EEENS7_ILi192EEEEEELi192ENS_6half_tEfNS_4arch4Sm90ELb0ELb1ELb1ELb0ELb0ELb0ELb0ELb1ELb1ELb1ELb0ELb0EEENS1_21CollectiveEpilogueFwdINS6_IJSA_SC_SB_EEES9_SE_SG_Li256ELb0ELb1ELb0ELb0EEENS1_30DynamicPersistentTileSchedulerILi256ELi128ELb0ELb1ELb1EEEEEEEEEvNT_6ParamsE --------------------------
	.section	.text._ZN7cutlass13device_kernelIN5flash11enable_sm90INS1_16FlashAttnFwdSm90INS1_25CollectiveMainloopFwdSm90ILi2EN4cute5tupleIJNS5_1CILi1EEES8_S8_EEENS6_IJNS7_ILi128EEENS7_ILi96EEENS7_ILi192EEEEEELi192ENS_6half_tEfNS_4arch4Sm90ELb0ELb1ELb1ELb0ELb0ELb0ELb0ELb1ELb1ELb1ELb0ELb0EEENS1_21CollectiveEpilogueFwdINS6_IJSA_SC_SB_EEES9_SE_SG_Li256ELb0ELb1ELb0ELb0EEENS1_30DynamicPersistentTileSchedulerILi256ELi128ELb0ELb1ELb1EEEEEEEEEvNT_6ParamsE,"ax",@progbits
	.align	128
.text._ZN7cutlass13device_kernelIN5flash11enable_sm90INS1_16FlashAttnFwdSm90INS1_25CollectiveMainloopFwdSm90ILi2EN4cute5tupleIJNS5_1CILi1EEES8_S8_EEENS6_IJNS7_ILi128EEENS7_ILi96EEENS7_ILi192EEEEEELi192ENS_6half_tEfNS_4arch4Sm90ELb0ELb1ELb1ELb0ELb0ELb0ELb0ELb1ELb1ELb1ELb0ELb0EEENS1_21CollectiveEpilogueFwdINS6_IJSA_SC_SB_EEES9_SE_SG_Li256ELb0ELb1ELb0ELb0EEENS1_30DynamicPersistentTileSchedulerILi256ELi128ELb0ELb1ELb1EEEEEEEEEvNT_6ParamsE:
        .type           _ZN7cutlass13device_kernelIN5flash11enable_sm90INS1_16FlashAttnFwdSm90INS1_25CollectiveMainloopFwdSm90ILi2EN4cute5tupleIJNS5_1CILi1EEES8_S8_EEENS6_IJNS7_ILi128EEENS7_ILi96EEENS7_ILi192EEEEEELi192ENS_6half_tEfNS_4arch4Sm90ELb0ELb1ELb1ELb0ELb0ELb0ELb0ELb1ELb1ELb1ELb0ELb0EEENS1_21CollectiveEpilogueFwdINS6_IJSA_SC_SB_EEES9_SE_SG_Li256ELb0ELb1ELb0ELb0EEENS1_30DynamicPersistentTileSchedulerILi256ELi128ELb0ELb1ELb1EEEEEEEEEvNT_6ParamsE,@function
        .size           _ZN7cutlass13device_kernelIN5flash11enable_sm90INS1_16FlashAttnFwdSm90INS1_25CollectiveMainloopFwdSm90ILi2EN4cute5tupleIJNS5_1CILi1EEES8_S8_EEENS6_IJNS7_ILi128EEENS7_ILi96EEENS7_ILi192EEEEEELi192ENS_6half_tEfNS_4arch4Sm90ELb0ELb1ELb1ELb0ELb0ELb0ELb0ELb1ELb1ELb1ELb0ELb0EEENS1_21CollectiveEpilogueFwdINS6_IJSA_SC_SB_EEES9_SE_SG_Li256ELb0ELb1ELb0ELb0EEENS1_30DynamicPersistentTileSchedulerILi256ELi128ELb0ELb1ELb1EEEEEEEEEvNT_6ParamsE,(.L_x_3244 - _ZN7cutlass13device_kernelIN5flash11enable_sm90INS1_16FlashAttnFwdSm90INS1_25CollectiveMainloopFwdSm90ILi2EN4cute5tupleIJNS5_1CILi1EEES8_S8_EEENS6_IJNS7_ILi128EEENS7_ILi96EEENS7_ILi192EEEEEELi192ENS_6half_tEfNS_4arch4Sm90ELb0ELb1ELb1ELb0ELb0ELb0ELb0ELb1ELb1ELb1ELb0ELb0EEENS1_21CollectiveEpilogueFwdINS6_IJSA_SC_SB_EEES9_SE_SG_Li256ELb0ELb1ELb0ELb0EEENS1_30DynamicPersistentTileSchedulerILi256ELi128ELb0ELb1ELb1EEEEEEEEEvNT_6ParamsE)
        .other          _ZN7cutlass13device_kernelIN5flash11enable_sm90INS1_16FlashAttnFwdSm90INS1_25CollectiveMainloopFwdSm90ILi2EN4cute5tupleIJNS5_1CILi1EEES8_S8_EEENS6_IJNS7_ILi128EEENS7_ILi96EEENS7_ILi192EEEEEELi192ENS_6half_tEfNS_4arch4Sm90ELb0ELb1ELb1ELb0ELb0ELb0ELb0ELb1ELb1ELb1ELb0ELb0EEENS1_21CollectiveEpilogueFwdINS6_IJSA_SC_SB_EEES9_SE_SG_Li256ELb0ELb1ELb0ELb0EEENS1_30DynamicPersistentTileSchedulerILi256ELi128ELb0ELb1ELb1EEEEEEEEEvNT_6ParamsE,@"STO_CUDA_ENTRY STV_DEFAULT"
_ZN7cutlass13device_kernelIN5flash11enable_sm90INS1_16FlashAttnFwdSm90INS1_25CollectiveMainloopFwdSm90ILi2EN4cute5tupleIJNS5_1CILi1EEES8_S8_EEENS6_IJNS7_ILi128EEENS7_ILi96EEENS7_ILi192EEEEEELi192ENS_6half_tEfNS_4arch4Sm90ELb0ELb1ELb1ELb0ELb0ELb0ELb0ELb1ELb1ELb1ELb0ELb0EEENS1_21CollectiveEpilogueFwdINS6_IJSA_SC_SB_EEES9_SE_SG_Li256ELb0ELb1ELb0ELb0EEENS1_30DynamicPersistentTileSchedulerILi256ELi128ELb0ELb1ELb1EEEEEEEEEvNT_6ParamsE:
        /* <DEDUP_REMOVED lines=18> */
.L_x_1092:
[----:B------:R-:W-:Y:S05]  /*0120*/  BSYNC B0 ;  /* 0x0000000000007941 */ /* 0x000fea0003800000 */
.L_x_1091:
        /* <DEDUP_REMOVED lines=41> */
.L_x_1093:
        /* <DEDUP_REMOVED lines=22> */
.L_x_1094:
        /* <DEDUP_REMOVED lines=18> */
.L_x_1095:
        /* <DEDUP_REMOVED lines=22> */
.L_x_1096:
        /* <DEDUP_REMOVED lines=22> */
.L_x_1097:
[----:B0-----:R-:W-:Y:S01]  /*0900*/  UMOV UR4, 0x1 ;  /* 0x0000000100047882 */ /* 0x001fe20000000000 */
[----:B------:R-:W-:Y:S01]  /*0910*/  PLOP3.LUT P0, PT, PT, PT, UP0, 0x80, 0x0 ;  /* 0x000000000000781c */ /* 0x000fe20003f0f008 */
[----:B------:R-:W-:Y:S01]  /*0920*/  USEL UR4, UR4, 0x2, !UP0 ;  /* 0x0000000204047887 */ /* 0x000fe2000c000000 */
[----:B------:R-:W-:-:S05]  /*0930*/  NOP ;  /* 0x0000000000007918 */ /* 0x000fca0000000000 */
[----:B------:R-:W-:-:S05]  /*0940*/  IMAD.U32 R2, RZ, RZ, UR4 ;  /* 0x00000004ff027e24 */ /* 0x000fca000f8e00ff */
[----:B------:R0:W-:Y:S01]  /*0950*/  STL [R1+0x1c], R2 ;  /* 0x00001c0201007387 */ /* 0x0001e20000100800 */
[----:B-12-4-:R-:W-:Y:S06]  /*0960*/  BAR.SYNC.DEFER_BLOCKING 0x0 ;  /* 0x0000000000007b1d */ /* 0x016fec0000010000 */
[----:B------:R-:W-:Y:S05]  /*0970*/  @!P0 BRA `(.L_x_1098) ;  /* 0x0000010c006c8947 */ /* 0x000fea0003800000 */
.L_x_1099:
[----:B------:R-:W-:-:S08]  /*0980*/  NOP ;  /* 0x0000000000007918 */ /* 0x000fd00000000000 */
[----:B------:R-:W1:Y:S02]  /*0990*/  USETMAXREG.TRY_ALLOC.CTAPOOL UP0, 0xf0 ;  /* 0x000000f0000079c8 */ /* 0x000e640008000600 */
[----:B-1----:R-:W-:-:S13]  /*09a0*/  PLOP3.LUT P0, PT, PT, PT, UP0, 0x80, 0x0 ;  /* 0x000000000000781c */ /* 0x002fda0003f0f008 */
[----:B------:R-:W-:Y:S05]  /*09b0*/  @!P0 BRA `(.L_x_1099) ;  /* 0xfffffffc00f08947 */ /* 0x000fea000383ffff */
[----:B------:R-:W1:Y:S08]  /*09c0*/  S2UR UR4, SR_CTAID.X ;  /* 0x00000000000479c3 */ /* 0x000e700000002500 */
[----:B------:R-:W-:Y:S08]  /*09d0*/  BAR.ARV 0x4, 0x180 ;  /* 0x0106000000007b1d */ /* 0x000ff00000002000 */
[----:B------:R-:W1:Y:S08]  /*09e0*/  LDC R0, c[0x0][0xc38] ;  /* 0x00030e00ff007b82 */ /* 0x000e700000000800 */
[----:B------:R-:W-:Y:S06]  /*09f0*/  BAR.ARV 0x8, 0x180 ;  /* 0x0206000000007b1d */ /* 0x000fec0000002000 */
[----:B-1----:R-:W-:-:S13]  /*0a00*/  ISETP.LE.AND P0, PT, R0, UR4, PT ;  /* 0x0000000400007c0c */ /* 0x002fda000bf03270 */
[----:B------:R-:W-:Y:S05]  /*0a10*/  @P0 EXIT ;  /* 0x000000000000094d */ /* 0x000fea0003800000 */
[----:B------:R-:W2:Y:S01]  /*0a20*/  LDL R3, [R1+0x1c] ;  /* 0x00001c0001037983 */ /* 0x000ea20000100800 */
[----:B------:R-:W-:Y:S01]  /*0a30*/  UMOV UR36, URZ ;  /* 0x0000003f00247c82 */ /* 0x000fe20008000000 */
[----:B------:R-:W-:Y:S01]  /*0a40*/  UMOV UR37, URZ ;  /* 0x0000003f00257c82 */ /* 0x000fe20008000000 */
[----:B0-----:R-:W0:Y:S02]  /*0a50*/  S2R R2, SR_TID.X ;  /* 0x0000000000027919 */ /* 0x001e240000002100 */
[----:B0-----:R-:W-:Y:S01]  /*0a60*/  VIADD R206, R2, 0xffffff80 ;  /* 0xffffff8002ce7836 */ /* 0x001fe20000000000 */
[----:B--2---:R-:W-:-:S04]  /*0a70*/  R2UR UR5, R3 ;  /* 0x00000000030572ca */ /* 0x004fc800000e0000 */
[----:B------:R-:W-:-:S04]  /*0a80*/  SHF.R.S32.HI R3, RZ, 0x1f, R206 ;  /* 0x0000001fff037819 */ /* 0x000fc800000114ce */
[CC--:B------:R-:W-:Y:S02]  /*0a90*/  LEA.HI R0, R3.reuse, R206.reuse, RZ, 0x7 ;  /* 0x000000ce03007211 */ /* 0x0c0fe400078f38ff */
[CC--:B------:R-:W-:Y:S02]  /*0aa0*/  LEA.HI R2, R3.reuse, R206.reuse, RZ, 0x4 ;  /* 0x000000ce03027211 */ /* 0x0c0fe400078f20ff */
[----:B------:R-:W-:Y:S02]  /*0ab0*/  LOP3.LUT R5, R0, 0xffffff80, RZ, 0xc0, !PT ;  /* 0xffffff8000057812 */ /* 0x000fe400078ec0ff */
[----:B------:R-:W-:Y:S01]  /*0ac0*/  SHF.R.S32.HI R7, RZ, 0x4, R2 ;  /* 0x00000004ff077819 */ /* 0x000fe20000011402 */
[----:B------:R-:W-:Y:S01]  /*0ad0*/  ULOP3.LUT UR6, UR5, 0x1, URZ, 0xfc, !UPT ;  /* 0x0000000105067892 */ /* 0x000fe2000f8efc3f */
[----:B------:R-:W-:Y:S01]  /*0ae0*/  LEA.HI R4, R3, R206, RZ, 0x5 ;  /* 0x000000ce03047211 */ /* 0x000fe200078f28ff */
[----:B------:R-:W-:Y:S01]  /*0af0*/  IMAD.IADD R198, R206, 0x1, -R5 ;  /* 0x00000001cec67824 */ /* 0x000fe200078e0a05 */
[C---:B------:R-:W-:Y:S01]  /*0b00*/  LOP3.LUT R5, R2.reuse, 0x3fffff0, RZ, 0xc0, !PT ;  /* 0x03fffff002057812 */ /* 0x040fe200078ec0ff */
[----:B------:R-:W-:Y:S01]  /*0b10*/  UMOV UR5, URZ ;  /* 0x0000003f00057c82 */ /* 0x000fe20008000000 */
[----:B------:R-:W-:Y:S01]  /*0b20*/  LEA.HI R2, R2, R7, RZ, 0x1 ;  /* 0x0000000702027211 */ /* 0x000fe200078f08ff */
[----:B------:R-:W-:Y:S01]  /*0b30*/  IMAD.SHL.U32 R4, R4, 0x20, RZ ;  /* 0x0000002004047824 */ /* 0x000fe200078e00ff */
[----:B------:R-:W-:Y:S01]  /*0b40*/  SHF.R.S32.HI R9, RZ, 0x1f, R198 ;  /* 0x0000001fff097819 */ /* 0x000fe200000114c6 */
[----:B------:R-:W-:Y:S01]  /*0b50*/  IMAD.IADD R5, R206, 0x1, -R5 ;  /* 0x00000001ce057824 */ /* 0x000fe200078e0a05 */
[----:B------:R-:W-:Y:S01]  /*0b60*/  LOP3.LUT R2, R2, 0x1ffffffe, RZ, 0xc0, !PT ;  /* 0x1ffffffe02027812 */ /* 0x000fe200078ec0ff */
[----:B------:R-:W-:Y:S01]  /*0b70*/  IMAD.U32 R202, RZ, RZ, UR6 ;  /* 0x00000006ffca7e24 */ /* 0x000fe2000f8e00ff */
[----:B------:R-:W-:Y:S01]  /*0b80*/  LEA.HI R6, R9, R198, RZ, 0x2 ;  /* 0x000000c609067211 */ /* 0x000fe200078f10ff */
[----:B------:R-:W-:Y:S01]  /*0b90*/  IMAD.U32 R197, RZ, RZ, UR5 ;  /* 0x00000005ffc57e24 */ /* 0x000fe2000f8e00ff */
[----:B------:R-:W-:Y:S01]  /*0ba0*/  LEA.HI R10, R3, R206, RZ, 0x2 ;  /* 0x000000ce030a7211 */ /* 0x000fe200078f10ff */
[----:B------:R-:W-:Y:S01]  /*0bb0*/  IMAD.IADD R2, R7, 0x1, -R2 ;  /* 0x0000000107027824 */ /* 0x000fe200078e0a02 */
[----:B------:R-:W-:-:S02]  /*0bc0*/  SHF.R.S32.HI R8, RZ, 0x2, R6 ;  /* 0x00000002ff087819 */ /* 0x000fc40000011406 */
[----:B------:R-:W-:Y:S02]  /*0bd0*/  SHF.R.S32.HI R11, RZ, 0x1f, R6 ;  /* 0x0000001fff0b7819 */ /* 0x000fe40000011406 */
[----:B------:R-:W-:Y:S02]  /*0be0*/  LOP3.LUT R7, R10, 0xfffffffc, RZ, 0xc0, !PT ;  /* 0xfffffffc0a077812 */ /* 0x000fe400078ec0ff */
[----:B------:R-:W-:Y:S02]  /*0bf0*/  LEA.HI R3, R3, R206, RZ, 0x3 ;  /* 0x000000ce03037211 */ /* 0x000fe400078f18ff */
[----:B------:R-:W-:Y:S01]  /*0c00*/  LEA.HI R11, R11, R8, RZ, 0x3 ;  /* 0x000000080b0b7211 */ /* 0x000fe200078f18ff */
[----:B------:R-:W-:Y:S01]  /*0c10*/  IMAD.IADD R7, R206, 0x1, -R7 ;  /* 0x00000001ce077824 */ /* 0x000fe200078e0a07 */
[----:B------:R-:W-:Y:S02]  /*0c20*/  SHF.R.S32.HI R199, RZ, 0x7, R0 ;  /* 0x00000007ffc77819 */ /* 0x000fe40000011400 */
[----:B------:R-:W-:-:S02]  /*0c30*/  LOP3.LUT R4, R4, 0xfffffc00, RZ, 0xc0, !PT ;  /* 0xfffffc0004047812 */ /* 0x000fc400078ec0ff */
[----:B------:R-:W-:Y:S02]  /*0c40*/  LOP3.LUT R193, R3, 0xfffffff8, RZ, 0xc0, !PT ;  /* 0xfffffff803c17812 */ /* 0x000fe400078ec0ff */
[----:B------:R-:W-:Y:S01]  /*0c50*/  LOP3.LUT R11, R11, 0xfffffff8, RZ, 0xc0, !PT ;  /* 0xfffffff80b0b7812 */ /* 0x000fe200078ec0ff */
[----:B------:R-:W-:Y:S01]  /*0c60*/  IMAD R5, R5, 0x40, R4 ;  /* 0x0000004005057824 */ /* 0x000fe200078e0204 */
[----:B------:R-:W-:Y:S01]  /*0c70*/  LEA.HI R9, R9, R198, RZ, 0x5 ;  /* 0x000000c609097211 */ /* 0x000fe200078f28ff */
[----:B------:R-:W-:Y:S01]  /*0c80*/  IMAD.IADD R193, R206, 0x1, -R193 ;  /* 0x00000001cec17824 */ /* 0x000fe200078e0ac1 */
[----:B------:R-:W-:Y:S01]  /*0c90*/  LEA.HI R0, R0, R199, RZ, 0x1 ;  /* 0x000000c700007211 */ /* 0x000fe200078f08ff */
[----:B------:R-:W-:Y:S01]  /*0ca0*/  IMAD.IADD R8, R8, 0x1, -R11 ;  /* 0x0000000108087824 */ /* 0x000fe200078e0a0b */
[----:B------:R-:W-:Y:S01]  /*0cb0*/  SHF.R.S32.HI R9, RZ, 0x5, R9 ;  /* 0x00000005ff097819 */ /* 0x000fe20000011409 */
[----:B------:R-:W-:Y:S01]  /*0cc0*/  IMAD.SHL.U32 R19, R193, 0x8, RZ ;  /* 0x00000008c1137824 */ /* 0x000fe200078e00ff */
[----:B------:R-:W-:Y:S01]  /*0cd0*/  LEA.HI R4, R7, R7, RZ, 0x1 ;  /* 0x0000000707047211 */ /* 0x000fe200078f08ff */
[----:B------:R-:W-:Y:S01]  /*0ce0*/  IMAD R201, R2, 0x8, R5 ;  /* 0x0000000802c97824 */ /* 0x000fe200078e0205 */
[----:B------:R-:W-:Y:S01]  /*0cf0*/  LOP3.LUT R0, R0, 0x3fffffe, RZ, 0xc0, !PT ;  /* 0x03fffffe00007812 */ /* 0x000fe200078ec0ff */
[----:B------:R-:W-:Y:S01]  /*0d00*/  IMAD R9, R9, 0x10, R8 ;  /* 0x0000001009097824 */ /* 0x000fe200078e0208 */
[----:B------:R-:W-:Y:S01]  /*0d10*/  LOP3.LUT R4, R4, 0x1ffffffe, RZ, 0xc0, !PT ;  /* 0x1ffffffe04047812 */ /* 0x000fe200078ec0ff */
[----:B------:R-:W-:Y:S01]  /*0d20*/  VIADD R23, R19, 0x40 ;  /* 0x0000004013177836 */ /* 0x000fe20000000000 */
[----:B------:R-:W-:Y:S01]  /*0d30*/  LOP3.LUT R17, R6, 0x7ffffffc, RZ, 0xc0, !PT ;  /* 0x7ffffffc06117812 */ /* 0x000fe200078ec0ff */
[----:B------:R-:W-:Y:S01]  /*0d40*/  IMAD.IADD R0, R199, 0x1, -R0 ;  /* 0x00000001c7007824 */ /* 0x000fe200078e0a00 */
[----:B------:R-:W-:Y:S01]  /*0d50*/  SHF.R.S32.HI R196, RZ, 0x3, R3 ;  /* 0x00000003ffc47819 */ /* 0x000fe20000011403 */
[----:B------:R-:W-:Y:S01]  /*0d60*/  VIADD R192, R19, 0x80 ;  /* 0x0000008013c07836 */ /* 0x000fe20000000000 */
[----:B------:R-:W-:Y:S01]  /*0d70*/  SHF.R.S32.HI R205, RZ, 0x1f, R19 ;  /* 0x0000001fffcd7819 */ /* 0x000fe20000011413 */
[----:B------:R-:W-:Y:S01]  /*0d80*/  IMAD.IADD R7, R7, 0x1, -R4 ;  /* 0x0000000107077824 */ /* 0x000fe200078e0a04 */
[----:B------:R-:W-:Y:S01]  /*0d90*/  SHF.R.S32.HI R204, RZ, 0x1f, R23 ;  /* 0x0000001fffcc7819 */ /* 0x000fe20000011417 */
[----:B------:R-:W-:Y:S01]  /*0da0*/  IMAD R200, R0, 0x40, R9 ;  /* 0x0000004000c87824 */ /* 0x000fe200078e0209 */
[----:B------:R-:W-:Y:S01]  /*0db0*/  SHF.R.S32.HI R203, RZ, 0x1f, R192 ;  /* 0x0000001fffcb7819 */ /* 0x000fe200000114c0 */
[----:B------:R-:W-:-:S02]  /*0dc0*/  IMAD.IADD R17, R198, 0x1, -R17 ;  /* 0x00000001c6117824 */ /* 0x000fc400078e0a11 */
[----:B------:R-:W-:-:S07]  /*0dd0*/  IMAD R18, R7, 0x8, R200 ;  /* 0x0000000807127824 */ /* 0x000fce00078e02c8 */
.L_x_1196:
[----:B------:R-:W-:Y:S01]  /*0de0*/  ULDC UR5, c[0x0][0xc60] ;  /* 0x0003180000057ab9 */ /* 0x000fe20000000800 */
[----:B------:R-:W-:Y:S01]  /*0df0*/  UMOV UR8, UR4 ;  /* 0x0000000400087c82 */ /* 0x000fe20008000000 */
[----:B------:R-:W-:-:S11]  /*0e00*/  UISETP.NE.AND UP0, UPT, UR5, 0x1, UPT ;  /* 0x000000010500788c */ /* 0x000fd6000bf05270 */
[----:B------:R-:W-:Y:S01]  /*0e10*/  @UP0 ULDC UR6, c[0x0][0xc64] ;  /* 0x0003190000060ab9 */ /* 0x000fe20000000800 */
[----:B------:R-:W-:Y:S01]  /*0e20*/  @UP0 ULDC UR9, c[0x0][0xc68] ;  /* 0x00031a0000090ab9 */ /* 0x000fe20000000800 */
[----:B------:R-:W-:-:S04]  /*0e30*/  UIMAD.WIDE.U32 UR6, UR4, UR6, URZ ;  /* 0x00000006040672a5 */ /* 0x000fc8000f8e003f */
[----:B------:R-:W-:-:S03]  /*0e40*/  @UP0 USHF.R.U32.HI UR8, URZ, UR9, UR7 ;  /* 0x000000093f080299 */ /* 0x000fc60008011607 */
[----:B------:R-:W-:Y:S02]  /*0e50*/  ULDC UR6, c[0x0][0xc78] ;  /* 0x00031e0000067ab9 */ /* 0x000fe40000000800 */
[----:B------:R-:W-:Y:S02]  /*0e60*/  UISETP.GE.AND UP0, UPT, UR8, UR6, UPT ;  /* 0x000000060800728c */ /* 0x000fe4000bf06270 */
[----:B------:R-:W-:-:S04]  /*0e70*/  UIADD3 UR6, -UR8, URZ, URZ ;  /* 0x0000003f08067290 */ /* 0x000fc8000fffe13f */
[----:B------:R-:W-:Y:S01]  /*0e80*/  PLOP3.LUT P0, PT, PT, PT, UP0, 0x80, 0x0 ;  /* 0x000000000000781c */ /* 0x000fe20003f0f008 */
[----:B------:R-:W-:-:S12]  /*0e90*/  UIMAD UR9, UR5, UR6, UR4 ;  /* 0x00000006050972a4 */ /* 0x000fd8000f8e0204 */
[----:B01234-:R-:W-:Y:S05]  /*0ea0*/  @!P0 BRA `(.L_x_1100) ;  /* 0x0000000000208947 */ /* 0x01ffea0003800000 */
[----:B------:R-:W-:Y:S01]  /*0eb0*/  ULDC UR7, c[0x0][0xc6c] ;  /* 0x00031b0000077ab9 */ /* 0x000fe20000000800 */
[----:B------:R-:W-:Y:S01]  /*0ec0*/  UMOV UR6, UR9 ;  /* 0x0000000900067c82 */ /* 0x000fe20008000000 */
[----:B------:R-:W-:-:S11]  /*0ed0*/  UISETP.NE.AND UP0, UPT, UR7, 0x1, UPT ;  /* 0x000000010700788c */ /* 0x000fd6000bf05270 */
[----:B------:R-:W-:Y:S02]  /*0ee0*/  @UP0 ULDC.64 UR10, c[0x0][0xc70] ;  /* 0x00031c00000a0ab9 */ /* 0x000fe40000000a00 */
[----:B------:R-:W-:-:S04]  /*0ef0*/  UIMAD.WIDE.U32 UR4, UR9, UR10, URZ ;  /* 0x0000000a090472a5 */ /* 0x000fc8000f8e003f */
[----:B------:R-:W-:-:S04]  /*0f00*/  @UP0 USHF.R.U32.HI UR6, URZ, UR11, UR5 ;  /* 0x0000000b3f060299 */ /* 0x000fc80008011605 */
[----:B------:R-:W-:Y:S01]  /*0f10*/  UIMAD UR4, UR6, UR7, URZ ;  /* 0x00000007060472a4 */ /* 0x000fe2000f8e023f */
[----:B------:R-:W-:Y:S11]  /*0f20*/  BRA `(.L_x_1101) ;  /* 0x00000000001c7947 */ /* 0x000ff60003800000 */
.L_x_1100:
[----:B------:R-:W-:Y:S01]  /*0f30*/  ULDC UR7, c[0x0][0xc54] ;  /* 0x0003150000077ab9 */ /* 0x000fe20000000800 */
[----:B------:R-:W-:Y:S01]  /*0f40*/  UMOV UR6, UR9 ;  /* 0x0000000900067c82 */ /* 0x000fe20008000000 */
[----:B------:R-:W-:-:S11]  /*0f50*/  UISETP.NE.AND UP0, UPT, UR7, 0x1, UPT ;  /* 0x000000010700788c */ /* 0x000fd6000bf05270 */
[----:B------:R-:W-:Y:S02]  /*0f60*/  @UP0 ULDC.64 UR10, c[0x0][0xc58] ;  /* 0x00031600000a0ab9 */ /* 0x000fe40000000a00 */
[----:B------:R-:W-:-:S04]  /*0f70*/  UIMAD.WIDE.U32 UR4, UR9, UR10, URZ ;  /* 0x0000000a090472a5 */ /* 0x000fc8000f8e003f */
[----:B------:R-:W-:-:S04]  /*0f80*/  @UP0 USHF.R.U32.HI UR6, URZ, UR11, UR5 ;  /* 0x0000000b3f060299 */ /* 0x000fc80008011605 */
[----:B------:R-:W-:-:S12]  /*0f90*/  UIMAD UR4, UR6, UR7, URZ ;  /* 0x00000007060472a4 */ /* 0x000fd8000f8e023f */
.L_x_1101:
[----:B------:R-:W0:Y:S01]  /*0fa0*/  LDC R0, c[0x0][0x448] ;  /* 0x00011200ff007b82 */ /* 0x000e220000000800 */
[----:B------:R-:W-:Y:S01]  /*0fb0*/  ULDC UR7, c[0x0][0xc48] ;  /* 0x0003120000077ab9 */ /* 0x000fe20000000800 */
[----:B------:R-:W-:Y:S02]  /*0fc0*/  ULOP3.LUT UR6, URZ, UR6, URZ, 0x33, !UPT ;  /* 0x000000063f067292 */ /* 0x000fe4000f8e333f */
[----:B------:R-:W-:Y:S02]  /*0fd0*/  UISETP.NE.AND UP0, UPT, UR7, 0x1, UPT ;  /* 0x000000010700788c */ /* 0x000fe4000bf05270 */
[----:B------:R-:W-:Y:S02]  /*0fe0*/  UIADD3 UR4, UR9, -UR4, URZ ;  /* 0x8000000409047290 */ /* 0x000fe4000fffe03f */
[----:B------:R-:W1:Y:S01]  /*0ff0*/  LDC.64 R8, c[0x0][0x9e0] ;  /* 0x00027800ff087b82 */ /* 0x000e620000000a00 */
[----:B------:R-:W-:Y:S01]  /*1000*/  ULDC UR5, c[0x0][0xc3c] ;  /* 0x00030f0000057ab9 */ /* 0x000fe20000000800 */
[----:B------:R-:W-:Y:S01]  /*1010*/  ULDC UR9, c[0x0][0xc54] ;  /* 0x0003150000097ab9 */ /* 0x000fe20000000800 */
[----:B------:R-:W-:-:S02]  /*1020*/  UIADD3 UR6, UR6, UR5, URZ ;  /* 0x0000000506067290 */ /* 0x000fc4000fffe03f */
[----:B------:R-:W-:Y:S02]  /*1030*/  UIMAD UR8, UR8, UR9, UR4 ;  /* 0x00000009080872a4 */ /* 0x000fe4000f8e0204 */
[----:B------:R-:W-:Y:S01]  /*1040*/  USHF.L.U32 UR60, UR6, 0x7, URZ ;  /* 0x00000007063c7899 */ /* 0x000fe2000800063f */
[----:B------:R-:W2:Y:S01]  /*1050*/  LDC R74, c[0x0][0x288] ;  /* 0x0000a200ff4a7b82 */ /* 0x000ea20000000800 */
[----:B------:R-:W-:Y:S01]  /*1060*/  ULDC.64 UR10, c[0x0][0x418] ;  /* 0x00010600000a7ab9 */ /* 0x000fe20000000a00 */
[----:B------:R-:W-:Y:S01]  /*1070*/  @UP0 ULDC UR4, c[0x0][0xc4c] ;  /* 0x0003130000040ab9 */ /* 0x000fe20000000800 */
[----:B------:R-:W-:Y:S01]  /*1080*/  ISETP.NE.U32.AND P0, PT, RZ, UR10, PT ;  /* 0x0000000aff007c0c */ /* 0x000fe2000bf05070 */
[----:B------:R-:W-:Y:S02]  /*1090*/  UIMAD.WIDE.U32 UR4, UR8, UR4, URZ ;  /* 0x00000004080472a5 */ /* 0x000fe4000f8e003f */
[----:B------:R-:W-:Y:S01]  /*10a0*/  UIADD3 UR6, UR60, 0x7f, URZ ;  /* 0x0000007f3c067890 */ /* 0x000fe2000fffe03f */
[----:B------:R-:W-:Y:S01]  /*10b0*/  ISETP.NE.AND.EX P0, PT, RZ, UR11, PT, P0 ;  /* 0x0000000bff007c0c */ /* 0x000fe2000bf05300 */
[----:B------:R-:W3:Y:S01]  /*10c0*/  LDC R7, c[0x0][0x2f0] ;  /* 0x0000bc00ff077b82 */ /* 0x000ee20000000800 */
[----:B0-----:R-:W-:Y:S01]  /*10d0*/  ISETP.NE.AND P1, PT, R0, 0x1, PT ;  /* 0x000000010000780c */ /* 0x001fe20003f25270 */
[----:B------:R-:W-:Y:S01]  /*10e0*/  @UP0 ULDC UR9, c[0x0][0xc50] ;  /* 0x0003140000090ab9 */ /* 0x000fe20000000800 */
[----:B------:R-:W-:Y:S01]  /*10f0*/  UMOV UR12, UR8 ;  /* 0x00000008000c7c82 */ /* 0x000fe20008000000 */
[----:B------:R-:W-:Y:S01]  /*1100*/  @UP0 USHF.R.U32.HI UR12, URZ, UR9, UR5 ;  /* 0x000000093f0c0299 */ /* 0x000fe20008011605 */
[----:B------:R-:W-:-:S03]  /*1110*/  IMAD.U32 R2, RZ, RZ, UR6 ;  /* 0x00000006ff027e24 */ /* 0x000fc6000f8e00ff */
[----:B------:R-:W0:Y:S01]  /*1120*/  LDC R0, c[0x0][0x424] ;  /* 0x00010900ff007b82 */ /* 0x000e220000000800 */
[----:B-1----:R-:W-:Y:S01]  /*1130*/  ISETP.GE.AND P2, PT, R9, 0x1, PT ;  /* 0x000000010900780c */ /* 0x002fe20003f46270 */
[----:B------:R-:W-:Y:S02]  /*1140*/  UIADD3 UR4, -UR12, URZ, URZ ;  /* 0x0000003f0c047290 */ /* 0x000fe4000fffe13f */
[----:B------:R-:W-:Y:S02]  /*1150*/  IMAD.U32 R195, RZ, RZ, UR12 ;  /* 0x0000000cffc37e24 */ /* 0x000fe4000f8e00ff */
[----:B------:R-:W-:Y:S02]  /*1160*/  UIMAD UR4, UR7, UR4, UR8 ;  /* 0x00000004070472a4 */ /* 0x000fe4000f8e0208 */
[----:B------:R-:W1:Y:S01]  /*1170*/  @P1 LDC R3, c[0x0][0x44c] ;  /* 0x00011300ff031b82 */ /* 0x000e620000000800 */
[----:B--2---:R-:W-:-:S03]  /*1180*/  IADD3 R5, -R74, 0x1, RZ ;  /* 0x000000014a057810 */ /* 0x004fc60007ffe1ff */
[----:B------:R-:W-:-:S04]  /*1190*/  IMAD.U32 R194, RZ, RZ, UR4 ;  /* 0x00000004ffc27e24 */ /* 0x000fc8000f8e00ff */
[----:B------:R-:W2:Y:S01]  /*11a0*/  @P1 LDC R4, c[0x0][0x450] ;  /* 0x00011400ff041b82 */ /* 0x000ea20000000800 */
[----:B0-----:R-:W-:-:S05]  /*11b0*/  SEL R0, R0, 0x1, P0 ;  /* 0x0000000100007807 */ /* 0x001fca0000000000 */
[CC--:B---3--:R-:W-:Y:S02]  /*11c0*/  IMAD R5, R0.reuse, R7.reuse, R5 ;  /* 0x0000000700057224 */ /* 0x0c8fe400078e0205 */
[----:B------:R-:W-:Y:S02]  /*11d0*/  IMAD R16, R0, R7, RZ ;  /* 0x0000000700107224 */ /* 0x000fe400078e02ff */
[----:B-1----:R-:W-:-:S05]  /*11e0*/  @P1 IMAD.HI.U32 R3, R3, UR6, RZ ;  /* 0x0000000603031c27 */ /* 0x002fca000f8e00ff */
[----:B--2---:R-:W-:-:S05]  /*11f0*/  @P1 SHF.R.U32.HI R2, RZ, R4, R3 ;  /* 0x00000004ff021219 */ /* 0x004fca0000011603 */
[----:B------:R-:W-:-:S04]  /*1200*/  IMAD.IADD R11, R5, 0x1, R2 ;  /* 0x00000001050b7824 */ /* 0x000fc800078e0202 */
[----:B------:R-:W-:Y:S01]  /*1210*/  IMAD.IADD R2, R11, 0x1, R8 ;  /* 0x000000010b027824 */ /* 0x000fe200078e0208 */
[----:B------:R-:W-:Y:S06]  /*1220*/  @!P2 BRA `(.L_x_1102) ;  /* 0x000000000040a947 */ /* 0x000fec0003800000 */
[C---:B------:R-:W-:Y:S01]  /*1230*/  ISETP.GT.AND P0, PT, R11.reuse, RZ, PT ;  /* 0x000000ff0b00720c */ /* 0x040fe20003f04270 */
[----:B------:R-:W-:-:S12]  /*1240*/  VIADD R3, R11, 0xffffffff ;  /* 0xffffffff0b037836 */ /* 0x000fd80000000000 */
[----:B------:R-:W-:Y:S05]  /*1250*/  @P0 BRA `(.L_x_1103) ;  /* 0x00000000001c0947 */ /* 0x000fea0003800000 */
[----:B------:R-:W-:Y:S01]  /*1260*/  ISETP.NE.AND P0, PT, R9, 0x1, PT ;  /* 0x000000010900780c */ /* 0x000fe20003f05270 */
[----:B------:R-:W-:-:S12]  /*1270*/  IMAD.MOV R3, RZ, RZ, -R11 ;  /* 0x000000ffff037224 */ /* 0x000fd800078e0a0b */
[----:B------:R-:W0:Y:S02]  /*1280*/  @P0 LDC.64 R4, c[0x0][0x9e8] ;  /* 0x00027a00ff040b82 */ /* 0x000e240000000a00 */
[----:B0-----:R-:W-:-:S05]  /*1290*/  @P0 IMAD.HI.U32 R4, R3, R4, RZ ;  /* 0x0000000403040227 */ /* 0x001fca00078e00ff */
[----:B------:R-:W-:-:S04]  /*12a0*/  @P0 SHF.R.U32.HI R3, RZ, R5, R4 ;  /* 0x00000005ff030219 */ /* 0x000fc80000011604 */
[----:B------:R-:W-:Y:S01]  /*12b0*/  LOP3.LUT R3, RZ, R3, RZ, 0x33, !PT ;  /* 0x00000003ff037212 */ /* 0x000fe200078e33ff */
[----:B------:R-:W-:Y:S06]  /*12c0*/  BRA `(.L_x_1104) ;  /* 0x0000000000107947 */ /* 0x000fec0003800000 */
.L_x_1103:
[----:B------:R-:W-:-:S13]  /*12d0*/  ISETP.NE.AND P0, PT, R9, 0x1, PT ;  /* 0x000000010900780c */ /* 0x000fda0003f05270 */
[----:B------:R-:W0:Y:S02]  /*12e0*/  @P0 LDC.64 R4, c[0x0][0x9e8] ;  /* 0x00027a00ff040b82 */ /* 0x000e240000000a00 */
[----:B0-----:R-:W-:-:S05]  /*12f0*/  @P0 IMAD.HI.U32 R4, R3, R4, RZ ;  /* 0x0000000403040227 */ /* 0x001fca00078e00ff */
[----:B------:R-:W-:-:S07]  /*1300*/  @P0 SHF.R.U32.HI R3, RZ, R5, R4 ;  /* 0x00000005ff030219 */ /* 0x000fce0000011604 */
.L_x_1104:
[----:B------:R-:W-:-:S05]  /*1310*/  IMAD R3, R3, R9, R9 ;  /* 0x0000000903037224 */ /* 0x000fca00078e0209 */
[----:B------:R-:W-:-:S07]  /*1320*/  VIMNMX R2, R2, R3, PT ;  /* 0x0000000302027248 */ /* 0x000fce0003fe0100 */
.L_x_1102:
[----:B------:R-:W0:Y:S01]  /*1330*/  @P1 LDC R4, c[0x0][0x44c] ;  /* 0x00011300ff041b82 */ /* 0x000e220000000800 */
[----:B------:R-:W-:Y:S01]  /*1340*/  IMAD.U32 R3, RZ, RZ, UR60 ;  /* 0x0000003cff037e24 */ /* 0x000fe2000f8e00ff */
[----:B------:R-:W-:Y:S01]  /*1350*/  ULDC UR4, c[0x0][0x9dc] ;  /* 0x0002770000047ab9 */ /* 0x000fe20000000800 */
[-C--:B------:R-:W-:Y:S02]  /*1360*/  IMAD R74, R0, R7.reuse, -R74 ;  /* 0x00000007004a7224 */ /* 0x080fe400078e0a4a */
[----:B------:R-:W-:Y:S02]  /*1370*/  VIADD R2, R2, 0x5f ;  /* 0x0000005f02027836 */ /* 0x000fe40000000000 */
[----:B------:R-:W-:Y:S01]  /*1380*/  IMAD R0, R0, R7, 0x5f ;  /* 0x0000005f00007424 */ /* 0x000fe200078e0207 */
[----:B------:R-:W1:Y:S01]  /*1390*/  @P1 LDC R5, c[0x0][0x450] ;  /* 0x00011400ff051b82 */ /* 0x000e620000000800 */
[----:B------:R-:W-:-:S04]  /*13a0*/  IMAD.HI R2, R2, 0x2aaaaaab, RZ ;  /* 0x2aaaaaab02027827 */ /* 0x000fc800078e02ff */
[----:B------:R-:W-:-:S04]  /*13b0*/  IMAD.HI R0, R0, 0x2aaaaaab, RZ ;  /* 0x2aaaaaab00007827 */ /* 0x000fc800078e02ff */
[----:B0-----:R-:W-:-:S05]  /*13c0*/  @P1 IMAD.HI.U32 R4, R4, UR60, RZ ;  /* 0x0000003c04041c27 */ /* 0x001fca000f8e00ff */
[----:B-1----:R-:W-:Y:S02]  /*13d0*/  @P1 SHF.R.U32.HI R3, RZ, R5, R4 ;  /* 0x00000005ff031219 */ /* 0x002fe40000011604 */
[----:B------:R-:W-:-:S03]  /*13e0*/  SHF.R.U32.HI R5, RZ, 0x1f, R2 ;  /* 0x0000001fff057819 */ /* 0x000fc60000011602 */
[----:B------:R-:W-:Y:S01]  /*13f0*/  IMAD.IADD R4, R74, 0x1, R3 ;  /* 0x000000014a047824 */ /* 0x000fe200078e0203 */
[----:B------:R-:W-:Y:S02]  /*1400*/  SHF.R.U32.HI R3, RZ, 0x1f, R0 ;  /* 0x0000001fff037819 */ /* 0x000fe40000011600 */
[----:B------:R-:W-:Y:S01]  /*1410*/  LEA.HI.SX32 R2, R2, R5, 0x1c ;  /* 0x0000000502027211 */ /* 0x000fe200078fe2ff */
[----:B------:R-:W-:Y:S01]  /*1420*/  VIADD R6, R4, -UR4 ;  /* 0x8000000404067c36 */ /* 0x000fe20008000000 */
[----:B------:R-:W-:-:S04]  /*1430*/  LEA.HI.SX32 R3, R0, R3, 0x1c ;  /* 0x0000000300037211 */ /* 0x000fc800078fe2ff */
[----:B------:R-:W-:Y:S02]  /*1440*/  R2UR UR4, R6 ;  /* 0x00000000060472ca */ /* 0x000fe400000e0000 */
[----:B------:R-:W-:Y:S01]  /*1450*/  VIMNMX R75, R3, R2, PT ;  /* 0x00000002034b7248 */ /* 0x000fe20003fe0100 */
[----:B------:R-:W-:-:S12]  /*1460*/  @!P2 BRA `(.L_x_1105) ;  /* 0x000000000044a947 */ /* 0x000fd80003800000 */
[----:B------:R-:W-:-:S13]  /*1470*/  ISETP.GT.AND P0, PT, R4, -0x1, PT ;  /* 0xffffffff0400780c */ /* 0x000fda0003f04270 */
[----:B------:R-:W-:Y:S05]  /*1480*/  @P0 BRA `(.L_x_1106) ;  /* 0x00000000001c0947 */ /* 0x000fea0003800000 */
[----:B------:R-:W-:Y:S02]  /*1490*/  ISETP.NE.AND P0, PT, R9, 0x1, PT ;  /* 0x000000010900780c */ /* 0x000fe40003f05270 */
[----:B------:R-:W-:-:S11]  /*14a0*/  LOP3.LUT R3, RZ, R4, RZ, 0x33, !PT ;  /* 0x00000004ff037212 */ /* 0x000fd600078e33ff */
[----:B------:R-:W0:Y:S02]  /*14b0*/  @P0 LDC.64 R6, c[0x0][0x9e8] ;  /* 0x00027a00ff060b82 */ /* 0x000e240000000a00 */
[----:B0-----:R-:W-:-:S05]  /*14c0*/  @P0 IMAD.HI.U32 R0, R3, R6, RZ ;  /* 0x0000000603000227 */ /* 0x001fca00078e00ff */
[----:B------:R-:W-:-:S04]  /*14d0*/  @P0 SHF.R.U32.HI R3, RZ, R7, R0 ;  /* 0x00000007ff030219 */ /* 0x000fc80000011600 */
[----:B------:R-:W-:Y:S01]  /*14e0*/  LOP3.LUT R4, RZ, R3, RZ, 0x33, !PT ;  /* 0x00000003ff047212 */ /* 0x000fe200078e33ff */
[----:B------:R-:W-:Y:S06]  /*14f0*/  BRA `(.L_x_1107) ;  /* 0x0000000000107947 */ /* 0x000fec0003800000 */
.L_x_1106:
[----:B------:R-:W-:-:S13]  /*1500*/  ISETP.NE.AND P0, PT, R9, 0x1, PT ;  /* 0x000000010900780c */ /* 0x000fda0003f05270 */
[----:B------:R-:W0:Y:S02]  /*1510*/  @P0 LDC.64 R2, c[0x0][0x9e8] ;  /* 0x00027a00ff020b82 */ /* 0x000e240000000a00 */
[----:B0-----:R-:W-:-:S05]  /*1520*/  @P0 IMAD.HI.U32 R0, R4, R2, RZ ;  /* 0x0000000204000227 */ /* 0x001fca00078e00ff */
[----:B------:R-:W-:-:S07]  /*1530*/  @P0 SHF.R.U32.HI R4, RZ, R3, R0 ;  /* 0x00000003ff040219 */ /* 0x000fce0000011600 */
.L_x_1107:
[----:B------:R-:W-:-:S05]  /*1540*/  IMAD R4, R4, R9, RZ ;  /* 0x0000000904047224 */ /* 0x000fca00078e02ff */
[----:B------:R-:W-:-:S13]  /*1550*/  R2UR UR5, R4 ;  /* 0x00000000040572ca */ /* 0x000fda00000e0000 */
[----:B------:R-:W-:-:S04]  /*1560*/  UISETP.LT.AND UP0, UPT, UR4, UR5, UPT ;  /* 0x000000050400728c */ /* 0x000fc8000bf01270 */
[----:B------:R-:W-:-:S12]  /*1570*/  USEL UR4, UR4, UR5, !UP0 ;  /* 0x0000000504047287 */ /* 0x000fd8000c000000 */
.L_x_1105:
[----:B------:R-:W-:Y:S01]  /*1580*/  UIMAD.WIDE UR4, UR4, 0x2aaaaaab, URZ ;  /* 0x2aaaaaab040478a5 */ /* 0x000fe2000f8e023f */
[----:B------:R-:W-:Y:S01]  /*1590*/  PLOP3.LUT P0, PT, PT, PT, PT, 0x80, 0x0 ;  /* 0x000000000000781c */ /* 0x000fe20003f0f070 */
[----:B------:R-:W-:Y:S01]  /*15a0*/  IMAD.MOV.U32 R0, RZ, RZ, RZ ;  /* 0x000000ffff007224 */ /* 0x000fe200078e00ff */
[----:B------:R-:W-:Y:S01]  /*15b0*/  CS2R R2, SRZ ;  /* 0x0000000000027805 */ /* 0x000fe2000001ff00 */
[----:B------:R-:W-:Y:S01]  /*15c0*/  USHF.R.U32.HI UR4, URZ, 0x1f, UR5 ;  /* 0x0000001f3f047899 */ /* 0x000fe20008011605 */
[----:B------:R-:W-:Y:S02]  /*15d0*/  CS2R R118, SRZ ;  /* 0x0000000000767805 */ /* 0x000fe4000001ff00 */
[----:B------:R-:W-:Y:S02]  /*15e0*/  CS2R R116, SRZ ;  /* 0x0000000000747805 */ /* 0x000fe4000001ff00 */
[----:B------:R-:W-:Y:S01]  /*15f0*/  CS2R R114, SRZ ;  /* 0x0000000000727805 */ /* 0x000fe2000001ff00 */
[----:B------:R-:W-:Y:S01]  /*1600*/  ULEA.HI.SX32 UR4, UR5, UR4, 0x1c ;  /* 0x0000000405047291 */ /* 0x000fe2000f8fe23f */
[----:B------:R-:W-:-:S02]  /*1610*/  CS2R R112, SRZ ;  /* 0x0000000000707805 */ /* 0x000fc4000001ff00 */
[----:B------:R-:W-:Y:S02]  /*1620*/  CS2R R110, SRZ ;  /* 0x00000000006e7805 */ /* 0x000fe4000001ff00 */
[----:B------:R-:W-:Y:S01]  /*1630*/  CS2R R108, SRZ ;  /* 0x00000000006c7805 */ /* 0x000fe2000001ff00 */
[----:B------:R-:W-:Y:S01]  /*1640*/  UISETP.LT.AND UP0, UPT, URZ, UR4, UPT ;  /* 0x000000043f00728c */ /* 0x000fe2000bf01270 */
[----:B------:R-:W-:Y:S02]  /*1650*/  CS2R R106, SRZ ;  /* 0x00000000006a7805 */ /* 0x000fe4000001ff00 */
[----:B------:R-:W-:Y:S02]  /*1660*/  CS2R R104, SRZ ;  /* 0x0000000000687805 */ /* 0x000fe4000001ff00 */
[----:B------:R-:W-:Y:S01]  /*1670*/  CS2R R52, SRZ ;  /* 0x0000000000347805 */ /* 0x000fe2000001ff00 */
[----:B------:R-:W-:Y:S01]  /*1680*/  USEL UR6, URZ, UR4, !UP0 ;  /* 0x000000043f067287 */ /* 0x000fe2000c000000 */
[----:B------:R-:W-:-:S02]  /*1690*/  CS2R R98, SRZ ;  /* 0x0000000000627805 */ /* 0x000fc4000001ff00 */
[----:B------:R-:W-:Y:S02]  /*16a0*/  CS2R R100, SRZ ;  /* 0x0000000000647805 */ /* 0x000fe4000001ff00 */
[----:B------:R-:W-:Y:S02]  /*16b0*/  CS2R R90, SRZ ;  /* 0x00000000005a7805 */ /* 0x000fe4000001ff00 */
[----:B------:R-:W-:Y:S02]  /*16c0*/  CS2R R96, SRZ ;  /* 0x0000000000607805 */ /* 0x000fe4000001ff00 */
[----:B------:R-:W-:Y:S02]  /*16d0*/  CS2R R94, SRZ ;  /* 0x00000000005e7805 */ /* 0x000fe4000001ff00 */
[----:B------:R-:W-:Y:S01]  /*16e0*/  ISETP.GT.AND P1, PT, R75, UR6, PT ;  /* 0x000000064b007c0c */ /* 0x000fe2000bf24270 */
[----:B------:R-:W-:Y:S01]  /*16f0*/  IMAD.U32 R22, RZ, RZ, UR6 ;  /* 0x00000006ff167e24 */ /* 0x000fe2000f8e00ff */
        /* <DEDUP_REMOVED lines=67> */
.L_x_1109:
[----:B------:R-:W-:Y:S02]  /*1b30*/  R2UR UR6, R197 ;  /* 0x00000000c50672ca */ /* 0x000fe400000e0000 */
[----:B------:R-:W-:-:S11]  /*1b40*/  R2UR UR5, R202 ;  /* 0x00000000ca0572ca */ /* 0x000fd600000e0000 */
[----:B------:R-:W-:Y:S02]  /*1b50*/  ULEA.HI UR4, UR6, UR6, URZ, 0x1 ;  /* 0x0000000606047291 */ /* 0x000fe4000f8f083f */
[----:B------:R-:W-:Y:S02]  /*1b60*/  IMAD.U32 R2, RZ, RZ, UR5 ;  /* 0x00000005ff027e24 */ /* 0x000fe4000f8e00ff */
[----:B------:R-:W-:-:S03]  /*1b70*/  ULOP3.LUT UR4, UR4, 0xfffffffe, URZ, 0xc0, !UPT ;  /* 0xfffffffe04047892 */ /* 0x000fc6000f8ec03f */
[----:B------:R-:W-:Y:S01]  /*1b80*/  ISETP.NE.AND P0, PT, R2, 0x3, PT ;  /* 0x000000030200780c */ /* 0x000fe20003f05270 */
[----:B------:R-:W-:-:S06]  /*1b90*/  UIADD3 UR4, UR6, -UR4, URZ ;  /* 0x8000000406047290 */ /* 0x000fcc000fffe03f */
[----:B------:R-:W-:-:S05]  /*1ba0*/  IMAD.U32 R0, RZ, RZ, UR4 ;  /* 0x00000004ff007e24 */ /* 0x000fca000f8e00ff */
[----:B------:R-:W-:-:S04]  /*1bb0*/  SHF.L.U32 R0, R0, 0x1f, RZ ;  /* 0x0000001f00007819 */ /* 0x000fc800000006ff */
[----:B------:R-:W0:Y:S02]  /*1bc0*/  SYNCS.PHASECHK.TRANS64.TRYWAIT P1, [UR38+0x30800], R0 ;  /* 0x03080000ff0075a7 */ /* 0x000e240008020166 */
[----:B0-----:R-:W-:Y:S05]  /*1bd0*/  @!P1 BRA `(.L_x_1110) ;  /* 0x0000014c00a09947 */ /* 0x001fea0003800000 */
.L_x_1310:
[----:B------:R-:W-:Y:S05]  /*1be0*/  @!P0 BRA `(.L_x_1111) ;  /* 0x0000000000048947 */ /* 0x000fea0003800000 */
[----:B------:R-:W-:Y:S01]  /*1bf0*/  BPT.TRAP 0x1 ;  /* 0x000000040000795c */ /* 0x000fe20000300000 */
.L_x_1111:
[----:B------:R-:W-:Y:S02]  /*1c00*/  IMAD.U32 R11, RZ, RZ, UR37 ;  /* 0x00000025ff0b7e24 */ /* 0x000fe4000f8e00ff */
[----:B0-----:R-:W-:-:S03]  /*1c10*/  IMAD.U32 R0, RZ, RZ, UR36 ;  /* 0x00000024ff007e24 */ /* 0x001fc6000f8e00ff */
[----:B------:R-:W-:Y:S02]  /*1c20*/  LEA R11, R11, UR38, 0x3 ;  /* 0x000000260b0b7c11 */ /* 0x000fe4000f8e18ff */
[----:B------:R-:W-:-:S04]  /*1c30*/  SHF.L.U32 R0, R0, 0x1f, RZ ;  /* 0x0000001f00007819 */ /* 0x000fc800000006ff */
[----:B------:R0:W1:Y:S01]  /*1c40*/  SYNCS.PHASECHK.TRANS64.TRYWAIT P1, [R11+URZ+0x30830], R0 ;  /* 0x030830000b0075a7 */ /* 0x000062000802017f */
[----:B------:R-:W-:Y:S05]  /*1c50*/  @!P0 BRA `(.L_x_1112) ;  /* 0x0000000000048947 */ /* 0x000fea0003800000 */
[----:B------:R-:W-:Y:S01]  /*1c60*/  BPT.TRAP 0x1 ;  /* 0x000000040000795c */ /* 0x000fe20000300000 */
.L_x_1112:
[----:B------:R-:W2:Y:S01]  /*1c70*/  LDL.LU R2, [R1+0xc] ;  /* 0x00000c0001027983 */ /* 0x000ea20000300800 */
[----:B------:R-:W3:Y:S02]  /*1c80*/  S2R R3, SR_TID.X ;  /* 0x0000000000037919 */ /* 0x000ee40000002100 */
[----:B---3--:R-:W-:Y:S02]  /*1c90*/  LOP3.LUT P2, RZ, R3, 0x7f, RZ, 0xc0, !PT ;  /* 0x0000007f03ff7812 */ /* 0x008fe4000784c0ff */
[----:B--2---:R-:W-:-:S11]  /*1ca0*/  LOP3.LUT R2, R2, 0xfff7ffff, RZ, 0xc0, !PT ;  /* 0xfff7ffff02027812 */ /* 0x004fd600078ec0ff */
[----:B------:R-:W-:-:S05]  /*1cb0*/  @P2 LOP3.LUT R2, R2, 0x80000, RZ, 0xfc, !PT ;  /* 0x0008000002022812 */ /* 0x000fca00078efcff */
[----:B------:R2:W-:Y:S01]  /*1cc0*/  STL [R1+0xc], R2 ;  /* 0x00000c0201007387 */ /* 0x0005e20000100800 */
[----:B-1----:R-:W-:Y:S05]  /*1cd0*/  @P1 BRA `(.L_x_1113) ;  /* 0x0000000000081947 */ /* 0x002fea0003800000 */
[----:B------:R-:W1:Y:S02]  /*1ce0*/  SYNCS.PHASECHK.TRANS64.TRYWAIT P1, [R11+URZ+0x30830], R0 ;  /* 0x030830000b0075a7 */ /* 0x000e64000802017f */
[----:B-1----:R-:W-:Y:S05]  /*1cf0*/  @!P1 BRA `(.L_x_1114) ;  /* 0x0000014c00709947 */ /* 0x002fea0003800000 */
.L_x_1113:
[----:B------:R-:W-:Y:S05]  /*1d00*/  WARPSYNC.ALL ;  /* 0x0000000000007948 */ /* 0x000fea0003800000 */
[----:B------:R-:W-:Y:S01]  /*1d10*/  UIADD3 UR4, UR38, 0x1e400, URZ ;  /* 0x0001e40026047890 */ /* 0x000fe2000fffe03f */
[----:B------:R-:W-:Y:S01]  /*1d20*/  WARPGROUP.ARRIVE ;  /* 0x00000000000079c5 */ /* 0x000fe20000000000 */
[----:B------:R-:W-:Y:S01]  /*1d30*/  UMOV UR9, 0x40000040 ;  /* 0x4000004000097882 */ /* 0x000fe20000000000 */
[----:B------:R-:W-:Y:S01]  /*1d40*/  UMOV UR11, 0x40000040 ;  /* 0x40000040000b7882 */ /* 0x000fe20000000000 */
[----:B------:R-:W-:Y:S01]  /*1d50*/  USHF.R.U32.HI UR4, URZ, 0x4, UR4 ;  /* 0x000000043f047899 */ /* 0x000fe20008011604 */
[----:B------:R-:W-:Y:S01]  /*1d60*/  IMAD.U32 R7, RZ, RZ, UR9 ;  /* 0x00000009ff077e24 */ /* 0x000fe2000f8e00ff */
[----:B------:R-:W-:Y:S01]  /*1d70*/  UMOV UR57, 0x40000040 ;  /* 0x4000004000397882 */ /* 0x000fe20000000000 */
[----:B------:R-:W-:Y:S01]  /*1d80*/  UMOV UR59, 0x40000040 ;  /* 0x40000040003b7882 */ /* 0x000fe20000000000 */
[----:B------:R-:W-:Y:S01]  /*1d90*/  ULOP3.LUT UR4, UR4, 0x3fff, URZ, 0xc0, !UPT ;  /* 0x00003fff04047892 */ /* 0x000fe2000f8ec03f */
[----:B------:R-:W3:Y:S01]  /*1da0*/  S2R R12, SR_TID.X ;  /* 0x00000000000c7919 */ /* 0x000ee20000002100 */
[----:B------:R-:W-:Y:S01]  /*1db0*/  UMOV UR53, 0x40000040 ;  /* 0x4000004000357882 */ /* 0x000fe20000000000 */
[----:B------:R-:W-:Y:S01]  /*1dc0*/  UMOV UR55, 0x40000040 ;  /* 0x4000004000377882 */ /* 0x000fe20000000000 */
[----:B------:R-:W-:Y:S01]  /*1dd0*/  ULOP3.LUT UR61, UR4, 0x10000, URZ, 0xfc, !UPT ;  /* 0x00010000043d7892 */ /* 0x000fe2000f8efc3f */
[----:B------:R-:W-:Y:S01]  /*1de0*/  VIADD R4, R18, UR60 ;  /* 0x0000003c12047c36 */ /* 0x000fe20008000000 */
[----:B------:R-:W-:Y:S01]  /*1df0*/  ULOP3.LUT UR4, UR39, 0x10000, URZ, 0xfc, !UPT ;  /* 0x0001000027047892 */ /* 0x000fe2000f8efc3f */
[----:B------:R-:W4:Y:S01]  /*1e00*/  LDC R121, c[0x0][0x288] ;  /* 0x0000a200ff797b82 */ /* 0x000f220000000800 */
[----:B------:R-:W-:Y:S01]  /*1e10*/  UIMAD UR5, UR37, 0x900, UR61 ;  /* 0x00000900250578a4 */ /* 0x000fe2000f8e023d */
[----:B------:R-:W-:Y:S01]  /*1e20*/  IMAD.MOV.U32 R9, RZ, RZ, R4 ;  /* 0x000000ffff097224 */ /* 0x000fe200078e0004 */
[----:B------:R-:W-:-:S02]  /*1e30*/  UIADD3 UR56, UR4, 0x2, URZ ;  /* 0x0000000204387890 */ /* 0x000fc4000fffe03f */
[----:B------:R-:W-:Y:S01]  /*1e40*/  UIADD3 UR58, UR5, 0x2, URZ ;  /* 0x00000002053a7890 */ /* 0x000fe2000fffe03f */
[----:B------:R-:W-:Y:S02]  /*1e50*/  UMOV UR8, UR4 ;  /* 0x0000000400087c82 */ /* 0x000fe40008000000 */
[----:B------:R-:W-:Y:S01]  /*1e60*/  UMOV UR10, UR5 ;  /* 0x00000005000a7c82 */ /* 0x000fe20008000000 */
[----:B------:R-:W-:Y:S01]  /*1e70*/  UIADD3 UR52, UR4, 0x4, URZ ;  /* 0x0000000404347890 */ /* 0x000fe2000fffe03f */
[----:B------:R-:W-:Y:S01]  /*1e80*/  HGMMA.64x96x16.F32 R24, gdesc[UR8], RZ, !UPT, gsb0 ;  /* 0x01600000081879f0 */ /* 0x000fe2000c0008ff */
[----:B------:R-:W-:Y:S01]  /*1e90*/  UIADD3 UR54, UR5, 0x4, URZ ;  /* 0x0000000405367890 */ /* 0x000fe2000fffe03f */
[----:B------:R-:W-:Y:S01]  /*1ea0*/  IMAD.U32 R6, RZ, RZ, UR8 ;  /* 0x00000008ff067e24 */ /* 0x000fe2000f8e00ff */
[----:B------:R-:W-:Y:S02]  /*1eb0*/  UIADD3 UR8, UR4, 0x6, URZ ;  /* 0x0000000604087890 */ /* 0x000fe4000fffe03f */
[----:B------:R-:W-:Y:S01]  /*1ec0*/  UIADD3 UR10, UR5, 0x6, URZ ;  /* 0x00000006050a7890 */ /* 0x000fe2000fffe03f */
[----:B------:R-:W-:Y:S01]  /*1ed0*/  UMOV UR9, 0x40000040 ;  /* 0x4000004000097882 */ /* 0x000fe20000000000 */
[----:B------:R-:W-:Y:S01]  /*1ee0*/  UMOV UR11, 0x40000040 ;  /* 0x40000040000b7882 */ /* 0x000fe20000000000 */
[----:B------:R-:W-:-:S02]  /*1ef0*/  UIADD3 UR12, UR4, 0x400, URZ ;  /* 0x00000400040c7890 */ /* 0x000fc4000fffe03f */
[----:B------:R-:W-:Y:S01]  /*1f00*/  UIADD3 UR14, UR5, 0x300, URZ ;  /* 0x00000300050e7890 */ /* 0x000fe2000fffe03f */
[----:B------:R-:W-:Y:S01]  /*1f10*/  UMOV UR13, 0x40000040 ;  /* 0x40000040000d7882 */ /* 0x000fe20000000000 */
[----:B------:R-:W-:Y:S01]  /*1f20*/  UMOV UR15, 0x40000040 ;  /* 0x40000040000f7882 */ /* 0x000fe20000000000 */
[----:B------:R-:W-:Y:S01]  /*1f30*/  UIADD3 UR16, UR4, 0x402, URZ ;  /* 0x0000040204107890 */ /* 0x000fe2000fffe03f */
[----:B---3--:R-:W-:Y:S01]  /*1f40*/  LOP3.LUT P3, RZ, R12, 0x7f, RZ, 0xc0, !PT ;  /* 0x0000007f0cff7812 */ /* 0x008fe2000786c0ff */
[----:B------:R-:W-:Y:S01]  /*1f50*/  UIADD3 UR18, UR5, 0x302, URZ ;  /* 0x0000030205127890 */ /* 0x000fe2000fffe03f */
[----:B------:R-:W-:Y:S01]  /*1f60*/  UMOV UR17, 0x40000040 ;  /* 0x4000004000117882 */ /* 0x000fe20000000000 */
[----:B------:R-:W-:Y:S01]  /*1f70*/  UMOV UR19, 0x40000040 ;  /* 0x4000004000137882 */ /* 0x000fe20000000000 */
        /* <DEDUP_REMOVED lines=8> */
[----:B------:R-:W-:Y:S02]  /*2000*/  UIADD3 UR28, UR4, 0x800, URZ ;  /* 0x00000800041c7890 */ /* 0x000fe4000fffe03f */
        /* <DEDUP_REMOVED lines=15> */
[----:B------:R-:W-:Y:S01]  /*2100*/  ULDC UR5, c[0x0][0x448] ;  /* 0x0001120000057ab9 */ /* 0x000fe20000000800 */
[----:B------:R-:W-:Y:S01]  /*2110*/  ULDC UR4, c[0x0][0x9d8] ;  /* 0x0002760000047ab9 */ /* 0x000fe20000000800 */
[----:B------:R-:W-:-:S06]  /*2120*/  UISETP.NE.AND UP0, UPT, UR5, 0x1, UPT ;  /* 0x000000010500788c */ /* 0x000fcc000bf05270 */
[----:B------:R-:W-:Y:S02]  /*2130*/  PLOP3.LUT P1, PT, PT, PT, UP0, 0x80, 0x0 ;  /* 0x000000000000781c */ /* 0x000fe40003f2f008 */
[----:B------:R-:W-:-:S03]  /*2140*/  PLOP3.LUT P2, PT, PT, PT, UP0, 0x80, 0x0 ;  /* 0x000000000000781c */ /* 0x000fc60003f4f008 */
[----:B------:R-:W-:-:S08]  /*2150*/  @UP0 ULDC UR5, c[0x0][0x44c] ;  /* 0x0001130000050ab9 */ /* 0x000fd00000000800 */
[----:B------:R-:W-:Y:S01]  /*2160*/  @P1 IMAD.HI.U32 R10, R4, UR5, RZ ;  /* 0x00000005040a1c27 */ /* 0x000fe2000f8e00ff */
[----:B------:R-:W-:-:S03]  /*2170*/  @UP0 ULDC UR5, c[0x0][0x450] ;  /* 0x0001140000050ab9 */ /* 0x000fc60000000800 */
[----:B------:R-:W-:Y:S01]  /*2180*/  @!P3 VIADD R4, R11, 0x30840 ;  /* 0x000308400b04b836 */ /* 0x000fe20000000000 */
[----:B------:R-:W-:Y:S01]  /*2190*/  @P2 SHF.R.U32.HI R9, RZ, UR5, R10 ;  /* 0x00000005ff092c19 */ /* 0x000fe2000801160a */
[----:B------:R-:W-:-:S03]  /*21a0*/  IMAD.MOV.U32 R10, RZ, RZ, -0x60 ;  /* 0xffffffa0ff0a7424 */ /* 0x000fc600078e00ff */
[----:B------:R-:W-:Y:S01]  /*21b0*/  @!P3 PRMT R4, RZ, 0x654, R4 ;  /* 0x00000654ff04b816 */ /* 0x000fe20000000004 */
[----:B------:R-:W-:-:S04]  /*21c0*/  IMAD R10, R75, R10, 0x61 ;  /* 0x000000614b0a7424 */ /* 0x000fc800078e020a */
[----:B------:R-:W-:-:S05]  /*21d0*/  IMAD R12, R17, -0x2, R10 ;  /* 0xfffffffe110c7824 */ /* 0x000fca00078e020a */
[----:B----4-:R-:W-:Y:S01]  /*21e0*/  IADD3 R14, R12, -R121, R16 ;  /* 0x800000790c0e7210 */ /* 0x010fe20007ffe010 */
[----:B------:R-:W-:Y:S02]  /*21f0*/  WARPGROUP.DEPBAR.LE gsb0, 0x0 ;  /* 0x00008000000079c5 */ /* 0x000fe40000010000 */
[----:B------:R-:W-:-:S06]  /*2200*/  WARPGROUP.ARRIVE ;  /* 0x00000000000079c5 */ /* 0x000fcc0000000000 */
[----:B------:R-:W-:Y:S03]  /*2210*/  HGMMA.64x96x16.F32 R24, gdesc[UR56], R24, gsb0 ;  /* 0x01600000381879f0 */ /* 0x000fe60008000818 */
[----:B------:R-:W-:Y:S02]  /*2220*/  WARPGROUP.DEPBAR.LE gsb0, 0x0 ;  /* 0x00008000000079c5 */ /* 0x000fe40000010000 */
[----:B------:R-:W-:-:S06]  /*2230*/  WARPGROUP.ARRIVE ;  /* 0x00000000000079c5 */ /* 0x000fcc0000000000 */
[----:B------:R-:W-:Y:S01]  /*2240*/  HGMMA.64x96x16.F32 R24, gdesc[UR52], R24, gsb0 ;  /* 0x01600000341879f0 */ /* 0x000fe20008000818 */
[----:B------:R-:W-:Y:S02]  /*2250*/  ULDC UR54, c[0x0][0x9dc] ;  /* 0x0002770000367ab9 */ /* 0x000fe40000000800 */
[----:B------:R-:W-:Y:S01]  /*2260*/  ULOP3.LUT UR54, URZ, UR54, URZ, 0x33, !UPT ;  /* 0x000000363f367292 */ /* 0x000fe2000f8e333f */
[----:B------:R-:W-:Y:S02]  /*2270*/  WARPGROUP.DEPBAR.LE gsb0, 0x0 ;  /* 0x00008000000079c5 */ /* 0x000fe40000010000 */
[----:B------:R-:W-:-:S06]  /*2280*/  WARPGROUP.ARRIVE ;  /* 0x00000000000079c5 */ /* 0x000fcc0000000000 */
[----:B------:R-:W-:Y:S03]  /*2290*/  HGMMA.64x96x16.F32 R24, gdesc[UR8], R24, gsb0 ;  /* 0x01600000081879f0 */ /* 0x000fe60008000818 */
        /* <DEDUP_REMOVED lines=25> */
[----:B------:R-:W-:Y:S01]  /*2430*/  FMUL.FTZ R8, R66, UR4 ;  /* 0x0000000442087c20 */ /* 0x000fe20008410000 */
[----:B------:R-:W-:Y:S01]  /*2440*/  FMUL.FTZ R24, R24, UR4 ;  /* 0x0000000418187c20 */ /* 0x000fe20008410000 */
[----:B------:R-:W-:Y:S01]  /*2450*/  FMUL.FTZ R25, R25, UR4 ;  /* 0x0000000419197c20 */ /* 0x000fe20008410000 */
[----:B--2---:R-:W-:Y:S01]  /*2460*/  FMUL.FTZ R2, R26, UR4 ;  /* 0x000000041a027c20 */ /* 0x004fe20008410000 */
[----:B01----:R-:W-:Y:S01]  /*2470*/  FMUL.FTZ R0, R27, UR4 ;  /* 0x000000041b007c20 */ /* 0x003fe20008410000 */
[----:B------:R-:W-:Y:S01]  /*2480*/  FMUL.FTZ R28, R28, UR4 ;  /* 0x000000041c1c7c20 */ /* 0x000fe20008410000 */
        /* <DEDUP_REMOVED lines=40> */
[----:B------:R-:W0:Y:S01]  /*2710*/  SHFL.IDX PT, R66, R9, RZ, 0x1c1f ;  /* 0x001c1fff09427589 */ /* 0x000e2200000e0000 */
[----:B------:R-:W-:Y:S01]  /*2720*/  FMUL.FTZ R13, R70, UR4 ;  /* 0x00000004460d7c20 */ /* 0x000fe20008410000 */
[----:B------:R-:W-:Y:S01]  /*2730*/  FMUL.FTZ R11, R71, UR4 ;  /* 0x00000004470b7c20 */ /* 0x000fe20008410000 */
[----:B------:R-:W-:Y:S01]  /*2740*/  ULDC.64 UR4, c[0x0][0x9e0] ;  /* 0x0002780000047ab9 */ /* 0x000fe20000000a00 */
[----:B------:R1:W-:Y:S01]  /*2750*/  @!P3 SYNCS.ARRIVE.TRANS64.RED.A1T0 RZ, [R4+URZ], RZ ;  /* 0x000000ff04ffb9a7 */ /* 0x0003e2000810043f */
[----:B------:R-:W-:Y:S01]  /*2760*/  UISETP.GE.AND UP1, UPT, UR5, 0x1, UPT ;  /* 0x000000010500788c */ /* 0x000fe2000bf26270 */
[----:B------:R-:W2:Y:S01]  /*2770*/  MUFU.TANH R24, R24 ;  /* 0x0000001800187308 */ /* 0x000ea20000002400 */
[----:B------:R-:W-:-:S02]  /*2780*/  VIADD R21, R14, UR4 ;  /* 0x000000040e157c36 */ /* 0x000fc40008000000 */
[----:B------:R-:W-:Y:S02]  /*2790*/  VIADD R27, R14, UR54 ;  /* 0x000000360e1b7c36 */ /* 0x000fe40008000000 */
[----:B------:R-:W-:Y:S01]  /*27a0*/  PLOP3.LUT P1, PT, PT, PT, UP1, 0x40, 0x0 ;  /* 0x000000000000781c */ /* 0x000fe20003f2e818 */
[----:B-1----:R-:W-:Y:S02]  /*27b0*/  IMAD R4, R75, -0x60, R16 ;  /* 0xffffffa04b047824 */ /* 0x002fe400078e0210 */
[----:B------:R-:W1:Y:S01]  /*27c0*/  MUFU.TANH R25, R25 ;  /* 0x0000001900197308 */ /* 0x000e620000002400 */
[----:B------:R-:W-:Y:S02]  /*27d0*/  VIADD R63, R12, 0xffffffff ;  /* 0xffffffff0c3f7836 */ /* 0x000fe40000000000 */
[----:B------:R-:W-:-:S04]  /*27e0*/  VIADD R4, R4, 0x60 ;  /* 0x0000006004047836 */ /* 0x000fc80000000000 */
[----:B------:R-:W-:Y:S01]  /*27f0*/  IMAD R20, R17, -0x2, R4 ;  /* 0xfffffffe11147824 */ /* 0x000fe200078e0204 */
[----:B------:R-:W3:Y:S04]  /*2800*/  MUFU.TANH R2, R2 ;  /* 0x0000000200027308 */ /* 0x000ee80000002400 */
[----:B0-----:R-:W-:-:S04]  /*2810*/  VIADDMNMX R4, R66, R21, R20, PT ;  /* 0x0000001542047246 */ /* 0x001fc80003800114 */
[----:B------:R-:W0:Y:S08]  /*2820*/  MUFU.TANH R0, R0 ;  /* 0x0000000000007308 */ /* 0x000e300000002400 */
[----:B------:R-:W4:Y:S08]  /*2830*/  MUFU.TANH R28, R28 ;  /* 0x0000001c001c7308 */ /* 0x000f300000002400 */
[----:B------:R-:W0:Y:S08]  /*2840*/  MUFU.TANH R29, R29 ;  /* 0x0000001d001d7308 */ /* 0x000e300000002400 */
        /* <DEDUP_REMOVED lines=41> */
[----:B------:R5:W0:Y:S02]  /*2ae0*/  MUFU.TANH R26, R31 ;  /* 0x0000001f001a7308 */ /* 0x000a240000002400 */
[----:B-----5:R-:W-:-:S02]  /*2af0*/  VIADD R31, R10, 0xffffffff ;  /* 0xffffffff0a1f7836 */ /* 0x020fc40000000000 */
[----:B------:R-:W-:Y:S01]  /*2b00*/  IMAD.IADD R10, R27, 0x1, R66 ;  /* 0x000000011b0a7824 */ /* 0x000fe200078e0242 */
[----:B-1234-:R-:W-:Y:S06]  /*2b10*/  @P1 BRA `(.L_x_1115) ;  /* 0x0000000000541947 */ /* 0x01efec0003800000 */
[----:B------:R-:W-:Y:S01]  /*2b20*/  IADD3 R12, R16, -R121, R66 ;  /* 0x80000079100c7210 */ /* 0x000fe20007ffe042 */
[----:B------:R-:W-:Y:S03]  /*2b30*/  BSSY B0, `(.L_x_1116) ;  /* 0x0000010000007945 */ /* 0x000fe60003800000 */
[----:B------:R-:W-:-:S13]  /*2b40*/  ISETP.GT.AND P1, PT, R12, -0x1, PT ;  /* 0xffffffff0c00780c */ /* 0x000fda0003f24270 */
[----:B------:R-:W-:Y:S05]  /*2b50*/  @P1 BRA `(.L_x_1117) ;  /* 0x0000000000201947 */ /* 0x000fea0003800000 */
[----:B------:R-:W-:Y:S01]  /*2b60*/  UISETP.NE.AND UP2, UPT, UR5, 0x1, UPT ;  /* 0x000000010500788c */ /* 0x000fe2000bf45270 */
[----:B------:R-:W-:-:S05]  /*2b70*/  LOP3.LUT R12, RZ, R12, RZ, 0x33, !PT ;  /* 0x0000000cff0c7212 */ /* 0x000fca00078e33ff */
[----:B------:R-:W-:-:S05]  /*2b80*/  PLOP3.LUT P1, PT, PT, PT, UP2, 0x80, 0x0 ;  /* 0x000000000000781c */ /* 0x000fca0003f2f028 */
[----:B------:R-:W-:-:S08]  /*2b90*/  @UP2 ULDC.64 UR6, c[0x0][0x9e8] ;  /* 0x00027a0000062ab9 */ /* 0x000fd00000000a00 */
[----:B------:R-:W-:-:S05]  /*2ba0*/  @P1 IMAD.HI.U32 R14, R12, UR6, RZ ;  /* 0x000000060c0e1c27 */ /* 0x000fca000f8e00ff */
[----:B------:R-:W-:-:S04]  /*2bb0*/  @P1 SHF.R.U32.HI R12, RZ, UR7, R14 ;  /* 0x00000007ff0c1c19 */ /* 0x000fc8000801160e */
[----:B------:R-:W-:Y:S01]  /*2bc0*/  LOP3.LUT R12, RZ, R12, RZ, 0x33, !PT ;  /* 0x0000000cff0c7212 */ /* 0x000fe200078e33ff */
[----:B------:R-:W-:Y:S06]  /*2bd0*/  BRA `(.L_x_1118) ;  /* 0x0000000000147947 */ /* 0x000fec0003800000 */
.L_x_1117:
[----:B------:R-:W-:-:S06]  /*2be0*/  UISETP.NE.AND UP2, UPT, UR5, 0x1, UPT ;  /* 0x000000010500788c */ /* 0x000fcc000bf45270 */
[----:B------:R-:W-:-:S05]  /*2bf0*/  PLOP3.LUT P1, PT, PT, PT, UP2, 0x80, 0x0 ;  /* 0x000000000000781c */ /* 0x000fca0003f2f028 */
[----:B------:R-:W-:-:S08]  /*2c00*/  @UP2 ULDC.64 UR6, c[0x0][0x9e8] ;  /* 0x00027a0000062ab9 */ /* 0x000fd00000000a00 */
[----:B------:R-:W-:-:S05]  /*2c10*/  @P1 IMAD.HI.U32 R14, R12, UR6, RZ ;  /* 0x000000060c0e1c27 */ /* 0x000fca000f8e00ff */
[----:B------:R-:W-:-:S07]  /*2c20*/  @P1 SHF.R.U32.HI R12, RZ, UR7, R14 ;  /* 0x00000007ff0c1c19 */ /* 0x000fce000801160e */
.L_x_1118:
[----:B------:R-:W-:Y:S05]  /*2c30*/  BSYNC B0 ;  /* 0x0000000000007941 */ /* 0x000fea0003800000 */
.L_x_1116:
[----:B------:R-:W-:-:S05]  /*2c40*/  IMAD R15, R12, UR5, R63 ;  /* 0x000000050c0f7c24 */ /* 0x000fca000f8e023f */
[----:B------:R-:W-:Y:S02]  /*2c50*/  VIMNMX R10, R10, R15, !PT ;  /* 0x0000000f0a0a7248 */ /* 0x000fe40007fe0100 */
[----:B------:R-:W-:-:S07]  /*2c60*/  VIADDMNMX R4, R15, UR5, R4, PT ;  /* 0x000000050f047c46 */ /* 0x000fce000b800104 */
.L_x_1115:
[C---:B------:R-:W-:Y:S02]  /*2c70*/  ISETP.GE.AND P1, PT, R31.reuse, 0x2, PT ;  /* 0x000000021f00780c */ /* 0x040fe40003f26270 */
[C---:B------:R-:W-:Y:S02]  /*2c80*/  ISETP.GE.AND P5, PT, R31.reuse, 0xa, PT ;  /* 0x0000000a1f00780c */ /* 0x040fe40003fa6270 */
[----:B------:R-:W-:Y:S02]  /*2c90*/  ISETP.GT.AND P3, PT, R10, 0x1, !P1 ;  /* 0x000000010a00780c */ /* 0x000fe40004f64270 */
[----:B------:R-:W-:Y:S02]  /*2ca0*/  ISETP.GE.AND P2, PT, R31, 0x9, PT ;  /* 0x000000091f00780c */ /* 0x000fe40003f46270 */
[----:B------:R-:W-:Y:S02]  /*2cb0*/  ISETP.LT.OR P3, PT, R4, 0x2, P3 ;  /* 0x000000020400780c */ /* 0x000fe40001f61670 */
[----:B------:R-:W-:-:S02]  /*2cc0*/  P2R R12, PR, RZ, 0x20 ;  /* 0x00000020ff0c7803 */ /* 0x000fc40000000000 */
[----:B------:R-:W-:Y:S02]  /*2cd0*/  FSEL R67, R25, -INF , !P3 ;  /* 0xff80000019437808 */ /* 0x000fe40005800000 */
[C---:B------:R-:W-:Y:S02]  /*2ce0*/  ISETP.GT.AND P3, PT, R10.reuse, 0x9, !P5 ;  /* 0x000000090a00780c */ /* 0x040fe40006f64270 */
[----:B------:R-:W-:Y:S02]  /*2cf0*/  ISETP.GT.AND P4, PT, R10, 0x8, !P2 ;  /* 0x000000080a00780c */ /* 0x000fe40005784270 */
[----:B------:R-:W-:Y:S02]  /*2d00*/  ISETP.LT.OR P3, PT, R4, 0xa, P3 ;  /* 0x0000000a0400780c */ /* 0x000fe40001f61670 */
[----:B------:R-:W-:Y:S02]  /*2d10*/  ISETP.GE.AND P5, PT, R31, 0x11, PT ;  /* 0x000000111f00780c */ /* 0x000fe40003fa6270 */
[----:B0-----:R-:W-:-:S02]  /*2d20*/  FSEL R73, R29, -INF , !P3 ;  /* 0xff8000001d497808 */ /* 0x001fc40005800000 */
[----:B------:R-:W-:Y:S02]  /*2d30*/  ISETP.LT.OR P4, PT, R4, 0x9, P4 ;  /* 0x000000090400780c */ /* 0x000fe40002781670 */
[----:B------:R-:W-:Y:S02]  /*2d40*/  ISETP.GT.AND P3, PT, R10, 0x10, !P5 ;  /* 0x000000100a00780c */ /* 0x000fe40006f64270 */
[----:B------:R-:W-:Y:S02]  /*2d50*/  FSEL R71, R28, -INF , !P4 ;  /* 0xff8000001c477808 */ /* 0x000fe40006000000 */
[----:B------:R-:W-:Y:S02]  /*2d60*/  ISETP.LT.OR P3, PT, R4, 0x11, P3 ;  /* 0x000000110400780c */ /* 0x000fe40001f61670 */
[----:B------:R-:W-:Y:S02]  /*2d70*/  ISETP.GE.AND P4, PT, R31, 0x12, PT ;  /* 0x000000121f00780c */ /* 0x000fe40003f86270 */
[----:B------:R-:W-:-:S02]  /*2d80*/  FSEL R77, R32, -INF , !P3 ;  /* 0xff800000204d7808 */ /* 0x000fc40005800000 */
[----:B------:R-:W-:Y:S02]  /*2d90*/  ISETP.GT.AND P3, PT, R10, 0x11, !P4 ;  /* 0x000000110a00780c */ /* 0x000fe40006764270 */
[----:B------:R-:W-:Y:S02]  /*2da0*/  P2R R28, PR, RZ, 0x10 ;  /* 0x00000010ff1c7803 */ /* 0x000fe40000000000 */
[----:B------:R-:W-:Y:S02]  /*2db0*/  ISETP.LT.OR P3, PT, R4, 0x12, P3 ;  /* 0x000000120400780c */ /* 0x000fe40001f61670 */
[----:B------:R-:W-:Y:S02]  /*2dc0*/  ISETP.GE.AND P4, PT, R31, 0x19, PT ;  /* 0x000000191f00780c */ /* 0x000fe40003f86270 */
[----:B------:R-:W-:Y:S02]  /*2dd0*/  FSEL R79, R33, -INF , !P3 ;  /* 0xff800000214f7808 */ /* 0x000fe40005800000 */
[----:B------:R-:W-:-:S02]  /*2de0*/  ISETP.GT.AND P3, PT, R10, 0x18, !P4 ;  /* 0x000000180a00780c */ /* 0x000fc40006764270 */
[----:B------:R-:W-:Y:S02]  /*2df0*/  P2R R29, PR, RZ, 0x10 ;  /* 0x00000010ff1d7803 */ /* 0x000fe40000000000 */
[----:B------:R-:W-:Y:S02]  /*2e00*/  ISETP.LT.OR P3, PT, R4, 0x19, P3 ;  /* 0x000000190400780c */ /* 0x000fe40001f61670 */
[----:B------:R-:W-:Y:S02]  /*2e10*/  ISETP.GE.AND P4, PT, R31, 0x1a, PT ;  /* 0x0000001a1f00780c */ /* 0x000fe40003f86270 */
[----:B------:R-:W-:Y:S02]  /*2e20*/  FSEL R81, R36, -INF , !P3 ;  /* 0xff80000024517808 */ /* 0x000fe40005800000 */
[----:B------:R-:W-:Y:S02]  /*2e30*/  ISETP.GT.AND P3, PT, R10, 0x19, !P4 ;  /* 0x000000190a00780c */ /* 0x000fe40006764270 */
[----:B------:R-:W-:-:S02]  /*2e40*/  P2R R36, PR, RZ, 0x10 ;  /* 0x00000010ff247803 */ /* 0x000fc40000000000 */
[----:B------:R-:W-:Y:S02]  /*2e50*/  ISETP.LT.OR P3, PT, R4, 0x1a, P3 ;  /* 0x0000001a0400780c */ /* 0x000fe40001f61670 */
[----:B------:R-:W-:Y:S02]  /*2e60*/  ISETP.GE.AND P4, PT, R31, 0x21, PT ;  /* 0x000000211f00780c */ /* 0x000fe40003f86270 */
[----:B------:R-:W-:Y:S02]  /*2e70*/  FSEL R83, R37, -INF , !P3 ;  /* 0xff80000025537808 */ /* 0x000fe40005800000 */
[----:B------:R-:W-:Y:S02]  /*2e80*/  ISETP.GT.AND P3, PT, R10, 0x20, !P4 ;  /* 0x000000200a00780c */ /* 0x000fe40006764270 */
[----:B------:R-:W-:Y:S02]  /*2e90*/  P2R R37, PR, RZ, 0x10 ;  /* 0x00000010ff257803 */ /* 0x000fe40000000000 */
[----:B------:R-:W-:-:S02]  /*2ea0*/  ISETP.LT.OR P3, PT, R4, 0x21, P3 ;  /* 0x000000210400780c */ /* 0x000fc40001f61670 */
[C---:B------:R-:W-:Y:S02]  /*2eb0*/  ISETP.GE.AND P4, PT, R31.reuse, 0x22, PT ;  /* 0x000000221f00780c */ /* 0x040fe40003f86270 */
[----:B------:R-:W-:Y:S02]  /*2ec0*/  FSEL R85, R40, -INF , !P3 ;  /* 0xff80000028557808 */ /* 0x000fe40005800000 */
[----:B------:R-:W-:Y:S02]  /*2ed0*/  ISETP.GT.AND P3, PT, R10, 0x21, !P4 ;  /* 0x000000210a00780c */ /* 0x000fe40006764270 */
[----:B------:R-:W-:Y:S02]  /*2ee0*/  P2R R40, PR, RZ, 0x10 ;  /* 0x00000010ff287803 */ /* 0x000fe40000000000 */
[----:B------:R-:W-:Y:S02]  /*2ef0*/  ISETP.LT.OR P3, PT, R4, 0x22, P3 ;  /* 0x000000220400780c */ /* 0x000fe40001f61670 */
[----:B------:R-:W-:-:S02]  /*2f00*/  ISETP.GE.AND P4, PT, R31, 0x29, PT ;  /* 0x000000291f00780c */ /* 0x000fc40003f86270 */
[----:B------:R-:W-:Y:S02]  /*2f10*/  FSEL R41, R41, -INF , !P3 ;  /* 0xff80000029297808 */ /* 0x000fe40005800000 */
[----:B------:R-:W-:Y:S02]  /*2f20*/  ISETP.GT.AND P3, PT, R10, 0x28, !P4 ;  /* 0x000000280a00780c */ /* 0x000fe40006764270 */
[----:B------:R-:W-:Y:S02]  /*2f30*/  P2R R66, PR, RZ, 0x10 ;  /* 0x00000010ff427803 */ /* 0x000fe40000000000 */
        /* <DEDUP_REMOVED lines=51> */
[----:B------:R-:W-:Y:S02]  /*3270*/  P2R R25, PR, RZ, 0x20 ;  /* 0x00000020ff197803 */ /* 0x000fe40000000000 */
[----:B------:R-:W-:Y:S02]  /*3280*/  FSEL R97, R64, -INF , !P3 ;  /* 0xff80000040617808 */ /* 0x000fe40005800000 */
[C---:B------:R-:W-:Y:S02]  /*3290*/  ISETP.GE.AND P3, PT, R31.reuse, 0x52, PT ;  /* 0x000000521f00780c */ /* 0x040fe40003f66270 */
[----:B------:R-:W-:Y:S02]  /*32a0*/  ISETP.GE.AND P6, PT, R31, 0x1, PT ;  /* 0x000000011f00780c */ /* 0x000fe40003fc6270 */
[----:B------:R-:W-:-:S04]  /*32b0*/  ISETP.GT.AND P4, PT, R10, 0x51, !P3 ;  /* 0x000000510a00780c */ /* 0x000fc80005f84270 */
[----:B------:R-:W-:-:S04]  /*32c0*/  ISETP.LT.OR P4, PT, R4, 0x52, P4 ;  /* 0x000000520400780c */ /* 0x000fc80002781670 */
[----:B------:R-:W-:Y:S02]  /*32d0*/  FSEL R65, R65, -INF , !P4 ;  /* 0xff80000041417808 */ /* 0x000fe40006000000 */
[----:B------:R-:W-:-:S04]  /*32e0*/  ISETP.GE.AND P4, PT, R31, 0x59, PT ;  /* 0x000000591f00780c */ /* 0x000fc80003f86270 */
[----:B------:R-:W-:-:S04]  /*32f0*/  ISETP.GT.AND P5, PT, R10, 0x58, !P4 ;  /* 0x000000580a00780c */ /* 0x000fc800067a4270 */
[----:B------:R-:W-:-:S04]  /*3300*/  ISETP.LT.OR P5, PT, R4, 0x59, P5 ;  /* 0x000000590400780c */ /* 0x000fc80002fa1670 */
[----:B------:R-:W-:Y:S02]  /*3310*/  FSEL R14, R68, -INF , !P5 ;  /* 0xff800000440e7808 */ /* 0x000fe40006800000 */
[----:B------:R-:W-:-:S04]  /*3320*/  ISETP.GT.AND P5, PT, R10, RZ, !P6 ;  /* 0x000000ff0a00720c */ /* 0x000fc800077a4270 */
[----:B------:R-:W-:-:S04]  /*3330*/  ISETP.LT.OR P5, PT, R4, 0x1, P5 ;  /* 0x000000010400780c */ /* 0x000fc80002fa1670 */
[----:B------:R-:W-:Y:S02]  /*3340*/  FSEL R33, R24, -INF , !P5 ;  /* 0xff80000018217808 */ /* 0x000fe40006800000 */
[----:B------:R-:W-:-:S04]  /*3350*/  ISETP.GE.AND P5, PT, R31, 0x5a, PT ;  /* 0x0000005a1f00780c */ /* 0x000fc80003fa6270 */
[----:B------:R-:W-:Y:S02]  /*3360*/  P2R R31, PR, RZ, 0x20 ;  /* 0x00000020ff1f7803 */ /* 0x000fe40000000000 */
[----:B------:R-:W-:-:S04]  /*3370*/  ISETP.GT.AND P5, PT, R10, 0x59, !P5 ;  /* 0x000000590a00780c */ /* 0x000fc80006fa4270 */
[----:B------:R-:W-:Y:S02]  /*3380*/  ISETP.LT.OR P5, PT, R4, 0x5a, P5 ;  /* 0x0000005a0400780c */ /* 0x000fe40002fa1670 */
[----:B------:R-:W0:Y:S02]  /*3390*/  SHFL.IDX PT, R4, R9, 0x1, 0x1c1f ;  /* 0x003c1f0009047f89 */ /* 0x000e2400000e0000 */
[----:B------:R-:W-:Y:S02]  /*33a0*/  FSEL R69, R69, -INF , !P5 ;  /* 0xff80000045457808 */ /* 0x000fe40006800000 */
[----:B------:R-:W-:Y:S02]  /*33b0*/  PLOP3.LUT P5, PT, PT, PT, UP1, 0x40, 0x0 ;  /* 0x000000000000781c */ /* 0x000fe40003fae818 */
[----:B0-----:R-:W-:Y:S01]  /*33c0*/  VIADDMNMX R15, R4, R21, R20, PT ;  /* 0x00000015040f7246 */ /* 0x001fe20003800114 */
[----:B------:R-:W-:-:S10]  /*33d0*/  IMAD.IADD R20, R27, 0x1, R4 ;  /* 0x000000011b147824 */ /* 0x000fd400078e0204 */
[----:B------:R-:W-:Y:S05]  /*33e0*/  @P5 BRA `(.L_x_1119) ;  /* 0x00000000005c5947 */ /* 0x000fea0003800000 */
        /* <DEDUP_REMOVED lines=8> */
[----:B------:R-:W-:Y:S01]  /*3470*/  @P5 IMAD.HI.U32 R9, R4, UR6, RZ ;  /* 0x0000000604095c27 */ /* 0x000fe2000f8e00ff */
[----:B------:R-:W-:-:S13]  /*3480*/  PLOP3.LUT P5, PT, PT, PT, UP2, 0x80, 0x0 ;  /* 0x000000000000781c */ /* 0x000fda0003faf028 */
[----:B------:R-:W-:-:S04]  /*3490*/  @P5 SHF.R.U32.HI R4, RZ, UR7, R9 ;  /* 0x00000007ff045c19 */ /* 0x000fc80008011609 */
[----:B------:R-:W-:Y:S01]  /*34a0*/  LOP3.LUT R4, RZ, R4, RZ, 0x33, !PT ;  /* 0x00000004ff047212 */ /* 0x000fe200078e33ff */
[----:B------:R-:W-:Y:S06]  /*34b0*/  BRA `(.L_x_1122) ;  /* 0x0000000000187947 */ /* 0x000fec0003800000 */
.L_x_1121:
[----:B------:R-:W-:-:S06]  /*34c0*/  UISETP.NE.AND UP2, UPT, UR5, 0x1, UPT ;  /* 0x000000010500788c */ /* 0x000fcc000bf45270 */
[----:B------:R-:W-:-:S05]  /*34d0*/  PLOP3.LUT P5, PT, PT, PT, UP2, 0x80, 0x0 ;  /* 0x000000000000781c */ /* 0x000fca0003faf028 */
[----:B------:R-:W-:-:S08]  /*34e0*/  @UP2 ULDC.64 UR6, c[0x0][0x9e8] ;  /* 0x00027a0000062ab9 */ /* 0x000fd00000000a00 */
[----:B------:R-:W-:Y:S01]  /*34f0*/  @P5 IMAD.HI.U32 R9, R4, UR6, RZ ;  /* 0x0000000604095c27 */ /* 0x000fe2000f8e00ff */
[----:B------:R-:W-:-:S13]  /*3500*/  PLOP3.LUT P5, PT, PT, PT, UP2, 0x80, 0x0 ;  /* 0x000000000000781c */ /* 0x000fda0003faf028 */
[----:B------:R-:W-:-:S07]  /*3510*/  @P5 SHF.R.U32.HI R4, RZ, UR7, R9 ;  /* 0x00000007ff045c19 */ /* 0x000fce0008011609 */
.L_x_1122:
[----:B------:R-:W-:Y:S05]  /*3520*/  BSYNC B0 ;  /* 0x0000000000007941 */ /* 0x000fea0003800000 */
.L_x_1120:
[----:B------:R-:W-:-:S05]  /*3530*/  IMAD R4, R4, UR5, R63 ;  /* 0x0000000504047c24 */ /* 0x000fca000f8e023f */
[----:B------:R-:W-:Y:S02]  /*3540*/  VIMNMX R20, R20, R4, !PT ;  /* 0x0000000414147248 */ /* 0x000fe40007fe0100 */
[----:B------:R-:W-:-:S07]  /*3550*/  VIADDMNMX R15, R4, UR5, R15, PT ;  /* 0x00000005040f7c46 */ /* 0x000fce000b80010f */
.L_x_1119:
[C---:B------:R-:W-:Y:S01]  /*3560*/  ISETP.GT.AND P1, PT, R20.reuse, 0x1, !P1 ;  /* 0x000000011400780c */ /* 0x040fe20004f24270 */
[----:B------:R-:W-:Y:S01]  /*3570*/  ULDC UR6, c[0x0][0x988] ;  /* 0x0002620000067ab9 */ /* 0x000fe20000000800 */
[----:B------:R-:W-:Y:S01]  /*3580*/  ISETP.GT.AND P2, PT, R20, 0x8, !P2 ;  /* 0x000000081400780c */ /* 0x000fe20005744270 */
[----:B------:R-:W-:Y:S01]  /*3590*/  @UP0 ULDC UR14, c[0x0][0x450] ;  /* 0x00011400000e0ab9 */ /* 0x000fe20000000800 */
[----:B------:R-:W-:Y:S01]  /*35a0*/  ISETP.LT.OR P1, PT, R15, 0x2, P1 ;  /* 0x000000020f00780c */ /* 0x000fe20000f21670 */
[----:B------:R-:W-:Y:S01]  /*35b0*/  UMOV UR10, UR60 ;  /* 0x0000003c000a7c82 */ /* 0x000fe20008000000 */
[----:B------:R-:W-:Y:S02]  /*35c0*/  FMNMX.FTZ R4, R33, R67, !PT ;  /* 0x0000004321047209 */ /* 0x000fe40007810000 */
[----:B------:R-:W-:Y:S02]  /*35d0*/  FSEL R21, R0, -INF , !P1 ;  /* 0xff80000000157808 */ /* 0x000fe40004800000 */
[----:B------:R-:W-:-:S02]  /*35e0*/  ISETP.NE.AND P1, PT, R12, RZ, PT ;  /* 0x000000ff0c00720c */ /* 0x000fc40003f25270 */
[----:B------:R-:W-:Y:S02]  /*35f0*/  ISETP.LT.OR P2, PT, R15, 0x9, P2 ;  /* 0x000000090f00780c */ /* 0x000fe40001741670 */
[----:B------:R-:W-:Y:S02]  /*3600*/  ISETP.GT.AND P1, PT, R20, 0x9, !P1 ;  /* 0x000000091400780c */ /* 0x000fe40004f24270 */
[----:B------:R-:W-:Y:S02]  /*3610*/  FMNMX.FTZ R4, R71, R4, !PT ;  /* 0x0000000447047209 */ /* 0x000fe40007810000 */
[----:B------:R-:W-:Y:S02]  /*3620*/  ISETP.LT.OR P1, PT, R15, 0xa, P1 ;  /* 0x0000000a0f00780c */ /* 0x000fe40000f21670 */
[----:B------:R-:W-:Y:S02]  /*3630*/  FSEL R24, R30, -INF , !P2 ;  /* 0xff8000001e187808 */ /* 0x000fe40005000000 */
[----:B------:R-:W-:-:S02]  /*3640*/  FSEL R26, R26, -INF , !P1 ;  /* 0xff8000001a1a7808 */ /* 0x000fc40004800000 */
[----:B------:R-:W-:Y:S02]  /*3650*/  ISETP.NE.AND P1, PT, R25, RZ, PT ;  /* 0x000000ff1900720c */ /* 0x000fe40003f25270 */
[----:B------:R-:W-:Y:S02]  /*3660*/  ISETP.NE.AND P2, PT, R28, RZ, PT ;  /* 0x000000ff1c00720c */ /* 0x000fe40003f45270 */
[----:B------:R-:W-:Y:S02]  /*3670*/  ISETP.GT.AND P1, PT, R20, 0x10, !P1 ;  /* 0x000000101400780c */ /* 0x000fe40004f24270 */
[----:B------:R-:W-:Y:S02]  /*3680*/  FMNMX.FTZ R4, R73, R4, !PT ;  /* 0x0000000449047209 */ /* 0x000fe40007810000 */
[----:B------:R-:W-:Y:S02]  /*3690*/  ISETP.LT.OR P1, PT, R15, 0x11, P1 ;  /* 0x000000110f00780c */ /* 0x000fe40000f21670 */
[----:B------:R-:W-:-:S02]  /*36a0*/  FMNMX.FTZ R4, R77, R4, !PT ;  /* 0x000000044d047209 */ /* 0x000fc40007810000 */
[----:B------:R-:W-:Y:S02]  /*36b0*/  FSEL R28, R34, -INF , !P1 ;  /* 0xff800000221c7808 */ /* 0x000fe40004800000 */
[----:B------:R-:W-:Y:S02]  /*36c0*/  ISETP.GT.AND P1, PT, R20, 0x11, !P2 ;  /* 0x000000111400780c */ /* 0x000fe40005724270 */
[----:B------:R-:W-:Y:S02]  /*36d0*/  ISETP.NE.AND P5, PT, R29, RZ, PT ;  /* 0x000000ff1d00720c */ /* 0x000fe40003fa5270 */
[----:B------:R-:W-:Y:S02]  /*36e0*/  ISETP.LT.OR P1, PT, R15, 0x12, P1 ;  /* 0x000000120f00780c */ /* 0x000fe40000f21670 */
[----:B------:R-:W-:Y:S02]  /*36f0*/  FMNMX.FTZ R4, R79, R4, !PT ;  /* 0x000000044f047209 */ /* 0x000fe40007810000 */
[----:B------:R-:W-:-:S02]  /*3700*/  FSEL R30, R35, -INF , !P1 ;  /* 0xff800000231e7808 */ /* 0x000fc40004800000 */
[----:B------:R-:W-:Y:S02]  /*3710*/  ISETP.GT.AND P1, PT, R20, 0x18, !P5 ;  /* 0x000000181400780c */ /* 0x000fe40006f24270 */
[----:B------:R-:W-:Y:S02]  /*3720*/  FMNMX.FTZ R4, R81, R4, !PT ;  /* 0x0000000451047209 */ /* 0x000fe40007810000 */
[----:B------:R-:W-:Y:S02]  /*3730*/  ISETP.LT.OR P1, PT, R15, 0x19, P1 ;  /* 0x000000190f00780c */ /* 0x000fe40000f21670 */
[----:B------:R-:W-:Y:S02]  /*3740*/  FMNMX.FTZ R4, R83, R4, !PT ;  /* 0x0000000453047209 */ /* 0x000fe40007810000 */
[----:B------:R-:W-:Y:S02]  /*3750*/  ISETP.NE.AND P2, PT, R32, RZ, PT ;  /* 0x000000ff2000720c */ /* 0x000fe40003f45270 */
[----:B------:R-:W-:-:S02]  /*3760*/  FSEL R32, R38, -INF , !P1 ;  /* 0xff80000026207808 */ /* 0x000fc40004800000 */
[----:B------:R-:W-:Y:S02]  /*3770*/  FMNMX.FTZ R4, R85, R4, !PT ;  /* 0x0000000455047209 */ /* 0x000fe40007810000 */
[----:B------:R-:W-:Y:S02]  /*3780*/  ISETP.NE.AND P1, PT, R36, RZ, PT ;  /* 0x000000ff2400720c */ /* 0x000fe40003f25270 */
[----:B------:R-:W-:Y:S02]  /*3790*/  FMNMX.FTZ R4, R41, R4, !PT ;  /* 0x0000000429047209 */ /* 0x000fe40007810000 */
[----:B------:R-:W-:Y:S02]  /*37a0*/  ISETP.GT.AND P1, PT, R20, 0x19, !P1 ;  /* 0x000000191400780c */ /* 0x000fe40004f24270 */
[----:B------:R-:W-:Y:S02]  /*37b0*/  FMNMX.FTZ R4, R87, R4, !PT ;  /* 0x0000000457047209 */ /* 0x000fe40007810000 */
[----:B------:R-:W-:-:S02]  /*37c0*/  ISETP.LT.OR P1, PT, R15, 0x1a, P1 ;  /* 0x0000001a0f00780c */ /* 0x000fc40000f21670 */
[----:B------:R-:W-:Y:S02]  /*37d0*/  FMNMX.FTZ R4, R45, R4, !PT ;  /* 0x000000042d047209 */ /* 0x000fe40007810000 */
[----:B------:R-:W-:Y:S02]  /*37e0*/  FSEL R34, R39, -INF , !P1 ;  /* 0xff80000027227808 */ /* 0x000fe40004800000 */
[----:B------:R-:W-:Y:S02]  /*37f0*/  ISETP.NE.AND P1, PT, R37, RZ, PT ;  /* 0x000000ff2500720c */ /* 0x000fe40003f25270 */
[----:B------:R-:W-:Y:S02]  /*3800*/  FMNMX.FTZ R4, R89, R4, !PT ;  /* 0x0000000459047209 */ /* 0x000fe40007810000 */
[----:B------:R-:W-:Y:S02]  /*3810*/  ISETP.GT.AND P1, PT, R20, 0x20, !P1 ;  /* 0x000000201400780c */ /* 0x000fe40004f24270 */
[----:B------:R-:W-:-:S02]  /*3820*/  FMNMX.FTZ R4, R49, R4, !PT ;  /* 0x0000000431047209 */ /* 0x000fc40007810000 */
[----:B------:R-:W-:Y:S02]  /*3830*/  ISETP.LT.OR P1, PT, R15, 0x21, P1 ;  /* 0x000000210f00780c */ /* 0x000fe40000f21670 */
[----:B------:R-:W-:Y:S02]  /*3840*/  FMNMX.FTZ R4, R91, R4, !PT ;  /* 0x000000045b047209 */ /* 0x000fe40007810000 */
[----:B------:R-:W-:Y:S02]  /*3850*/  FSEL R36, R42, -INF , !P1 ;  /* 0xff8000002a247808 */ /* 0x000fe40004800000 */
[----:B------:R-:W-:Y:S02]  /*3860*/  ISETP.NE.AND P1, PT, R40, RZ, PT ;  /* 0x000000ff2800720c */ /* 0x000fe40003f25270 */
[----:B------:R-:W-:Y:S02]  /*3870*/  FMNMX.FTZ R4, R53, R4, !PT ;  /* 0x0000000435047209 */ /* 0x000fe40007810000 */
[----:B------:R-:W-:-:S02]  /*3880*/  ISETP.GT.AND P1, PT, R20, 0x21, !P1 ;  /* 0x000000211400780c */ /* 0x000fc40004f24270 */
[----:B------:R-:W-:Y:S02]  /*3890*/  FMNMX.FTZ R4, R93, R4, !PT ;  /* 0x000000045d047209 */ /* 0x000fe40007810000 */
[----:B------:R-:W-:Y:S02]  /*38a0*/  ISETP.LT.OR P1, PT, R15, 0x22, P1 ;  /* 0x000000220f00780c */ /* 0x000fe40000f21670 */
[----:B------:R-:W-:Y:S02]  /*38b0*/  FMNMX.FTZ R4, R57, R4, !PT ;  /* 0x0000000439047209 */ /* 0x000fe40007810000 */
[----:B------:R-:W-:Y:S02]  /*38c0*/  FSEL R38, R43, -INF , !P1 ;  /* 0xff8000002b267808 */ /* 0x000fe40004800000 */
[----:B------:R-:W-:Y:S02]  /*38d0*/  ISETP.NE.AND P1, PT, R66, RZ, PT ;  /* 0x000000ff4200720c */ /* 0x000fe40003f25270 */
[----:B------:R-:W-:-:S02]  /*38e0*/  FMNMX.FTZ R4, R95, R4, !PT ;  /* 0x000000045f047209 */ /* 0x000fc40007810000 */
[----:B------:R-:W-:Y:S02]  /*38f0*/  ISETP.GT.AND P1, PT, R20, 0x28, !P1 ;  /* 0x000000281400780c */ /* 0x000fe40004f24270 */
[----:B------:R-:W-:Y:S02]  /*3900*/  FMNMX.FTZ R4, R61, R4, !PT ;  /* 0x000000043d047209 */ /* 0x000fe40007810000 */
[----:B------:R-:W-:Y:S02]  /*3910*/  ISETP.LT.OR P1, PT, R15, 0x29, P1 ;  /* 0x000000290f00780c */ /* 0x000fe40000f21670 */
[----:B------:R-:W-:Y:S02]  /*3920*/  FMNMX.FTZ R4, R97, R4, !PT ;  /* 0x0000000461047209 */ /* 0x000fe40007810000 */
[----:B------:R-:W-:Y:S02]  /*3930*/  FSEL R40, R46, -INF , !P1 ;  /* 0xff8000002e287808 */ /* 0x000fe40004800000 */
[----:B------:R-:W-:-:S02]  /*3940*/  FMNMX.FTZ R9, R65, R4, !PT ;  /* 0x0000000441097209 */ /* 0x000fc40007810000 */
[----:B------:R-:W-:Y:S02]  /*3950*/  ISETP.NE.AND P1, PT, R44, RZ, PT ;  /* 0x000000ff2c00720c */ /* 0x000fe40003f25270 */
[----:B------:R-:W-:Y:S02]  /*3960*/  FMNMX.FTZ R9, R14, R9, !PT ;  /* 0x000000090e097209 */ /* 0x000fe40007810000 */
[C---:B------:R-:W-:Y:S02]  /*3970*/  ISETP.GT.AND P1, PT, R20.reuse, 0x29, !P1 ;  /* 0x000000291400780c */ /* 0x040fe40004f24270 */
[----:B------:R-:W-:Y:S01]  /*3980*/  FMNMX.FTZ R25, R69, R9, !PT ;  /* 0x0000000945197209 */ /* 0x000fe20007810000 */
[----:B------:R-:W-:Y:S01]  /*3990*/  IMAD.U32 R9, RZ, RZ, UR6 ;  /* 0x00000006ff097e24 */ /* 0x000fe2000f8e00ff */
[----:B------:R-:W-:Y:S01]  /*39a0*/  ISETP.LT.OR P1, PT, R15, 0x2a, P1 ;  /* 0x0000002a0f00780c */ /* 0x000fe20000f21670 */
[----:B------:R-:W-:Y:S01]  /*39b0*/  @UP0 ULDC UR6, c[0x0][0x44c] ;  /* 0x0001130000060ab9 */ /* 0x000fe20000000800 */
[----:B------:R-:W-:Y:S01]  /*39c0*/  ISETP.GT.AND P6, PT, R20, RZ, !P6 ;  /* 0x000000ff1400720c */ /* 0x000fe200077c4270 */
[----:B------:R-:W0:Y:S01]  /*39d0*/  SHFL.BFLY PT, R4, R25, 0x2, 0x1f ;  /* 0x0c401f0019047f89 */ /* 0x000e2200000e0000 */
[----:B------:R-:W-:Y:S01]  /*39e0*/  FSEL R42, R47, -INF , !P1 ;  /* 0xff8000002f2a7808 */ /* 0x000fe20004800000 */
[----:B------:R-:W-:Y:S01]  /*39f0*/  UIMAD.WIDE.U32 UR6, UR60, UR6, URZ ;  /* 0x000000063c0672a5 */ /* 0x000fe2000f8e003f */
[----:B------:R-:W-:-:S02]  /*3a00*/  ISETP.NE.AND P1, PT, R70, RZ, PT ;  /* 0x000000ff4600720c */ /* 0x000fc40003f25270 */
[C---:B------:R-:W-:Y:S01]  /*3a10*/  ISETP.LT.OR P6, PT, R15.reuse, 0x1, P6 ;  /* 0x000000010f00780c */ /* 0x040fe200037c1670 */
[----:B------:R-:W-:Y:S01]  /*3a20*/  @UP0 USHF.R.U32.HI UR10, URZ, UR14, UR7 ;  /* 0x0000000e3f0a0299 */ /* 0x000fe20008011607 */
[----:B------:R-:W-:Y:S02]  /*3a30*/  ISETP.GT.AND P1, PT, R20, 0x30, !P1 ;  /* 0x000000301400780c */ /* 0x000fe40004f24270 */
[----:B------:R-:W-:Y:S02]  /*3a40*/  FSEL R2, R2, -INF , !P6 ;  /* 0xff80000002027808 */ /* 0x000fe40007000000 */
[----:B------:R-:W-:Y:S02]  /*3a50*/  ISETP.LT.OR P1, PT, R15, 0x31, P1 ;  /* 0x000000310f00780c */ /* 0x000fe40000f21670 */
[----:B------:R-:W-:Y:S02]  /*3a60*/  ISETP.NE.AND P5, PT, R56, RZ, PT ;  /* 0x000000ff3800720c */ /* 0x000fe40003fa5270 */
[----:B------:R-:W-:-:S02]  /*3a70*/  FSEL R44, R50, -INF , !P1 ;  /* 0xff800000322c7808 */ /* 0x000fc40004800000 */
[----:B------:R-:W-:Y:S02]  /*3a80*/  ISETP.NE.AND P1, PT, R48, RZ, PT ;  /* 0x000000ff3000720c */ /* 0x000fe40003f25270 */
[----:B------:R-:W-:Y:S02]  /*3a90*/  ISETP.NE.AND P6, PT, R78, RZ, PT ;  /* 0x000000ff4e00720c */ /* 0x000fe40003fc5270 */
[C---:B------:R-:W-:Y:S02]  /*3aa0*/  ISETP.GT.AND P1, PT, R20.reuse, 0x31, !P1 ;  /* 0x000000311400780c */ /* 0x040fe40004f24270 */
[----:B------:R-:W-:Y:S02]  /*3ab0*/  ISETP.GT.AND P3, PT, R20, 0x51, !P3 ;  /* 0x000000511400780c */ /* 0x000fe40005f64270 */
[----:B------:R-:W-:Y:S02]  /*3ac0*/  ISETP.LT.OR P1, PT, R15, 0x32, P1 ;  /* 0x000000320f00780c */ /* 0x000fe40000f21670 */
[----:B0-----:R-:W-:-:S02]  /*3ad0*/  FMNMX.FTZ R27, R25, R4, !PT ;  /* 0x00000004191b7209 */ /* 0x001fc40007810000 */
[----:B------:R-:W-:Y:S02]  /*3ae0*/  FMNMX.FTZ R25, R2, R21, !PT ;  /* 0x0000001502197209 */ /* 0x000fe40007810000 */
[----:B------:R-:W-:Y:S01]  /*3af0*/  FSEL R46, R51, -INF , !P1 ;  /* 0xff800000332e7808 */ /* 0x000fe20004800000 */
[----:B------:R-:W0:Y:S01]  /*3b00*/  SHFL.BFLY PT, R4, R27, 0x1, 0x1f ;  /* 0x0c201f001b047f89 */ /* 0x000e2200000e0000 */
        /* <DEDUP_REMOVED lines=14> */
[----:B------:R-:W-:Y:S02]  /*3bf0*/  ISETP.GT.AND P1, PT, R20, 0x40, !P2 ;  /* 0x000000401400780c */ /* 0x000fe40005724270 */
[----:B------:R-:W-:-:S02]  /*3c00*/  FMNMX.FTZ R25, R36, R25, !PT ;  /* 0x0000001924197209 */ /* 0x000fc40007810000 */
[----:B------:R-:W-:Y:S02]  /*3c10*/  ISETP.LT.OR P1, PT, R15, 0x41, P1 ;  /* 0x000000410f00780c */ /* 0x000fe40000f21670 */
[----:B------:R-:W-:Y:S02]  /*3c20*/  FMNMX.FTZ R25, R38, R25, !PT ;  /* 0x0000001926197209 */ /* 0x000fe40007810000 */
[----:B------:R-:W-:Y:S02]  /*3c30*/  FSEL R10, R58, -INF , !P1 ;  /* 0xff8000003a0a7808 */ /* 0x000fe40004800000 */
[----:B------:R-:W-:Y:S02]  /*3c40*/  FMNMX.FTZ R25, R40, R25, !PT ;  /* 0x0000001928197209 */ /* 0x000fe40007810000 */
[----:B------:R-:W-:Y:S02]  /*3c50*/  ISETP.GT.AND P1, PT, R20, 0x41, !P5 ;  /* 0x000000411400780c */ /* 0x000fe40006f24270 */
[----:B0-----:R-:W-:-:S02]  /*3c60*/  FMNMX.FTZ R4, R27, R4, !PT ;  /* 0x000000041b047209 */ /* 0x001fc40007810000 */
[----:B------:R-:W-:Y:S02]  /*3c70*/  FMNMX.FTZ R25, R42, R25, !PT ;  /* 0x000000192a197209 */ /* 0x000fe40007810000 */
[----:B------:R-:W-:Y:S01]  /*3c80*/  ISETP.LT.OR P1, PT, R15, 0x42, P1 ;  /* 0x000000420f00780c */ /* 0x000fe20000f21670 */
[----:B------:R-:W-:Y:S01]  /*3c90*/  FMUL.FTZ R29, R4, R9 ;  /* 0x00000009041d7220 */ /* 0x000fe20000410000 */
[----:B------:R-:W-:Y:S02]  /*3ca0*/  FMNMX.FTZ R25, R44, R25, !PT ;  /* 0x000000192c197209 */ /* 0x000fe40007810000 */
[----:B------:R-:W-:Y:S02]  /*3cb0*/  FSEL R0, R59, -INF , !P1 ;  /* 0xff8000003b007808 */ /* 0x000fe40004800000 */
[----:B------:R-:W-:Y:S02]  /*3cc0*/  FSETP.NEU.FTZ.AND P1, PT, R4, -INF , PT ;  /* 0xff8000000400780b */ /* 0x000fe40003f3d000 */
[----:B------:R-:W-:-:S02]  /*3cd0*/  ISETP.NE.AND P5, PT, R76, RZ, PT ;  /* 0x000000ff4c00720c */ /* 0x000fc40003fa5270 */
[----:B------:R-:W-:Y:S02]  /*3ce0*/  FMNMX.FTZ R25, R46, R25, !PT ;  /* 0x000000192e197209 */ /* 0x000fe40007810000 */
[----:B------:R-:W-:Y:S02]  /*3cf0*/  FSEL R60, R29, RZ, P1 ;  /* 0x000000ff1d3c7208 */ /* 0x000fe40000800000 */
[----:B------:R-:W-:Y:S02]  /*3d00*/  ISETP.GT.AND P1, PT, R20, 0x48, !P5 ;  /* 0x000000481400780c */ /* 0x000fe40006f24270 */
[----:B------:R-:W-:Y:S01]  /*3d10*/  FMNMX.FTZ R25, R48, R25, !PT ;  /* 0x0000001930197209 */ /* 0x000fe20007810000 */
[-CC-:B------:R-:W-:Y:S01]  /*3d20*/  FFMA.FTZ R27, R33, R9.reuse, -R60.reuse ;  /* 0x00000009211b7223 */ /* 0x180fe2000001083c */
[----:B------:R-:W-:Y:S01]  /*3d30*/  ISETP.LT.OR P1, PT, R15, 0x49, P1 ;  /* 0x000000490f00780c */ /* 0x000fe20000f21670 */
[--C-:B------:R-:W-:Y:S01]  /*3d40*/  FFMA.FTZ R29, R67, R9, -R60.reuse ;  /* 0x00000009431d7223 */ /* 0x100fe2000001083c */
[----:B------:R-:W-:Y:S01]  /*3d50*/  FMNMX.FTZ R25, R12, R25, !PT ;  /* 0x000000190c197209 */ /* 0x000fe20007810000 */
[-CC-:B------:R-:W-:Y:S01]  /*3d60*/  FFMA.FTZ R33, R73, R9.reuse, -R60.reuse ;  /* 0x0000000949217223 */ /* 0x180fe2000001083c */
[----:B------:R-:W-:Y:S01]  /*3d70*/  FSEL R50, R62, -INF , !P1 ;  /* 0xff8000003e327808 */ /* 0x000fe20004800000 */
[----:B------:R-:W-:Y:S01]  /*3d80*/  MUFU.EX2 R27, R27 ;  /* 0x0000001b001b7308 */ /* 0x000fe20000000800 */
[----:B------:R-:W-:Y:S01]  /*3d90*/  ISETP.NE.AND P2, PT, R80, RZ, PT ;  /* 0x000000ff5000720c */ /* 0x000fe20003f45270 */
[-CC-:B------:R-:W-:Y:S01]  /*3da0*/  FFMA.FTZ R35, R77, R9.reuse, -R60.reuse ;  /* 0x000000094d237223 */ /* 0x180fe2000001083c */
[----:B------:R-:W-:Y:S01]  /*3db0*/  ISETP.GT.AND P1, PT, R20, 0x49, !P6 ;  /* 0x000000491400780c */ /* 0x000fe20007724270 */
[--C-:B------:R-:W-:Y:S01]  /*3dc0*/  FFMA.FTZ R37, R81, R9, -R60.reuse ;  /* 0x0000000951257223 */ /* 0x100fe2000001083c */
[----:B------:R-:W-:Y:S01]  /*3dd0*/  FMNMX.FTZ R25, R10, R25, !PT ;  /* 0x000000190a197209 */ /* 0x000fe20007810000 */
[-CC-:B------:R-:W-:Y:S01]  /*3de0*/  FFMA.FTZ R43, R65, R9.reuse, -R60.reuse ;  /* 0x00000009412b7223 */ /* 0x180fe2000001083c */
[----:B------:R-:W-:Y:S01]  /*3df0*/  ISETP.NE.AND P5, PT, R31, RZ, PT ;  /* 0x000000ff1f00720c */ /* 0x000fe20003fa5270 */
[-CC-:B------:R-:W-:Y:S01]  /*3e00*/  FFMA.FTZ R31, R71, R9.reuse, -R60.reuse ;  /* 0x00000009471f7223 */ /* 0x180fe2000001083c */
[----:B------:R-:W-:Y:S01]  /*3e10*/  ISETP.GT.AND P2, PT, R20, 0x50, !P2 ;  /* 0x000000501400780c */ /* 0x000fe20005744270 */
[----:B------:R0:W1:Y:S01]  /*3e20*/  MUFU.EX2 R188, R29 ;  /* 0x0000001d00bc7308 */ /* 0x0000620000000800 */
[----:B------:R-:W-:Y:S01]  /*3e30*/  ISETP.LT.OR P1, PT, R15, 0x4a, P1 ;  /* 0x0000004a0f00780c */ /* 0x000fe20000f21670 */
[--C-:B------:R-:W-:Y:S01]  /*3e40*/  FFMA.FTZ R39, R93, R9, -R60.reuse ;  /* 0x000000095d277223 */ /* 0x100fe2000001083c */
[----:B------:R-:W-:Y:S01]  /*3e50*/  FMNMX.FTZ R25, R0, R25, !PT ;  /* 0x0000001900197209 */ /* 0x000fe20007810000 */
[----:B------:R-:W-:Y:S01]  /*3e60*/  FFMA.FTZ R14, R14, R9, -R60 ;  /* 0x000000090e0e7223 */ /* 0x000fe2000001083c */
[----:B------:R-:W-:-:S02]  /*3e70*/  ISETP.GT.AND P4, PT, R20, 0x58, !P4 ;  /* 0x000000581400780c */ /* 0x000fc40006784270 */
[----:B------:R-:W-:Y:S01]  /*3e80*/  ISETP.GT.AND P5, PT, R20, 0x59, !P5 ;  /* 0x000000591400780c */ /* 0x000fe20006fa4270 */
[----:B------:R-:W2:Y:S01]  /*3e90*/  MUFU.EX2 R31, R31 ;  /* 0x0000001f001f7308 */ /* 0x000ea20000000800 */
[----:B------:R-:W-:Y:S01]  /*3ea0*/  ISETP.LT.OR P2, PT, R15, 0x51, P2 ;  /* 0x000000510f00780c */ /* 0x000fe20001741670 */
[-CC-:B0-----:R-:W-:Y:S01]  /*3eb0*/  FFMA.FTZ R29, R79, R9.reuse, -R60.reuse ;  /* 0x000000094f1d7223 */ /* 0x181fe2000001083c */
[----:B------:R-:W-:Y:S01]  /*3ec0*/  FSEL R20, R3, -INF , !P1 ;  /* 0xff80000003147808 */ /* 0x000fe20004800000 */
[----:B------:R-:W-:Y:S01]  /*3ed0*/  FFMA.FTZ R3, R85, R9, -R60 ;  /* 0x0000000955037223 */ /* 0x000fe2000001083c */
[----:B------:R-:W-:Y:S02]  /*3ee0*/  FMNMX.FTZ R25, R50, R25, !PT ;  /* 0x0000001932197209 */ /* 0x000fe40007810000 */
[----:B------:R-:W-:Y:S01]  /*3ef0*/  ISETP.LT.OR P3, PT, R15, 0x52, P3 ;  /* 0x000000520f00780c */ /* 0x000fe20001f61670 */
[----:B------:R0:W-:Y:S01]  /*3f00*/  MUFU.EX2 R180, R3 ;  /* 0x0000000300b47308 */ /* 0x0001e20000000800 */
[----:B------:R-:W-:-:S02]  /*3f10*/  FSEL R8, R8, -INF , !P2 ;  /* 0xff80000008087808 */ /* 0x000fc40005000000 */
[----:B------:R-:W-:Y:S02]  /*3f20*/  FMNMX.FTZ R25, R20, R25, !PT ;  /* 0x0000001914197209 */ /* 0x000fe40007810000 */
[----:B------:R-:W-:Y:S02]  /*3f30*/  ISETP.LT.OR P4, PT, R15, 0x59, P4 ;  /* 0x000000590f00780c */ /* 0x000fe40002781670 */
[----:B------:R-:W-:Y:S01]  /*3f40*/  FSEL R52, R5, -INF , !P3 ;  /* 0xff80000005347808 */ /* 0x000fe20005800000 */
[--C-:B------:R-:W-:Y:S01]  /*3f50*/  FFMA.FTZ R5, R41, R9, -R60.reuse ;  /* 0x0000000929057223 */ /* 0x100fe2000001083c */
[----:B------:R-:W-:Y:S01]  /*3f60*/  FMNMX.FTZ R25, R8, R25, !PT ;  /* 0x0000001908197209 */ /* 0x000fe20007810000 */
[-CC-:B0-----:R-:W-:Y:S01]  /*3f70*/  FFMA.FTZ R3, R87, R9.reuse, -R60.reuse ;  /* 0x0000000957037223 */ /* 0x181fe2000001083c */
[----:B------:R-:W-:Y:S01]  /*3f80*/  ISETP.LT.OR P5, PT, R15, 0x5a, P5 ;  /* 0x0000005a0f00780c */ /* 0x000fe20002fa1670 */
[--C-:B------:R-:W-:Y:S01]  /*3f90*/  FFMA.FTZ R41, R61, R9, -R60.reuse ;  /* 0x000000093d297223 */ /* 0x100fe2000001083c */
[----:B------:R-:W-:Y:S01]  /*3fa0*/  FSEL R54, R13, -INF , !P4 ;  /* 0xff8000000d367808 */ /* 0x000fe20006000000 */
[----:B------:R-:W-:Y:S01]  /*3fb0*/  MUFU.EX2 R182, R3 ;  /* 0x0000000300b67308 */ /* 0x000fe20000000800 */
[----:B------:R-:W-:Y:S01]  /*3fc0*/  FMNMX.FTZ R25, R52, R25, !PT ;  /* 0x0000001934197209 */ /* 0x000fe20007810000 */
[-CC-:B------:R-:W-:Y:S01]  /*3fd0*/  FFMA.FTZ R13, R89, R9.reuse, -R60.reuse ;  /* 0x00000009590d7223 */ /* 0x180fe2000001083c */
[----:B------:R-:W-:Y:S01]  /*3fe0*/  FSEL R56, R11, -INF , !P5 ;  /* 0xff8000000b387808 */ /* 0x000fe20006800000 */
[--C-:B------:R-:W-:Y:S01]  /*3ff0*/  FFMA.FTZ R11, R45, R9, -R60.reuse ;  /* 0x000000092d0b7223 */ /* 0x100fe2000001083c */
[----:B------:R-:W-:Y:S01]  /*4000*/  FMNMX.FTZ R25, R54, R25, !PT ;  /* 0x0000001936197209 */ /* 0x000fe20007810000 */
[----:B------:R-:W-:Y:S01]  /*4010*/  FFMA.FTZ R15, R49, R9, -R60 ;  /* 0x00000009310f7223 */ /* 0x000fe2000001083c */
[----:B------:R-:W-:Y:S01]  /*4020*/  R2UR UR11, R74 ;  /* 0x000000004a0b72ca */ /* 0x000fe200000e0000 */
[----:B------:R-:W-:Y:S01]  /*4030*/  MUFU.EX2 R174, R41 ;  /* 0x0000002900ae7308 */ /* 0x000fe20000000800 */
[----:B------:R-:W-:-:S05]  /*4040*/  FMNMX.FTZ R25, R56, R25, !PT ;  /* 0x0000001938197209 */ /* 0x000fca0007810000 */
[----:B------:R-:W0:Y:S02]  /*4050*/  SHFL.BFLY PT, R58, R25, 0x2, 0x1f ;  /* 0x0c401f00193a7f89 */ /* 0x000e2400000e0000 */
[----:B------:R3:W4:Y:S04]  /*4060*/  MUFU.EX2 R190, R33 ;  /* 0x0000002100be7308 */ /* 0x0007280000000800 */
[----:B------:R-:W-:-:S04]  /*4070*/  UIADD3 UR6, UR11, UR10, URZ ;  /* 0x0000000a0b067290 */ /* 0x000fc8000fffe03f */
[----:B------:R-:W5:Y:S01]  /*4080*/  MUFU.EX2 R35, R35 ;  /* 0x0000002300237308 */ /* 0x000f620000000800 */
[----:B---3--:R-:W-:Y:S01]  /*4090*/  FFMA.FTZ R33, R83, R9, -R60 ;  /* 0x0000000953217223 */ /* 0x008fe2000001083c */
[----:B------:R-:W-:-:S06]  /*40a0*/  UIADD3 UR4, UR6, UR4, URZ ;  /* 0x0000000406047290 */ /* 0x000fcc000fffe03f */
[----:B------:R3:W5:Y:S01]  /*40b0*/  MUFU.EX2 R184, R29 ;  /* 0x0000001d00b87308 */ /* 0x0007620000000800 */
[----:B0-----:R-:W-:Y:S01]  /*40c0*/  FMNMX.FTZ R58, R25, R58, !PT ;  /* 0x0000003a193a7209 */ /* 0x001fe20007810000 */
[----:B------:R-:W-:-:S06]  /*40d0*/  FFMA.FTZ R25, R57, R9, -R60 ;  /* 0x0000000939197223 */ /* 0x000fcc000001083c */
[----:B------:R-:W0:Y:S01]  /*40e0*/  MUFU.EX2 R37, R37 ;  /* 0x0000002500257308 */ /* 0x000e220000000800 */
[----:B---3--:R-:W-:Y:S01]  /*40f0*/  FFMA.FTZ R29, R91, R9, -R60 ;  /* 0x000000095b1d7223 */ /* 0x008fe2000001083c */
[----:B------:R-:W3:Y:S06]  /*4100*/  SHFL.BFLY PT, R3, R58, 0x1, 0x1f ;  /* 0x0c201f003a037f89 */ /* 0x000eec00000e0000 */
[----:B------:R1:W-:Y:S08]  /*4110*/  MUFU.EX2 R172, R25 ;  /* 0x0000001900ac7308 */ /* 0x0003f00000000800 */
[----:B------:R-:W-:Y:S08]  /*4120*/  MUFU.EX2 R168, R43 ;  /* 0x0000002b00a87308 */ /* 0x000ff00000000800 */
[----:B------:R2:W0:Y:S01]  /*4130*/  MUFU.EX2 R186, R33 ;  /* 0x0000002100ba7308 */ /* 0x0004220000000800 */
[----:B---3--:R-:W-:-:S04]  /*4140*/  FMNMX.FTZ R3, R58, R3, !PT ;  /* 0x000000033a037209 */ /* 0x008fc80007810000 */
[C---:B------:R-:W-:Y:S01]  /*4150*/  FSETP.NEU.FTZ.AND P1, PT, R3.reuse, -INF , PT ;  /* 0xff8000000300780b */ /* 0x040fe20003f3d000 */
[-C--:B-1----:R-:W-:Y:S02]  /*4160*/  FMUL.FTZ R25, R3, R9.reuse ;  /* 0x0000000903197220 */ /* 0x082fe40000410000 */
[----:B------:R-:W-:Y:S01]  /*4170*/  MUFU.EX2 R5, R5 ;  /* 0x0000000500057308 */ /* 0x000fe20000000800 */
[----:B--2---:R-:W-:Y:S02]  /*4180*/  FFMA.FTZ R33, R53, R9, -R60 ;  /* 0x0000000935217223 */ /* 0x004fe4000001083c */
[----:B------:R-:W-:Y:S02]  /*4190*/  FSEL R41, R25, RZ, P1 ;  /* 0x000000ff19297208 */ /* 0x000fe40000800000 */
[----:B------:R-:W-:-:S03]  /*41a0*/  PLOP3.LUT P1, PT, PT, PT, UP1, 0x40, 0x0 ;  /* 0x000000000000781c */ /* 0x000fc60003f2e818 */
        /* <DEDUP_REMOVED lines=17> */
[----:B-1----:R-:W-:Y:S01]  /*42c0*/  FADD.FTZ R26, R27, R188 ;  /* 0x000000bc1b1a7221 */ /* 0x002fe20000010000 */
[-CC-:B------:R-:W-:Y:S01]  /*42d0*/  FFMA.FTZ R46, R46, R9.reuse, -R41.reuse ;  /* 0x000000092e2e7223 */ /* 0x180fe20000010829 */
[-CC-:B------:R-:W-:Y:S01]  /*42e0*/  FFMA.FTZ R48, R48, R9.reuse, -R41.reuse ;  /* 0x0000000930307223 */ /* 0x180fe20000010829 */
[--C-:B------:R-:W-:Y:S01]  /*42f0*/  FFMA.FTZ R0, R0, R9, -R41.reuse ;  /* 0x0000000900007223 */ /* 0x100fe20000010829 */
[----:B------:R-:W-:Y:S01]  /*4300*/  FADD.FTZ R43, R31, R26 ;  /* 0x0000001a1f2b7221 */ /* 0x000fe20000010000 */
[----:B------:R-:W-:Y:S01]  /*4310*/  F2FP.F16.F32.PACK_AB R188, R188, R27 ;  /* 0x0000001bbcbc723e */ /* 0x000fe200000000ff */
[-C--:B------:R-:W-:Y:S01]  /*4320*/  FFMA.FTZ R10, R10, R9.reuse, -R41 ;  /* 0x000000090a0a7223 */ /* 0x080fe20000010829 */
[----:B------:R-:W1:Y:S01]  /*4330*/  MUFU.EX2 R21, R21 ;  /* 0x0000001500157308 */ /* 0x000e620000000800 */
[----:B----4-:R-:W-:Y:S01]  /*4340*/  FADD.FTZ R26, R190, R43 ;  /* 0x0000002bbe1a7221 */ /* 0x010fe20000010000 */
[-CC-:B------:R-:W-:Y:S01]  /*4350*/  FFMA.FTZ R50, R50, R9.reuse, -R41.reuse ;  /* 0x0000000932327223 */ /* 0x180fe20000010829 */
[-CC-:B------:R-:W-:Y:S01]  /*4360*/  FFMA.FTZ R20, R20, R9.reuse, -R41.reuse ;  /* 0x0000000914147223 */ /* 0x180fe20000010829 */
[-CC-:B------:R-:W-:Y:S01]  /*4370*/  FFMA.FTZ R52, R52, R9.reuse, -R41.reuse ;  /* 0x0000000934347223 */ /* 0x180fe20000010829 */
[----:B-----5:R-:W-:Y:S01]  /*4380*/  FADD.FTZ R43, R35, R26 ;  /* 0x0000001a232b7221 */ /* 0x020fe20000010000 */
[----:B------:R-:W-:Y:S01]  /*4390*/  FFMA.FTZ R54, R54, R9, -R41 ;  /* 0x0000000936367223 */ /* 0x000fe20000010829 */
[----:B------:R-:W-:Y:S01]  /*43a0*/  F2FP.F16.F32.PACK_AB R190, R190, R31 ;  /* 0x0000001fbebe723e */ /* 0x000fe200000000ff */
[----:B------:R-:W2:Y:S01]  /*43b0*/  MUFU.EX2 R24, R24 ;  /* 0x0000001800187308 */ /* 0x000ea20000000800 */
[C---:B------:R-:W-:Y:S01]  /*43c0*/  FADD.FTZ R26, R184.reuse, R43 ;  /* 0x0000002bb81a7221 */ /* 0x040fe20000010000 */
[----:B------:R-:W-:-:S03]  /*43d0*/  F2FP.F16.F32.PACK_AB R184, R184, R35 ;  /* 0x00000023b8b8723e */ /* 0x000fc600000000ff */
[----:B0-----:R-:W-:-:S03]  /*43e0*/  FADD.FTZ R43, R37, R26 ;  /* 0x0000001a252b7221 */ /* 0x001fc60000010000 */
[----:B------:R-:W0:Y:S01]  /*43f0*/  MUFU.EX2 R28, R28 ;  /* 0x0000001c001c7308 */ /* 0x000e220000000800 */
[C---:B------:R-:W-:Y:S01]  /*4400*/  FADD.FTZ R43, R186.reuse, R43 ;  /* 0x0000002bba2b7221 */ /* 0x040fe20000010000 */
[----:B------:R-:W-:Y:S02]  /*4410*/  F2FP.F16.F32.PACK_AB R186, R186, R37 ;  /* 0x00000025baba723e */ /* 0x000fe400000000ff */
[----:B-1----:R-:W-:Y:S01]  /*4420*/  F2FP.F16.F32.PACK_AB R189, R21, R2 ;  /* 0x0000000215bd723e */ /* 0x002fe200000000ff */
[----:B------:R-:W-:Y:S01]  /*4430*/  FADD.FTZ R26, R180, R43 ;  /* 0x0000002bb41a7221 */ /* 0x000fe20000010000 */
[----:B------:R-:W-:Y:S01]  /*4440*/  FADD.FTZ R43, R2, R21 ;  /* 0x00000015022b7221 */ /* 0x000fe20000010000 */
[C---:B------:R-:W-:Y:S01]  /*4450*/  F2FP.F16.F32.PACK_AB R180, R5.reuse, R180 ;  /* 0x000000b405b4723e */ /* 0x040fe200000000ff */
[----:B------:R1:W3:Y:S01]  /*4460*/  MUFU.EX2 R185, R30 ;  /* 0x0000001e00b97308 */ /* 0x0002e20000000800 */
[----:B------:R-:W-:Y:S01]  /*4470*/  FADD.FTZ R45, R5, R26 ;  /* 0x0000001a052d7221 */ /* 0x000fe20000010000 */
[----:B--2---:R-:W-:-:S04]  /*4480*/  FADD.FTZ R26, R24, R43 ;  /* 0x0000002b181a7221 */ /* 0x004fc80000010000 */
[C---:B------:R-:W-:Y:S01]  /*4490*/  FADD.FTZ R43, R191.reuse, R26 ;  /* 0x0000001abf2b7221 */ /* 0x040fe20000010000 */
[----:B------:R-:W-:Y:S01]  /*44a0*/  F2FP.F16.F32.PACK_AB R191, R191, R24 ;  /* 0x00000018bfbf723e */ /* 0x000fe200000000ff */
[----:B------:R-:W2:Y:S01]  /*44b0*/  MUFU.EX2 R32, R32 ;  /* 0x0000002000207308 */ /* 0x000ea20000000800 */
[----:B-1----:R-:W-:Y:S01]  /*44c0*/  FADD.FTZ R30, R182, R45 ;  /* 0x0000002db61e7221 */ /* 0x002fe20000010000 */
[----:B0-----:R-:W-:Y:S01]  /*44d0*/  FADD.FTZ R26, R28, R43 ;  /* 0x0000002b1c1a7221 */ /* 0x001fe20000010000 */
[C---:B------:R-:W-:Y:S02]  /*44e0*/  F2FP.F16.F32.PACK_AB R182, R11.reuse, R182 ;  /* 0x000000b60bb6723e */ /* 0x040fe400000000ff */
[----:B------:R-:W-:-:S03]  /*44f0*/  FADD.FTZ R30, R11, R30 ;  /* 0x0000001e0b1e7221 */ /* 0x000fc60000010000 */
[----:B------:R-:W0:Y:S01]  /*4500*/  MUFU.EX2 R187, R34 ;  /* 0x0000002200bb7308 */ /* 0x000e220000000800 */
[C---:B---3--:R-:W-:Y:S01]  /*4510*/  FADD.FTZ R43, R185.reuse, R26 ;  /* 0x0000001ab92b7221 */ /* 0x048fe20000010000 */
[----:B------:R-:W-:-:S06]  /*4520*/  F2FP.F16.F32.PACK_AB R185, R185, R28 ;  /* 0x0000001cb9b9723e */ /* 0x000fcc00000000ff */
[----:B------:R-:W1:Y:S08]  /*4530*/  MUFU.EX2 R36, R36 ;  /* 0x0000002400247308 */ /* 0x000e700000000800 */
[----:B------:R-:W3:Y:S08]  /*4540*/  MUFU.EX2 R181, R38 ;  /* 0x0000002600b57308 */ /* 0x000ef00000000800 */
[----:B------:R4:W-:Y:S08]  /*4550*/  MUFU.EX2 R179, R12 ;  /* 0x0000000c00b37308 */ /* 0x0009f00000000800 */
[----:B------:R-:W-:Y:S01]  /*4560*/  MUFU.EX2 R40, R40 ;  /* 0x0000002800287308 */ /* 0x000fe20000000800 */
[-C--:B----4-:R-:W-:Y:S01]  /*4570*/  FFMA.FTZ R12, R8, R9.reuse, -R41 ;  /* 0x00000009080c7223 */ /* 0x090fe20000010829 */
[----:B--2---:R-:W-:Y:S01]  /*4580*/  FADD.FTZ R8, R32, R43 ;  /* 0x0000002b20087221 */ /* 0x004fe20000010000 */
[----:B------:R-:W-:-:S03]  /*4590*/  FFMA.FTZ R41, R56, R9, -R41 ;  /* 0x0000000938297223 */ /* 0x000fc60000010829 */
[C---:B0-----:R-:W-:Y:S01]  /*45a0*/  FADD.FTZ R43, R187.reuse, R8 ;  /* 0x00000008bb2b7221 */ /* 0x041fe20000010000 */
[----:B------:R-:W-:Y:S01]  /*45b0*/  F2FP.F16.F32.PACK_AB R187, R187, R32 ;  /* 0x00000020bbbb723e */ /* 0x000fe200000000ff */
[----:B------:R-:W-:Y:S02]  /*45c0*/  MUFU.EX2 R183, R42 ;  /* 0x0000002a00b77308 */ /* 0x000fe40000000800 */
[----:B-1----:R-:W-:-:S04]  /*45d0*/  FADD.FTZ R8, R36, R43 ;  /* 0x0000002b24087221 */ /* 0x002fc80000010000 */
[C---:B---3--:R-:W-:Y:S01]  /*45e0*/  FADD.FTZ R27, R181.reuse, R8 ;  /* 0x00000008b51b7221 */ /* 0x048fe20000010000 */
[----:B------:R-:W-:Y:S01]  /*45f0*/  F2FP.F16.F32.PACK_AB R181, R181, R36 ;  /* 0x00000024b5b5723e */ /* 0x000fe200000000ff */
[----:B------:R-:W0:Y:S08]  /*4600*/  MUFU.EX2 R13, R13 ;  /* 0x0000000d000d7308 */ /* 0x000e300000000800 */
[----:B------:R-:W-:Y:S08]  /*4610*/  MUFU.EX2 R44, R44 ;  /* 0x0000002c002c7308 */ /* 0x000ff00000000800 */
[----:B------:R1:W2:Y:S01]  /*4620*/  MUFU.EX2 R176, R15 ;  /* 0x0000000f00b07308 */ /* 0x0002a20000000800 */
[----:B0-----:R-:W-:-:S07]  /*4630*/  FADD.FTZ R45, R13, R30 ;  /* 0x0000001e0d2d7221 */ /* 0x001fce0000010000 */
[----:B------:R-:W-:Y:S01]  /*4640*/  MUFU.EX2 R177, R46 ;  /* 0x0000002e00b17308 */ /* 0x000fe20000000800 */
[----:B-1----:R-:W-:-:S07]  /*4650*/  FFMA.FTZ R15, R95, R9, -R60 ;  /* 0x000000095f0f7223 */ /* 0x002fce000001083c */
[----:B------:R-:W0:Y:S01]  /*4660*/  MUFU.EX2 R29, R29 ;  /* 0x0000001d001d7308 */ /* 0x000e220000000800 */
[C---:B--2---:R-:W-:Y:S01]  /*4670*/  FADD.FTZ R26, R176.reuse, R45 ;  /* 0x0000002db01a7221 */ /* 0x044fe20000010000 */
[----:B------:R-:W-:-:S06]  /*4680*/  F2FP.F16.F32.PACK_AB R176, R176, R13 ;  /* 0x0000000db0b0723e */ /* 0x000fcc00000000ff */
[----:B------:R-:W1:Y:S08]  /*4690*/  MUFU.EX2 R48, R48 ;  /* 0x0000003000307308 */ /* 0x000e700000000800 */
[----:B------:R2:W-:Y:S01]  /*46a0*/  MUFU.EX2 R173, R0 ;  /* 0x0000000000ad7308 */ /* 0x0005e20000000800 */
[----:B0-----:R-:W-:-:S07]  /*46b0*/  FADD.FTZ R45, R29, R26 ;  /* 0x0000001a1d2d7221 */ /* 0x001fce0000010000 */
[----:B------:R0:W3:Y:S01]  /*46c0*/  MUFU.EX2 R178, R33 ;  /* 0x0000002100b27308 */ /* 0x0000e20000000800 */
[----:B--2---:R-:W-:-:S04]  /*46d0*/  FADD.FTZ R0, R40, R27 ;  /* 0x0000001b28007221 */ /* 0x004fc80000010000 */
[C---:B------:R-:W-:Y:S01]  /*46e0*/  FADD.FTZ R5, R183.reuse, R0 ;  /* 0x00000000b7057221 */ /* 0x040fe20000010000 */
[----:B------:R-:W-:Y:S02]  /*46f0*/  F2FP.F16.F32.PACK_AB R183, R183, R40 ;  /* 0x00000028b7b7723e */ /* 0x000fe400000000ff */
[----:B------:R-:W2:Y:S01]  /*4700*/  MUFU.EX2 R39, R39 ;  /* 0x0000002700277308 */ /* 0x000ea20000000800 */
[----:B------:R-:W-:Y:S01]  /*4710*/  FADD.FTZ R0, R44, R5 ;  /* 0x000000052c007221 */ /* 0x000fe20000010000 */
[-CC-:B0-----:R-:W-:Y:S01]  /*4720*/  FFMA.FTZ R33, R97, R9.reuse, -R60.reuse ;  /* 0x0000000961217223 */ /* 0x181fe2000001083c */
[----:B------:R-:W-:Y:S02]  /*4730*/  FFMA.FTZ R60, R69, R9, -R60 ;  /* 0x00000009453c7223 */ /* 0x000fe4000001083c */
[C---:B------:R-:W-:Y:S01]  /*4740*/  FADD.FTZ R5, R177.reuse, R0 ;  /* 0x00000000b1057221 */ /* 0x040fe20000010000 */
[----:B------:R-:W-:Y:S02]  /*4750*/  F2FP.F16.F32.PACK_AB R177, R177, R44 ;  /* 0x0000002cb1b1723e */ /* 0x000fe400000000ff */
[----:B------:R-:W0:Y:S01]  /*4760*/  MUFU.EX2 R10, R10 ;  /* 0x0000000a000a7308 */ /* 0x000e220000000800 */
[----:B-1----:R-:W-:Y:S01]  /*4770*/  FADD.FTZ R0, R48, R5 ;  /* 0x0000000530007221 */ /* 0x002fe20000010000 */
[C---:B---3--:R-:W-:Y:S01]  /*4780*/  FADD.FTZ R26, R178.reuse, R45 ;  /* 0x0000002db21a7221 */ /* 0x048fe20000010000 */
[----:B------:R-:W-:-:S02]  /*4790*/  F2FP.F16.F32.PACK_AB R178, R178, R29 ;  /* 0x0000001db2b2723e */ /* 0x000fc400000000ff */
[C---:B------:R-:W-:Y:S01]  /*47a0*/  FADD.FTZ R5, R179.reuse, R0 ;  /* 0x00000000b3057221 */ /* 0x040fe20000010000 */
[----:B------:R-:W-:Y:S02]  /*47b0*/  F2FP.F16.F32.PACK_AB R179, R179, R48 ;  /* 0x00000030b3b3723e */ /* 0x000fe400000000ff */
[----:B------:R-:W1:Y:S01]  /*47c0*/  MUFU.EX2 R15, R15 ;  /* 0x0000000f000f7308 */ /* 0x000e620000000800 */
[----:B--2---:R-:W-:-:S04]  /*47d0*/  FADD.FTZ R43, R39, R26 ;  /* 0x0000001a272b7221 */ /* 0x004fc80000010000 */
[C---:B------:R-:W-:Y:S01]  /*47e0*/  FADD.FTZ R8, R172.reuse, R43 ;  /* 0x0000002bac087221 */ /* 0x040fe20000010000 */
[----:B------:R-:W-:Y:S02]  /*47f0*/  F2FP.F16.F32.PACK_AB R172, R172, R39 ;  /* 0x00000027acac723e */ /* 0x000fe400000000ff */
[----:B------:R-:W2:Y:S01]  /*4800*/  MUFU.EX2 R50, R50 ;  /* 0x0000003200327308 */ /* 0x000ea20000000800 */
[----:B0-----:R-:W-:-:S04]  /*4810*/  FADD.FTZ R0, R10, R5 ;  /* 0x000000050a007221 */ /* 0x001fc80000010000 */
[C---:B------:R-:W-:Y:S01]  /*4820*/  FADD.FTZ R5, R173.reuse, R0 ;  /* 0x00000000ad057221 */ /* 0x040fe20000010000 */
[----:B------:R-:W-:Y:S01]  /*4830*/  F2FP.F16.F32.PACK_AB R173, R173, R10 ;  /* 0x0000000aadad723e */ /* 0x000fe200000000ff */
[----:B------:R-:W-:Y:S01]  /*4840*/  VIADD R10, R75, 0xfffffffe ;  /* 0xfffffffe4b0a7836 */ /* 0x000fe20000000000 */
[----:B------:R-:W0:Y:S01]  /*4850*/  MUFU.EX2 R175, R20 ;  /* 0x0000001400af7308 */ /* 0x000e220000000800 */
[----:B-1----:R-:W-:-:S04]  /*4860*/  FADD.FTZ R27, R15, R8 ;  /* 0x000000080f1b7221 */ /* 0x002fc80000010000 */
[C---:B------:R-:W-:Y:S01]  /*4870*/  FADD.FTZ R8, R174.reuse, R27 ;  /* 0x0000001bae087221 */ /* 0x040fe20000010000 */
[----:B------:R-:W-:Y:S02]  /*4880*/  F2FP.F16.F32.PACK_AB R174, R174, R15 ;  /* 0x0000000faeae723e */ /* 0x000fe400000000ff */
[----:B------:R-:W1:Y:S01]  /*4890*/  MUFU.EX2 R33, R33 ;  /* 0x0000002100217308 */ /* 0x000e620000000800 */
[----:B--2---:R-:W-:-:S07]  /*48a0*/  FADD.FTZ R0, R50, R5 ;  /* 0x0000000532007221 */ /* 0x004fce0000010000 */
[----:B------:R-:W2:Y:S01]  /*48b0*/  MUFU.EX2 R12, R12 ;  /* 0x0000000c000c7308 */ /* 0x000ea20000000800 */
[C---:B0-----:R-:W-:Y:S01]  /*48c0*/  FADD.FTZ R5, R175.reuse, R0 ;  /* 0x00000000af057221 */ /* 0x041fe20000010000 */
[----:B------:R-:W-:-:S06]  /*48d0*/  F2FP.F16.F32.PACK_AB R175, R175, R50 ;  /* 0x00000032afaf723e */ /* 0x000fcc00000000ff */
        /* <DEDUP_REMOVED lines=10> */
[----:B-1----:R-:W-:-:S07]  /*4980*/  FADD.FTZ R8, R14, R11 ;  /* 0x0000000b0e087221 */ /* 0x002fce0000010000 */
[----:B------:R-:W1:Y:S01]  /*4990*/  MUFU.EX2 R41, R41 ;  /* 0x0000002900297308 */ /* 0x000e620000000800 */
[----:B--2---:R-:W-:Y:S01]  /*49a0*/  FADD.FTZ R0, R54, R5 ;  /* 0x0000000536007221 */ /* 0x004fe20000010000 */
[C---:B0-----:R-:W-:Y:S01]  /*49b0*/  FADD.FTZ R8, R25.reuse, R8 ;  /* 0x0000000819087221 */ /* 0x041fe20000010000 */
[----:B------:R-:W-:Y:S02]  /*49c0*/  F2FP.F16.F32.PACK_AB R170, R25, R14 ;  /* 0x0000000e19aa723e */ /* 0x000fe400000000ff */
[C---:B-1----:R-:W-:Y:S01]  /*49d0*/  FADD.FTZ R5, R41.reuse, R0 ;  /* 0x0000000029057221 */ /* 0x042fe20000010000 */
[----:B------:R-:W-:Y:S01]  /*49e0*/  F2FP.F16.F32.PACK_AB R171, R41, R54 ;  /* 0x0000003629ab723e */ /* 0x000fe200000000ff */
[----:B------:R-:W-:Y:S06]  /*49f0*/  @P1 BRA `(.L_x_1123) ;  /* 0x0000000000441947 */ /* 0x000fec0003800000 */
[----:B------:R-:W-:Y:S01]  /*4a00*/  ISETP.LT.AND P1, PT, RZ, UR6, PT ;  /* 0x00000006ff007c0c */ /* 0x000fe2000bf21270 */
[----:B------:R-:W-:-:S12]  /*4a10*/  UIADD3 UR14, UR6, -0x1, URZ ;  /* 0xffffffff060e7890 */ /* 0x000fd8000fffe03f */
[----:B------:R-:W-:Y:S05]  /*4a20*/  @P1 BRA `(.L_x_1124) ;  /* 0x00000000001c1947 */ /* 0x000fea0003800000 */
[----:B------:R-:W-:Y:S02]  /*4a30*/  UISETP.NE.AND UP2, UPT, UR5, 0x1, UPT ;  /* 0x000000010500788c */ /* 0x000fe4000bf45270 */
[----:B------:R-:W-:-:S09]  /*4a40*/  UIADD3 UR14, -UR6, URZ, URZ ;  /* 0x0000003f060e7290 */ /* 0x000fd2000fffe13f */
[----:B------:R-:W-:Y:S02]  /*4a50*/  @UP2 ULDC.64 UR6, c[0x0][0x9e8] ;  /* 0x00027a0000062ab9 */ /* 0x000fe40000000a00 */
[----:B------:R-:W-:-:S04]  /*4a60*/  UIMAD.WIDE.U32 UR10, UR14, UR6, URZ ;  /* 0x000000060e0a72a5 */ /* 0x000fc8000f8e003f */
[----:B------:R-:W-:-:S04]  /*4a70*/  @UP2 USHF.R.U32.HI UR14, URZ, UR7, UR11 ;  /* 0x000000073f0e2299 */ /* 0x000fc8000801160b */
[----:B------:R-:W-:Y:S01]  /*4a80*/  ULOP3.LUT UR14, URZ, UR14, URZ, 0x33, !UPT ;  /* 0x0000000e3f0e7292 */ /* 0x000fe2000f8e333f */
[----:B------:R-:W-:Y:S11]  /*4a90*/  BRA `(.L_x_1125) ;  /* 0x0000000000107947 */ /* 0x000ff60003800000 */
.L_x_1124:
[----:B------:R-:W-:-:S11]  /*4aa0*/  UISETP.NE.AND UP2, UPT, UR5, 0x1, UPT ;  /* 0x000000010500788c */ /* 0x000fd6000bf45270 */
[----:B------:R-:W-:Y:S02]  /*4ab0*/  @UP2 ULDC.64 UR6, c[0x0][0x9e8] ;  /* 0x00027a0000062ab9 */ /* 0x000fe40000000a00 */
[----:B------:R-:W-:-:S04]  /*4ac0*/  UIMAD.WIDE.U32 UR10, UR14, UR6, URZ ;  /* 0x000000060e0a72a5 */ /* 0x000fc8000f8e003f */
[----:B------:R-:W-:-:S12]  /*4ad0*/  @UP2 USHF.R.U32.HI UR14, URZ, UR7, UR11 ;  /* 0x000000073f0e2299 */ /* 0x000fd8000801160b */
.L_x_1125:
[----:B------:R-:W-:-:S04]  /*4ae0*/  UIMAD UR5, UR14, UR5, UR5 ;  /* 0x000000050e0572a4 */ /* 0x000fc8000f8e0205 */
[----:B------:R-:W-:-:S04]  /*4af0*/  UISETP.LT.AND UP2, UPT, UR4, UR5, UPT ;  /* 0x000000050400728c */ /* 0x000fc8000bf41270 */
[----:B------:R-:W-:-:S12]  /*4b00*/  USEL UR4, UR4, UR5, UP2 ;  /* 0x0000000504047287 */ /* 0x000fd80009000000 */
.L_x_1123:
[----:B------:R-:W-:Y:S01]  /*4b10*/  R2UR UR6, R22 ;  /* 0x00000000160672ca */ /* 0x000fe200000e0000 */
[----:B------:R-:W-:Y:S01]  /*4b20*/  UIMAD.WIDE UR4, UR4, 0x2aaaaaab, URZ ;  /* 0x2aaaaaab040478a5 */ /* 0x000fe2000f8e023f */
[----:B------:R-:W-:Y:S01]  /*4b30*/  IMAD.MOV.U32 R2, RZ, RZ, 0x3f800000 ;  /* 0x3f800000ff027424 */ /* 0x000fe200078e00ff */
[----:B------:R-:W-:Y:S01]  /*4b40*/  CS2R R118, SRZ ;  /* 0x0000000000767805 */ /* 0x000fe2000001ff00 */
[----:B------:R-:W-:Y:S01]  /*4b50*/  IMAD.MOV.U32 R0, RZ, RZ, 0x3f800000 ;  /* 0x3f800000ff007424 */ /* 0x000fe200078e00ff */
        /* <DEDUP_REMOVED lines=8> */
[----:B------:R-:W-:Y:S01]  /*4be0*/  UISETP.LT.AND UP2, UPT, UR6, UR4, UPT ;  /* 0x000000040600728c */ /* 0x000fe2000bf41270 */
[----:B------:R-:W-:Y:S02]  /*4bf0*/  CS2R R104, SRZ ;  /* 0x0000000000687805 */ /* 0x000fe4000001ff00 */
[----:B------:R-:W-:Y:S02]  /*4c00*/  CS2R R102, SRZ ;  /* 0x0000000000667805 */ /* 0x000fe4000001ff00 */
[----:B------:R-:W-:Y:S01]  /*4c10*/  CS2R R100, SRZ ;  /* 0x0000000000647805 */ /* 0x000fe2000001ff00 */
[----:B------:R-:W-:Y:S01]  /*4c20*/  USEL UR50, UR6, UR4, !UP2 ;  /* 0x0000000406327287 */ /* 0x000fe2000d000000 */
[----:B------:R-:W-:-:S02]  /*4c30*/  CS2R R98, SRZ ;  /* 0x0000000000627805 */ /* 0x000fc4000001ff00 */
[----:B------:R-:W-:Y:S02]  /*4c40*/  CS2R R96, SRZ ;  /* 0x0000000000607805 */ /* 0x000fe4000001ff00 */
[----:B------:R-:W-:Y:S02]  /*4c50*/  CS2R R94, SRZ ;  /* 0x00000000005e7805 */ /* 0x000fe4000001ff00 */
[----:B------:R-:W-:Y:S02]  /*4c60*/  CS2R R92, SRZ ;  /* 0x00000000005c7805 */ /* 0x000fe4000001ff00 */
[----:B------:R-:W-:Y:S02]  /*4c70*/  CS2R R90, SRZ ;  /* 0x00000000005a7805 */ /* 0x000fe4000001ff00 */
[----:B------:R-:W-:Y:S02]  /*4c80*/  ISETP.GE.AND P1, PT, R10, UR50, PT ;  /* 0x000000320a007c0c */ /* 0x000fe4000bf26270 */
        /* <DEDUP_REMOVED lines=33> */
[----:B------:R-:W-:Y:S06]  /*4ea0*/  @!P1 BRA `(.L_x_1126) ;  /* 0x0000003400789947 */ /* 0x000fec0003800000 */
[----:B------:R-:W-:Y:S01]  /*4eb0*/  IMAD.MOV.U32 R2, RZ, RZ, 0x3f800000 ;  /* 0x3f800000ff027424 */ /* 0x000fe200078e00ff */
[----:B------:R-:W-:Y:S01]  /*4ec0*/  ULDC UR51, c[0x0][0x9e4] ;  /* 0x0002790000337ab9 */ /* 0x000fe20000000800 */
[----:B------:R-:W-:Y:S01]  /*4ed0*/  IMAD.MOV.U32 R119, RZ, RZ, RZ ;  /* 0x000000ffff777224 */ /* 0x000fe200078e00ff */
[----:B------:R-:W-:Y:S01]  /*4ee0*/  ULDC UR4, c[0x0][0x9d8] ;  /* 0x0002760000047ab9 */ /* 0x000fe20000000800 */
[----:B------:R-:W-:-:S05]  /*4ef0*/  ULDC UR55, c[0x0][0x9e0] ;  /* 0x0002780000377ab9 */ /* 0x000fca0000000800 */
.L_x_1143:
[----:B------:R-:W-:-:S04]  /*4f00*/  UIADD3 UR5, UR37, 0x1, URZ ;  /* 0x0000000125057890 */ /* 0x000fc8000fffe03f */
[----:B------:R-:W-:-:S04]  /*4f10*/  UISETP.NE.AND UP2, UPT, UR5, 0x2, UPT ;  /* 0x000000020500788c */ /* 0x000fc8000bf45270 */
[----:B------:R-:W-:Y:S02]  /*4f20*/  USEL UR39, URZ, 0x1, UP2 ;  /* 0x000000013f277887 */ /* 0x000fe40009000000 */
[----:B------:R-:W-:Y:S02]  /*4f30*/  USEL UR5, UR5, URZ, UP2 ;  /* 0x0000003f05057287 */ /* 0x000fe40009000000 */
[----:B------:R-:W-:Y:S01]  /*4f40*/  ULOP3.LUT UR39, UR36, UR39, URZ, 0x3c, !UPT ;  /* 0x0000002724277292 */ /* 0x000fe2000f8e3c3f */
[----:B------:R-:W-:Y:S11]  /*4f50*/  @!P0 BRA `(.L_x_1127) ;  /* 0x0000000000048947 */ /* 0x000ff60003800000 */
[----:B------:R-:W-:Y:S01]  /*4f60*/  BPT.TRAP 0x1 ;  /* 0x000000040000795c */ /* 0x000fe20000300000 */
.L_x_1127:
[----:B------:R-:W-:Y:S01]  /*4f70*/  ULEA UR7, UR5, UR38, 0x3 ;  /* 0x0000002605077291 */ /* 0x000fe2000f8e183f */
[----:B------:R-:W-:-:S05]  /*4f80*/  IMAD.U32 R9, RZ, RZ, UR39 ;  /* 0x00000027ff097e24 */ /* 0x000fca000f8e00ff */
[----:B------:R-:W-:-:S04]  /*4f90*/  SHF.L.U32 R9, R9, 0x1f, RZ ;  /* 0x0000001f09097819 */ /* 0x000fc800000006ff */
[----:B------:R0:W1:Y:S01]  /*4fa0*/  SYNCS.PHASECHK.TRANS64.TRYWAIT P1, [UR7+0x30830], R9 ;  /* 0x03083009ff0075a7 */ /* 0x0000620008020147 */
[----:B------:R-:W-:Y:S05]  /*4fb0*/  @!P0 BRA `(.L_x_1128) ;  /* 0x0000000000048947 */ /* 0x000fea0003800000 */
[----:B------:R-:W-:Y:S01]  /*4fc0*/  BPT.TRAP 0x1 ;  /* 0x000000040000795c */ /* 0x000fe20000300000 */
.L_x_1128:
[----:B-1----:R-:W-:Y:S05]  /*4fd0*/  @P1 BRA `(.L_x_1129) ;  /* 0x0000000000081947 */ /* 0x002fea0003800000 */
[----:B------:R-:W1:Y:S02]  /*4fe0*/  SYNCS.PHASECHK.TRANS64.TRYWAIT P1, [UR7+0x30830], R9 ;  /* 0x03083009ff0075a7 */ /* 0x000e640008020147 */
[----:B-1----:R-:W-:Y:S05]  /*4ff0*/  @!P1 BRA `(.L_x_1130) ;  /* 0x0000011800c49947 */ /* 0x002fea0003800000 */
.L_x_1129:
[----:B------:R-:W-:Y:S01]  /*5000*/  R2UR UR44, R6 ;  /* 0x00000000062c72ca */ /* 0x000fe200000e0000 */
[----:B------:R-:W-:Y:S01]  /*5010*/  UIMAD UR6, UR5, 0x900, UR61 ;  /* 0x00000900050678a4 */ /* 0x000fe2000f8e023d */
[----:B------:R-:W-:Y:S01]  /*5020*/  R2UR UR45, R7 ;  /* 0x00000000072d72ca */ /* 0x000fe200000e0000 */
[----:B------:R-:W-:Y:S01]  /*5030*/  WARPGROUP.ARRIVE ;  /* 0x00000000000079c5 */ /* 0x000fe20000000000 */
[----:B------:R-:W-:Y:S01]  /*5040*/  UMOV UR47, 0x40000040 ;  /* 0x40000040002f7882 */ /* 0x000fe20000000000 */
[----:B------:R-:W-:Y:S01]  /*5050*/  UIADD3 UR10, UR6, 0x6, URZ ;  /* 0x00000006060a7890 */ /* 0x000fe2000fffe03f */
[-C--:B------:R-:W-:Y:S01]  /*5060*/  FMUL.FTZ R24, R24, R0.reuse ;  /* 0x0000000018187220 */ /* 0x080fe20000410000 */
[----:B------:R-:W-:Y:S01]  /*5070*/  UMOV UR11, 0x40000040 ;  /* 0x40000040000b7882 */ /* 0x000fe20000000000 */
[----:B------:R-:W-:Y:S01]  /*5080*/  UMOV UR46, UR6 ;  /* 0x00000006002e7c82 */ /* 0x000fe20008000000 */
[----:B------:R-:W-:Y:S01]  /*5090*/  UIADD3 UR14, UR6, 0x300, URZ ;  /* 0x00000300060e7890 */ /* 0x000fe2000fffe03f */
[-C--:B------:R-:W-:Y:S01]  /*50a0*/  FMUL.FTZ R25, R25, R0.reuse ;  /* 0x0000000019197220 */ /* 0x080fe20000410000 */
[----:B------:R-:W-:Y:S01]  /*50b0*/  UMOV UR15, 0x40000040 ;  /* 0x40000040000f7882 */ /* 0x000fe20000000000 */
[----:B------:R-:W-:Y:S01]  /*50c0*/  UIADD3 UR18, UR6, 0x302, URZ ;  /* 0x0000030206127890 */ /* 0x000fe2000fffe03f */
[-C--:B------:R-:W-:Y:S01]  /*50d0*/  FMUL.FTZ R28, R28, R0.reuse ;  /* 0x000000001c1c7220 */ /* 0x080fe20000410000 */
[----:B------:R-:W-:Y:S01]  /*50e0*/  UMOV UR19, 0x40000040 ;  /* 0x4000004000137882 */ /* 0x000fe20000000000 */
[----:B------:R-:W-:Y:S01]  /*50f0*/  HGMMA.64x96x16.F32 R120, gdesc[UR44], RZ, !UPT, gsb0 ;  /* 0x016000002c7879f0 */ /* 0x000fe2000c0008ff */
[----:B------:R-:W-:Y:S01]  /*5100*/  UIADD3 UR46, UR6, 0x2, URZ ;  /* 0x00000002062e7890 */ /* 0x000fe2000fffe03f */
[-C--:B------:R-:W-:Y:S01]  /*5110*/  FMUL.FTZ R29, R29, R0.reuse ;  /* 0x000000001d1d7220 */ /* 0x080fe20000410000 */
[----:B------:R-:W-:Y:S01]  /*5120*/  UMOV UR44, UR56 ;  /* 0x00000038002c7c82 */ /* 0x000fe20008000000 */
[----:B------:R-:W-:Y:S01]  /*5130*/  UMOV UR45, UR57 ;  /* 0x00000039002d7c82 */ /* 0x000fe20008000000 */
[----:B------:R-:W-:Y:S01]  /*5140*/  UMOV UR47, 0x40000040 ;  /* 0x40000040002f7882 */ /* 0x000fe20000000000 */
[----:B------:R-:W-:Y:S01]  /*5150*/  UIADD3 UR22, UR6, 0x304, URZ ;  /* 0x0000030406167890 */ /* 0x000fe2000fffe03f */
[-C--:B------:R-:W-:Y:S01]  /*5160*/  FMUL.FTZ R32, R32, R0.reuse ;  /* 0x0000000020207220 */ /* 0x080fe20000410000 */
        /* <DEDUP_REMOVED lines=101> */
[----:B------:R-:W-:Y:S01]  /*57c0*/  HGMMA.64x96x16.F32 R120, gdesc[UR44], R120, gsb0 ;  /* 0x016000002c7879f0 */ /* 0x000fe20008000878 */
[----:B------:R-:W-:Y:S01]  /*57d0*/  UIADD3 UR46, UR6, 0x4, URZ ;  /* 0x00000004062e7890 */ /* 0x000fe2000fffe03f */
[----:B------:R-:W-:Y:S01]  /*57e0*/  FMUL.FTZ R119, R119, R2 ;  /* 0x0000000277777220 */ /* 0x000fe20000410000 */
[----:B------:R-:W-:Y:S01]  /*57f0*/  UMOV UR44, UR52 ;  /* 0x00000034002c7c82 */ /* 0x000fe20008000000 */
[----:B------:R-:W-:Y:S01]  /*5800*/  UMOV UR45, UR53 ;  /* 0x00000035002d7c82 */ /* 0x000fe20008000000 */
[----:B------:R-:W-:Y:S01]  /*5810*/  UMOV UR47, 0x40000040 ;  /* 0x40000040002f7882 */ /* 0x000fe20000000000 */
[----:B------:R-:W-:-:S02]  /*5820*/  WARPGROUP.DEPBAR.LE gsb0, 0x0 ;  /* 0x00008000000079c5 */ /* 0x000fc40000010000 */
[----:B------:R-:W-:-:S06]  /*5830*/  WARPGROUP.ARRIVE ;  /* 0x00000000000079c5 */ /* 0x000fcc0000000000 */
[----:B------:R-:W-:Y:S01]  /*5840*/  HGMMA.64x96x16.F32 R120, gdesc[UR44], R120, gsb0 ;  /* 0x016000002c7879f0 */ /* 0x000fe20008000878 */
[----:B------:R-:W-:Y:S01]  /*5850*/  UIADD3 UR46, UR6, 0x606, URZ ;  /* 0x00000606062e7890 */ /* 0x000fe2000fffe03f */
[----:B------:R-:W-:Y:S01]  /*5860*/  UMOV UR44, UR48 ;  /* 0x00000030002c7c82 */ /* 0x000fe20008000000 */
[----:B------:R-:W-:Y:S01]  /*5870*/  UMOV UR45, UR49 ;  /* 0x00000031002d7c82 */ /* 0x000fe20008000000 */
[----:B------:R-:W-:Y:S01]  /*5880*/  UMOV UR47, 0x40000040 ;  /* 0x40000040002f7882 */ /* 0x000fe20000000000 */
        /* <DEDUP_REMOVED lines=28> */
[----:B------:R-:W-:Y:S05]  /*5a50*/  @!P0 BRA `(.L_x_1131) ;  /* 0x0000000000048947 */ /* 0x000fea0003800000 */
[----:B------:R-:W-:Y:S01]  /*5a60*/  BPT.TRAP 0x1 ;  /* 0x000000040000795c */ /* 0x000fe20000300000 */
.L_x_1131:
[----:B------:R-:W-:Y:S01]  /*5a70*/  ULEA UR6, UR37, UR38, 0x3 ;  /* 0x0000002625067291 */ /* 0x000fe2000f8e183f */
[----:B------:R-:W-:-:S05]  /*5a80*/  IMAD.U32 R0, RZ, RZ, UR36 ;  /* 0x00000024ff007e24 */ /* 0x000fca000f8e00ff */
[----:B------:R-:W-:-:S04]  /*5a90*/  SHF.L.U32 R0, R0, 0x1f, RZ ;  /* 0x0000001f00007819 */ /* 0x000fc800000006ff */
[----:B------:R2:W3:Y:S01]  /*5aa0*/  SYNCS.PHASECHK.TRANS64.TRYWAIT P1, [UR6+0x30850], R0 ;  /* 0x03085000ff0075a7 */ /* 0x0004e20008020146 */
[----:B------:R-:W-:Y:S05]  /*5ab0*/  @!P0 BRA `(.L_x_1132) ;  /* 0x0000000000048947 */ /* 0x000fea0003800000 */
[----:B------:R-:W-:Y:S01]  /*5ac0*/  BPT.TRAP 0x1 ;  /* 0x000000040000795c */ /* 0x000fe20000300000 */
.L_x_1132:
[----:B---3--:R-:W-:Y:S05]  /*5ad0*/  @P1 BRA `(.L_x_1133) ;  /* 0x0000000000081947 */ /* 0x008fea0003800000 */
[----:B------:R-:W3:Y:S02]  /*5ae0*/  SYNCS.PHASECHK.TRANS64.TRYWAIT P1, [UR6+0x30850], R0 ;  /* 0x03085000ff0075a7 */ /* 0x000ee40008020146 */
[----:B---3--:R-:W-:Y:S05]  /*5af0*/  @!P1 BRA `(.L_x_1134) ;  /* 0x00000110001c9947 */ /* 0x008fea0003800000 */
.L_x_1133:
[----:B------:R-:W-:Y:S01]  /*5b00*/  UIADD3 UR10, UR38, 0x400, URZ ;  /* 0x00000400260a7890 */ /* 0x000fe2000fffe03f */
[----:B------:R-:W-:Y:S01]  /*5b10*/  WARPGROUP.ARRIVE ;  /* 0x00000000000079c5 */ /* 0x000fe20000000000 */
[----:B------:R-:W-:-:S05]  /*5b20*/  UMOV UR11, 0x40000040 ;  /* 0x40000040000b7882 */ /* 0x000fca0000000000 */
[----:B------:R-:W3:Y:S01]  /*5b30*/  S2R R207, SR_TID.X ;  /* 0x0000000000cf7919 */ /* 0x000ee20000002100 */
[----:B------:R-:W-:Y:S01]  /*5b40*/  USHF.R.U32.HI UR10, URZ, 0x4, UR10 ;  /* 0x000000043f0a7899 */ /* 0x000fe2000801160a */
[----:B------:R-:W-:Y:S01]  /*5b50*/  PLOP3.LUT P1, PT, PT, PT, UP0, 0x80, 0x0 ;  /* 0x000000000000781c */ /* 0x000fe20003f2f008 */
[----:B------:R-:W-:Y:S01]  /*5b60*/  FMUL.FTZ R2, R123, UR4 ;  /* 0x000000047b027c20 */ /* 0x000fe20008410000 */
[----:B------:R-:W-:Y:S01]  /*5b70*/  PLOP3.LUT P2, PT, PT, PT, UP0, 0x80, 0x0 ;  /* 0x000000000000781c */ /* 0x000fe20003f4f008 */
[----:B------:R-:W-:Y:S01]  /*5b80*/  ULOP3.LUT UR10, UR10, 0x3fff, URZ, 0xc0, !UPT ;  /* 0x00003fff0a0a7892 */ /* 0x000fe2000f8ec03f */
[----:B0-2---:R-:W-:Y:S01]  /*5b90*/  FMUL.FTZ R0, R122, UR4 ;  /* 0x000000047a007c20 */ /* 0x005fe20008410000 */
[----:B------:R-:W-:Y:S01]  /*5ba0*/  FMUL.FTZ R123, R138, UR4 ;  /* 0x000000048a7b7c20 */ /* 0x000fe20008410000 */
[----:B------:R-:W-:Y:S01]  /*5bb0*/  FMUL.FTZ R122, R139, UR4 ;  /* 0x000000048b7a7c20 */ /* 0x000fe20008410000 */
[----:B------:R-:W-:Y:S01]  /*5bc0*/  ULOP3.LUT UR10, UR10, 0x3000000, URZ, 0xfc, !UPT ;  /* 0x030000000a0a7892 */ /* 0x000fe2000f8efc3f */
[----:B------:R-:W-:Y:S01]  /*5bd0*/  FMUL.FTZ R138, R140, UR4 ;  /* 0x000000048c8a7c20 */ /* 0x000fe20008410000 */
[----:B------:R-:W-:Y:S01]  /*5be0*/  FMUL.FTZ R139, R141, UR4 ;  /* 0x000000048d8b7c20 */ /* 0x000fe20008410000 */
[----:B------:R-:W-:Y:S01]  /*5bf0*/  FMUL.FTZ R140, R144, UR4 ;  /* 0x00000004908c7c20 */ /* 0x000fe20008410000 */
[----:B------:R-:W-:Y:S01]  /*5c00*/  UIMAD UR14, UR37, 0x900, UR10 ;  /* 0x00000900250e78a4 */ /* 0x000fe2000f8e020a */
[----:B------:R-:W-:Y:S01]  /*5c10*/  FMUL.FTZ R144, R148, UR4 ;  /* 0x0000000494907c20 */ /* 0x000fe20008410000 */
[----:B------:R-:W-:-:S02]  /*5c20*/  IMAD R141, R10, -0x60, RZ ;  /* 0xffffffa00a8d7824 */ /* 0x000fc400078e02ff */
[----:B------:R-:W-:Y:S01]  /*5c30*/  FMUL.FTZ R148, R152, UR4 ;  /* 0x0000000498947c20 */ /* 0x000fe20008410000 */
[----:B-1----:R-:W-:Y:S01]  /*5c40*/  FMUL.FTZ R9, R120, UR4 ;  /* 0x0000000478097c20 */ /* 0x002fe20008410000 */
[----:B------:R-:W-:Y:S01]  /*5c50*/  FMUL.FTZ R152, R156, UR4 ;  /* 0x000000049c987c20 */ /* 0x000fe20008410000 */
[----:B------:R-:W-:Y:S01]  /*5c60*/  FMUL.FTZ R14, R127, UR4 ;  /* 0x000000047f0e7c20 */ /* 0x000fe20008410000 */
[----:B------:R-:W-:Y:S01]  /*5c70*/  UMOV UR10, UR14 ;  /* 0x0000000e000a7c82 */ /* 0x000fe20008000000 */
[----:B------:R-:W-:Y:S01]  /*5c80*/  FMUL.FTZ R120, R135, UR4 ;  /* 0x0000000487787c20 */ /* 0x000fe20008410000 */
[----:B------:R-:W-:Y:S01]  /*5c90*/  HGMMA.64x192x16.F32 R24, R188, gdesc[UR8].tnspB, R24, gsb0 ;  /* 0x42e00008bc187df0 */ /* 0x000fe20008000818 */
[----:B------:R-:W-:Y:S01]  /*5ca0*/  UIADD3 UR10, UR14, 0x80, URZ ;  /* 0x000000800e0a7890 */ /* 0x000fe2000fffe03f */
[----:B------:R-:W-:Y:S01]  /*5cb0*/  FMUL.FTZ R156, R160, UR4 ;  /* 0x00000004a09c7c20 */ /* 0x000fe20008410000 */
[----:B------:R-:W-:Y:S01]  /*5cc0*/  UMOV UR11, 0x40000040 ;  /* 0x40000040000b7882 */ /* 0x000fe20000000000 */
[----:B------:R-:W-:Y:S01]  /*5cd0*/  FMUL.FTZ R11, R126, UR4 ;  /* 0x000000047e0b7c20 */ /* 0x000fe20008410000 */
[----:B------:R-:W-:Y:S01]  /*5ce0*/  FMUL.FTZ R15, R130, UR4 ;  /* 0x00000004820f7c20 */ /* 0x000fe20008410000 */
[----:B------:R-:W-:Y:S01]  /*5cf0*/  FMUL.FTZ R20, R131, UR4 ;  /* 0x0000000483147c20 */ /* 0x000fe20008410000 */
[----:B------:R-:W-:Y:S01]  /*5d00*/  FMUL.FTZ R21, R134, UR4 ;  /* 0x0000000486157c20 */ /* 0x000fe20008410000 */
[----:B------:R-:W-:Y:S01]  /*5d10*/  FMUL.FTZ R127, R146, UR4 ;  /* 0x00000004927f7c20 */ /* 0x000fe20008410000 */
[----:B------:R-:W-:Y:S01]  /*5d20*/  FMUL.FTZ R135, R154, UR4 ;  /* 0x000000049a877c20 */ /* 0x000fe20008410000 */
[----:B---3--:R-:W-:Y:S01]  /*5d30*/  LOP3.LUT P3, RZ, R207, 0x7f, RZ, 0xc0, !PT ;  /* 0x0000007fcfff7812 */ /* 0x008fe2000786c0ff */
        /* <DEDUP_REMOVED lines=8> */
[----:B------:R-:W0:Y:S08]  /*5dc0*/  MUFU.TANH R9, R9 ;  /* 0x0000000900097308 */ /* 0x000e300000002400 */
[----:B------:R-:W1:Y:S08]  /*5dd0*/  MUFU.TANH R0, R0 ;  /* 0x0000000000007308 */ /* 0x000e700000002400 */
[----:B------:R-:W2:Y:S08]  /*5de0*/  MUFU.TANH R2, R2 ;  /* 0x0000000200027308 */ /* 0x000eb00000002400 */
[----:B------:R-:W3:Y:S08]  /*5df0*/  MUFU.TANH R11, R11 ;  /* 0x0000000b000b7308 */ /* 0x000ef00000002400 */
        /* <DEDUP_REMOVED lines=19> */
[----:B------:R-:W0:Y:S01]  /*5f30*/  MUFU.TANH R156, R156 ;  /* 0x0000009c009c7308 */ /* 0x000e220000002400 */
[----:B------:R-:W-:-:S02]  /*5f40*/  WARPGROUP.DEPBAR.LE gsb0, 0x0 ;  /* 0x00008000000079c5 */ /* 0x000fc40000010000 */
[----:B------:R-:W-:-:S05]  /*5f50*/  WARPGROUP.ARRIVE ;  /* 0x00000000000079c5 */ /* 0x000fca0000000000 */
[----:B------:R-:W0:Y:S01]  /*5f60*/  MUFU.TANH R160, R160 ;  /* 0x000000a000a07308 */ /* 0x000e220000002400 */
[----:B------:R-:W-:Y:S01]  /*5f70*/  HGMMA.64x192x16.F32 R24, R184, gdesc[UR8].tnspB, R24, gsb0 ;  /* 0x42e00008b8187df0 */ /* 0x000fe20008000818 */
[----:B------:R-:W-:Y:S01]  /*5f80*/  UIADD3 UR10, UR14, 0x100, URZ ;  /* 0x000001000e0a7890 */ /* 0x000fe2000fffe03f */
[----:B------:R-:W-:-:S05]  /*5f90*/  UMOV UR11, 0x40000040 ;  /* 0x40000040000b7882 */ /* 0x000fca0000000000 */
[----:B------:R-:W0:Y:S08]  /*5fa0*/  MUFU.TANH R164, R164 ;  /* 0x000000a400a47308 */ /* 0x000e300000002400 */
[----:B------:R-:W0:Y:S08]  /*5fb0*/  MUFU.TANH R130, R130 ;  /* 0x0000008200827308 */ /* 0x000e300000002400 */
[----:B------:R-:W0:Y:S01]  /*5fc0*/  MUFU.TANH R131, R131 ;  /* 0x0000008300837308 */ /* 0x000e220000002400 */
[----:B------:R-:W-:-:S02]  /*5fd0*/  WARPGROUP.DEPBAR.LE gsb0, 0x0 ;  /* 0x00008000000079c5 */ /* 0x000fc40000010000 */
[----:B------:R-:W-:-:S06]  /*5fe0*/  WARPGROUP.ARRIVE ;  /* 0x00000000000079c5 */ /* 0x000fcc0000000000 */
[----:B------:R-:W-:Y:S01]  /*5ff0*/  HGMMA.64x192x16.F32 R24, R180, gdesc[UR8].tnspB, R24, gsb0 ;  /* 0x42e00008b4187df0 */ /* 0x000fe20008000818 */
[----:B------:R-:W-:Y:S01]  /*6000*/  UIADD3 UR10, UR14, 0x180, URZ ;  /* 0x000001800e0a7890 */ /* 0x000fe2000fffe03f */
[----:B------:R-:W-:Y:S01]  /*6010*/  UMOV UR11, 0x40000040 ;  /* 0x40000040000b7882 */ /* 0x000fe20000000000 */
[----:B------:R-:W-:Y:S02]  /*6020*/  WARPGROUP.DEPBAR.LE gsb0, 0x0 ;  /* 0x00008000000079c5 */ /* 0x000fe40000010000 */
[----:B------:R-:W-:Y:S01]  /*6030*/  WARPGROUP.ARRIVE ;  /* 0x00000000000079c5 */ /* 0x000fe20000000000 */
[----:B------:R-:W-:Y:S01]  /*6040*/  FMUL.FTZ R180, R137, UR4 ;  /* 0x0000000489b47c20 */ /* 0x000fe20008410000 */
[----:B------:R-:W-:Y:S01]  /*6050*/  FMUL.FTZ R137, R158, UR4 ;  /* 0x000000049e897c20 */ /* 0x000fe20008410000 */
[----:B------:R-:W-:-:S12]  /*6060*/  FMUL.FTZ R158, R161, UR4 ;  /* 0x00000004a19e7c20 */ /* 0x000fd80008410000 */
[----:B------:R-:W-:Y:S01]  /*6070*/  HGMMA.64x192x16.F32 R24, R176, gdesc[UR8].tnspB, R24, gsb0 ;  /* 0x42e00008b0187df0 */ /* 0x000fe20008000818 */
[----:B------:R-:W-:Y:S01]  /*6080*/  UIADD3 UR10, UR14, 0x200, URZ ;  /* 0x000002000e0a7890 */ /* 0x000fe2000fffe03f */
[----:B------:R-:W0:Y:S01]  /*6090*/  MUFU.TANH R180, R180 ;  /* 0x000000b400b47308 */ /* 0x000e220000002400 */
[----:B------:R-:W-:-:S07]  /*60a0*/  UMOV UR11, 0x40000040 ;  /* 0x40000040000b7882 */ /* 0x000fce0000000000 */
[----:B------:R-:W0:Y:S08]  /*60b0*/  MUFU.TANH R137, R137 ;  /* 0x0000008900897308 */ /* 0x000e300000002400 */
[----:B------:R-:W0:Y:S01]  /*60c0*/  MUFU.TANH R158, R158 ;  /* 0x0000009e009e7308 */ /* 0x000e220000002400 */
[----:B------:R-:W-:Y:S02]  /*60d0*/  WARPGROUP.DEPBAR.LE gsb0, 0x0 ;  /* 0x00008000000079c5 */ /* 0x000fe40000010000 */
[----:B------:R-:W-:Y:S01]  /*60e0*/  WARPGROUP.ARRIVE ;  /* 0x00000000000079c5 */ /* 0x000fe20000000000 */
[----:B------:R-:W-:Y:S01]  /*60f0*/  FMUL.FTZ R176, R121, UR4 ;  /* 0x0000000479b07c20 */ /* 0x000fe20008410000 */
[----:B------:R-:W-:Y:S01]  /*6100*/  FMUL.FTZ R178, R133, UR4 ;  /* 0x0000000485b27c20 */ /* 0x000fe20008410000 */
[----:B------:R-:W5:Y:S01]  /*6110*/  LDC R121, c[0x0][0x288] ;  /* 0x0000a200ff797b82 */ /* 0x000f620000000800 */
[----:B------:R-:W-:Y:S01]  /*6120*/  FMUL.FTZ R177, R132, UR4 ;  /* 0x0000000484b17c20 */ /* 0x000fe20008410000 */
        /* <DEDUP_REMOVED lines=17> */
[----:B------:R-:W-:Y:S01]  /*6240*/  WARPGROUP.ARRIVE ;  /* 0x00000000000079c5 */ /* 0x000fe20000000000 */
[----:B------:R-:W-:Y:S01]  /*6250*/  FMUL.FTZ R173, R125, UR4 ;  /* 0x000000047dad7c20 */ /* 0x000fe20008410000 */
[----:B------:R-:W-:Y:S01]  /*6260*/  FMUL.FTZ R125, R142, UR4 ;  /* 0x000000048e7d7c20 */ /* 0x000fe20008410000 */
[----:B------:R-:W-:Y:S01]  /*6270*/  FMUL.FTZ R142, R145, UR4 ;  /* 0x00000004918e7c20 */ /* 0x000fe20008410000 */
[----:B------:R-:W-:Y:S02]  /*6280*/  VIADD R145, R18, UR60 ;  /* 0x0000003c12917c36 */ /* 0x000fe40008000000 */
[----:B------:R-:W-:Y:S01]  /*6290*/  FMUL.FTZ R174, R128, UR4 ;  /* 0x0000000480ae7c20 */ /* 0x000fe20008410000 */
[----:B------:R-:W-:Y:S01]  /*62a0*/  HGMMA.64x192x16.F32 R24, R168, gdesc[UR8].tnspB, R24, gsb0 ;  /* 0x42e00008a8187df0 */ /* 0x000fe20008000818 */
[----:B------:R-:W-:Y:S01]  /*62b0*/  @UP0 ULDC UR10, c[0x0][0x44c] ;  /* 0x00011300000a0ab9 */ /* 0x000fe20000000800 */
[----:B------:R-:W-:Y:S01]  /*62c0*/  FMUL.FTZ R128, R162, UR4 ;  /* 0x00000004a2807c20 */ /* 0x000fe20008410000 */
[----:B------:R-:W-:Y:S01]  /*62d0*/  @P1 IMAD.HI.U32 R12, R145, UR10, RZ ;  /* 0x0000000a910c1c27 */ /* 0x000fe2000f8e00ff */
[----:B------:R-:W-:-:S03]  /*62e0*/  @UP0 ULDC UR10, c[0x0][0x450] ;  /* 0x00011400000a0ab9 */ /* 0x000fc60000000800 */
[----:B------:R-:W-:Y:S01]  /*62f0*/  FMUL.FTZ R172, R124, UR4 ;  /* 0x000000047cac7c20 */ /* 0x000fe20008410000 */
[----:B------:R-:W-:Y:S01]  /*6300*/  FMUL.FTZ R175, R129, UR4 ;  /* 0x0000000481af7c20 */ /* 0x000fe20008410000 */
[----:B------:R-:W-:Y:S01]  /*6310*/  VIADD R162, R141, 0x1 ;  /* 0x000000018da27836 */ /* 0x000fe20000000000 */
[----:B------:R-:W-:Y:S01]  /*6320*/  @P2 SHF.R.U32.HI R145, RZ, UR10, R12 ;  /* 0x0000000aff912c19 */ /* 0x000fe2000801160c */
[----:B------:R-:W-:Y:S01]  /*6330*/  FMUL.FTZ R124, R143, UR4 ;  /* 0x000000048f7c7c20 */ /* 0x000fe20008410000 */
[----:B------:R-:W-:Y:S01]  /*6340*/  FMUL.FTZ R129, R163, UR4 ;  /* 0x00000004a3817c20 */ /* 0x000fe20008410000 */
[----:B------:R-:W-:Y:S01]  /*6350*/  IMAD.U32 R12, RZ, RZ, UR7 ;  /* 0x00000007ff0c7e24 */ /* 0x000fe2000f8e00ff */
[----:B------:R-:W-:Y:S01]  /*6360*/  PLOP3.LUT P1, PT, PT, PT, UP1, 0x40, 0x0 ;  /* 0x000000000000781c */ /* 0x000fe20003f2e818 */
[----:B------:R-:W-:Y:S01]  /*6370*/  IMAD R162, R17, -0x2, R162 ;  /* 0xfffffffe11a27824 */ /* 0x000fe200078e02a2 */
[----:B------:R-:W0:Y:S01]  /*6380*/  MUFU.TANH R172, R172 ;  /* 0x000000ac00ac7308 */ /* 0x000e220000002400 */
[----:B------:R-:W-:-:S02]  /*6390*/  @!P3 VIADD R12, R12, 0x30840 ;  /* 0x000308400c0cb836 */ /* 0x000fc40000000000 */
[C---:B------:R-:W-:Y:S01]  /*63a0*/  VIADD R147, R162.reuse, 0xffffffff ;  /* 0xffffffffa2937836 */ /* 0x040fe20000000000 */
[----:B-----5:R-:W-:Y:S02]  /*63b0*/  IADD3 R149, R162, -R121, R16 ;  /* 0x80000079a2957210 */ /* 0x020fe40007ffe010 */
[----:B------:R-:W-:Y:S02]  /*63c0*/  @!P3 PRMT R12, RZ, 0x654, R12 ;  /* 0x00000654ff0cb816 */ /* 0x000fe4000000000c */
[----:B------:R-:W0:Y:S01]  /*63d0*/  MUFU.TANH R173, R173 ;  /* 0x000000ad00ad7308 */ /* 0x000e220000002400 */
[C---:B------:R-:W-:Y:S02]  /*63e0*/  VIADD R151, R149.reuse, UR55 ;  /* 0x0000003795977c36 */ /* 0x040fe40008000000 */
[----:B------:R-:W-:-:S05]  /*63f0*/  VIADD R149, R149, UR54 ;  /* 0x0000003695957c36 */ /* 0x000fca0008000000 */
        /* <DEDUP_REMOVED lines=8> */
[----:B------:R-:W5:Y:S01]  /*6480*/  SHFL.IDX PT, R168, R145, RZ, 0x1c1f ;  /* 0x001c1fff91a87589 */ /* 0x000f6200000e0000 */
[----:B------:R0:W-:Y:S01]  /*6490*/  @!P3 SYNCS.ARRIVE.TRANS64.RED.A1T0 RZ, [R12+URZ], RZ ;  /* 0x000000ff0cffb9a7 */ /* 0x0001e2000810043f */
[--C-:B-----5:R-:W-:Y:S02]  /*64a0*/  IMAD.IADD R153, R151, 0x1, R168.reuse ;  /* 0x0000000197997824 */ /* 0x120fe400078e02a8 */
[----:B------:R-:W-:Y:S01]  /*64b0*/  IMAD.IADD R155, R149, 0x1, R168 ;  /* 0x00000001959b7824 */ /* 0x000fe200078e02a8 */
[----:B01234-:R-:W-:Y:S06]  /*64c0*/  @P1 BRA `(.L_x_1135) ;  /* 0x0000000000541947 */ /* 0x01ffec0003800000 */
[----:B------:R-:W-:Y:S01]  /*64d0*/  IADD3 R143, R16, -R121, R168 ;  /* 0x80000079108f7210 */ /* 0x000fe20007ffe0a8 */
[----:B------:R-:W-:Y:S03]  /*64e0*/  BSSY B0, `(.L_x_1136) ;  /* 0x0000010000007945 */ /* 0x000fe60003800000 */
[----:B------:R-:W-:-:S13]  /*64f0*/  ISETP.GT.AND P1, PT, R143, -0x1, PT ;  /* 0xffffffff8f00780c */ /* 0x000fda0003f24270 */
[----:B------:R-:W-:Y:S05]  /*6500*/  @P1 BRA `(.L_x_1137) ;  /* 0x0000000000201947 */ /* 0x000fea0003800000 */
[----:B------:R-:W-:Y:S01]  /*6510*/  IMAD.U32 R162, RZ, RZ, UR51 ;  /* 0x00000033ffa27e24 */ /* 0x000fe2000f8e00ff */
[----:B------:R-:W-:-:S04]  /*6520*/  LOP3.LUT R143, RZ, R143, RZ, 0x33, !PT ;  /* 0x0000008fff8f7212 */ /* 0x000fc800078e33ff */
[----:B------:R-:W-:-:S13]  /*6530*/  ISETP.NE.AND P1, PT, R162, 0x1, PT ;  /* 0x00000001a200780c */ /* 0x000fda0003f25270 */
[----:B------:R-:W0:Y:S02]  /*6540*/  @P1 LDC.64 R12, c[0x0][0x9e8] ;  /* 0x00027a00ff0c1b82 */ /* 0x000e240000000a00 */
[----:B0-----:R-:W-:-:S05]  /*6550*/  @P1 IMAD.HI.U32 R12, R143, R12, RZ ;  /* 0x0000000c8f0c1227 */ /* 0x001fca00078e00ff */
[----:B------:R-:W-:-:S04]  /*6560*/  @P1 SHF.R.U32.HI R143, RZ, R13, R12 ;  /* 0x0000000dff8f1219 */ /* 0x000fc8000001160c */
[----:B------:R-:W-:Y:S01]  /*6570*/  LOP3.LUT R143, RZ, R143, RZ, 0x33, !PT ;  /* 0x0000008fff8f7212 */ /* 0x000fe200078e33ff */
[----:B------:R-:W-:Y:S06]  /*6580*/  BRA `(.L_x_1138) ;  /* 0x0000000000147947 */ /* 0x000fec0003800000 */
.L_x_1137:
[----:B------:R-:W-:-:S05]  /*6590*/  IMAD.U32 R162, RZ, RZ, UR51 ;  /* 0x00000033ffa27e24 */ /* 0x000fca000f8e00ff */
[----:B------:R-:W-:-:S13]  /*65a0*/  ISETP.NE.AND P1, PT, R162, 0x1, PT ;  /* 0x00000001a200780c */ /* 0x000fda0003f25270 */
[----:B------:R-:W0:Y:S02]  /*65b0*/  @P1 LDC.64 R12, c[0x0][0x9e8] ;  /* 0x00027a00ff0c1b82 */ /* 0x000e240000000a00 */
[----:B0-----:R-:W-:-:S05]  /*65c0*/  @P1 IMAD.HI.U32 R12, R143, R12, RZ ;  /* 0x0000000c8f0c1227 */ /* 0x001fca00078e00ff */
[----:B------:R-:W-:-:S07]  /*65d0*/  @P1 SHF.R.U32.HI R143, RZ, R13, R12 ;  /* 0x0000000dff8f1219 */ /* 0x000fce000001160c */
.L_x_1138:
[----:B------:R-:W-:Y:S05]  /*65e0*/  BSYNC B0 ;  /* 0x0000000000007941 */ /* 0x000fea0003800000 */
.L_x_1136:
[----:B------:R-:W-:-:S05]  /*65f0*/  IMAD R12, R143, R162, R147 ;  /* 0x000000a28f0c7224 */ /* 0x000fca00078e0293 */
[----:B------:R-:W-:Y:S02]  /*6600*/  VIADDMNMX R153, R12, R162, R153, PT ;  /* 0x000000a20c997246 */ /* 0x000fe40003800199 */
[----:B------:R-:W-:-:S07]  /*6610*/  VIMNMX R155, R155, R12, !PT ;  /* 0x0000000c9b9b7248 */ /* 0x000fce0007fe0100 */
.L_x_1135:
[C---:B------:R-:W-:Y:S01]  /*6620*/  ISETP.GE.AND P1, PT, R141.reuse, 0x2, PT ;  /* 0x000000028d00780c */ /* 0x040fe20003f26270 */
[----:B------:R-:W0:Y:S01]  /*6630*/  SHFL.IDX PT, R12, R145, 0x1, 0x1c1f ;  /* 0x003c1f00910c7f89 */ /* 0x000e2200000e0000 */
[----:B------:R-:W-:Y:S02]  /*6640*/  ISETP.GE.AND P5, PT, R141, 0xa, PT ;  /* 0x0000000a8d00780c */ /* 0x000fe40003fa6270 */
        /* <DEDUP_REMOVED lines=9> */
[----:B------:R-:W-:-:S02]  /*66e0*/  FSEL R166, R173, -INF , !P3 ;  /* 0xff800000ada67808 */ /* 0x000fc40005800000 */
        /* <DEDUP_REMOVED lines=24> */
[----:B------:R-:W-:Y:S02]  /*6870*/  ISETP.GE.AND P4, PT, R141, 0x22, PT ;  /* 0x000000228d00780c */ /* 0x000fe40003f86270 */
        /* <DEDUP_REMOVED lines=15> */
[----:B------:R-:W-:Y:S01]  /*6970*/  FSEL R138, R139, -INF , !P3 ;  /* 0xff8000008b8a7808 */ /* 0x000fe20005800000 */
[----:B0-----:R-:W-:Y:S01]  /*6980*/  IMAD.IADD R139, R151, 0x1, R12 ;  /* 0x00000001978b7824 */ /* 0x001fe200078e020c */
        /* <DEDUP_REMOVED lines=38> */
[----:B------:R-:W-:Y:S02]  /*6bf0*/  P2R R163, PR, RZ, 0x20 ;  /* 0x00000020ffa37803 */ /* 0x000fe40000000000 */
[----:B------:R-:W-:Y:S02]  /*6c00*/  FSEL R154, R154, -INF , !P3 ;  /* 0xff8000009a9a7808 */ /* 0x000fe40005800000 */
[----:B------:R-:W-:-:S04]  /*6c10*/  ISETP.GE.AND P3, PT, R141, 0x51, PT ;  /* 0x000000518d00780c */ /* 0x000fc80003f66270 */
[----:B------:R-:W-:-:S04]  /*6c20*/  ISETP.GT.AND P4, PT, R155, 0x50, !P3 ;  /* 0x000000509b00780c */ /* 0x000fc80005f84270 */
[----:B------:R-:W-:-:S04]  /*6c30*/  ISETP.LT.OR P4, PT, R153, 0x51, P4 ;  /* 0x000000519900780c */ /* 0x000fc80002781670 */
        /* <DEDUP_REMOVED lines=10> */
[----:B------:R-:W-:Y:S02]  /*6ce0*/  P2R R185, PR, RZ, 0x40 ;  /* 0x00000040ffb97803 */ /* 0x000fe40000000000 */
[----:B------:R-:W-:-:S04]  /*6cf0*/  ISETP.GT.AND P6, PT, R155, RZ, !P6 ;  /* 0x000000ff9b00720c */ /* 0x000fc800077c4270 */
[----:B------:R-:W-:-:S04]  /*6d00*/  ISETP.LT.OR P6, PT, R153, 0x1, P6 ;  /* 0x000000019900780c */ /* 0x000fc800037c1670 */
[----:B------:R-:W-:Y:S02]  /*6d10*/  FSEL R143, R9, -INF , !P6 ;  /* 0xff800000098f7808 */ /* 0x000fe40007000000 */
[----:B------:R-:W-:Y:S01]  /*6d20*/  ISETP.GE.AND P6, PT, R141, 0x5a, PT ;  /* 0x0000005a8d00780c */ /* 0x000fe20003fc6270 */
[----:B------:R-:W-:-:S03]  /*6d30*/  IMAD.IADD R141, R149, 0x1, R12 ;  /* 0x00000001958d7824 */ /* 0x000fc600078e020c */
[----:B------:R-:W-:Y:S02]  /*6d40*/  P2R R157, PR, RZ, 0x40 ;  /* 0x00000040ff9d7803 */ /* 0x000fe40000000000 */
[----:B------:R-:W-:-:S04]  /*6d50*/  ISETP.GT.AND P6, PT, R155, 0x59, !P6 ;  /* 0x000000599b00780c */ /* 0x000fc800077c4270 */
[----:B------:R-:W-:-:S04]  /*6d60*/  ISETP.LT.OR P6, PT, R153, 0x5a, P6 ;  /* 0x0000005a9900780c */ /* 0x000fc800037c1670 */
[----:B------:R-:W-:Y:S02]  /*6d70*/  FSEL R164, R164, -INF , !P6 ;  /* 0xff800000a4a47808 */ /* 0x000fe40007000000 */
[----:B------:R-:W-:-:S13]  /*6d80*/  PLOP3.LUT P6, PT, PT, PT, UP1, 0x40, 0x0 ;  /* 0x000000000000781c */ /* 0x000fda0003fce818 */
[----:B------:R-:W-:Y:S05]  /*6d90*/  @P6 BRA `(.L_x_1139) ;  /* 0x0000000000546947 */ /* 0x000fea0003800000 */
        /* <DEDUP_REMOVED lines=12> */
.L_x_1141:
[----:B------:R-:W-:-:S05]  /*6e60*/  IMAD.U32 R184, RZ, RZ, UR51 ;  /* 0x00000033ffb87e24 */ /* 0x000fca000f8e00ff */
[----:B------:R-:W-:-:S13]  /*6e70*/  ISETP.NE.AND P6, PT, R184, 0x1, PT ;  /* 0x00000001b800780c */ /* 0x000fda0003fc5270 */
[----:B------:R-:W0:Y:S02]  /*6e80*/  @P6 LDC.64 R12, c[0x0][0x9e8] ;  /* 0x00027a00ff0c6b82 */ /* 0x000e240000000a00 */
[----:B0-----:R-:W-:-:S05]  /*6e90*/  @P6 IMAD.HI.U32 R12, R9, R12, RZ ;  /* 0x0000000c090c6227 */ /* 0x001fca00078e00ff */
[----:B------:R-:W-:-:S07]  /*6ea0*/  @P6 SHF.R.U32.HI R9, RZ, R13, R12 ;  /* 0x0000000dff096219 */ /* 0x000fce000001160c */
.L_x_1142:
[----:B------:R-:W-:Y:S05]  /*6eb0*/  BSYNC B0 ;  /* 0x0000000000007941 */ /* 0x000fea0003800000 */
.L_x_1140:
[----:B------:R-:W-:-:S05]  /*6ec0*/  IMAD R12, R9, R184, R147 ;  /* 0x000000b8090c7224 */ /* 0x000fca00078e0293 */
[----:B------:R-:W-:Y:S02]  /*6ed0*/  VIADDMNMX R139, R12, R184, R139, PT ;  /* 0x000000b80c8b7246 */ /* 0x000fe4000380018b */
[----:B------:R-:W-:-:S07]  /*6ee0*/  VIMNMX R141, R141, R12, !PT ;  /* 0x0000000c8d8d7248 */ /* 0x000fce0007fe0100 */
.L_x_1139:
[C---:B------:R-:W-:Y:S01]  /*6ef0*/  ISETP.GT.AND P1, PT, R141.reuse, 0x1, !P1 ;  /* 0x000000018d00780c */ /* 0x040fe20004f24270 */
[----:B------:R-:W-:Y:S01]  /*6f00*/  UMOV UR36, UR39 ;  /* 0x0000002700247c82 */ /* 0x000fe20008000000 */
[----:B------:R-:W-:Y:S01]  /*6f10*/  ISETP.GT.AND P2, PT, R141, 0x8, !P2 ;  /* 0x000000088d00780c */ /* 0x000fe20005744270 */
[----:B------:R-:W-:Y:S01]  /*6f20*/  UMOV UR37, UR5 ;  /* 0x0000000500257c82 */ /* 0x000fe20008000000 */
[C---:B------:R-:W-:Y:S02]  /*6f30*/  ISETP.LT.OR P1, PT, R139.reuse, 0x2, P1 ;  /* 0x000000028b00780c */ /* 0x040fe40000f21670 */
[----:B------:R-:W-:Y:S02]  /*6f40*/  ISETP.LT.OR P2, PT, R139, 0x9, P2 ;  /* 0x000000098b00780c */ /* 0x000fe40001741670 */
[----:B------:R-:W-:Y:S02]  /*6f50*/  FSEL R216, R2, -INF , !P1 ;  /* 0xff80000002d87808 */ /* 0x000fe40004800000 */
[----:B------:R-:W-:-:S02]  /*6f60*/  ISETP.NE.AND P1, PT, R165, RZ, PT ;  /* 0x000000ffa500720c */ /* 0x000fc40003f25270 */
[----:B------:R-:W-:Y:S02]  /*6f70*/  FSEL R2, R11, -INF , !P2 ;  /* 0xff8000000b027808 */ /* 0x000fe40005000000 */
[----:B------:R-:W-:Y:S02]  /*6f80*/  ISETP.GT.AND P1, PT, R141, 0x9, !P1 ;  /* 0x000000098d00780c */ /* 0x000fe40004f24270 */
[----:B------:R-:W-:Y:S02]  /*6f90*/  ISETP.NE.AND P2, PT, R186, RZ, PT ;  /* 0x000000ffba00720c */ /* 0x000fe40003f45270 */
[----:B------:R-:W-:Y:S02]  /*6fa0*/  ISETP.LT.OR P1, PT, R139, 0xa, P1 ;  /* 0x0000000a8b00780c */ /* 0x000fe40000f21670 */
[----:B------:R-:W-:Y:S02]  /*6fb0*/  ISETP.NE.AND P6, PT, R187, RZ, PT ;  /* 0x000000ffbb00720c */ /* 0x000fe40003fc5270 */
[----:B------:R-:W-:-:S02]  /*6fc0*/  FSEL R214, R14, -INF , !P1 ;  /* 0xff8000000ed67808 */ /* 0x000fc40004800000 */
[----:B------:R-:W-:Y:S02]  /*6fd0*/  ISETP.NE.AND P1, PT, R163, RZ, PT ;  /* 0x000000ffa300720c */ /* 0x000fe40003f25270 */
[----:B------:R-:W-:Y:S02]  /*6fe0*/  FMNMX.FTZ R9, R143, R4, !PT ;  /* 0x000000048f097209 */ /* 0x000fe40007810000 */
[----:B------:R-:W-:Y:S02]  /*6ff0*/  ISETP.GT.AND P1, PT, R141, 0x10, !P1 ;  /* 0x000000108d00780c */ /* 0x000fe40004f24270 */
[----:B------:R-:W-:Y:S02]  /*7000*/  FMNMX.FTZ R9, R176, R9, !PT ;  /* 0x00000009b0097209 */ /* 0x000fe40007810000 */
[----:B------:R-:W-:Y:S02]  /*7010*/  ISETP.LT.OR P1, PT, R139, 0x11, P1 ;  /* 0x000000118b00780c */ /* 0x000fe40000f21670 */
[----:B------:R-:W-:-:S02]  /*7020*/  FMNMX.FTZ R9, R172, R9, !PT ;  /* 0x00000009ac097209 */ /* 0x000fc40007810000 */
[----:B------:R-:W-:Y:S02]  /*7030*/  FSEL R188, R15, -INF , !P1 ;  /* 0xff8000000fbc7808 */ /* 0x000fe40004800000 */
        /* <DEDUP_REMOVED lines=14> */
[----:B------:R-:W-:Y:S02]  /*7120*/  ISETP.GT.AND P1, PT, R141, 0x19, !P2 ;  /* 0x000000198d00780c */ /* 0x000fe40005724270 */
[----:B------:R-:W-:Y:S02]  /*7130*/  FMNMX.FTZ R9, R180, R9, !PT ;  /* 0x00000009b4097209 */ /* 0x000fe40007810000 */
[----:B------:R-:W-:-:S02]  /*7140*/  ISETP.LT.OR P1, PT, R139, 0x1a, P1 ;  /* 0x0000001a8b00780c */ /* 0x000fc40000f21670 */
[----:B------:R-:W-:Y:S02]  /*7150*/  FMNMX.FTZ R9, R162, R9, !PT ;  /* 0x00000009a2097209 */ /* 0x000fe40007810000 */
[----:B------:R-:W-:Y:S02]  /*7160*/  FSEL R210, R120, -INF , !P1 ;  /* 0xff80000078d27808 */ /* 0x000fe40004800000 */
[----:B------:R-:W-:Y:S02]  /*7170*/  ISETP.GT.AND P1, PT, R141, 0x20, !P6 ;  /* 0x000000208d00780c */ /* 0x000fe40007724270 */
[----:B------:R-:W-:Y:S02]  /*7180*/  ISETP.NE.AND P6, PT, R190, RZ, PT ;  /* 0x000000ffbe00720c */ /* 0x000fe40003fc5270 */
        /* <DEDUP_REMOVED lines=30> */
[----:B------:R-:W-:Y:S01]  /*7370*/  FSEL R122, R127, -INF , !P1 ;  /* 0xff8000007f7a7808 */ /* 0x000fe20004800000 */
[----:B------:R-:W0:Y:S01]  /*7380*/  LDC R9, c[0x0][0x988] ;  /* 0x00026200ff097b82 */ /* 0x000e220000000800 */
[----:B------:R-:W-:Y:S01]  /*7390*/  ISETP.NE.AND P1, PT, R175, RZ, PT ;  /* 0x000000ffaf00720c */ /* 0x000fe20003f25270 */
[----:B------:R-:W1:Y:S01]  /*73a0*/  SHFL.BFLY PT, R12, R11, 0x2, 0x1f ;  /* 0x0c401f000b0c7f89 */ /* 0x000e6200000e0000 */
[----:B------:R-:W-:-:S02]  /*73b0*/  ISETP.NE.AND P2, PT, R189, RZ, PT ;  /* 0x000000ffbd00720c */ /* 0x000fc40003f45270 */
[C---:B------:R-:W-:Y:S02]  /*73c0*/  ISETP.GT.AND P1, PT, R141.reuse, 0x31, !P1 ;  /* 0x000000318d00780c */ /* 0x040fe40004f24270 */
[----:B------:R-:W-:Y:S02]  /*73d0*/  ISETP.GT.AND P3, PT, R141, 0x50, !P3 ;  /* 0x000000508d00780c */ /* 0x000fe40005f64270 */
[----:B------:R-:W-:Y:S02]  /*73e0*/  ISETP.LT.OR P1, PT, R139, 0x32, P1 ;  /* 0x000000328b00780c */ /* 0x000fe40000f21670 */
[----:B------:R-:W-:Y:S02]  /*73f0*/  ISETP.GT.AND P4, PT, R141, 0x51, !P4 ;  /* 0x000000518d00780c */ /* 0x000fe40006784270 */
[----:B------:R-:W-:Y:S02]  /*7400*/  FSEL R126, R126, -INF , !P1 ;  /* 0xff8000007e7e7808 */ /* 0x000fe40004800000 */
[----:B------:R-:W-:-:S02]  /*7410*/  ISETP.NE.AND P1, PT, R177, RZ, PT ;  /* 0x000000ffb100720c */ /* 0x000fc40003f25270 */
[----:B------:R-:W-:Y:S02]  /*7420*/  ISETP.LT.OR P3, PT, R139, 0x51, P3 ;  /* 0x000000518b00780c */ /* 0x000fe40001f61670 */
[C---:B------:R-:W-:Y:S02]  /*7430*/  ISETP.GT.AND P1, PT, R141.reuse, 0x38, !P1 ;  /* 0x000000388d00780c */ /* 0x040fe40004f24270 */
[----:B------:R-:W-:Y:S02]  /*7440*/  ISETP.GT.AND P5, PT, R141, 0x58, !P5 ;  /* 0x000000588d00780c */ /* 0x000fe40006fa4270 */
[C---:B------:R-:W-:Y:S02]  /*7450*/  ISETP.LT.OR P1, PT, R139.reuse, 0x39, P1 ;  /* 0x000000398b00780c */ /* 0x040fe40000f21670 */
[----:B------:R-:W-:Y:S02]  /*7460*/  ISETP.LT.OR P4, PT, R139, 0x52, P4 ;  /* 0x000000528b00780c */ /* 0x000fe40002781670 */
[----:B------:R-:W-:-:S02]  /*7470*/  FSEL R120, R133, -INF , !P1 ;  /* 0xff80000085787808 */ /* 0x000fc40004800000 */
[----:B------:R-:W-:Y:S02]  /*7480*/  ISETP.NE.AND P1, PT, R179, RZ, PT ;  /* 0x000000ffb300720c */ /* 0x000fe40003f25270 */
[----:B-1----:R-:W-:Y:S02]  /*7490*/  FMNMX.FTZ R13, R11, R12, !PT ;  /* 0x0000000c0b0d7209 */ /* 0x002fe40007810000 */
[----:B------:R-:W-:Y:S02]  /*74a0*/  ISETP.GT.AND P1, PT, R141, 0x39, !P1 ;  /* 0x000000398d00780c */ /* 0x000fe40004f24270 */
[----:B------:R-:W-:Y:S01]  /*74b0*/  FSEL R128, R128, -INF , !P3 ;  /* 0xff80000080807808 */ /* 0x000fe20005800000 */
[----:B------:R-:W1:Y:S01]  /*74c0*/  SHFL.BFLY PT, R12, R13, 0x1, 0x1f ;  /* 0x0c201f000d0c7f89 */ /* 0x000e6200000e0000 */
[C---:B------:R-:W-:Y:S02]  /*74d0*/  ISETP.LT.OR P1, PT, R139.reuse, 0x3a, P1 ;  /* 0x0000003a8b00780c */ /* 0x040fe40000f21670 */
[----:B------:R-:W-:-:S02]  /*74e0*/  ISETP.LT.OR P5, PT, R139, 0x59, P5 ;  /* 0x000000598b00780c */ /* 0x000fc40002fa1670 */
[----:B------:R-:W-:Y:S02]  /*74f0*/  FSEL R132, R132, -INF , !P1 ;  /* 0xff80000084847808 */ /* 0x000fe40004800000 */
[----:B------:R-:W-:Y:S02]  /*7500*/  ISETP.NE.AND P1, PT, R181, RZ, PT ;  /* 0x000000ffb500720c */ /* 0x000fe40003f25270 */
[----:B------:R-:W-:Y:S02]  /*7510*/  FSEL R130, R130, -INF , !P5 ;  /* 0xff80000082827808 */ /* 0x000fe40006800000 */
[----:B------:R-:W-:-:S04]  /*7520*/  ISETP.GT.AND P1, PT, R141, 0x40, !P1 ;  /* 0x000000408d00780c */ /* 0x000fc80004f24270 */
[----:B------:R-:W-:-:S04]  /*7530*/  ISETP.LT.OR P1, PT, R139, 0x41, P1 ;  /* 0x000000418b00780c */ /* 0x000fc80000f21670 */
[----:B------:R-:W-:Y:S02]  /*7540*/  FSEL R20, R135, -INF , !P1 ;  /* 0xff80000087147808 */ /* 0x000fe40004800000 */
[----:B------:R-:W-:Y:S02]  /*7550*/  ISETP.NE.AND P1, PT, R183, RZ, PT ;  /* 0x000000ffb700720c */ /* 0x000fe40003f25270 */
[----:B-1----:R-:W-:Y:S02]  /*7560*/  FMNMX.FTZ R12, R13, R12, !PT ;  /* 0x0000000c0d0c7209 */ /* 0x002fe40007810000 */
[----:B------:R-:W-:-:S03]  /*7570*/  ISETP.GT.AND P1, PT, R141, 0x41, !P1 ;  /* 0x000000418d00780c */ /* 0x000fc60004f24270 */
[----:B0-----:R-:W-:Y:S01]  /*7580*/  FMUL.FTZ R123, R12, R9 ;  /* 0x000000090c7b7220 */ /* 0x001fe20000410000 */
[----:B------:R-:W-:-:S04]  /*7590*/  ISETP.LT.OR P1, PT, R139, 0x42, P1 ;  /* 0x000000428b00780c */ /* 0x000fc80000f21670 */
[----:B------:R-:W-:Y:S02]  /*75a0*/  FSEL R134, R134, -INF , !P1 ;  /* 0xff80000086867808 */ /* 0x000fe40004800000 */
[----:B------:R-:W-:-:S04]  /*75b0*/  ISETP.GT.AND P1, PT, R141, 0x48, !P2 ;  /* 0x000000488d00780c */ /* 0x000fc80005724270 */
[----:B------:R-:W-:-:S04]  /*75c0*/  ISETP.LT.OR P1, PT, R139, 0x49, P1 ;  /* 0x000000498b00780c */ /* 0x000fc80000f21670 */
[----:B------:R-:W-:Y:S02]  /*75d0*/  FSEL R14, R137, -INF , !P1 ;  /* 0xff800000890e7808 */ /* 0x000fe40004800000 */
[----:B------:R-:W-:Y:S02]  /*75e0*/  ISETP.GT.AND P1, PT, R141, 0x49, !P6 ;  /* 0x000000498d00780c */ /* 0x000fe40007724270 */
[----:B------:R-:W-:Y:S02]  /*75f0*/  ISETP.NE.AND P6, PT, R185, RZ, PT ;  /* 0x000000ffb900720c */ /* 0x000fe40003fc5270 */
[----:B------:R-:W-:-:S04]  /*7600*/  ISETP.LT.OR P1, PT, R139, 0x4a, P1 ;  /* 0x0000004a8b00780c */ /* 0x000fc80000f21670 */
[----:B------:R-:W-:Y:S02]  /*7610*/  FSEL R136, R136, -INF , !P1 ;  /* 0xff80000088887808 */ /* 0x000fe40004800000 */
[----:B------:R-:W-:Y:S02]  /*7620*/  ISETP.GT.AND P1, PT, R141, RZ, !P6 ;  /* 0x000000ff8d00720c */ /* 0x000fe40007724270 */
[----:B------:R-:W-:Y:S02]  /*7630*/  ISETP.NE.AND P6, PT, R157, RZ, PT ;  /* 0x000000ff9d00720c */ /* 0x000fe40003fc5270 */
[----:B------:R-:W-:Y:S02]  /*7640*/  ISETP.LT.OR P1, PT, R139, 0x1, P1 ;  /* 0x000000018b00780c */ /* 0x000fe40000f21670 */
[----:B------:R-:W-:Y:S02]  /*7650*/  ISETP.GT.AND P2, PT, R141, 0x59, !P6 ;  /* 0x000000598d00780c */ /* 0x000fe40007744270 */
[----:B------:R-:W-:-:S02]  /*7660*/  FSEL R218, R0, -INF , !P1 ;  /* 0xff80000000da7808 */ /* 0x000fc40004800000 */
[----:B------:R-:W-:Y:S02]  /*7670*/  FSETP.NEU.FTZ.AND P1, PT, R12, -INF , PT ;  /* 0xff8000000c00780b */ /* 0x000fe40003f3d000 */
[----:B------:R-:W-:Y:S02]  /*7680*/  FMNMX.FTZ R11, R218, R3, !PT ;  /* 0x00000003da0b7209 */ /* 0x000fe40007810000 */
[----:B------:R-:W-:Y:S02]  /*7690*/  FSEL R123, R123, RZ, P1 ;  /* 0x000000ff7b7b7208 */ /* 0x000fe40000800000 */
[----:B------:R-:W-:Y:S02]  /*76a0*/  FMNMX.FTZ R13, R216, R11, !PT ;  /* 0x0000000bd80d7209 */ /* 0x000fe40007810000 */
[----:B------:R-:W-:Y:S01]  /*76b0*/  ISETP.LT.OR P2, PT, R139, 0x5a, P2 ;  /* 0x0000005a8b00780c */ /* 0x000fe20001741670 */
[--C-:B------:R-:W-:Y:S01]  /*76c0*/  FFMA.FTZ R172, R172, R9, -R123.reuse ;  /* 0x00000009acac7223 */ /* 0x100fe2000001087b */
[----:B------:R-:W-:Y:S01]  /*76d0*/  FMNMX.FTZ R13, R2, R13, !PT ;  /* 0x0000000d020d7209 */ /* 0x000fe20007810000 */
[-CC-:B------:R-:W-:Y:S01]  /*76e0*/  FFMA.FTZ R182, R182, R9.reuse, -R123.reuse ;  /* 0x00000009b6b67223 */ /* 0x180fe2000001087b */
[-CC-:B------:R-:W-:Y:S01]  /*76f0*/  FFMA.FTZ R0, R170, R9.reuse, -R123.reuse ;  /* 0x00000009aa007223 */ /* 0x180fe2000001087b */
[----:B------:R-:W-:Y:S01]  /*7700*/  FSEL R141, R12, RZ, P1 ;  /* 0x000000ff0c8d7208 */ /* 0x000fe20000800000 */
        /* <DEDUP_REMOVED lines=11> */
[----:B------:R0:W-:Y:S01]  /*77c0*/  MUFU.EX2 R13, R172 ;  /* 0x000000ac000d7308 */ /* 0x0001e20000000800 */
        /* <DEDUP_REMOVED lines=8> */
[----:B0-----:R-:W-:Y:S01]  /*7850*/  FSEL R172, R129, -INF , !P4 ;  /* 0xff80000081ac7808 */ /* 0x001fe20006000000 */
[--C-:B------:R-:W-:Y:S01]  /*7860*/  FFMA.FTZ R129, R140, R9, -R123.reuse ;  /* 0x000000098c817223 */ /* 0x100fe2000001087b */
[----:B------:R-:W-:Y:S01]  /*7870*/  FMNMX.FTZ R15, R186, R15, !PT ;  /* 0x0000000fba0f7209 */ /* 0x000fe20007810000 */
[----:B------:R-:W-:Y:S01]  /*7880*/  FFMA.FTZ R160, R160, R9, -R123 ;  /* 0x00000009a0a07223 */ /* 0x000fe2000001087b */
[----:B------:R-:W-:Y:S01]  /*7890*/  MUFU.EX2 R11, R143 ;  /* 0x0000008f000b7308 */ /* 0x000fe20000000800 */
[----:B------:R-:W-:-:S02]  /*78a0*/  LOP3.LUT P6, RZ, R207, 0x7f, RZ, 0xc0, !PT ;  /* 0x0000007fcfff7812 */ /* 0x000fc400078cc0ff */
[----:B------:R-:W-:-:S04]  /*78b0*/  FMNMX.FTZ R21, R208, R15, !PT ;  /* 0x0000000fd0157209 */ /* 0x000fc80007810000 */
[----:B------:R-:W-:Y:S01]  /*78c0*/  FMNMX.FTZ R21, R190, R21, !PT ;  /* 0x00000015be157209 */ /* 0x000fe20007810000 */
[----:B------:R0:W-:Y:S03]  /*78d0*/  MUFU.EX2 R15, R174 ;  /* 0x000000ae000f7308 */ /* 0x0001e60000000800 */
[----:B------:R-:W-:-:S04]  /*78e0*/  FMNMX.FTZ R21, R124, R21, !PT ;  /* 0x000000157c157209 */ /* 0x000fc80007810000 */
[----:B------:R-:W-:Y:S01]  /*78f0*/  FMNMX.FTZ R21, R122, R21, !PT ;  /* 0x000000157a157209 */ /* 0x000fe20007810000 */
[----:B------:R-:W-:Y:S01]  /*7900*/  MUFU.EX2 R176, R176 ;  /* 0x000000b000b07308 */ /* 0x000fe20000000800 */
[----:B0-----:R-:W-:Y:S02]  /*7910*/  FFMA.FTZ R174, R152, R9, -R123 ;  /* 0x0000000998ae7223 */ /* 0x001fe4000001087b */
[----:B------:R-:W-:-:S04]  /*7920*/  FMNMX.FTZ R125, R126, R21, !PT ;  /* 0x000000157e7d7209 */ /* 0x000fc80007810000 */
[----:B------:R-:W-:Y:S01]  /*7930*/  FMNMX.FTZ R125, R120, R125, !PT ;  /* 0x0000007d787d7209 */ /* 0x000fe20007810000 */
[----:B------:R-:W-:Y:S03]  /*7940*/  MUFU.EX2 R21, R0 ;  /* 0x0000000000157308 */ /* 0x000fe60000000800 */
[----:B------:R-:W-:-:S04]  /*7950*/  FMNMX.FTZ R125, R132, R125, !PT ;  /* 0x0000007d847d7209 */ /* 0x000fc80007810000 */
[----:B------:R-:W-:Y:S01]  /*7960*/  FMNMX.FTZ R125, R20, R125, !PT ;  /* 0x0000007d147d7209 */ /* 0x000fe20007810000 */
[----:B------:R-:W-:Y:S03]  /*7970*/  MUFU.EX2 R166, R166 ;  /* 0x000000a600a67308 */ /* 0x000fe60000000800 */
[----:B------:R-:W-:-:S04]  /*7980*/  FMNMX.FTZ R127, R134, R125, !PT ;  /* 0x0000007d867f7209 */ /* 0x000fc80007810000 */
[----:B------:R-:W-:Y:S01]  /*7990*/  FMNMX.FTZ R127, R14, R127, !PT ;  /* 0x0000007f0e7f7209 */ /* 0x000fe20007810000 */
[----:B------:R0:W-:Y:S03]  /*79a0*/  MUFU.EX2 R125, R182 ;  /* 0x000000b6007d7308 */ /* 0x0001e60000000800 */
[----:B------:R-:W-:-:S04]  /*79b0*/  FMNMX.FTZ R127, R136, R127, !PT ;  /* 0x0000007f887f7209 */ /* 0x000fc80007810000 */
[----:B------:R-:W-:Y:S01]  /*79c0*/  FMNMX.FTZ R127, R128, R127, !PT ;  /* 0x0000007f807f7209 */ /* 0x000fe20007810000 */
[----:B------:R-:W-:Y:S01]  /*79d0*/  MUFU.EX2 R168, R168 ;  /* 0x000000a800a87308 */ /* 0x000fe20000000800 */
[-CC-:B0-----:R-:W-:Y:S01]  /*79e0*/  FFMA.FTZ R182, R162, R9.reuse, -R123.reuse ;  /* 0x00000009a2b67223 */ /* 0x181fe2000001087b */
[----:B------:R-:W-:Y:S01]  /*79f0*/  FSEL R162, R131, -INF , !P2 ;  /* 0xff80000083a27808 */ /* 0x000fe20005000000 */
[----:B------:R-:W-:Y:S01]  /*7a00*/  FFMA.FTZ R131, R146, R9, -R123 ;  /* 0x0000000992837223 */ /* 0x000fe2000001087b */
[----:B------:R-:W-:-:S04]  /*7a10*/  FMNMX.FTZ R127, R172, R127, !PT ;  /* 0x0000007fac7f7209 */ /* 0x000fc80007810000 */
[----:B------:R-:W-:Y:S01]  /*7a20*/  FMNMX.FTZ R127, R130, R127, !PT ;  /* 0x0000007f827f7209 */ /* 0x000fe20007810000 */
[----:B------:R-:W-:Y:S03]  /*7a30*/  MUFU.EX2 R170, R170 ;  /* 0x000000aa00aa7308 */ /* 0x000fe60000000800 */
[----:B------:R-:W-:-:S05]  /*7a40*/  FMNMX.FTZ R0, R162, R127, !PT ;  /* 0x0000007fa2007209 */ /* 0x000fca0007810000 */
[----:B------:R-:W0:Y:S01]  /*7a50*/  SHFL.BFLY PT, R135, R0, 0x2, 0x1f ;  /* 0x0c401f0000877f89 */ /* 0x000e2200000e0000 */
[----:B------:R-:W-:Y:S08]  /*7a60*/  MUFU.EX2 R127, R133 ;  /* 0x00000085007f7308 */ /* 0x000ff00000000800 */
[----:B------:R1:W-:Y:S08]  /*7a70*/  MUFU.EX2 R133, R148 ;  /* 0x0000009400857308 */ /* 0x0003f00000000800 */
[----:B------:R-:W-:Y:S01]  /*7a80*/  MUFU.EX2 R180, R180 ;  /* 0x000000b400b47308 */ /* 0x000fe20000000800 */
[----:B0-----:R-:W-:Y:S01]  /*7a90*/  FMNMX.FTZ R140, R0, R135, !PT ;  /* 0x00000087008c7209 */ /* 0x001fe20007810000 */
[----:B------:R-:W-:Y:S01]  /*7aa0*/  FADD.FTZ R0, -R141, R4 ;  /* 0x000000048d007221 */ /* 0x000fe20000010100 */
[-CC-:B------:R-:W-:Y:S01]  /*7ab0*/  FFMA.FTZ R135, R154, R9.reuse, -R123.reuse ;  /* 0x000000099a877223 */ /* 0x180fe2000001087b */
[----:B------:R-:W-:-:S04]  /*7ac0*/  FFMA.FTZ R4, R164, R9, -R123 ;  /* 0x00000009a4047223 */ /* 0x000fc8000001087b */
[----:B------:R-:W-:Y:S01]  /*7ad0*/  MUFU.EX2 R182, R182 ;  /* 0x000000b600b67308 */ /* 0x000fe20000000800 */
[----:B------:R-:W0:Y:S01]  /*7ae0*/  SHFL.BFLY PT, R139, R140, 0x1, 0x1f ;  /* 0x0c201f008c8b7f89 */ /* 0x000e2200000e0000 */
[----:B------:R-:W-:-:S06]  /*7af0*/  FMUL.FTZ R0, R0, R9 ;  /* 0x0000000900007220 */ /* 0x000fcc0000410000 */
[----:B------:R-:W2:Y:S08]  /*7b00*/  MUFU.EX2 R0, R0 ;  /* 0x0000000000007308 */ /* 0x000eb00000000800 */
[----:B------:R-:W-:Y:S08]  /*7b10*/  MUFU.EX2 R129, R129 ;  /* 0x0000008100817308 */ /* 0x000ff00000000800 */
[----:B------:R-:W-:Y:S01]  /*7b20*/  MUFU.EX2 R138, R138 ;  /* 0x0000008a008a7308 */ /* 0x000fe20000000800 */
[----:B0-----:R-:W-:-:S04]  /*7b30*/  FMNMX.FTZ R140, R140, R139, !PT ;  /* 0x0000008b8c8c7209 */ /* 0x001fc80007810000 */
[C---:B------:R-:W-:Y:S01]  /*7b40*/  FSETP.NEU.FTZ.AND P1, PT, R140.reuse, -INF , PT ;  /* 0xff8000008c00780b */ /* 0x040fe20003f3d000 */
[----:B------:R-:W-:Y:S02]  /*7b50*/  FMUL.FTZ R123, R140, R9 ;  /* 0x000000098c7b7220 */ /* 0x000fe40000410000 */
[----:B------:R-:W-:Y:S03]  /*7b60*/  MUFU.EX2 R178, R178 ;  /* 0x000000b200b27308 */ /* 0x000fe60000000800 */
[----:B------:R-:W-:-:S05]  /*7b70*/  FSEL R123, R123, RZ, P1 ;  /* 0x000000ff7b7b7208 */ /* 0x000fca0000800000 */
[-CC-:B------:R-:W-:Y:S01]  /*7b80*/  FFMA.FTZ R191, R2, R9.reuse, -R123.reuse ;  /* 0x0000000902bf7223 */ /* 0x180fe2000001087b */
[----:B------:R-:W-:Y:S01]  /*7b90*/  FSEL R2, R140, RZ, P1 ;  /* 0x000000ff8c027208 */ /* 0x000fe20000800000 */
[-CC-:B------:R-:W-:Y:S01]  /*7ba0*/  FFMA.FTZ R189, R218, R9.reuse, -R123.reuse ;  /* 0x00000009dabd7223 */ /* 0x180fe2000001087b */
[-CC-:B------:R-:W-:Y:S01]  /*7bb0*/  FFMA.FTZ R146, R216, R9.reuse, -R123.reuse ;  /* 0x00000009d8927223 */ /* 0x180fe2000001087b */
[-CC-:B-1----:R-:W-:Y:S01]  /*7bc0*/  FFMA.FTZ R148, R214, R9.reuse, -R123.reuse ;  /* 0x00000009d6947223 */ /* 0x182fe2000001087b */
[-C--:B------:R-:W-:Y:S01]  /*7bd0*/  FFMA.FTZ R185, R188, R9.reuse, -R123 ;  /* 0x00000009bcb97223 */ /* 0x080fe2000001087b */
[----:B------:R-:W-:Y:S01]  /*7be0*/  FADD.FTZ R2, -R2, R3 ;  /* 0x0000000302027221 */ /* 0x000fe20000010100 */
[----:B--2---:R-:W-:Y:S01]  /*7bf0*/  FFMA.FTZ R3, R0, R8, R11 ;  /* 0x0000000800037223 */ /* 0x004fe2000001000b */
[----:B------:R-:W-:Y:S01]  /*7c00*/  MUFU.EX2 R189, R189 ;  /* 0x000000bd00bd7308 */ /* 0x000fe20000000800 */
[-C--:B------:R-:W-:Y:S01]  /*7c10*/  FFMA.FTZ R150, R212, R9.reuse, -R123 ;  /* 0x00000009d4967223 */ /* 0x080fe2000001087b */
[-C--:B------:R-:W-:Y:S01]  /*7c20*/  FMUL.FTZ R2, R2, R9.reuse ;  /* 0x0000000902027220 */ /* 0x080fe20000410000 */
[----:B------:R-:W-:Y:S01]  /*7c30*/  FADD.FTZ R8, R176, R3 ;  /* 0x00000003b0087221 */ /* 0x000fe20000010000 */
[-CC-:B------:R-:W-:Y:S01]  /*7c40*/  FFMA.FTZ R187, R184, R9.reuse, -R123.reuse ;  /* 0x00000009b8bb7223 */ /* 0x180fe2000001087b */
[-CC-:B------:R-:W-:Y:S01]  /*7c50*/  FFMA.FTZ R179, R120, R9.reuse, -R123.reuse ;  /* 0x0000000978b37223 */ /* 0x180fe2000001087b */
[-CC-:B------:R-:W-:Y:S01]  /*7c60*/  FFMA.FTZ R152, R210, R9.reuse, -R123.reuse ;  /* 0x00000009d2987223 */ /* 0x180fe2000001087b */
[----:B------:R-:W-:Y:S01]  /*7c70*/  FADD.FTZ R3, R13, R8 ;  /* 0x000000080d037221 */ /* 0x000fe20000010000 */
[----:B------:R-:W0:Y:S01]  /*7c80*/  MUFU.EX2 R2, R2 ;  /* 0x0000000200027308 */ /* 0x000e220000000800 */
[-CC-:B------:R-:W-:Y:S01]  /*7c90*/  FFMA.FTZ R181, R186, R9.reuse, -R123.reuse ;  /* 0x00000009bab57223 */ /* 0x180fe2000001087b */
[-C--:B------:R-:W-:Y:S01]  /*7ca0*/  FFMA.FTZ R177, R122, R9.reuse, -R123 ;  /* 0x000000097ab17223 */ /* 0x080fe2000001087b */
[----:B------:R-:W-:Y:S01]  /*7cb0*/  FADD.FTZ R8, R166, R3 ;  /* 0x00000003a6087221 */ /* 0x000fe20000010000 */
[-CC-:B------:R-:W-:Y:S01]  /*7cc0*/  FFMA.FTZ R122, R126, R9.reuse, -R123.reuse ;  /* 0x000000097e7a7223 */ /* 0x180fe2000001087b */
[-CC-:B------:R-:W-:Y:S01]  /*7cd0*/  FFMA.FTZ R154, R208, R9.reuse, -R123.reuse ;  /* 0x00000009d09a7223 */ /* 0x180fe2000001087b */
[-CC-:B------:R-:W-:Y:S01]  /*7ce0*/  FFMA.FTZ R183, R190, R9.reuse, -R123.reuse ;  /* 0x00000009beb77223 */ /* 0x180fe2000001087b */
[----:B------:R-:W-:Y:S01]  /*7cf0*/  FADD.FTZ R3, R15, R8 ;  /* 0x000000080f037221 */ /* 0x000fe20000010000 */
[----:B------:R-:W1:Y:S01]  /*7d00*/  MUFU.EX2 R146, R146 ;  /* 0x0000009200927308 */ /* 0x000e620000000800 */
[-CC-:B------:R-:W-:Y:S01]  /*7d10*/  FFMA.FTZ R173, R20, R9.reuse, -R123.reuse ;  /* 0x0000000914ad7223 */ /* 0x180fe2000001087b */
[-C--:B------:R-:W-:Y:S01]  /*7d20*/  FFMA.FTZ R124, R124, R9.reuse, -R123 ;  /* 0x000000097c7c7223 */ /* 0x080fe2000001087b */
[----:B------:R-:W-:Y:S01]  /*7d30*/  FADD.FTZ R120, R168, R3 ;  /* 0x00000003a8787221 */ /* 0x000fe20000010000 */
[-CC-:B------:R-:W-:Y:S01]  /*7d40*/  FFMA.FTZ R14, R14, R9.reuse, -R123.reuse ;  /* 0x000000090e0e7223 */ /* 0x180fe2000001087b */
[-CC-:B------:R-:W-:Y:S01]  /*7d50*/  FFMA.FTZ R136, R136, R9.reuse, -R123.reuse ;  /* 0x0000000988887223 */ /* 0x180fe2000001087b */
[-CC-:B------:R-:W-:Y:S01]  /*7d60*/  FFMA.FTZ R128, R128, R9.reuse, -R123.reuse ;  /* 0x0000000980807223 */ /* 0x180fe2000001087b */
[----:B------:R-:W-:Y:S01]  /*7d70*/  FFMA.FTZ R130, R130, R9, -R123 ;  /* 0x0000000982827223 */ /* 0x000fe2000001087b */
[----:B------:R-:W2:Y:S01]  /*7d80*/  MUFU.EX2 R191, R191 ;  /* 0x000000bf00bf7308 */ /* 0x000ea20000000800 */
[----:B0-----:R-:W-:Y:S01]  /*7d90*/  FFMA.FTZ R5, R2, R5, R189 ;  /* 0x0000000502057223 */ /* 0x001fe200000100bd */
[C---:B------:R-:W-:Y:S01]  /*7da0*/  ISETP.GT.AND P1, PT, R10.reuse, UR50, PT ;  /* 0x000000320a007c0c */ /* 0x040fe2000bf24270 */
[----:B------:R-:W-:Y:S01]  /*7db0*/  VIADD R10, R10, 0xffffffff ;  /* 0xffffffff0a0a7836 */ /* 0x000fe20000000000 */
[----:B------:R-:W-:-:S02]  /*7dc0*/  F2FP.F16.F32.PACK_AB R188, R176, R11 ;  /* 0x0000000bb0bc723e */ /* 0x000fc400000000ff */
[----:B------:R-:W-:Y:S02]  /*7dd0*/  F2FP.F16.F32.PACK_AB R186, R170, R21 ;  /* 0x00000015aaba723e */ /* 0x000fe400000000ff */
[----:B------:R-:W0:Y:S01]  /*7de0*/  MUFU.EX2 R148, R148 ;  /* 0x0000009400947308 */ /* 0x000e220000000800 */
[----:B-1----:R-:W-:Y:S01]  /*7df0*/  FADD.FTZ R8, R146, R5 ;  /* 0x0000000592087221 */ /* 0x002fe20000010000 */
[----:B------:R-:W-:Y:S01]  /*7e00*/  FADD.FTZ R5, R21, R120 ;  /* 0x0000007815057221 */ /* 0x000fe20000010000 */
[----:B------:R-:W-:Y:S01]  /*7e10*/  FFMA.FTZ R120, R132, R9, -R123 ;  /* 0x0000000984787223 */ /* 0x000fe2000001087b */
[----:B------:R-:W-:Y:S02]  /*7e20*/  F2FP.F16.F32.PACK_AB R184, R168, R15 ;  /* 0x0000000fa8b8723e */ /* 0x000fe400000000ff */
[----:B------:R-:W-:Y:S01]  /*7e30*/  FADD.FTZ R126, R170, R5 ;  /* 0x00000005aa7e7221 */ /* 0x000fe20000010000 */
[----:B------:R-:W-:Y:S01]  /*7e40*/  F2FP.F16.F32.PACK_AB R190, R166, R13 ;  /* 0x0000000da6be723e */ /* 0x000fe200000000ff */
[----:B------:R-:W1:Y:S01]  /*7e50*/  MUFU.EX2 R185, R185 ;  /* 0x000000b900b97308 */ /* 0x000e620000000800 */
[----:B--2---:R-:W-:Y:S01]  /*7e60*/  FADD.FTZ R3, R191, R8 ;  /* 0x00000008bf037221 */ /* 0x004fe20000010000 */
[----:B------:R-:W-:Y:S01]  /*7e70*/  FADD.FTZ R5, R125, R126 ;  /* 0x0000007e7d057221 */ /* 0x000fe20000010000 */
[----:B------:R-:W-:Y:S01]  /*7e80*/  IMAD.U32 R126, RZ, RZ, UR6 ;  /* 0x00000006ff7e7e24 */ /* 0x000fe2000f8e00ff */
[----:B------:R-:W-:-:S02]  /*7e90*/  F2FP.F16.F32.PACK_AB R176, R138, R129 ;  /* 0x000000818ab0723e */ /* 0x000fc400000000ff */
[----:B------:R-:W-:Y:S01]  /*7ea0*/  FADD.FTZ R5, R180, R5 ;  /* 0x00000005b4057221 */ /* 0x000fe20000010000 */
[----:B------:R-:W-:Y:S01]  /*7eb0*/  @!P6 VIADD R20, R126, 0x30860 ;  /* 0x000308607e14e836 */ /* 0x000fe20000000000 */
[----:B------:R-:W2:Y:S01]  /*7ec0*/  MUFU.EX2 R150, R150 ;  /* 0x0000009600967308 */ /* 0x000ea20000000800 */
[----:B0-----:R-:W-:Y:S01]  /*7ed0*/  FADD.FTZ R8, R148, R3 ;  /* 0x0000000394087221 */ /* 0x001fe20000010000 */
[----:B------:R-:W-:Y:S01]  /*7ee0*/  FADD.FTZ R126, R182, R5 ;  /* 0x00000005b67e7221 */ /* 0x000fe20000010000 */
[----:B------:R-:W-:Y:S02]  /*7ef0*/  F2FP.F16.F32.PACK_AB R180, R180, R125 ;  /* 0x0000007db4b4723e */ /* 0x000fe400000000ff */
[----:B------:R-:W-:Y:S01]  /*7f00*/  @!P6 PRMT R5, RZ, 0x654, R20 ;  /* 0x00000654ff05e816 */ /* 0x000fe20000000014 */
[----:B------:R-:W-:Y:S01]  /*7f10*/  FADD.FTZ R126, R127, R126 ;  /* 0x0000007e7f7e7221 */ /* 0x000fe20000010000 */
[----:B------:R-:W-:Y:S01]  /*7f20*/  FFMA.FTZ R20, R134, R9, -R123 ;  /* 0x0000000986147223 */ /* 0x000fe2000001087b */
[----:B------:R-:W0:Y:S01]  /*7f30*/  MUFU.EX2 R187, R187 ;  /* 0x000000bb00bb7308 */ /* 0x000e220000000800 */
[----:B-1----:R-:W-:Y:S01]  /*7f40*/  FADD.FTZ R3, R185, R8 ;  /* 0x00000008b9037221 */ /* 0x002fe20000010000 */
[----:B------:R1:W-:Y:S01]  /*7f50*/  @!P6 SYNCS.ARRIVE.TRANS64.RED.A1T0 RZ, [R5+URZ], RZ ;  /* 0x000000ff05ffe9a7 */ /* 0x0003e2000810043f */
[----:B------:R-:W-:-:S02]  /*7f60*/  F2FP.F16.F32.PACK_AB R182, R127, R182 ;  /* 0x000000b67fb6723e */ /* 0x000fc400000000ff */
[----:B------:R-:W-:Y:S02]  /*7f70*/  F2FP.F16.F32.PACK_AB R189, R146, R189 ;  /* 0x000000bd92bd723e */ /* 0x000fe400000000ff */
[----:B------:R-:W-:Y:S01]  /*7f80*/  F2FP.F16.F32.PACK_AB R191, R148, R191 ;  /* 0x000000bf94bf723e */ /* 0x000fe200000000ff */
[----:B------:R-:W3:Y:S01]  /*7f90*/  MUFU.EX2 R152, R152 ;  /* 0x0000009800987308 */ /* 0x000ee20000000800 */
[C---:B--2---:R-:W-:Y:S01]  /*7fa0*/  FADD.FTZ R8, R150.reuse, R3 ;  /* 0x0000000396087221 */ /* 0x044fe20000010000 */
[----:B-1----:R-:W-:Y:S01]  /*7fb0*/  FADD.FTZ R5, R129, R126 ;  /* 0x0000007e81057221 */ /* 0x002fe20000010000 */
[----:B------:R-:W-:-:S03]  /*7fc0*/  F2FP.F16.F32.PACK_AB R185, R150, R185 ;  /* 0x000000b996b9723e */ /* 0x000fc600000000ff */
[----:B------:R-:W-:Y:S02]  /*7fd0*/  FADD.FTZ R5, R138, R5 ;  /* 0x000000058a057221 */ /* 0x000fe40000010000 */
[----:B------:R-:W1:Y:S01]  /*7fe0*/  MUFU.EX2 R181, R181 ;  /* 0x000000b500b57308 */ /* 0x000e620000000800 */
[----:B0-----:R-:W-:Y:S01]  /*7ff0*/  FADD.FTZ R3, R187, R8 ;  /* 0x00000008bb037221 */ /* 0x001fe20000010000 */
[----:B------:R-:W-:-:S06]  /*8000*/  FADD.FTZ R126, R178, R5 ;  /* 0x00000005b27e7221 */ /* 0x000fcc0000010000 */
[----:B------:R-:W0:Y:S01]  /*8010*/  MUFU.EX2 R154, R154 ;  /* 0x0000009a009a7308 */ /* 0x000e220000000800 */
[C---:B---3--:R-:W-:Y:S01]  /*8020*/  FADD.FTZ R8, R152.reuse, R3 ;  /* 0x0000000398087221 */ /* 0x048fe20000010000 */
[----:B------:R-:W-:-:S06]  /*8030*/  F2FP.F16.F32.PACK_AB R187, R152, R187 ;  /* 0x000000bb98bb723e */ /* 0x000fcc00000000ff */
[----:B------:R-:W2:Y:S01]  /*8040*/  MUFU.EX2 R183, R183 ;  /* 0x000000b700b77308 */ /* 0x000ea20000000800 */
[----:B-1----:R-:W-:-:S07]  /*8050*/  FADD.FTZ R3, R181, R8 ;  /* 0x00000008b5037221 */ /* 0x002fce0000010000 */
[----:B------:R-:W1:Y:S01]  /*8060*/  MUFU.EX2 R124, R124 ;  /* 0x0000007c007c7308 */ /* 0x000e620000000800 */
[----:B0-----:R-:W-:Y:S01]  /*8070*/  FADD.FTZ R8, R154, R3 ;  /* 0x000000039a087221 */ /* 0x001fe20000010000 */
[-CC-:B------:R-:W-:Y:S01]  /*8080*/  FFMA.FTZ R3, R172, R9.reuse, -R123.reuse ;  /* 0x00000009ac037223 */ /* 0x180fe2000001087b */
[----:B------:R-:W-:Y:S01]  /*8090*/  FFMA.FTZ R123, R162, R9, -R123 ;  /* 0x00000009a27b7223 */ /* 0x000fe2000001087b */
[----:B------:R-:W-:-:S04]  /*80a0*/  F2FP.F16.F32.PACK_AB R181, R154, R181 ;  /* 0x000000b59ab5723e */ /* 0x000fc800000000ff */
[----:B------:R-:W0:Y:S01]  /*80b0*/  MUFU.EX2 R177, R177 ;  /* 0x000000b100b17308 */ /* 0x000e220000000800 */
[----:B--2---:R-:W-:-:S07]  /*80c0*/  FADD.FTZ R5, R183, R8 ;  /* 0x00000008b7057221 */ /* 0x004fce0000010000 */
[----:B------:R-:W2:Y:S01]  /*80d0*/  MUFU.EX2 R122, R122 ;  /* 0x0000007a007a7308 */ /* 0x000ea20000000800 */
[C---:B-1----:R-:W-:Y:S01]  /*80e0*/  FADD.FTZ R8, R124.reuse, R5 ;  /* 0x000000057c087221 */ /* 0x042fe20000010000 */
[----:B------:R-:W-:-:S06]  /*80f0*/  F2FP.F16.F32.PACK_AB R183, R124, R183 ;  /* 0x000000b77cb7723e */ /* 0x000fcc00000000ff */
[----:B------:R-:W1:Y:S01]  /*8100*/  MUFU.EX2 R179, R179 ;  /* 0x000000b300b37308 */ /* 0x000e620000000800 */
[----:B0-----:R-:W-:-:S07]  /*8110*/  FADD.FTZ R5, R177, R8 ;  /* 0x00000008b1057221 */ /* 0x001fce0000010000 */
[----:B------:R-:W0:Y:S01]  /*8120*/  MUFU.EX2 R131, R131 ;  /* 0x0000008300837308 */ /* 0x000e220000000800 */
[C---:B--2---:R-:W-:Y:S01]  /*8130*/  FADD.FTZ R8, R122.reuse, R5 ;  /* 0x000000057a087221 */ /* 0x044fe20000010000 */
[----:B------:R-:W-:-:S06]  /*8140*/  F2FP.F16.F32.PACK_AB R177, R122, R177 ;  /* 0x000000b17ab1723e */ /* 0x000fcc00000000ff */
[----:B------:R-:W2:Y:S01]  /*8150*/  MUFU.EX2 R120, R120 ;  /* 0x0000007800787308 */ /* 0x000ea20000000800 */
[----:B-1----:R-:W-:-:S07]  /*8160*/  FADD.FTZ R5, R179, R8 ;  /* 0x00000008b3057221 */ /* 0x002fce0000010000 */
[----:B------:R-:W1:Y:S01]  /*8170*/  MUFU.EX2 R173, R173 ;  /* 0x000000ad00ad7308 */ /* 0x000e620000000800 */
[C---:B0-----:R-:W-:Y:S01]  /*8180*/  FADD.FTZ R126, R131.reuse, R126 ;  /* 0x0000007e837e7221 */ /* 0x041fe20000010000 */
[----:B------:R-:W-:-:S03]  /*8190*/  F2FP.F16.F32.PACK_AB R178, R131, R178 ;  /* 0x000000b283b2723e */ /* 0x000fc600000000ff */
[----:B------:R-:W-:-:S03]  /*81a0*/  FADD.FTZ R141, R133, R126 ;  /* 0x0000007e858d7221 */ /* 0x000fc60000010000 */
[----:B------:R-:W0:Y:S01]  /*81b0*/  MUFU.EX2 R142, R142 ;  /* 0x0000008e008e7308 */ /* 0x000e220000000800 */
[C---:B--2---:R-:W-:Y:S01]  /*81c0*/  FADD.FTZ R8, R120.reuse, R5 ;  /* 0x0000000578087221 */ /* 0x044fe20000010000 */
[----:B------:R-:W-:-:S06]  /*81d0*/  F2FP.F16.F32.PACK_AB R179, R120, R179 ;  /* 0x000000b378b3723e */ /* 0x000fcc00000000ff */
[----:B------:R-:W2:Y:S01]  /*81e0*/  MUFU.EX2 R20, R20 ;  /* 0x0000001400147308 */ /* 0x000ea20000000800 */
[----:B-1----:R-:W-:-:S07]  /*81f0*/  FADD.FTZ R5, R173, R8 ;  /* 0x00000008ad057221 */ /* 0x002fce0000010000 */
[----:B------:R-:W1:Y:S01]  /*8200*/  MUFU.EX2 R174, R174 ;  /* 0x000000ae00ae7308 */ /* 0x000e620000000800 */
[C---:B0-----:R-:W-:Y:S01]  /*8210*/  FADD.FTZ R141, R142.reuse, R141 ;  /* 0x0000008d8e8d7221 */ /* 0x041fe20000010000 */
[----:B------:R-:W-:-:S06]  /*8220*/  F2FP.F16.F32.PACK_AB R172, R142, R133 ;  /* 0x000000858eac723e */ /* 0x000fcc00000000ff */
[----:B------:R1:W0:Y:S01]  /*8230*/  MUFU.EX2 R132, R14 ;  /* 0x0000000e00847308 */ /* 0x0002220000000800 */
[C---:B--2---:R-:W-:Y:S01]  /*8240*/  FADD.FTZ R5, R20.reuse, R5 ;  /* 0x0000000514057221 */ /* 0x044fe20000010000 */
[----:B------:R-:W-:-:S06]  /*8250*/  F2FP.F16.F32.PACK_AB R173, R20, R173 ;  /* 0x000000ad14ad723e */ /* 0x000fcc00000000ff */
[----:B------:R-:W2:Y:S01]  /*8260*/  MUFU.EX2 R135, R135 ;  /* 0x0000008700877308 */ /* 0x000ea20000000800 */
[----:B-1----:R-:W-:-:S07]  /*8270*/  FADD.FTZ R14, R174, R141 ;  /* 0x0000008dae0e7221 */ /* 0x002fce0000010000 */
[----:B------:R-:W1:Y:S01]  /*8280*/  MUFU.EX2 R136, R136 ;  /* 0x0000008800887308 */ /* 0x000e620000000800 */
[----:B0-----:R-:W-:-:S07]  /*8290*/  FADD.FTZ R5, R132, R5 ;  /* 0x0000000584057221 */ /* 0x001fce0000010000 */
[----:B------:R-:W0:Y:S01]  /*82a0*/  MUFU.EX2 R137, R137 ;  /* 0x0000008900897308 */ /* 0x000e220000000800 */
[C---:B--2---:R-:W-:Y:S01]  /*82b0*/  FADD.FTZ R14, R135.reuse, R14 ;  /* 0x0000000e870e7221 */ /* 0x044fe20000010000 */
[----:B------:R-:W-:-:S06]  /*82c0*/  F2FP.F16.F32.PACK_AB R174, R135, R174 ;  /* 0x000000ae87ae723e */ /* 0x000fcc00000000ff */
[----:B------:R-:W2:Y:S01]  /*82d0*/  MUFU.EX2 R128, R128 ;  /* 0x0000008000807308 */ /* 0x000ea20000000800 */
[C---:B-1----:R-:W-:Y:S01]  /*82e0*/  FADD.FTZ R5, R136.reuse, R5 ;  /* 0x0000000588057221 */ /* 0x042fe20000010000 */
[----:B------:R-:W-:-:S06]  /*82f0*/  F2FP.F16.F32.PACK_AB R175, R136, R132 ;  /* 0x0000008488af723e */ /* 0x000fcc00000000ff */
[----:B------:R-:W1:Y:S01]  /*8300*/  MUFU.EX2 R144, R144 ;  /* 0x0000009000907308 */ /* 0x000e620000000800 */
[----:B0-----:R-:W-:-:S07]  /*8310*/  FADD.FTZ R11, R137, R14 ;  /* 0x0000000e890b7221 */ /* 0x001fce0000010000 */
[----:B------:R-:W0:Y:S01]  /*8320*/  MUFU.EX2 R3, R3 ;  /* 0x0000000300037308 */ /* 0x000e220000000800 */
[----:B--2---:R-:W-:-:S07]  /*8330*/  FADD.FTZ R5, R128, R5 ;  /* 0x0000000580057221 */ /* 0x004fce0000010000 */
[----:B------:R-:W2:Y:S01]  /*8340*/  MUFU.EX2 R139, R160 ;  /* 0x000000a0008b7308 */ /* 0x000ea20000000800 */
[C---:B-1----:R-:W-:Y:S01]  /*8350*/  FADD.FTZ R8, R144.reuse, R11 ;  /* 0x0000000b90087221 */ /* 0x042fe20000010000 */
[----:B------:R-:W-:-:S06]  /*8360*/  F2FP.F16.F32.PACK_AB R168, R144, R137 ;  /* 0x0000008990a8723e */ /* 0x000fcc00000000ff */
[----:B------:R-:W1:Y:S01]  /*8370*/  MUFU.EX2 R130, R130 ;  /* 0x0000008200827308 */ /* 0x000e620000000800 */
[C---:B0-----:R-:W-:Y:S01]  /*8380*/  FADD.FTZ R5, R3.reuse, R5 ;  /* 0x0000000503057221 */ /* 0x041fe20000010000 */
[----:B------:R-:W-:Y:S01]  /*8390*/  F2FP.F16.F32.PACK_AB R169, R3, R128 ;  /* 0x0000008003a9723e */ /* 0x000fe200000000ff */
[----:B------:R-:W-:-:S05]  /*83a0*/  IMAD.MOV.U32 R3, RZ, RZ, R140 ;  /* 0x000000ffff037224 */ /* 0x000fca00078e008c */
[----:B------:R-:W0:Y:S01]  /*83b0*/  MUFU.EX2 R4, R4 ;  /* 0x0000000400047308 */ /* 0x000e220000000800 */
[----:B--2---:R-:W-:-:S07]  /*83c0*/  FADD.FTZ R11, R139, R8 ;  /* 0x000000088b0b7221 */ /* 0x004fce0000010000 */
[----:B------:R-:W2:Y:S01]  /*83d0*/  MUFU.EX2 R123, R123 ;  /* 0x0000007b007b7308 */ /* 0x000ea20000000800 */
[----:B-1----:R-:W-:Y:S01]  /*83e0*/  FADD.FTZ R5, R130, R5 ;  /* 0x0000000582057221 */ /* 0x002fe20000010000 */
[C---:B0-----:R-:W-:Y:S01]  /*83f0*/  FADD.FTZ R8, R4.reuse, R11 ;  /* 0x0000000b04087221 */ /* 0x041fe20000010000 */
[----:B------:R-:W-:Y:S01]  /*8400*/  F2FP.F16.F32.PACK_AB R170, R4, R139 ;  /* 0x0000008b04aa723e */ /* 0x000fe200000000ff */
[----:B------:R-:W-:Y:S02]  /*8410*/  IMAD.MOV.U32 R4, RZ, RZ, R12 ;  /* 0x000000ffff047224 */ /* 0x000fe400078e000c */
[C---:B--2---:R-:W-:Y:S01]  /*8420*/  FADD.FTZ R5, R123.reuse, R5 ;  /* 0x000000057b057221 */ /* 0x044fe20000010000 */
[----:B------:R-:W-:Y:S01]  /*8430*/  F2FP.F16.F32.PACK_AB R171, R123, R130 ;  /* 0x000000827bab723e */ /* 0x000fe200000000ff */
[----:B------:R-:W-:Y:S06]  /*8440*/  @P1 BRA `(.L_x_1143) ;  /* 0xffffffc800ac1947 */ /* 0x000fec000383ffff */
[----:B------:R-:W-:Y:S01]  /*8450*/  IMAD.MOV.U32 R3, RZ, RZ, R140 ;  /* 0x000000ffff037224 */ /* 0x000fe200078e008c */
[----:B------:R-:W-:Y:S01]  /*8460*/  UMOV UR37, UR5 ;  /* 0x0000000500257c82 */ /* 0x000fe20008000000 */
[----:B------:R-:W-:Y:S01]  /*8470*/  IMAD.MOV.U32 R4, RZ, RZ, R12 ;  /* 0x000000ffff047224 */ /* 0x000fe200078e000c */
[----:B------:R-:W-:-:S06]  /*8480*/  UMOV UR36, UR39 ;  /* 0x0000002700247c82 */ /* 0x000fcc0008000000 */
.L_x_1126:
[----:B------:R-:W-:Y:S01]  /*8490*/  ULDC UR4, c[0x0][0x448] ;  /* 0x0001120000047ab9 */ /* 0x000fe20000000800 */
[----:B------:R-:W-:Y:S01]  /*84a0*/  IADD3 R121, R16, 0x1, -R121 ;  /* 0x0000000110797810 */ /* 0x000fe20007ffe879 */
[----:B------:R-:W-:Y:S01]  /*84b0*/  UISETP.NE.AND UP0, UPT, UR4, 0x1, UPT ;  /* 0x000000010400788c */ /* 0x000fe2000bf05270 */
[----:B------:R-:W-:Y:S02]  /*84c0*/  ULDC UR10, c[0x0][0x9e4] ;  /* 0x00027900000a7ab9 */ /* 0x000fe40000000800 */
[----:B------:R-:W-:Y:S01]  /*84d0*/  R2UR UR7, R121 ;  /* 0x00000000790772ca */ /* 0x000fe200000e0000 */
[----:B------:R-:W-:Y:S02]  /*84e0*/  UISETP.GE.AND UP1, UPT, UR10, 0x1, UPT ;  /* 0x000000010a00788c */ /* 0x000fe4000bf26270 */
[----:B------:R-:W-:Y:S01]  /*84f0*/  UIADD3 UR6, UR60, 0x7f, URZ ;  /* 0x0000007f3c067890 */ /* 0x000fe2000fffe03f */
[----:B------:R-:W-:-:S03]  /*8500*/  ULDC UR14, c[0x0][0x9dc] ;  /* 0x00027700000e7ab9 */ /* 0x000fc60000000800 */
[----:B------:R-:W-:Y:S01]  /*8510*/  PLOP3.LUT P1, PT, PT, PT, UP1, 0x40, 0x0 ;  /* 0x000000000000781c */ /* 0x000fe20003f2e818 */
[----:B------:R-:W-:Y:S01]  /*8520*/  @UP0 ULDC UR4, c[0x0][0x44c] ;  /* 0x0001130000040ab9 */ /* 0x000fe20000000800 */
[----:B------:R-:W-:Y:S01]  /*8530*/  @UP0 ULDC UR11, c[0x0][0x450] ;  /* 0x00011400000b0ab9 */ /* 0x000fe20000000800 */
[----:B------:R-:W-:-:S04]  /*8540*/  UIMAD.WIDE.U32 UR4, UR6, UR4, URZ ;  /* 0x00000004060472a5 */ /* 0x000fc8000f8e003f */
[----:B------:R-:W-:-:S04]  /*8550*/  @UP0 USHF.R.U32.HI UR6, URZ, UR11, UR5 ;  /* 0x0000000b3f060299 */ /* 0x000fc80008011605 */
[----:B------:R-:W-:-:S04]  /*8560*/  UIADD3 UR6, UR7, UR6, URZ ;  /* 0x0000000607067290 */ /* 0x000fc8000fffe03f */
[----:B------:R-:W-:Y:S01]  /*8570*/  UIADD3 UR14, UR6, -UR14, URZ ;  /* 0x8000000e060e7290 */ /* 0x000fe2000fffe03f */
[----:B------:R-:W-:Y:S11]  /*8580*/  @P1 BRA `(.L_x_1144) ;  /* 0x0000000000481947 */ /* 0x000ff60003800000 */
[----:B------:R-:W-:Y:S02]  /*8590*/  UMOV UR11, UR6 ;  /* 0x00000006000b7c82 */ /* 0x000fe40008000000 */
[----:B------:R-:W-:-:S06]  /*85a0*/  UISETP.GT.AND UP2, UPT, UR11, -0x1, UPT ;  /* 0xffffffff0b00788c */ /* 0x000fcc000bf44270 */
[----:B------:R-:W-:-:S13]  /*85b0*/  PLOP3.LUT P1, PT, PT, PT, UP2, 0x80, 0x0 ;  /* 0x000000000000781c */ /* 0x000fda0003f2f028 */
[----:B------:R-:W-:Y:S05]  /*85c0*/  @P1 BRA `(.L_x_1145) ;  /* 0x00000000001c1947 */ /* 0x000fea0003800000 */
[----:B------:R-:W-:Y:S02]  /*85d0*/  UISETP.NE.AND UP2, UPT, UR10, 0x1, UPT ;  /* 0x000000010a00788c */ /* 0x000fe4000bf45270 */
[----:B------:R-:W-:-:S09]  /*85e0*/  ULOP3.LUT UR11, URZ, UR11, URZ, 0x33, !UPT ;  /* 0x0000000b3f0b7292 */ /* 0x000fd2000f8e333f */
[----:B------:R-:W-:Y:S02]  /*85f0*/  @UP2 ULDC.64 UR4, c[0x0][0x9e8] ;  /* 0x00027a0000042ab9 */ /* 0x000fe40000000a00 */
[----:B------:R-:W-:-:S04]  /*8600*/  UIMAD.WIDE.U32 UR6, UR11, UR4, URZ ;  /* 0x000000040b0672a5 */ /* 0x000fc8000f8e003f */
[----:B------:R-:W-:-:S04]  /*8610*/  @UP2 USHF.R.U32.HI UR11, URZ, UR5, UR7 ;  /* 0x000000053f0b2299 */ /* 0x000fc80008011607 */
[----:B------:R-:W-:Y:S01]  /*8620*/  ULOP3.LUT UR11, URZ, UR11, URZ, 0x33, !UPT ;  /* 0x0000000b3f0b7292 */ /* 0x000fe2000f8e333f */
[----:B------:R-:W-:Y:S11]  /*8630*/  BRA `(.L_x_1146) ;  /* 0x0000000000107947 */ /* 0x000ff60003800000 */
.L_x_1145:
[----:B------:R-:W-:-:S11]  /*8640*/  UISETP.NE.AND UP2, UPT, UR10, 0x1, UPT ;  /* 0x000000010a00788c */ /* 0x000fd6000bf45270 */
[----:B------:R-:W-:Y:S02]  /*8650*/  @UP2 ULDC.64 UR4, c[0x0][0x9e8] ;  /* 0x00027a0000042ab9 */ /* 0x000fe40000000a00 */
[----:B------:R-:W-:-:S04]  /*8660*/  UIMAD.WIDE.U32 UR6, UR11, UR4, URZ ;  /* 0x000000040b0672a5 */ /* 0x000fc8000f8e003f */
[----:B------:R-:W-:-:S12]  /*8670*/  @UP2 USHF.R.U32.HI UR11, URZ, UR5, UR7 ;  /* 0x000000053f0b2299 */ /* 0x000fd80008011607 */
.L_x_1146:
[----:B------:R-:W-:-:S04]  /*8680*/  UIMAD UR10, UR11, UR10, URZ ;  /* 0x0000000a0b0a72a4 */ /* 0x000fc8000f8e023f */
[----:B------:R-:W-:-:S04]  /*8690*/  UISETP.LT.AND UP2, UPT, UR14, UR10, UPT ;  /* 0x0000000a0e00728c */ /* 0x000fc8000bf41270 */
[----:B------:R-:W-:-:S12]  /*86a0*/  USEL UR14, UR14, UR10, !UP2 ;  /* 0x0000000a0e0e7287 */ /* 0x000fd8000d000000 */
.L_x_1144:
[----:B------:R-:W-:Y:S01]  /*86b0*/  UIADD3 UR4, UR14, 0x5f, URZ ;  /* 0x0000005f0e047890 */ /* 0x000fe2000fffe03f */
[----:B------:R-:W-:-:S03]  /*86c0*/  R2UR UR6, R22 ;  /* 0x00000000160672ca */ /* 0x000fc600000e0000 */
[----:B------:R-:W-:-:S04]  /*86d0*/  UIMAD.WIDE UR4, UR4, 0x2aaaaaab, URZ ;  /* 0x2aaaaaab040478a5 */ /* 0x000fc8000f8e023f */
[----:B------:R-:W-:-:S04]  /*86e0*/  USHF.R.U32.HI UR4, URZ, 0x1f, UR5 ;  /* 0x0000001f3f047899 */ /* 0x000fc80008011605 */
[----:B------:R-:W-:-:S04]  /*86f0*/  ULEA.HI.SX32 UR4, UR5, UR4, 0x1c ;  /* 0x0000000405047291 */ /* 0x000fc8000f8fe23f */
[----:B------:R-:W-:-:S04]  /*8700*/  UISETP.LT.AND UP2, UPT, UR6, UR4, UPT ;  /* 0x000000040600728c */ /* 0x000fc8000bf41270 */
[----:B------:R-:W-:-:S06]  /*8710*/  USEL UR39, UR6, UR4, !UP2 ;  /* 0x0000000406277287 */ /* 0x000fcc000d000000 */
[----:B------:R-:W-:-:S13]  /*8720*/  ISETP.GE.AND P1, PT, R10, UR39, PT ;  /* 0x000000270a007c0c */ /* 0x000fda000bf26270 */
[----:B------:R-:W-:Y:S05]  /*8730*/  @!P1 BRA `(.L_x_1147) ;  /* 0x00000024000c9947 */ /* 0x000fea0003800000 */
[----:B------:R-:W-:Y:S01]  /*8740*/  IMAD.MOV.U32 R12, RZ, RZ, R3 ;  /* 0x000000ffff0c7224 */ /* 0x000fe200078e0003 */
[----:B------:R-:W-:Y:S01]  /*8750*/  UMOV UR7, UR36 ;  /* 0x0000002400077c82 */ /* 0x000fe20008000000 */
[----:B------:R-:W-:Y:S01]  /*8760*/  IMAD.MOV.U32 R11, RZ, RZ, R4 ;  /* 0x000000ffff0b7224 */ /* 0x000fe200078e0004 */
[----:B------:R-:W-:Y:S01]  /*8770*/  UMOV UR4, UR37 ;  /* 0x0000002500047c82 */ /* 0x000fe20008000000 */
[----:B------:R-:W-:-:S05]  /*8780*/  ULDC UR5, c[0x0][0x9d8] ;  /* 0x0002760000057ab9 */ /* 0x000fca0000000800 */
.L_x_1156:
[----:B------:R-:W-:-:S04]  /*8790*/  UIADD3 UR37, UR4, 0x1, URZ ;  /* 0x0000000104257890 */ /* 0x000fc8000fffe03f */
[----:B------:R-:W-:-:S04]  /*87a0*/  UISETP.NE.AND UP2, UPT, UR37, 0x2, UPT ;  /* 0x000000022500788c */ /* 0x000fc8000bf45270 */
[----:B------:R-:W-:Y:S02]  /*87b0*/  USEL UR36, URZ, 0x1, UP2 ;  /* 0x000000013f247887 */ /* 0x000fe40009000000 */
[----:B------:R-:W-:Y:S02]  /*87c0*/  USEL UR37, UR37, URZ, UP2 ;  /* 0x0000003f25257287 */ /* 0x000fe40009000000 */
[----:B------:R-:W-:Y:S01]  /*87d0*/  ULOP3.LUT UR36, UR7, UR36, URZ, 0x3c, !UPT ;  /* 0x0000002407247292 */ /* 0x000fe2000f8e3c3f */
[----:B------:R-:W-:Y:S11]  /*87e0*/  @!P0 BRA `(.L_x_1148) ;  /* 0x0000000000048947 */ /* 0x000ff60003800000 */
[----:B------:R-:W-:Y:S01]  /*87f0*/  BPT.TRAP 0x1 ;  /* 0x000000040000795c */ /* 0x000fe20000300000 */
.L_x_1148:
[----:B------:R-:W-:Y:S01]  /*8800*/  ULEA UR6, UR37, UR38, 0x3 ;  /* 0x0000002625067291 */ /* 0x000fe2000f8e183f */
[----:B------:R-:W-:-:S05]  /*8810*/  IMAD.U32 R3, RZ, RZ, UR36 ;  /* 0x00000024ff037e24 */ /* 0x000fca000f8e00ff */
[----:B------:R-:W-:-:S04]  /*8820*/  SHF.L.U32 R3, R3, 0x1f, RZ ;  /* 0x0000001f03037819 */ /* 0x000fc800000006ff */
[----:B------:R0:W1:Y:S01]  /*8830*/  SYNCS.PHASECHK.TRANS64.TRYWAIT P1, [UR6+0x30830], R3 ;  /* 0x03083003ff0075a7 */ /* 0x0000620008020146 */
[----:B------:R-:W-:Y:S05]  /*8840*/  @!P0 BRA `(.L_x_1149) ;  /* 0x0000000000048947 */ /* 0x000fea0003800000 */
[----:B------:R-:W-:Y:S01]  /*8850*/  BPT.TRAP 0x1 ;  /* 0x000000040000795c */ /* 0x000fe20000300000 */
.L_x_1149:
[----:B-1----:R-:W-:Y:S05]  /*8860*/  @P1 BRA `(.L_x_1150) ;  /* 0x0000000000081947 */ /* 0x002fea0003800000 */
[----:B------:R-:W1:Y:S02]  /*8870*/  SYNCS.PHASECHK.TRANS64.TRYWAIT P1, [UR6+0x30830], R3 ;  /* 0x03083003ff0075a7 */ /* 0x000e640008020146 */
[----:B-1----:R-:W-:Y:S05]  /*8880*/  @!P1 BRA `(.L_x_1151) ;  /* 0x000000e000d09947 */ /* 0x002fea0003800000 */
.L_x_1150:
        /* <DEDUP_REMOVED lines=167> */
.L_x_1152:
[----:B------:R-:W-:Y:S01]  /*9300*/  ULEA UR10, UR4, UR38, 0x3 ;  /* 0x00000026040a7291 */ /* 0x000fe2000f8e183f */
[----:B------:R-:W-:-:S05]  /*9310*/  IMAD.U32 R0, RZ, RZ, UR7 ;  /* 0x00000007ff007e24 */ /* 0x000fca000f8e00ff */
[----:B------:R-:W-:-:S04]  /*9320*/  SHF.L.U32 R0, R0, 0x1f, RZ ;  /* 0x0000001f00007819 */ /* 0x000fc800000006ff */
[----:B------:R2:W3:Y:S01]  /*9330*/  SYNCS.PHASECHK.TRANS64.TRYWAIT P1, [UR10+0x30850], R0 ;  /* 0x03085000ff0075a7 */ /* 0x0004e2000802014a */
[----:B------:R-:W-:Y:S05]  /*9340*/  @!P0 BRA `(.L_x_1153) ;  /* 0x0000000000048947 */ /* 0x000fea0003800000 */
[----:B------:R-:W-:Y:S01]  /*9350*/  BPT.TRAP 0x1 ;  /* 0x000000040000795c */ /* 0x000fe20000300000 */
.L_x_1153:
[----:B---3--:R-:W-:Y:S05]  /*9360*/  @P1 BRA `(.L_x_1154) ;  /* 0x0000000000081947 */ /* 0x008fea0003800000 */
[----:B------:R-:W3:Y:S02]  /*9370*/  SYNCS.PHASECHK.TRANS64.TRYWAIT P1, [UR10+0x30850], R0 ;  /* 0x03085000ff0075a7 */ /* 0x000ee4000802014a */
[----:B---3--:R-:W-:Y:S05]  /*9380*/  @!P1 BRA `(.L_x_1155) ;  /* 0x000000d800289947 */ /* 0x008fea0003800000 */
.L_x_1154:
[----:B------:R-:W-:Y:S01]  /*9390*/  UIADD3 UR6, UR38, 0x400, URZ ;  /* 0x0000040026067890 */ /* 0x000fe2000fffe03f */
[----:B------:R-:W-:Y:S01]  /*93a0*/  WARPGROUP.ARRIVE ;  /* 0x00000000000079c5 */ /* 0x000fe20000000000 */
[----:B------:R-:W-:Y:S01]  /*93b0*/  UMOV UR7, 0x40000040 ;  /* 0x4000004000077882 */ /* 0x000fe20000000000 */
[----:B------:R-:W-:Y:S01]  /*93c0*/  FMUL.FTZ R2, R120, UR5 ;  /* 0x0000000578027c20 */ /* 0x000fe20008410000 */
[----:B------:R-:W-:Y:S01]  /*93d0*/  USHF.R.U32.HI UR6, URZ, 0x4, UR6 ;  /* 0x000000043f067899 */ /* 0x000fe20008011606 */
[----:B------:R-:W-:Y:S01]  /*93e0*/  FMUL.FTZ R14, R121, UR5 ;  /* 0x00000005790e7c20 */ /* 0x000fe20008410000 */
        /* <DEDUP_REMOVED lines=11> */
[----:B------:R-:W3:Y:S01]  /*94a0*/  MUFU.TANH R14, R14 ;  /* 0x0000000e000e7308 */ /* 0x000ee20000002400 */
[----:B------:R-:W-:Y:S01]  /*94b0*/  FMUL.FTZ R218, R144, UR5 ;  /* 0x0000000590da7c20 */ /* 0x000fe20008410000 */
[----:B------:R-:W-:Y:S01]  /*94c0*/  FMUL.FTZ R220, R145, UR5 ;  /* 0x0000000591dc7c20 */ /* 0x000fe20008410000 */
[----:B------:R-:W-:Y:S01]  /*94d0*/  FMUL.FTZ R222, R152, UR5 ;  /* 0x0000000598de7c20 */ /* 0x000fe20008410000 */
[----:B------:R-:W-:Y:S01]  /*94e0*/  FMUL.FTZ R224, R153, UR5 ;  /* 0x0000000599e07c20 */ /* 0x000fe20008410000 */
[----:B------:R-:W-:Y:S01]  /*94f0*/  FMUL.FTZ R156, R156, UR5 ;  /* 0x000000059c9c7c20 */ /* 0x000fe20008410000 */
[----:B------:R-:W-:Y:S01]  /*9500*/  UMOV UR6, UR4 ;  /* 0x0000000400067c82 */ /* 0x000fe20008000000 */
[----:B------:R-:W-:Y:S01]  /*9510*/  FMUL.FTZ R226, R157, UR5 ;  /* 0x000000059de27c20 */ /* 0x000fe20008410000 */
[----:B------:R-:W-:Y:S01]  /*9520*/  HGMMA.64x192x16.F32 R24, R188, gdesc[UR4].tnspB, R24, gsb0 ;  /* 0x42e00004bc187df0 */ /* 0x000fe20008000818 */
[----:B------:R-:W-:Y:S01]  /*9530*/  UIADD3 UR6, UR4, 0x80, URZ ;  /* 0x0000008004067890 */ /* 0x000fe2000fffe03f */
[----:B------:R-:W4:Y:S01]  /*9540*/  MUFU.TANH R122, R122 ;  /* 0x0000007a007a7308 */ /* 0x000f220000002400 */
[----:B------:R-:W-:Y:S01]  /*9550*/  UMOV UR7, 0x40000040 ;  /* 0x4000004000077882 */ /* 0x000fe20000000000 */
[----:B01----:R-:W-:Y:S01]  /*9560*/  FMNMX.FTZ R3, R2, R11, !PT ;  /* 0x0000000b02037209 */ /* 0x003fe20007810000 */
[----:B------:R-:W-:Y:S01]  /*9570*/  FMUL.FTZ R228, R160, UR5 ;  /* 0x00000005a0e47c20 */ /* 0x000fe20008410000 */
[----:B------:R-:W-:Y:S01]  /*9580*/  FMUL.FTZ R230, R161, UR5 ;  /* 0x00000005a1e67c20 */ /* 0x000fe20008410000 */
[----:B------:R-:W-:Y:S01]  /*9590*/  FMUL.FTZ R164, R164, UR5 ;  /* 0x00000005a4a47c20 */ /* 0x000fe20008410000 */
[----:B------:R-:W-:Y:S01]  /*95a0*/  FMUL.FTZ R160, R165, UR5 ;  /* 0x00000005a5a07c20 */ /* 0x000fe20008410000 */
[----:B---3--:R-:W-:Y:S01]  /*95b0*/  FMNMX.FTZ R3, R14, R3, !PT ;  /* 0x000000030e037209 */ /* 0x008fe20007810000 */
[----:B------:R-:W-:Y:S01]  /*95c0*/  MUFU.TANH R208, R208 ;  /* 0x000000d000d07308 */ /* 0x000fe20000002400 */
[----:B------:R-:W-:Y:S01]  /*95d0*/  FMUL.FTZ R20, R123, UR5 ;  /* 0x000000057b147c20 */ /* 0x000fe20008410000 */
[----:B------:R-:W-:Y:S01]  /*95e0*/  FMUL.FTZ R120, R126, UR5 ;  /* 0x000000057e787c20 */ /* 0x000fe20008410000 */
[----:B------:R-:W-:Y:S01]  /*95f0*/  FMUL.FTZ R124, R127, UR5 ;  /* 0x000000057f7c7c20 */ /* 0x000fe20008410000 */
[----:B------:R-:W-:Y:S01]  /*9600*/  FMUL.FTZ R126, R130, UR5 ;  /* 0x00000005827e7c20 */ /* 0x000fe20008410000 */
        /* <DEDUP_REMOVED lines=12> */
[----:B------:R-:W-:Y:S01]  /*96d0*/  FMUL.FTZ R152, R155, UR5 ;  /* 0x000000059b987c20 */ /* 0x000fe20008410000 */
[----:B------:R-:W-:Y:S01]  /*96e0*/  FMUL.FTZ R154, R158, UR5 ;  /* 0x000000059e9a7c20 */ /* 0x000fe20008410000 */
[----:B------:R-:W-:Y:S01]  /*96f0*/  FMUL.FTZ R158, R159, UR5 ;  /* 0x000000059f9e7c20 */ /* 0x000fe20008410000 */
[----:B------:R-:W-:Y:S01]  /*9700*/  FMUL.FTZ R162, R162, UR5 ;  /* 0x00000005a2a27c20 */ /* 0x000fe20008410000 */
[----:B------:R-:W-:Y:S01]  /*9710*/  FMUL.FTZ R166, R166, UR5 ;  /* 0x00000005a6a67c20 */ /* 0x000fe20008410000 */
[----:B------:R-:W0:Y:S01]  /*9720*/  LDC R9, c[0x0][0x988] ;  /* 0x00026200ff097b82 */ /* 0x000e220000000800 */
[----:B------:R-:W1:Y:S01]  /*9730*/  S2R R207, SR_TID.X ;  /* 0x0000000000cf7919 */ /* 0x000e620000002100 */
[----:B------:R-:W-:Y:S08]  /*9740*/  MUFU.TANH R214, R214 ;  /* 0x000000d600d67308 */ /* 0x000ff00000002400 */
[----:B------:R-:W-:Y:S08]  /*9750*/  MUFU.TANH R216, R216 ;  /* 0x000000d800d87308 */ /* 0x000ff00000002400 */
[----:B------:R-:W-:Y:S08]  /*9760*/  MUFU.TANH R218, R218 ;  /* 0x000000da00da7308 */ /* 0x000ff00000002400 */
[----:B------:R-:W-:Y:S01]  /*9770*/  MUFU.TANH R220, R220 ;  /* 0x000000dc00dc7308 */ /* 0x000fe20000002400 */
[----:B-1----:R-:W-:-:S07]  /*9780*/  LOP3.LUT P1, RZ, R207, 0x7f, RZ, 0xc0, !PT ;  /* 0x0000007fcfff7812 */ /* 0x002fce000782c0ff */
        /* <DEDUP_REMOVED lines=23> */
[----:B------:R-:W-:Y:S01]  /*9900*/  FMUL.FTZ R132, R135, UR5 ;  /* 0x0000000587847c20 */ /* 0x000fe20008410000 */
        /* <DEDUP_REMOVED lines=19> */
[----:B------:R-:W-:-:S04]  /*9a40*/  FMUL.FTZ R186, R129, UR5 ;  /* 0x0000000581ba7c20 */ /* 0x000fc80008410000 */
[----:B------:R-:W-:Y:S01]  /*9a50*/  HGMMA.64x192x16.F32 R24, R180, gdesc[UR4].tnspB, R24, gsb0 ;  /* 0x42e00004b4187df0 */ /* 0x000fe20008000818 */
[----:B------:R-:W-:Y:S01]  /*9a60*/  UIADD3 UR6, UR4, 0x180, URZ ;  /* 0x0000018004067890 */ /* 0x000fe2000fffe03f */
[----:B------:R-:W1:Y:S01]  /*9a70*/  MUFU.TANH R184, R184 ;  /* 0x000000b800b87308 */ /* 0x000e620000002400 */
[----:B------:R-:W-:-:S07]  /*9a80*/  UMOV UR7, 0x40000040 ;  /* 0x4000004000077882 */ /* 0x000fce0000000000 */
[----:B------:R-:W3:Y:S01]  /*9a90*/  MUFU.TANH R186, R186 ;  /* 0x000000ba00ba7308 */ /* 0x000ee20000002400 */
[----:B-1----:R-:W-:-:S04]  /*9aa0*/  FMNMX.FTZ R3, R184, R3, !PT ;  /* 0x00000003b8037209 */ /* 0x002fc80007810000 */
[----:B------:R-:W-:-:S04]  /*9ab0*/  FMNMX.FTZ R3, R188, R3, !PT ;  /* 0x00000003bc037209 */ /* 0x000fc80007810000 */
[----:B---3--:R-:W-:-:S04]  /*9ac0*/  FMNMX.FTZ R3, R186, R3, !PT ;  /* 0x00000003ba037209 */ /* 0x008fc80007810000 */
        /* <DEDUP_REMOVED lines=14> */
[----:B------:R-:W1:Y:S01]  /*9bb0*/  MUFU.TANH R180, R180 ;  /* 0x000000b400b47308 */ /* 0x000e620000002400 */
[----:B------:R-:W-:Y:S01]  /*9bc0*/  UIADD3 UR6, UR4, 0x200, URZ ;  /* 0x0000020004067890 */ /* 0x000fe2000fffe03f */
[----:B------:R-:W-:-:S06]  /*9bd0*/  UMOV UR7, 0x40000040 ;  /* 0x4000004000077882 */ /* 0x000fcc0000000000 */
[----:B------:R-:W3:Y:S08]  /*9be0*/  MUFU.TANH R182, R182 ;  /* 0x000000b600b67308 */ /* 0x000ef00000002400 */
[----:B------:R-:W4:Y:S01]  /*9bf0*/  MUFU.TANH R148, R148 ;  /* 0x0000009400947308 */ /* 0x000f220000002400 */
[----:B-1----:R-:W-:-:S04]  /*9c00*/  FMNMX.FTZ R3, R180, R3, !PT ;  /* 0x00000003b4037209 */ /* 0x002fc80007810000 */
        /* <DEDUP_REMOVED lines=8> */
[----:B------:R-:W-:-:S05]  /*9c90*/  FMNMX.FTZ R3, R160, R3, !PT ;  /* 0x00000003a0037209 */ /* 0x000fca0007810000 */
[----:B--2---:R-:W1:Y:S02]  /*9ca0*/  SHFL.BFLY PT, R0, R3, 0x2, 0x1f ;  /* 0x0c401f0003007f89 */ /* 0x004e6400000e0000 */
[----:B-1----:R-:W-:-:S05]  /*9cb0*/  FMNMX.FTZ R0, R3, R0, !PT ;  /* 0x0000000003007209 */ /* 0x002fca0007810000 */
[----:B------:R-:W1:Y:S02]  /*9cc0*/  SHFL.BFLY PT, R3, R0, 0x1, 0x1f ;  /* 0x0c201f0000037f89 */ /* 0x000e6400000e0000 */
[----:B-1----:R-:W-:Y:S02]  /*9cd0*/  FMNMX.FTZ R4, R0, R3, !PT ;  /* 0x0000000300047209 */ /* 0x002fe40007810000 */
[----:B------:R-:W-:-:S03]  /*9ce0*/  FMNMX.FTZ R3, R13, R12, !PT ;  /* 0x0000000c0d037209 */ /* 0x000fc60007810000 */
[----:B0-----:R-:W-:Y:S01]  /*9cf0*/  FMUL.FTZ R125, R4, R9 ;  /* 0x00000009047d7220 */ /* 0x001fe20000410000 */
[----:B------:R-:W-:Y:S01]  /*9d00*/  FMNMX.FTZ R3, R20, R3, !PT ;  /* 0x0000000314037209 */ /* 0x000fe20007810000 */
[----:B------:R-:W-:Y:S02]  /*9d10*/  FADD.FTZ R0, -R4, R11 ;  /* 0x0000000b04007221 */ /* 0x000fe40000010100 */
        /* <DEDUP_REMOVED lines=28> */
[----:B------:R-:W-:Y:S01]  /*9ee0*/  FFMA.FTZ R160, R160, R9, -R125 ;  /* 0x00000009a0a07223 */ /* 0x000fe2000001087d */
[----:B------:R-:W-:Y:S01]  /*9ef0*/  FMNMX.FTZ R3, R136, R3, !PT ;  /* 0x0000000388037209 */ /* 0x000fe20007810000 */
[----:B------:R-:W-:Y:S01]  /*9f00*/  FMUL.FTZ R0, R0, R9 ;  /* 0x0000000900007220 */ /* 0x000fe20000410000 */
[----:B------:R-:W-:Y:S02]  /*9f10*/  MUFU.EX2 R11, R11 ;  /* 0x0000000b000b7308 */ /* 0x000fe40000000800 */
[----:B------:R-:W-:-:S04]  /*9f20*/  FMNMX.FTZ R3, R138, R3, !PT ;  /* 0x000000038a037209 */ /* 0x000fc80007810000 */
[----:B------:R-:W-:Y:S02]  /*9f30*/  FMNMX.FTZ R3, R140, R3, !PT ;  /* 0x000000038c037209 */ /* 0x000fe40007810000 */
[----:B------:R-:W-:Y:S02]  /*9f40*/  MUFU.EX2 R0, R0 ;  /* 0x0000000000007308 */ /* 0x000fe40000000800 */
[----:B------:R-:W-:-:S04]  /*9f50*/  FMNMX.FTZ R3, R142, R3, !PT ;  /* 0x000000038e037209 */ /* 0x000fc80007810000 */
[----:B------:R-:W-:Y:S02]  /*9f60*/  FMNMX.FTZ R3, R144, R3, !PT ;  /* 0x0000000390037209 */ /* 0x000fe40007810000 */
[----:B------:R-:W0:Y:S02]  /*9f70*/  MUFU.EX2 R14, R14 ;  /* 0x0000000e000e7308 */ /* 0x000e240000000800 */
[----:B------:R-:W-:-:S04]  /*9f80*/  FMNMX.FTZ R3, R146, R3, !PT ;  /* 0x0000000392037209 */ /* 0x000fc80007810000 */
[----:B----4-:R-:W-:Y:S02]  /*9f90*/  FMNMX.FTZ R3, R148, R3, !PT ;  /* 0x0000000394037209 */ /* 0x010fe40007810000 */
[----:B------:R-:W-:Y:S02]  /*9fa0*/  MUFU.EX2 R15, R15 ;  /* 0x0000000f000f7308 */ /* 0x000fe40000000800 */
[----:B------:R-:W-:-:S04]  /*9fb0*/  FMNMX.FTZ R3, R150, R3, !PT ;  /* 0x0000000396037209 */ /* 0x000fc80007810000 */
[----:B------:R-:W-:Y:S02]  /*9fc0*/  FMNMX.FTZ R3, R152, R3, !PT ;  /* 0x0000000398037209 */ /* 0x000fe40007810000 */
[----:B------:R-:W1:Y:S01]  /*9fd0*/  MUFU.EX2 R122, R122 ;  /* 0x0000007a007a7308 */ /* 0x000e620000000800 */
[----:B0-----:R-:W-:Y:S02]  /*9fe0*/  F2FP.F16.F32.PACK_AB R188, R14, R11 ;  /* 0x0000000b0ebc723e */ /* 0x001fe400000000ff */
[----:B------:R-:W-:-:S04]  /*9ff0*/  FMNMX.FTZ R3, R154, R3, !PT ;  /* 0x000000039a037209 */ /* 0x000fc80007810000 */
[----:B------:R-:W-:Y:S01]  /*a000*/  FMNMX.FTZ R3, R158, R3, !PT ;  /* 0x000000039e037209 */ /* 0x000fe20007810000 */
[----:B------:R-:W-:Y:S03]  /*a010*/  MUFU.EX2 R184, R184 ;  /* 0x000000b800b87308 */ /* 0x000fe60000000800 */
[----:B------:R-:W-:-:S05]  /*a020*/  FMNMX.FTZ R3, R162, R3, !PT ;  /* 0x00000003a2037209 */ /* 0x000fca0007810000 */
[----:B------:R-:W-:Y:S01]  /*a030*/  MUFU.EX2 R21, R21 ;  /* 0x0000001500157308 */ /* 0x000fe20000000800 */
[----:B-1----:R-:W-:Y:S01]  /*a040*/  F2FP.F16.F32.PACK_AB R190, R122, R15 ;  /* 0x0000000f7abe723e */ /* 0x002fe200000000ff */
[----:B------:R-:W-:Y:S02]  /*a050*/  WARPGROUP.DEPBAR.LE gsb0, 0x0 ;  /* 0x00008000000079c5 */ /* 0x000fe40000010000 */
[----:B------:R-:W-:Y:S01]  /*a060*/  WARPGROUP.ARRIVE ;  /* 0x00000000000079c5 */ /* 0x000fe20000000000 */
[----:B------:R-:W-:Y:S01]  /*a070*/  FMUL.FTZ R176, R163, UR5 ;  /* 0x00000005a3b07c20 */ /* 0x000fe20008410000 */
[----:B------:R-:W-:Y:S02]  /*a080*/  FMUL.FTZ R178, R167, UR5 ;  /* 0x00000005a7b27c20 */ /* 0x000fe40008410000 */
[----:B------:R-:W-:Y:S02]  /*a090*/  MUFU.EX2 R186, R186 ;  /* 0x000000ba00ba7308 */ /* 0x000fe40000000800 */
[----:B------:R-:W-:Y:S01]  /*a0a0*/  HGMMA.64x192x16.F32 R24, R172, gdesc[UR4].tnspB, R24, gsb0 ;  /* 0x42e00004ac187df0 */ /* 0x000fe20008000818 */
[----:B------:R-:W-:Y:S01]  /*a0b0*/  UIADD3 UR6, UR4, 0x280, URZ ;  /* 0x0000028004067890 */ /* 0x000fe2000fffe03f */
[----:B------:R-:W-:-:S02]  /*a0c0*/  UMOV UR7, 0x40000040 ;  /* 0x4000004000077882 */ /* 0x000fc40000000000 */
[----:B------:R-:W-:Y:S02]  /*a0d0*/  UMOV UR4, UR37 ;  /* 0x0000002500047c82 */ /* 0x000fe40008000000 */
[----:B------:R-:W0:Y:S08]  /*a0e0*/  MUFU.TANH R176, R176 ;  /* 0x000000b000b07308 */ /* 0x000e300000002400 */
[----:B------:R-:W1:Y:S08]  /*a0f0*/  MUFU.TANH R178, R178 ;  /* 0x000000b200b27308 */ /* 0x000e700000002400 */
[----:B------:R-:W-:Y:S01]  /*a100*/  MUFU.EX2 R121, R121 ;  /* 0x0000007900797308 */ /* 0x000fe20000000800 */
[----:B0-----:R-:W-:-:S04]  /*a110*/  FMNMX.FTZ R3, R176, R3, !PT ;  /* 0x00000003b0037209 */ /* 0x001fc80007810000 */
[----:B------:R-:W-:-:S03]  /*a120*/  FMNMX.FTZ R3, R166, R3, !PT ;  /* 0x00000003a6037209 */ /* 0x000fc60007810000 */
[----:B------:R-:W-:Y:S01]  /*a130*/  MUFU.EX2 R123, R123 ;  /* 0x0000007b007b7308 */ /* 0x000fe20000000800 */
[----:B-1----:R-:W-:-:S05]  /*a140*/  FMNMX.FTZ R3, R178, R3, !PT ;  /* 0x00000003b2037209 */ /* 0x002fca0007810000 */
[----:B------:R-:W0:Y:S02]  /*a150*/  SHFL.BFLY PT, R2, R3, 0x2, 0x1f ;  /* 0x0c401f0003027f89 */ /* 0x000e2400000e0000 */
[----:B------:R-:W1:Y:S08]  /*a160*/  MUFU.EX2 R208, R208 ;  /* 0x000000d000d07308 */ /* 0x000e700000000800 */
[----:B------:R-:W-:Y:S08]  /*a170*/  MUFU.EX2 R127, R127 ;  /* 0x0000007f007f7308 */ /* 0x000ff00000000800 */
[----:B------:R-:W-:Y:S01]  /*a180*/  MUFU.EX2 R129, R129 ;  /* 0x0000008100817308 */ /* 0x000fe20000000800 */
[----:B-1----:R-:W-:-:S02]  /*a190*/  F2FP.F16.F32.PACK_AB R180, R208, R123 ;  /* 0x0000007bd0b4723e */ /* 0x002fc400000000ff */
[----:B0-----:R-:W-:-:S05]  /*a1a0*/  FMNMX.FTZ R2, R3, R2, !PT ;  /* 0x0000000203027209 */ /* 0x001fca0007810000 */
        /* <DEDUP_REMOVED lines=13> */
[----:B------:R-:W-:Y:S08]  /*a280*/  MUFU.EX2 R139, R139 ;  /* 0x0000008b008b7308 */ /* 0x000ff00000000800 */
[----:B------:R-:W-:Y:S01]  /*a290*/  MUFU.EX2 R12, R160 ;  /* 0x000000a0000c7308 */ /* 0x000fe20000000800 */
[----:B------:R-:W-:-:S02]  /*a2a0*/  WARPGROUP.DEPBAR.LE gsb0, 0x0 ;  /* 0x00008000000079c5 */ /* 0x000fc40000010000 */
[----:B------:R-:W-:Y:S01]  /*a2b0*/  WARPGROUP.ARRIVE ;  /* 0x00000000000079c5 */ /* 0x000fe20000000000 */
[-CC-:B------:R-:W-:Y:S01]  /*a2c0*/  FFMA.FTZ R172, R216, R9.reuse, -R125.reuse ;  /* 0x00000009d8ac7223 */ /* 0x180fe2000001087d */
[-C--:B------:R-:W-:Y:S01]  /*a2d0*/  FFMA.FTZ R174, R220, R9.reuse, -R125 ;  /* 0x00000009dcae7223 */ /* 0x080fe2000001087d */
[----:B------:R-:W-:-:S03]  /*a2e0*/  FMUL.FTZ R125, R3, R9 ;  /* 0x00000009037d7220 */ /* 0x000fc60000410000 */
[----:B------:R-:W-:Y:S01]  /*a2f0*/  HGMMA.64x192x16.F32 R24, R168, gdesc[UR4].tnspB, R24, gsb0 ;  /* 0x42e00004a8187df0 */ /* 0x000fe20008000818 */
[-CC-:B------:R-:W-:Y:S01]  /*a300*/  FFMA.FTZ R189, R13, R9.reuse, -R125.reuse ;  /* 0x000000090dbd7223 */ /* 0x180fe2000001087d */
[----:B------:R-:W-:Y:S02]  /*a310*/  IMAD.U32 R13, RZ, RZ, UR37 ;  /* 0x00000025ff0d7e24 */ /* 0x000fe4000f8e00ff */
[-CC-:B------:R-:W-:Y:S01]  /*a320*/  FFMA.FTZ R20, R20, R9.reuse, -R125.reuse ;  /* 0x0000000914147223 */ /* 0x180fe2000001087d */
[-CC-:B------:R-:W-:Y:S01]  /*a330*/  FFMA.FTZ R191, R120, R9.reuse, -R125.reuse ;  /* 0x0000000978bf7223 */ /* 0x180fe2000001087d */
[-CC-:B------:R-:W-:Y:S01]  /*a340*/  FFMA.FTZ R120, R124, R9.reuse, -R125.reuse ;  /* 0x000000097c787223 */ /* 0x180fe2000001087d */
[-CC-:B------:R-:W-:Y:S01]  /*a350*/  FFMA.FTZ R185, R126, R9.reuse, -R125.reuse ;  /* 0x000000097eb97223 */ /* 0x180fe2000001087d */
[----:B------:R-:W0:Y:S01]  /*a360*/  MUFU.EX2 R189, R189 ;  /* 0x000000bd00bd7308 */ /* 0x000e220000000800 */
[----:B------:R-:W-:Y:S01]  /*a370*/  @!P1 LEA R13, R13, UR38, 0x3 ;  /* 0x000000260d0d9c11 */ /* 0x000fe2000f8e18ff */
[----:B------:R-:W-:Y:S01]  /*a380*/  FFMA.FTZ R181, R134, R9, -R125 ;  /* 0x0000000986b57223 */ /* 0x000fe2000001087d */
[----:B------:R-:W-:-:S02]  /*a390*/  IMAD.U32 R134, RZ, RZ, UR10 ;  /* 0x0000000aff867e24 */ /* 0x000fc4000f8e00ff */
[-CC-:B------:R-:W-:Y:S01]  /*a3a0*/  FFMA.FTZ R124, R128, R9.reuse, -R125.reuse ;  /* 0x00000009807c7223 */ /* 0x180fe2000001087d */
[-CC-:B------:R-:W-:Y:S01]  /*a3b0*/  FFMA.FTZ R187, R130, R9.reuse, -R125.reuse ;  /* 0x0000000982bb7223 */ /* 0x180fe2000001087d */
[----:B------:R-:W-:Y:S02]  /*a3c0*/  @!P1 VIADD R13, R13, 0x30840 ;  /* 0x000308400d0d9836 */ /* 0x000fe40000000000 */
[-CC-:B------:R-:W-:Y:S01]  /*a3d0*/  FFMA.FTZ R128, R136, R9.reuse, -R125.reuse ;  /* 0x0000000988807223 */ /* 0x180fe2000001087d */
[----:B------:R-:W1:Y:S01]  /*a3e0*/  MUFU.EX2 R20, R20 ;  /* 0x0000001400147308 */ /* 0x000e620000000800 */
[----:B------:R-:W-:Y:S02]  /*a3f0*/  @!P1 VIADD R134, R134, 0x30860 ;  /* 0x0003086086869836 */ /* 0x000fe40000000000 */
[-C--:B------:R-:W-:Y:S01]  /*a400*/  FFMA.FTZ R126, R132, R9.reuse, -R125 ;  /* 0x00000009847e7223 */ /* 0x080fe2000001087d */
[----:B------:R-:W-:Y:S01]  /*a410*/  @!P1 PRMT R13, RZ, 0x654, R13 ;  /* 0x00000654ff0d9816 */ /* 0x000fe2000000000d */
[-CC-:B------:R-:W-:Y:S01]  /*a420*/  FFMA.FTZ R183, R138, R9.reuse, -R125.reuse ;  /* 0x000000098ab77223 */ /* 0x180fe2000001087d */
[-CC-:B------:R-:W-:Y:S01]  /*a430*/  FFMA.FTZ R130, R140, R9.reuse, -R125.reuse ;  /* 0x000000098c827223 */ /* 0x180fe2000001087d */
[----:B------:R-:W-:Y:S01]  /*a440*/  @!P1 PRMT R136, RZ, 0x654, R134 ;  /* 0x00000654ff889816 */ /* 0x000fe20000000086 */
[----:B------:R-:W-:Y:S01]  /*a450*/  FFMA.FTZ R177, R142, R9, -R125 ;  /* 0x000000098eb17223 */ /* 0x000fe2000001087d */
[----:B------:R-:W-:Y:S01]  /*a460*/  MUFU.EX2 R191, R191 ;  /* 0x000000bf00bf7308 */ /* 0x000fe20000000800 */
[----:B0-----:R-:W-:Y:S01]  /*a470*/  FFMA.FTZ R5, R2, R5, R189 ;  /* 0x0000000502057223 */ /* 0x001fe200000100bd */
[-CC-:B------:R-:W-:Y:S01]  /*a480*/  FFMA.FTZ R132, R144, R9.reuse, -R125.reuse ;  /* 0x0000000990847223 */ /* 0x180fe2000001087d */
[-CC-:B------:R-:W-:Y:S01]  /*a490*/  FFMA.FTZ R179, R146, R9.reuse, -R125.reuse ;  /* 0x0000000992b37223 */ /* 0x180fe2000001087d */
[-CC-:B------:R-:W-:Y:S01]  /*a4a0*/  FFMA.FTZ R150, R150, R9.reuse, -R125.reuse ;  /* 0x0000000996967223 */ /* 0x180fe2000001087d */
[-CC-:B------:R-:W-:Y:S01]  /*a4b0*/  FFMA.FTZ R152, R152, R9.reuse, -R125.reuse ;  /* 0x0000000998987223 */ /* 0x180fe2000001087d */
[-CC-:B------:R-:W-:Y:S01]  /*a4c0*/  FFMA.FTZ R154, R154, R9.reuse, -R125.reuse ;  /* 0x000000099a9a7223 */ /* 0x180fe2000001087d */
[----:B------:R-:W-:Y:S01]  /*a4d0*/  FFMA.FTZ R158, R158, R9, -R125 ;  /* 0x000000099e9e7223 */ /* 0x000fe2000001087d */
[----:B------:R-:W-:Y:S01]  /*a4e0*/  MUFU.EX2 R120, R120 ;  /* 0x0000007800787308 */ /* 0x000fe20000000800 */
[C---:B-1----:R-:W-:Y:S01]  /*a4f0*/  FADD.FTZ R134, R20.reuse, R5 ;  /* 0x0000000514867221 */ /* 0x042fe20000010000 */
[----:B------:R-:W-:Y:S01]  /*a500*/  F2FP.F16.F32.PACK_AB R189, R20, R189 ;  /* 0x000000bd14bd723e */ /* 0x000fe200000000ff */
[-CC-:B------:R-:W-:Y:S01]  /*a510*/  FFMA.FTZ R162, R162, R9.reuse, -R125.reuse ;  /* 0x00000009a2a27223 */ /* 0x180fe2000001087d */
[----:B------:R-:W-:Y:S01]  /*a520*/  FFMA.FTZ R166, R166, R9, -R125 ;  /* 0x00000009a6a67223 */ /* 0x000fe2000001087d */
[----:B------:R-:W-:-:S03]  /*a530*/  UMOV UR7, UR36 ;  /* 0x0000002400077c82 */ /* 0x000fc60008000000 */
        /* <DEDUP_REMOVED lines=9> */
[----:B------:R-:W-:Y:S01]  /*a5d0*/  MUFU.EX2 R177, R177 ;  /* 0x000000b100b17308 */ /* 0x000fe20000000800 */
[----:B0-----:R-:W-:-:S07]  /*a5e0*/  F2FP.F16.F32.PACK_AB R182, R172, R127 ;  /* 0x0000007facb6723e */ /* 0x001fce00000000ff */
[----:B------:R-:W-:Y:S08]  /*a5f0*/  MUFU.EX2 R174, R174 ;  /* 0x000000ae00ae7308 */ /* 0x000ff00000000800 */
[----:B------:R-:W-:Y:S08]  /*a600*/  MUFU.EX2 R132, R132 ;  /* 0x0000008400847308 */ /* 0x000ff00000000800 */
[----:B------:R-:W-:Y:S08]  /*a610*/  MUFU.EX2 R179, R179 ;  /* 0x000000b300b37308 */ /* 0x000ff00000000800 */
[----:B------:R-:W-:Y:S08]  /*a620*/  MUFU.EX2 R150, R150 ;  /* 0x0000009600967308 */ /* 0x000ff00000000800 */
[----:B------:R-:W0:Y:S08]  /*a630*/  MUFU.EX2 R152, R152 ;  /* 0x0000009800987308 */ /* 0x000e300000000800 */
[----:B------:R-:W-:Y:S08]  /*a640*/  MUFU.EX2 R154, R154 ;  /* 0x0000009a009a7308 */ /* 0x000ff00000000800 */
[----:B------:R-:W1:Y:S01]  /*a650*/  MUFU.EX2 R158, R158 ;  /* 0x0000009e009e7308 */ /* 0x000e620000000800 */
[----:B0-----:R-:W-:-:S07]  /*a660*/  F2FP.F16.F32.PACK_AB R173, R152, R150 ;  /* 0x0000009698ad723e */ /* 0x001fce00000000ff */
[----:B------:R-:W-:Y:S08]  /*a670*/  MUFU.EX2 R162, R162 ;  /* 0x000000a200a27308 */ /* 0x000ff00000000800 */
[----:B------:R-:W-:Y:S01]  /*a680*/  MUFU.EX2 R166, R166 ;  /* 0x000000a600a67308 */ /* 0x000fe20000000800 */
[----:B-1----:R-:W-:Y:S01]  /*a690*/  F2FP.F16.F32.PACK_AB R175, R158, R154 ;  /* 0x0000009a9eaf723e */ /* 0x002fe200000000ff */
[----:B------:R-:W-:-:S02]  /*a6a0*/  WARPGROUP.DEPBAR.LE gsb0, 0x0 ;  /* 0x00008000000079c5 */ /* 0x000fc40000010000 */
[----:B------:R0:W-:Y:S01]  /*a6b0*/  @!P1 SYNCS.ARRIVE.TRANS64.RED.A1T0 RZ, [R13+URZ], RZ ;  /* 0x000000ff0dff99a7 */ /* 0x0001e2000810043f */
[----:B------:R-:W-:Y:S02]  /*a6c0*/  F2FP.F16.F32.PACK_AB R170, R12, R139 ;  /* 0x0000008b0caa723e */ /* 0x000fe400000000ff */
[----:B------:R-:W-:Y:S01]  /*a6d0*/  F2FP.F16.F32.PACK_AB R168, R214, R137 ;  /* 0x00000089d6a8723e */ /* 0x000fe200000000ff */
[----:B0-----:R-:W-:Y:S01]  /*a6e0*/  FFMA.FTZ R13, R0, R8, R11 ;  /* 0x00000008000d7223 */ /* 0x001fe2000001000b */
[----:B------:R0:W-:Y:S01]  /*a6f0*/  @!P1 SYNCS.ARRIVE.TRANS64.RED.A1T0 RZ, [R136+URZ], RZ ;  /* 0x000000ff88ff99a7 */ /* 0x0001e2000810043f */
[C---:B------:R-:W-:Y:S01]  /*a700*/  ISETP.GT.AND P1, PT, R10.reuse, UR39, PT ;  /* 0x000000270a007c0c */ /* 0x040fe2000bf24270 */
[----:B------:R-:W-:Y:S02]  /*a710*/  VIADD R10, R10, 0xffffffff ;  /* 0xffffffff0a0a7836 */ /* 0x000fe40000000000 */
[----:B------:R-:W-:Y:S01]  /*a720*/  FADD.FTZ R8, R14, R13 ;  /* 0x0000000d0e087221 */ /* 0x000fe20000010000 */
[----:B------:R-:W-:Y:S01]  /*a730*/  FADD.FTZ R13, R191, R134 ;  /* 0x00000086bf0d7221 */ /* 0x000fe20000010000 */
[----:B------:R-:W-:-:S02]  /*a740*/  F2FP.F16.F32.PACK_AB R191, R120, R191 ;  /* 0x000000bf78bf723e */ /* 0x000fc400000000ff */
[----:B------:R-:W-:Y:S01]  /*a750*/  FADD.FTZ R5, R15, R8 ;  /* 0x000000080f057221 */ /* 0x000fe20000010000 */
[----:B------:R-:W-:Y:S01]  /*a760*/  FADD.FTZ R134, R120, R13 ;  /* 0x0000000d78867221 */ /* 0x000fe20000010000 */
[----:B------:R-:W-:Y:S02]  /*a770*/  FFMA.FTZ R8, R148, R9, -R125 ;  /* 0x0000000994087223 */ /* 0x000fe4000001087d */
[----:B------:R-:W-:-:S04]  /*a780*/  FADD.FTZ R5, R122, R5 ;  /* 0x000000057a057221 */ /* 0x000fc80000010000 */
[----:B0-----:R-:W-:Y:S01]  /*a790*/  FADD.FTZ R136, R184, R5 ;  /* 0x00000005b8887221 */ /* 0x001fe20000010000 */
[----:B------:R-:W-:Y:S01]  /*a7a0*/  FADD.FTZ R5, R185, R134 ;  /* 0x00000086b9057221 */ /* 0x000fe20000010000 */
[----:B------:R-:W0:Y:S01]  /*a7b0*/  MUFU.EX2 R8, R8 ;  /* 0x0000000800087308 */ /* 0x000e220000000800 */
[C---:B------:R-:W-:Y:S01]  /*a7c0*/  F2FP.F16.F32.PACK_AB R184, R21.reuse, R184 ;  /* 0x000000b815b8723e */ /* 0x040fe200000000ff */
[----:B------:R-:W-:Y:S01]  /*a7d0*/  FADD.FTZ R13, R21, R136 ;  /* 0x00000088150d7221 */ /* 0x000fe20000010000 */
[----:B------:R-:W-:Y:S01]  /*a7e0*/  FADD.FTZ R134, R124, R5 ;  /* 0x000000057c867221 */ /* 0x000fe20000010000 */
[-CC-:B------:R-:W-:Y:S01]  /*a7f0*/  FFMA.FTZ R5, R176, R9.reuse, -R125.reuse ;  /* 0x00000009b0057223 */ /* 0x180fe2000001087d */
[----:B------:R-:W-:Y:S01]  /*a800*/  FFMA.FTZ R125, R178, R9, -R125 ;  /* 0x00000009b27d7223 */ /* 0x000fe2000001087d */
[----:B------:R-:W-:Y:S01]  /*a810*/  FADD.FTZ R136, R186, R13 ;  /* 0x0000000dba887221 */ /* 0x000fe20000010000 */
[----:B------:R-:W-:Y:S01]  /*a820*/  FADD.FTZ R13, R187, R134 ;  /* 0x00000086bb0d7221 */ /* 0x000fe20000010000 */
[----:B------:R-:W-:Y:S01]  /*a830*/  MUFU.EX2 R169, R5 ;  /* 0x0000000500a97308 */ /* 0x000fe20000000800 */
[----:B------:R-:W-:Y:S01]  /*a840*/  F2FP.F16.F32.PACK_AB R176, R174, R129 ;  /* 0x00000081aeb0723e */ /* 0x000fe200000000ff */
[----:B------:R-:W-:Y:S01]  /*a850*/  FADD.FTZ R136, R121, R136 ;  /* 0x0000008879887221 */ /* 0x000fe20000010000 */
[----:B------:R-:W-:Y:S01]  /*a860*/  FADD.FTZ R134, R126, R13 ;  /* 0x0000000d7e867221 */ /* 0x000fe20000010000 */
[----:B------:R-:W-:-:S02]  /*a870*/  F2FP.F16.F32.PACK_AB R185, R124, R185 ;  /* 0x000000b97cb9723e */ /* 0x000fc400000000ff */
[----:B------:R-:W-:Y:S01]  /*a880*/  FADD.FTZ R13, R123, R136 ;  /* 0x000000887b0d7221 */ /* 0x000fe20000010000 */
[----:B------:R-:W-:Y:S01]  /*a890*/  FADD.FTZ R11, R181, R134 ;  /* 0x00000086b50b7221 */ /* 0x000fe20000010000 */
[----:B------:R-:W1:Y:S01]  /*a8a0*/  MUFU.EX2 R125, R125 ;  /* 0x0000007d007d7308 */ /* 0x000e620000000800 */
[----:B------:R-:W-:Y:S01]  /*a8b0*/  F2FP.F16.F32.PACK_AB R186, R121, R186 ;  /* 0x000000ba79ba723e */ /* 0x000fe200000000ff */
[----:B------:R-:W-:Y:S01]  /*a8c0*/  FADD.FTZ R14, R208, R13 ;  /* 0x0000000dd00e7221 */ /* 0x000fe20000010000 */
[----:B------:R-:W-:Y:S01]  /*a8d0*/  FADD.FTZ R122, R128, R11 ;  /* 0x0000000b807a7221 */ /* 0x000fe20000010000 */
[----:B------:R-:W-:Y:S02]  /*a8e0*/  F2FP.F16.F32.PACK_AB R187, R126, R187 ;  /* 0x000000bb7ebb723e */ /* 0x000fe400000000ff */
[----:B------:R-:W-:Y:S01]  /*a8f0*/  FADD.FTZ R11, R127, R14 ;  /* 0x0000000e7f0b7221 */ /* 0x000fe20000010000 */
[----:B------:R-:W-:Y:S01]  /*a900*/  FADD.FTZ R13, R183, R122 ;  /* 0x0000007ab70d7221 */ /* 0x000fe20000010000 */
[----:B------:R-:W-:-:S02]  /*a910*/  F2FP.F16.F32.PACK_AB R181, R128, R181 ;  /* 0x000000b580b5723e */ /* 0x000fc400000000ff */
[----:B------:R-:W-:Y:S01]  /*a920*/  FADD.FTZ R14, R172, R11 ;  /* 0x0000000bac0e7221 */ /* 0x000fe20000010000 */
[C---:B------:R-:W-:Y:S01]  /*a930*/  FADD.FTZ R20, R130.reuse, R13 ;  /* 0x0000000d82147221 */ /* 0x040fe20000010000 */
[----:B------:R-:W-:Y:S02]  /*a940*/  F2FP.F16.F32.PACK_AB R183, R130, R183 ;  /* 0x000000b782b7723e */ /* 0x000fe400000000ff */
[----:B------:R-:W-:Y:S01]  /*a950*/  FADD.FTZ R11, R129, R14 ;  /* 0x0000000e810b7221 */ /* 0x000fe20000010000 */
[----:B------:R-:W-:Y:S01]  /*a960*/  FADD.FTZ R13, R177, R20 ;  /* 0x00000014b10d7221 */ /* 0x000fe20000010000 */
[----:B------:R-:W-:Y:S02]  /*a970*/  F2FP.F16.F32.PACK_AB R177, R132, R177 ;  /* 0x000000b184b1723e */ /* 0x000fe400000000ff */
[----:B------:R-:W-:Y:S01]  /*a980*/  FADD.FTZ R14, R174, R11 ;  /* 0x0000000bae0e7221 */ /* 0x000fe20000010000 */
[----:B------:R-:W-:Y:S01]  /*a990*/  FADD.FTZ R20, R132, R13 ;  /* 0x0000000d84147221 */ /* 0x000fe20000010000 */
[----:B------:R-:W-:-:S02]  /*a9a0*/  F2FP.F16.F32.PACK_AB R178, R210, R131 ;  /* 0x00000083d2b2723e */ /* 0x000fc400000000ff */
[----:B------:R-:W-:Y:S01]  /*a9b0*/  FADD.FTZ R11, R131, R14 ;  /* 0x0000000e830b7221 */ /* 0x000fe20000010000 */
[----:B------:R-:W-:Y:S01]  /*a9c0*/  FADD.FTZ R13, R179, R20 ;  /* 0x00000014b30d7221 */ /* 0x000fe20000010000 */
[----:B0-----:R-:W-:Y:S02]  /*a9d0*/  F2FP.F16.F32.PACK_AB R179, R8, R179 ;  /* 0x000000b308b3723e */ /* 0x001fe400000000ff */
        /* <DEDUP_REMOVED lines=8> */
[----:B-1----:R-:W-:Y:S01]  /*aa60*/  F2FP.F16.F32.PACK_AB R171, R125, R166 ;  /* 0x000000a67dab723e */ /* 0x002fe200000000ff */
[----:B------:R-:W-:Y:S02]  /*aa70*/  IMAD.MOV.U32 R11, RZ, RZ, R4 ;  /* 0x000000ffff0b7224 */ /* 0x000fe400078e0004 */
[----:B------:R-:W-:Y:S01]  /*aa80*/  FADD.FTZ R5, R135, R14 ;  /* 0x0000000e87057221 */ /* 0x000fe20000010000 */
[----:B------:R-:W-:-:S03]  /*aa90*/  FADD.FTZ R13, R154, R13 ;  /* 0x0000000d9a0d7221 */ /* 0x000fc60000010000 */
[----:B------:R-:W-:Y:S01]  /*aaa0*/  FADD.FTZ R8, R156, R5 ;  /* 0x000000059c087221 */ /* 0x000fe20000010000 */
[----:B------:R-:W-:-:S03]  /*aab0*/  FADD.FTZ R13, R158, R13 ;  /* 0x0000000d9e0d7221 */ /* 0x000fc60000010000 */
[----:B------:R-:W-:Y:S01]  /*aac0*/  FADD.FTZ R5, R137, R8 ;  /* 0x0000000889057221 */ /* 0x000fe20000010000 */
[----:B------:R-:W-:-:S03]  /*aad0*/  FADD.FTZ R13, R162, R13 ;  /* 0x0000000da20d7221 */ /* 0x000fc60000010000 */
[----:B------:R-:W-:Y:S01]  /*aae0*/  FADD.FTZ R8, R214, R5 ;  /* 0x00000005d6087221 */ /* 0x000fe20000010000 */
[C---:B------:R-:W-:Y:S01]  /*aaf0*/  FADD.FTZ R13, R169.reuse, R13 ;  /* 0x0000000da90d7221 */ /* 0x040fe20000010000 */
[----:B------:R-:W-:Y:S02]  /*ab00*/  F2FP.F16.F32.PACK_AB R169, R169, R162 ;  /* 0x000000a2a9a9723e */ /* 0x000fe400000000ff */
[----:B------:R-:W-:Y:S01]  /*ab10*/  FADD.FTZ R5, R139, R8 ;  /* 0x000000088b057221 */ /* 0x000fe20000010000 */
[----:B------:R-:W-:-:S03]  /*ab20*/  FADD.FTZ R13, R166, R13 ;  /* 0x0000000da60d7221 */ /* 0x000fc60000010000 */
[----:B------:R-:W-:Y:S01]  /*ab30*/  FADD.FTZ R8, R12, R5 ;  /* 0x000000050c087221 */ /* 0x000fe20000010000 */
[----:B------:R-:W-:Y:S01]  /*ab40*/  FADD.FTZ R5, R125, R13 ;  /* 0x0000000d7d057221 */ /* 0x000fe20000010000 */
[----:B------:R-:W-:Y:S01]  /*ab50*/  IMAD.MOV.U32 R12, RZ, RZ, R3 ;  /* 0x000000ffff0c7224 */ /* 0x000fe200078e0003 */
[----:B------:R-:W-:Y:S06]  /*ab60*/  @P1 BRA `(.L_x_1156) ;  /* 0xffffffdc00081947 */ /* 0x000fec000383ffff */
.L_x_1147:
[----:B------:R-:W-:-:S13]  /*ab70*/  R2UR UR4, R22 ;  /* 0x00000000160472ca */ /* 0x000fda00000e0000 */
[----:B------:R-:W-:-:S13]  /*ab80*/  ISETP.GE.AND P1, PT, R10, UR4, PT ;  /* 0x000000040a007c0c */ /* 0x000fda000bf26270 */
[----:B------:R-:W-:Y:S05]  /*ab90*/  @!P1 BRA `(.L_x_1157) ;  /* 0x0000003400789947 */ /* 0x000fea0003800000 */
[----:B------:R-:W-:Y:S01]  /*aba0*/  IMAD.MOV.U32 R12, RZ, RZ, R3 ;  /* 0x000000ffff0c7224 */ /* 0x000fe200078e0003 */
[----:B------:R-:W-:Y:S01]  /*abb0*/  UMOV UR7, UR36 ;  /* 0x0000002400077c82 */ /* 0x000fe20008000000 */
[----:B------:R-:W-:Y:S01]  /*abc0*/  IMAD.MOV.U32 R11, RZ, RZ, R4 ;  /* 0x000000ffff0b7224 */ /* 0x000fe200078e0004 */
[----:B------:R-:W-:Y:S01]  /*abd0*/  UMOV UR4, UR37 ;  /* 0x0000002500047c82 */ /* 0x000fe20008000000 */
[----:B------:R-:W-:Y:S01]  /*abe0*/  ULDC UR39, c[0x0][0x9e4] ;  /* 0x0002790000277ab9 */ /* 0x000fe20000000800 */
[----:B------:R-:W-:Y:S01]  /*abf0*/  ULDC UR50, c[0x0][0x288] ;  /* 0x0000a20000327ab9 */ /* 0x000fe20000000800 */
[----:B------:R-:W-:Y:S01]  /*ac00*/  ULDC UR5, c[0x0][0x9d8] ;  /* 0x0002760000057ab9 */ /* 0x000fe20000000800 */
[----:B------:R-:W-:-:S05]  /*ac10*/  ULDC UR51, c[0x0][0x9e0] ;  /* 0x0002780000337ab9 */ /* 0x000fca0000000800 */
.L_x_1174:
[----:B------:R-:W-:-:S04]  /*ac20*/  UIADD3 UR37, UR4, 0x1, URZ ;  /* 0x0000000104257890 */ /* 0x000fc8000fffe03f */
[----:B------:R-:W-:-:S04]  /*ac30*/  UISETP.NE.AND UP2, UPT, UR37, 0x2, UPT ;  /* 0x000000022500788c */ /* 0x000fc8000bf45270 */
[----:B------:R-:W-:Y:S02]  /*ac40*/  USEL UR36, URZ, 0x1, UP2 ;  /* 0x000000013f247887 */ /* 0x000fe40009000000 */
[----:B------:R-:W-:Y:S02]  /*ac50*/  USEL UR37, UR37, URZ, UP2 ;  /* 0x0000003f25257287 */ /* 0x000fe40009000000 */
[----:B------:R-:W-:Y:S01]  /*ac60*/  ULOP3.LUT UR36, UR7, UR36, URZ, 0x3c, !UPT ;  /* 0x0000002407247292 */ /* 0x000fe2000f8e3c3f */
[----:B------:R-:W-:Y:S11]  /*ac70*/  @!P0 BRA `(.L_x_1158) ;  /* 0x0000000000048947 */ /* 0x000ff60003800000 */
[----:B------:R-:W-:Y:S01]  /*ac80*/  BPT.TRAP 0x1 ;  /* 0x000000040000795c */ /* 0x000fe20000300000 */
.L_x_1158:
[----:B------:R-:W-:Y:S01]  /*ac90*/  ULEA UR6, UR37, UR38, 0x3 ;  /* 0x0000002625067291 */ /* 0x000fe2000f8e183f */
[----:B------:R-:W-:-:S05]  /*aca0*/  IMAD.U32 R3, RZ, RZ, UR36 ;  /* 0x00000024ff037e24 */ /* 0x000fca000f8e00ff */
[----:B------:R-:W-:-:S04]  /*acb0*/  SHF.L.U32 R3, R3, 0x1f, RZ ;  /* 0x0000001f03037819 */ /* 0x000fc800000006ff */
[----:B------:R0:W1:Y:S01]  /*acc0*/  SYNCS.PHASECHK.TRANS64.TRYWAIT P1, [UR6+0x30830], R3 ;  /* 0x03083003ff0075a7 */ /* 0x0000620008020146 */
[----:B------:R-:W-:Y:S05]  /*acd0*/  @!P0 BRA `(.L_x_1159) ;  /* 0x0000000000048947 */ /* 0x000fea0003800000 */
[----:B------:R-:W-:Y:S01]  /*ace0*/  BPT.TRAP 0x1 ;  /* 0x000000040000795c */ /* 0x000fe20000300000 */
.L_x_1159:
[----:B-1----:R-:W-:Y:S05]  /*acf0*/  @P1 BRA `(.L_x_1160) ;  /* 0x0000000000081947 */ /* 0x002fea0003800000 */
[----:B------:R-:W1:Y:S02]  /*ad00*/  SYNCS.PHASECHK.TRANS64.TRYWAIT P1, [UR6+0x30830], R3 ;  /* 0x03083003ff0075a7 */ /* 0x000e640008020146 */
[----:B-1----:R-:W-:Y:S05]  /*ad10*/  @!P1 BRA `(.L_x_1161) ;  /* 0x000000bc00dc9947 */ /* 0x002fea0003800000 */
.L_x_1160:
        /* <DEDUP_REMOVED lines=167> */
.L_x_1162:
[----:B------:R-:W-:Y:S01]  /*b790*/  ULEA UR10, UR4, UR38, 0x3 ;  /* 0x00000026040a7291 */ /* 0x000fe2000f8e183f */
[----:B------:R-:W-:-:S05]  /*b7a0*/  IMAD.U32 R0, RZ, RZ, UR7 ;  /* 0x00000007ff007e24 */ /* 0x000fca000f8e00ff */
[----:B------:R-:W-:-:S04]  /*b7b0*/  SHF.L.U32 R0, R0, 0x1f, RZ ;  /* 0x0000001f00007819 */ /* 0x000fc800000006ff */
[----:B------:R2:W3:Y:S01]  /*b7c0*/  SYNCS.PHASECHK.TRANS64.TRYWAIT P1, [UR10+0x30850], R0 ;  /* 0x03085000ff0075a7 */ /* 0x0004e2000802014a */
[----:B------:R-:W-:Y:S05]  /*b7d0*/  @!P0 BRA `(.L_x_1163) ;  /* 0x0000000000048947 */ /* 0x000fea0003800000 */
[----:B------:R-:W-:Y:S01]  /*b7e0*/  BPT.TRAP 0x1 ;  /* 0x000000040000795c */ /* 0x000fe20000300000 */
.L_x_1163:
[----:B---3--:R-:W-:Y:S05]  /*b7f0*/  @P1 BRA `(.L_x_1164) ;  /* 0x0000000000081947 */ /* 0x008fea0003800000 */
[----:B------:R-:W3:Y:S02]  /*b800*/  SYNCS.PHASECHK.TRANS64.TRYWAIT P1, [UR10+0x30850], R0 ;  /* 0x03085000ff0075a7 */ /* 0x000ee4000802014a */
[----:B---3--:R-:W-:Y:S05]  /*b810*/  @!P1 BRA `(.L_x_1165) ;  /* 0x000000b400349947 */ /* 0x008fea0003800000 */
.L_x_1164:
        /* <DEDUP_REMOVED lines=9> */
[----:B------:R-:W-:Y:S01]  /*b8b0*/  FMUL.FTZ R20, R131, UR5 ;  /* 0x0000000583147c20 */ /* 0x000fe20008410000 */
[----:B------:R-:W-:Y:S01]  /*b8c0*/  FMUL.FTZ R126, R146, UR5 ;  /* 0x00000005927e7c20 */ /* 0x000fe20008410000 */
[----:B------:R-:W-:Y:S01]  /*b8d0*/  FMUL.FTZ R131, R151, UR5 ;  /* 0x0000000597837c20 */ /* 0x000fe20008410000 */
[----:B------:R-:W-:Y:S01]  /*b8e0*/  ULOP3.LUT UR6, UR6, 0x3000000, URZ, 0xfc, !UPT ;  /* 0x0300000006067892 */ /* 0x000fe2000f8efc3f */
[----:B0-2---:R-:W-:Y:S01]  /*b8f0*/  FMUL.FTZ R0, R122, UR5 ;  /* 0x000000057a007c20 */ /* 0x005fe20008410000 */
[----:B------:R-:W-:-:S02]  /*b900*/  IMAD R151, R10, -0x60, RZ ;  /* 0xffffffa00a977824 */ /* 0x000fc400078e02ff */
[----:B------:R-:W-:Y:S01]  /*b910*/  FMUL.FTZ R122, R138, UR5 ;  /* 0x000000058a7a7c20 */ /* 0x000fe20008410000 */
[----:B------:R-:W-:Y:S01]  /*b920*/  UIMAD UR4, UR4, 0x900, UR6 ;  /* 0x00000900040478a4 */ /* 0x000fe2000f8e0206 */
[----:B-1----:R-:W-:Y:S02]  /*b930*/  IMAD.U32 R3, RZ, RZ, UR37 ;  /* 0x00000025ff037e24 */ /* 0x002fe4000f8e00ff */
        /* <DEDUP_REMOVED lines=15> */
[----:B------:R-:W-:-:S02]  /*ba30*/  VIADD R144, R151, 0x1 ;  /* 0x0000000197907836 */ /* 0x000fc40000000000 */
[----:B------:R-:W-:Y:S01]  /*ba40*/  FMUL.FTZ R137, R137, UR5 ;  /* 0x0000000589897c20 */ /* 0x000fe20008410000 */
[----:B---3--:R-:W-:Y:S01]  /*ba50*/  LOP3.LUT P3, RZ, R207, 0x7f, RZ, 0xc0, !PT ;  /* 0x0000007fcfff7812 */ /* 0x008fe2000786c0ff */
        /* <DEDUP_REMOVED lines=49> */
[----:B------:R-:W-:-:S10]  /*bd70*/  VIADD R145, R18, UR60 ;  /* 0x0000003c12917c36 */ /* 0x000fd40008000000 */
[----:B------:R-:W-:Y:S01]  /*bd80*/  HGMMA.64x192x16.F32 R24, R172, gdesc[UR4].tnspB, R24, gsb0 ;  /* 0x42e00004ac187df0 */ /* 0x000fe20008000818 */
[----:B------:R-:W-:Y:S01]  /*bd90*/  UIADD3 UR6, UR4, 0x280, URZ ;  /* 0x0000028004067890 */ /* 0x000fe2000fffe03f */
[----:B------:R-:W-:Y:S01]  /*bda0*/  FMUL.FTZ R177, R132, UR5 ;  /* 0x0000000584b17c20 */ /* 0x000fe20008410000 */
[----:B------:R-:W-:Y:S01]  /*bdb0*/  UMOV UR7, 0x40000040 ;  /* 0x4000004000077882 */ /* 0x000fe20000000000 */
[----:B------:R-:W-:Y:S01]  /*bdc0*/  @UP0 ULDC UR4, c[0x0][0x44c] ;  /* 0x0001130000040ab9 */ /* 0x000fe20000000800 */
[----:B------:R-:W-:Y:S01]  /*bdd0*/  FMUL.FTZ R179, R136, UR5 ;  /* 0x0000000588b37c20 */ /* 0x000fe20008410000 */
[----:B------:R-:W-:Y:S01]  /*bde0*/  @P1 IMAD.HI.U32 R2, R145, UR4, RZ ;  /* 0x0000000491021c27 */ /* 0x000fe2000f8e00ff */
[----:B------:R-:W-:-:S03]  /*bdf0*/  @UP0 ULDC UR4, c[0x0][0x450] ;  /* 0x0001140000040ab9 */ /* 0x000fc60000000800 */
[----:B------:R-:W-:Y:S01]  /*be00*/  FMUL.FTZ R178, R133, UR5 ;  /* 0x0000000585b27c20 */ /* 0x000fe20008410000 */
[----:B------:R-:W-:Y:S01]  /*be10*/  FMUL.FTZ R132, R150, UR5 ;  /* 0x0000000596847c20 */ /* 0x000fe20008410000 */
[----:B------:R-:W-:Y:S01]  /*be20*/  FMUL.FTZ R136, R158, UR5 ;  /* 0x000000059e887c20 */ /* 0x000fe20008410000 */
[----:B------:R-:W-:Y:S01]  /*be30*/  @P2 SHF.R.U32.HI R145, RZ, UR4, R2 ;  /* 0x00000004ff912c19 */ /* 0x000fe20008011602 */
[----:B------:R-:W-:Y:S01]  /*be40*/  FMUL.FTZ R150, R153, UR5 ;  /* 0x0000000599967c20 */ /* 0x000fe20008410000 */
[----:B------:R-:W-:Y:S01]  /*be50*/  FMUL.FTZ R133, R155, UR5 ;  /* 0x000000059b857c20 */ /* 0x000fe20008410000 */
[----:B------:R-:W-:Y:S01]  /*be60*/  FMUL.FTZ R158, R161, UR5 ;  /* 0x00000005a19e7c20 */ /* 0x000fe20008410000 */
[----:B------:R-:W-:Y:S01]  /*be70*/  @!P3 LEA R2, R3, UR38, 0x3 ;  /* 0x000000260302bc11 */ /* 0x000fe2000f8e18ff */
[----:B------:R-:W5:Y:S01]  /*be80*/  SHFL.IDX PT, R146, R145, RZ, 0x1c1f ;  /* 0x001c1fff91927589 */ /* 0x000f6200000e0000 */
[----:B------:R-:W-:Y:S01]  /*be90*/  PLOP3.LUT P1, PT, PT, PT, UP1, 0x40, 0x0 ;  /* 0x000000000000781c */ /* 0x000fe20003f2e818 */
[----:B------:R-:W0:Y:S02]  /*bea0*/  MUFU.TANH R176, R176 ;  /* 0x000000b000b07308 */ /* 0x000e240000002400 */
[----:B------:R-:W-:-:S05]  /*beb0*/  @!P3 VIADD R2, R2, 0x30840 ;  /* 0x000308400202b836 */ /* 0x000fca0000000000 */
[----:B------:R-:W-:Y:S01]  /*bec0*/  @!P3 PRMT R2, RZ, 0x654, R2 ;  /* 0x00000654ff02b816 */ /* 0x000fe20000000002 */
        /* <DEDUP_REMOVED lines=16> */
[----:B------:R-:W-:Y:S01]  /*bfd0*/  FMUL.FTZ R148, R152, UR5 ;  /* 0x0000000598947c20 */ /* 0x000fe20008410000 */
[----:B------:R-:W-:Y:S01]  /*bfe0*/  FMUL.FTZ R152, R156, UR5 ;  /* 0x000000059c987c20 */ /* 0x000fe20008410000 */
[----:B------:R-:W-:Y:S01]  /*bff0*/  HGMMA.64x192x16.F32 R24, R168, gdesc[UR4].tnspB, R24, gsb0 ;  /* 0x42e00004a8187df0 */ /* 0x000fe20008000818 */
        /* <DEDUP_REMOVED lines=8> */
[----:B------:R-:W-:Y:S01]  /*c080*/  IMAD R147, R17, -0x2, R144 ;  /* 0xfffffffe11937824 */ /* 0x000fe200078e0290 */
[----:B------:R-:W0:Y:S04]  /*c090*/  MUFU.TANH R172, R172 ;  /* 0x000000ac00ac7308 */ /* 0x000e280000002400 */
[C---:B------:R-:W-:Y:S01]  /*c0a0*/  IADD3 R153, R147.reuse, -UR50, R16 ;  /* 0x8000003293997c10 */ /* 0x040fe2000fffe010 */
[----:B------:R-:W-:-:S03]  /*c0b0*/  VIADD R147, R147, 0xffffffff ;  /* 0xffffffff93937836 */ /* 0x000fc60000000000 */
[----:B------:R-:W0:Y:S01]  /*c0c0*/  MUFU.TANH R173, R173 ;  /* 0x000000ad00ad7308 */ /* 0x000e220000002400 */
[C---:B------:R-:W-:Y:S02]  /*c0d0*/  VIADD R155, R153.reuse, UR51 ;  /* 0x00000033999b7c36 */ /* 0x040fe40008000000 */
[----:B------:R-:W-:Y:S02]  /*c0e0*/  VIADD R153, R153, UR54 ;  /* 0x0000003699997c36 */ /* 0x000fe40008000000 */
[--C-:B-----5:R-:W-:Y:S02]  /*c0f0*/  IMAD.IADD R157, R155, 0x1, R146.reuse ;  /* 0x000000019b9d7824 */ /* 0x120fe400078e0292 */
[----:B------:R-:W-:Y:S01]  /*c100*/  IMAD.IADD R159, R153, 0x1, R146 ;  /* 0x00000001999f7824 */ /* 0x000fe200078e0292 */
        /* <DEDUP_REMOVED lines=12> */
[----:B------:R0:W-:Y:S01]  /*c1d0*/  @!P3 SYNCS.ARRIVE.TRANS64.RED.A1T0 RZ, [R2+URZ], RZ ;  /* 0x000000ff02ffb9a7 */ /* 0x0001e2000810043f */
[----:B-1234-:R-:W-:Y:S05]  /*c1e0*/  @P1 BRA `(.L_x_1166) ;  /* 0x0000000000541947 */ /* 0x01efea0003800000 */
[----:B------:R-:W-:Y:S01]  /*c1f0*/  IADD3 R144, R16, -UR50, R146 ;  /* 0x8000003210907c10 */ /* 0x000fe2000fffe092 */
[----:B------:R-:W-:Y:S03]  /*c200*/  BSSY B0, `(.L_x_1167) ;  /* 0x0000010000007945 */ /* 0x000fe60003800000 */
[----:B------:R-:W-:-:S13]  /*c210*/  ISETP.GT.AND P1, PT, R144, -0x1, PT ;  /* 0xffffffff9000780c */ /* 0x000fda0003f24270 */
[----:B------:R-:W-:Y:S05]  /*c220*/  @P1 BRA `(.L_x_1168) ;  /* 0x0000000000201947 */ /* 0x000fea0003800000 */
[----:B------:R-:W-:Y:S01]  /*c230*/  IMAD.U32 R146, RZ, RZ, UR39 ;  /* 0x00000027ff927e24 */ /* 0x000fe2000f8e00ff */
[----:B------:R-:W-:-:S04]  /*c240*/  LOP3.LUT R161, RZ, R144, RZ, 0x33, !PT ;  /* 0x00000090ffa17212 */ /* 0x000fc800078e33ff */
[----:B------:R-:W-:-:S13]  /*c250*/  ISETP.NE.AND P1, PT, R146, 0x1, PT ;  /* 0x000000019200780c */ /* 0x000fda0003f25270 */
[----:B0-----:R-:W0:Y:S02]  /*c260*/  @P1 LDC.64 R2, c[0x0][0x9e8] ;  /* 0x00027a00ff021b82 */ /* 0x001e240000000a00 */
[----:B0-----:R-:W-:-:S05]  /*c270*/  @P1 IMAD.HI.U32 R2, R161, R2, RZ ;  /* 0x00000002a1021227 */ /* 0x001fca00078e00ff */
[----:B------:R-:W-:-:S04]  /*c280*/  @P1 SHF.R.U32.HI R161, RZ, R3, R2 ;  /* 0x00000003ffa11219 */ /* 0x000fc80000011602 */
[----:B------:R-:W-:Y:S01]  /*c290*/  LOP3.LUT R144, RZ, R161, RZ, 0x33, !PT ;  /* 0x000000a1ff907212 */ /* 0x000fe200078e33ff */
[----:B------:R-:W-:Y:S06]  /*c2a0*/  BRA `(.L_x_1169) ;  /* 0x0000000000147947 */ /* 0x000fec0003800000 */
.L_x_1168:
[----:B------:R-:W-:-:S05]  /*c2b0*/  IMAD.U32 R146, RZ, RZ, UR39 ;  /* 0x00000027ff927e24 */ /* 0x000fca000f8e00ff */
[----:B------:R-:W-:-:S13]  /*c2c0*/  ISETP.NE.AND P1, PT, R146, 0x1, PT ;  /* 0x000000019200780c */ /* 0x000fda0003f25270 */
[----:B0-----:R-:W0:Y:S02]  /*c2d0*/  @P1 LDC.64 R2, c[0x0][0x9e8] ;  /* 0x00027a00ff021b82 */ /* 0x001e240000000a00 */
[----:B0-----:R-:W-:-:S05]  /*c2e0*/  @P1 IMAD.HI.U32 R2, R144, R2, RZ ;  /* 0x0000000290021227 */ /* 0x001fca00078e00ff */
[----:B------:R-:W-:-:S07]  /*c2f0*/  @P1 SHF.R.U32.HI R144, RZ, R3, R2 ;  /* 0x00000003ff901219 */ /* 0x000fce0000011602 */
.L_x_1169:
[----:B------:R-:W-:Y:S05]  /*c300*/  BSYNC B0 ;  /* 0x0000000000007941 */ /* 0x000fea0003800000 */
.L_x_1167:
[----:B------:R-:W-:-:S05]  /*c310*/  IMAD R144, R144, R146, R147 ;  /* 0x0000009290907224 */ /* 0x000fca00078e0293 */
[----:B------:R-:W-:Y:S02]  /*c320*/  VIADDMNMX R157, R144, R146, R157, PT ;  /* 0x00000092909d7246 */ /* 0x000fe4000380019d */
[----:B------:R-:W-:-:S07]  /*c330*/  VIMNMX R159, R159, R144, !PT ;  /* 0x000000909f9f7248 */ /* 0x000fce0007fe0100 */
.L_x_1166:
[C---:B------:R-:W-:Y:S01]  /*c340*/  ISETP.GE.AND P1, PT, R151.reuse, 0x2, PT ;  /* 0x000000029700780c */ /* 0x040fe20003f26270 */
[----:B0-----:R-:W0:Y:S01]  /*c350*/  SHFL.IDX PT, R2, R145, 0x1, 0x1c1f ;  /* 0x003c1f0091027f89 */ /* 0x001e2200000e0000 */
        /* <DEDUP_REMOVED lines=41> */
[----:B------:R-:W-:Y:S01]  /*c5f0*/  FSEL R164, R137, -INF , !P3 ;  /* 0xff80000089a47808 */ /* 0x000fe20005800000 */
[----:B0-----:R-:W-:Y:S01]  /*c600*/  IMAD.IADD R137, R155, 0x1, R2 ;  /* 0x000000019b897824 */ /* 0x001fe200078e0202 */
        /* <DEDUP_REMOVED lines=10> */
[----:B------:R-:W-:Y:S01]  /*c6b0*/  IMAD.IADD R139, R153, 0x1, R2 ;  /* 0x00000001998b7824 */ /* 0x000fe200078e0202 */
        /* <DEDUP_REMOVED lines=57> */
[----:B------:R-:W-:-:S04]  /*ca50*/  ISETP.GE.AND P6, PT, R151, 0x5a, PT ;  /* 0x0000005a9700780c */ /* 0x000fc80003fc6270 */
[----:B------:R-:W-:Y:S02]  /*ca60*/  P2R R141, PR, RZ, 0x40 ;  /* 0x00000040ff8d7803 */ /* 0x000fe40000000000 */
[----:B------:R-:W-:-:S04]  /*ca70*/  ISETP.GT.AND P6, PT, R159, 0x59, !P6 ;  /* 0x000000599f00780c */ /* 0x000fc800077c4270 */
[----:B------:R-:W-:-:S04]  /*ca80*/  ISETP.LT.OR P6, PT, R157, 0x5a, P6 ;  /* 0x0000005a9d00780c */ /* 0x000fc800037c1670 */
[----:B------:R-:W-:Y:S02]  /*ca90*/  FSEL R166, R149, -INF , !P6 ;  /* 0xff80000095a67808 */ /* 0x000fe40007000000 */
[----:B------:R-:W-:-:S13]  /*caa0*/  PLOP3.LUT P6, PT, PT, PT, UP1, 0x40, 0x0 ;  /* 0x000000000000781c */ /* 0x000fda0003fce818 */
[----:B------:R-:W-:Y:S05]  /*cab0*/  @P6 BRA `(.L_x_1170) ;  /* 0x0000000000546947 */ /* 0x000fea0003800000 */
[----:B------:R-:W-:Y:S01]  /*cac0*/  IADD3 R9, R16, -UR50, R2 ;  /* 0x8000003210097c10 */ /* 0x000fe2000fffe002 */
        /* <DEDUP_REMOVED lines=11> */
.L_x_1172:
[----:B------:R-:W-:-:S05]  /*cb80*/  IMAD.U32 R184, RZ, RZ, UR39 ;  /* 0x00000027ffb87e24 */ /* 0x000fca000f8e00ff */
[----:B------:R-:W-:-:S13]  /*cb90*/  ISETP.NE.AND P6, PT, R184, 0x1, PT ;  /* 0x00000001b800780c */ /* 0x000fda0003fc5270 */
[----:B------:R-:W0:Y:S02]  /*cba0*/  @P6 LDC.64 R2, c[0x0][0x9e8] ;  /* 0x00027a00ff026b82 */ /* 0x000e240000000a00 */
[----:B0-----:R-:W-:-:S05]  /*cbb0*/  @P6 IMAD.HI.U32 R2, R9, R2, RZ ;  /* 0x0000000209026227 */ /* 0x001fca00078e00ff */
[----:B------:R-:W-:-:S07]  /*cbc0*/  @P6 SHF.R.U32.HI R9, RZ, R3, R2 ;  /* 0x00000003ff096219 */ /* 0x000fce0000011602 */
.L_x_1173:
[----:B------:R-:W-:Y:S05]  /*cbd0*/  BSYNC B0 ;  /* 0x0000000000007941 */ /* 0x000fea0003800000 */
.L_x_1171:
[----:B------:R-:W-:-:S05]  /*cbe0*/  IMAD R2, R9, R184, R147 ;  /* 0x000000b809027224 */ /* 0x000fca00078e0293 */
[----:B------:R-:W-:Y:S02]  /*cbf0*/  VIADDMNMX R137, R2, R184, R137, PT ;  /* 0x000000b802897246 */ /* 0x000fe40003800189 */
[----:B------:R-:W-:-:S07]  /*cc00*/  VIMNMX R139, R139, R2, !PT ;  /* 0x000000028b8b7248 */ /* 0x000fce0007fe0100 */
.L_x_1170:
[C---:B------:R-:W-:Y:S01]  /*cc10*/  ISETP.GT.AND P1, PT, R139.reuse, 0x1, !P1 ;  /* 0x000000018b00780c */ /* 0x040fe20004f24270 */
[----:B------:R-:W0:Y:S01]  /*cc20*/  LDC R9, c[0x0][0x988] ;  /* 0x00026200ff097b82 */ /* 0x000e220000000800 */
        /* <DEDUP_REMOVED lines=67> */
[----:B------:R-:W-:Y:S02]  /*d060*/  ISETP.NE.AND P2, PT, R189, RZ, PT ;  /* 0x000000ffbd00720c */ /* 0x000fe40003f45270 */
[----:B------:R-:W-:Y:S02]  /*d070*/  ISETP.LT.OR P1, PT, R137, 0x31, P1 ;  /* 0x000000318900780c */ /* 0x000fe40000f21670 */
[----:B------:R-:W-:Y:S02]  /*d080*/  FMNMX.FTZ R3, R160, R3, !PT ;  /* 0x00000003a0037209 */ /* 0x000fe40007810000 */
[----:B------:R-:W-:Y:S02]  /*d090*/  FSEL R126, R126, -INF , !P1 ;  /* 0xff8000007e7e7808 */ /* 0x000fe40004800000 */
[----:B------:R-:W-:-:S02]  /*d0a0*/  ISETP.NE.AND P1, PT, R177, RZ, PT ;  /* 0x000000ffb100720c */ /* 0x000fc40003f25270 */
[----:B------:R-:W-:Y:S02]  /*d0b0*/  FMNMX.FTZ R3, R166, R3, !PT ;  /* 0x00000003a6037209 */ /* 0x000fe40007810000 */
[C---:B------:R-:W-:Y:S02]  /*d0c0*/  ISETP.GT.AND P1, PT, R139.reuse, 0x31, !P1 ;  /* 0x000000318b00780c */ /* 0x040fe40004f24270 */
[----:B------:R-:W-:Y:S01]  /*d0d0*/  ISETP.GT.AND P3, PT, R139, 0x50, !P3 ;  /* 0x000000508b00780c */ /* 0x000fe20005f64270 */
[----:B------:R-:W1:Y:S01]  /*d0e0*/  SHFL.BFLY PT, R4, R3, 0x2, 0x1f ;  /* 0x0c401f0003047f89 */ /* 0x000e6200000e0000 */
[----:B------:R-:W-:Y:S02]  /*d0f0*/  ISETP.LT.OR P1, PT, R137, 0x32, P1 ;  /* 0x000000328900780c */ /* 0x000fe40000f21670 */
[----:B------:R-:W-:Y:S02]  /*d100*/  ISETP.GT.AND P4, PT, R139, 0x51, !P4 ;  /* 0x000000518b00780c */ /* 0x000fe40006784270 */
[----:B------:R-:W-:-:S02]  /*d110*/  FSEL R20, R125, -INF , !P1 ;  /* 0xff8000007d147808 */ /* 0x000fc40004800000 */
[----:B------:R-:W-:Y:S02]  /*d120*/  ISETP.NE.AND P1, PT, R179, RZ, PT ;  /* 0x000000ffb300720c */ /* 0x000fe40003f25270 */
[----:B------:R-:W-:Y:S02]  /*d130*/  ISETP.LT.OR P3, PT, R137, 0x51, P3 ;  /* 0x000000518900780c */ /* 0x000fe40001f61670 */
[C---:B------:R-:W-:Y:S02]  /*d140*/  ISETP.GT.AND P1, PT, R139.reuse, 0x38, !P1 ;  /* 0x000000388b00780c */ /* 0x040fe40004f24270 */
[----:B------:R-:W-:Y:S02]  /*d150*/  ISETP.GT.AND P5, PT, R139, 0x58, !P5 ;  /* 0x000000588b00780c */ /* 0x000fe40006fa4270 */
[C---:B------:R-:W-:Y:S02]  /*d160*/  ISETP.LT.OR P1, PT, R137.reuse, 0x39, P1 ;  /* 0x000000398900780c */ /* 0x040fe40000f21670 */
[----:B------:R-:W-:-:S02]  /*d170*/  ISETP.LT.OR P4, PT, R137, 0x52, P4 ;  /* 0x000000528900780c */ /* 0x000fc40002781670 */
[----:B------:R-:W-:Y:S02]  /*d180*/  FSEL R132, R132, -INF , !P1 ;  /* 0xff80000084847808 */ /* 0x000fe40004800000 */
[----:B------:R-:W-:Y:S02]  /*d190*/  ISETP.NE.AND P1, PT, R181, RZ, PT ;  /* 0x000000ffb500720c */ /* 0x000fe40003f25270 */
[----:B------:R-:W-:Y:S02]  /*d1a0*/  ISETP.LT.OR P5, PT, R137, 0x59, P5 ;  /* 0x000000598900780c */ /* 0x000fe40002fa1670 */
[----:B------:R-:W-:Y:S02]  /*d1b0*/  ISETP.GT.AND P1, PT, R139, 0x39, !P1 ;  /* 0x000000398b00780c */ /* 0x000fe40004f24270 */
[----:B-1----:R-:W-:Y:S02]  /*d1c0*/  FMNMX.FTZ R13, R3, R4, !PT ;  /* 0x00000004030d7209 */ /* 0x002fe40007810000 */
[----:B------:R-:W-:-:S02]  /*d1d0*/  ISETP.LT.OR P1, PT, R137, 0x3a, P1 ;  /* 0x0000003a8900780c */ /* 0x000fc40000f21670 */
[----:B------:R-:W-:Y:S01]  /*d1e0*/  FSEL R128, R128, -INF , !P4 ;  /* 0xff80000080807808 */ /* 0x000fe20006000000 */
[----:B------:R-:W1:Y:S01]  /*d1f0*/  SHFL.BFLY PT, R4, R13, 0x1, 0x1f ;  /* 0x0c201f000d047f89 */ /* 0x000e6200000e0000 */
[----:B------:R-:W-:Y:S02]  /*d200*/  FSEL R120, R131, -INF , !P1 ;  /* 0xff80000083787808 */ /* 0x000fe40004800000 */
[----:B------:R-:W-:Y:S02]  /*d210*/  ISETP.NE.AND P1, PT, R143, RZ, PT ;  /* 0x000000ff8f00720c */ /* 0x000fe40003f25270 */
[----:B------:R-:W-:Y:S02]  /*d220*/  R2UR UR4, R22 ;  /* 0x00000000160472ca */ /* 0x000fe400000e0000 */
[----:B------:R-:W-:-:S04]  /*d230*/  ISETP.GT.AND P1, PT, R139, 0x40, !P1 ;  /* 0x000000408b00780c */ /* 0x000fc80004f24270 */
[----:B------:R-:W-:-:S04]  /*d240*/  ISETP.LT.OR P1, PT, R137, 0x41, P1 ;  /* 0x000000418900780c */ /* 0x000fc80000f21670 */
[----:B------:R-:W-:Y:S02]  /*d250*/  FSEL R134, R134, -INF , !P1 ;  /* 0xff80000086867808 */ /* 0x000fe40004800000 */
[----:B------:R-:W-:-:S04]  /*d260*/  ISETP.NE.AND P1, PT, R183, RZ, PT ;  /* 0x000000ffb700720c */ /* 0x000fc80003f25270 */
[----:B------:R-:W-:Y:S02]  /*d270*/  ISETP.GT.AND P1, PT, R139, 0x41, !P1 ;  /* 0x000000418b00780c */ /* 0x000fe40004f24270 */
[----:B-1----:R-:W-:Y:S02]  /*d280*/  FMNMX.FTZ R4, R13, R4, !PT ;  /* 0x000000040d047209 */ /* 0x002fe40007810000 */
[----:B------:R-:W-:-:S03]  /*d290*/  ISETP.LT.OR P1, PT, R137, 0x42, P1 ;  /* 0x000000428900780c */ /* 0x000fc60000f21670 */
[----:B0-----:R-:W-:Y:S01]  /*d2a0*/  FMUL.FTZ R125, R4, R9 ;  /* 0x00000009047d7220 */ /* 0x001fe20000410000 */
        /* <DEDUP_REMOVED lines=21> */
[----:B------:R-:W-:Y:S01]  /*d400*/  FSEL R174, R127, -INF , !P3 ;  /* 0xff8000007fae7808 */ /* 0x000fe20005800000 */
[--C-:B------:R-:W-:Y:S01]  /*d410*/  FFMA.FTZ R127, R164, R9, -R125.reuse ;  /* 0x00000009a47f7223 */ /* 0x100fe2000001087d */
[----:B------:R-:W-:Y:S01]  /*d420*/  FMNMX.FTZ R3, R214, R3, !PT ;  /* 0x00000003d6037209 */ /* 0x000fe20007810000 */
[-CC-:B------:R-:W-:Y:S01]  /*d430*/  FFMA.FTZ R218, R218, R9.reuse, -R125.reuse ;  /* 0x00000009dada7223 */ /* 0x180fe2000001087d */
[----:B------:R-:W-:Y:S01]  /*d440*/  FSEL R164, R129, -INF , !P5 ;  /* 0xff80000081a47808 */ /* 0x000fe20006800000 */
[--C-:B------:R-:W-:Y:S01]  /*d450*/  FFMA.FTZ R176, R176, R9, -R125.reuse ;  /* 0x00000009b0b07223 */ /* 0x100fe2000001087d */
[----:B------:R-:W-:Y:S01]  /*d460*/  FMNMX.FTZ R3, R188, R3, !PT ;  /* 0x00000003bc037209 */ /* 0x000fe20007810000 */
[----:B------:R-:W-:Y:S01]  /*d470*/  MUFU.EX2 R13, R218 ;  /* 0x000000da000d7308 */ /* 0x000fe20000000800 */
[----:B------:R-:W-:Y:S01]  /*d480*/  FSEL R130, R130, -INF , !P2 ;  /* 0xff80000082827808 */ /* 0x000fe20005000000 */
[--C-:B------:R-:W-:Y:S01]  /*d490*/  FFMA.FTZ R15, R172, R9, -R125.reuse ;  /* 0x00000009ac0f7223 */ /* 0x100fe2000001087d */
[----:B------:R-:W-:Y:S01]  /*d4a0*/  FMNMX.FTZ R3, R212, R3, !PT ;  /* 0x00000003d4037209 */ /* 0x000fe20007810000 */
[-CC-:B------:R-:W-:Y:S01]  /*d4b0*/  FFMA.FTZ R168, R168, R9.reuse, -R125.reuse ;  /* 0x00000009a8a87223 */ /* 0x180fe2000001087d */
[----:B------:R-:W-:Y:S01]  /*d4c0*/  FSEL R146, R4, RZ, P1 ;  /* 0x000000ff04927208 */ /* 0x000fe20000800000 */
[--C-:B------:R-:W-:Y:S01]  /*d4d0*/  FFMA.FTZ R135, R148, R9, -R125.reuse ;  /* 0x0000000994877223 */ /* 0x100fe2000001087d */
[----:B------:R-:W-:Y:S01]  /*d4e0*/  FMNMX.FTZ R3, R184, R3, !PT ;  /* 0x00000003b8037209 */ /* 0x000fe20007810000 */
[----:B------:R-:W-:Y:S01]  /*d4f0*/  MUFU.EX2 R176, R176 ;  /* 0x000000b000b07308 */ /* 0x000fe20000000800 */
[-CC-:B------:R-:W-:Y:S01]  /*d500*/  FFMA.FTZ R131, R140, R9.reuse, -R125.reuse ;  /* 0x000000098c837223 */ /* 0x180fe2000001087d */
[--C-:B------:R-:W-:Y:S01]  /*d510*/  FFMA.FTZ R140, R150, R9, -R125.reuse ;  /* 0x00000009968c7223 */ /* 0x100fe2000001087d */
[----:B------:R-:W-:Y:S01]  /*d520*/  FMNMX.FTZ R3, R210, R3, !PT ;  /* 0x00000003d2037209 */ /* 0x000fe20007810000 */
[-CC-:B------:R-:W-:Y:S01]  /*d530*/  FFMA.FTZ R137, R152, R9.reuse, -R125.reuse ;  /* 0x0000000998897223 */ /* 0x180fe2000001087d */
[-CC-:B------:R-:W-:Y:S01]  /*d540*/  FFMA.FTZ R170, R170, R9.reuse, -R125.reuse ;  /* 0x00000009aaaa7223 */ /* 0x180fe2000001087d */
        /* <DEDUP_REMOVED lines=16> */
[----:B------:R-:W-:Y:S01]  /*d650*/  FFMA.FTZ R141, R160, R9, -R125 ;  /* 0x00000009a08d7223 */ /* 0x000fe2000001087d */
[----:B------:R-:W-:Y:S01]  /*d660*/  FMNMX.FTZ R3, R126, R3, !PT ;  /* 0x000000037e037209 */ /* 0x000fe20007810000 */
[----:B------:R-:W-:Y:S01]  /*d670*/  MUFU.EX2 R21, R21 ;  /* 0x0000001500157308 */ /* 0x000fe20000000800 */
[----:B------:R-:W-:-:S02]  /*d680*/  LOP3.LUT P6, RZ, R207, 0x7f, RZ, 0xc0, !PT ;  /* 0x0000007fcfff7812 */ /* 0x000fc400078cc0ff */
        /* <DEDUP_REMOVED lines=15> */
[----:B------:R-:W-:-:S05]  /*d780*/  FMNMX.FTZ R3, R130, R3, !PT ;  /* 0x0000000382037209 */ /* 0x000fca0007810000 */
[----:B------:R-:W0:Y:S01]  /*d790*/  SHFL.BFLY PT, R0, R3, 0x2, 0x1f ;  /* 0x0c401f0003007f89 */ /* 0x000e2200000e0000 */
[----:B------:R-:W-:Y:S08]  /*d7a0*/  MUFU.EX2 R182, R182 ;  /* 0x000000b600b67308 */ /* 0x000ff00000000800 */
[----:B------:R-:W-:Y:S08]  /*d7b0*/  MUFU.EX2 R129, R129 ;  /* 0x0000008100817308 */ /* 0x000ff00000000800 */
[----:B------:R-:W-:Y:S01]  /*d7c0*/  MUFU.EX2 R131, R131 ;  /* 0x0000008300837308 */ /* 0x000fe20000000800 */
[----:B0-----:R-:W-:-:S07]  /*d7d0*/  FMNMX.FTZ R0, R3, R0, !PT ;  /* 0x0000000003007209 */ /* 0x001fce0007810000 */
[----:B------:R-:W-:Y:S01]  /*d7e0*/  MUFU.EX2 R138, R138 ;  /* 0x0000008a008a7308 */ /* 0x000fe20000000800 */
[----:B------:R-:W0:Y:S07]  /*d7f0*/  SHFL.BFLY PT, R3, R0, 0x1, 0x1f ;  /* 0x0c201f0000037f89 */ /* 0x000e2e00000e0000 */
[----:B------:R-:W-:Y:S08]  /*d800*/  MUFU.EX2 R178, R178 ;  /* 0x000000b200b27308 */ /* 0x000ff00000000800 */
[----:B------:R-:W-:Y:S08]  /*d810*/  MUFU.EX2 R133, R133 ;  /* 0x0000008500857308 */ /* 0x000ff00000000800 */
[----:B------:R-:W-:Y:S01]  /*d820*/  MUFU.EX2 R135, R135 ;  /* 0x0000008700877308 */ /* 0x000fe20000000800 */
[----:B0-----:R-:W-:Y:S01]  /*d830*/  FMNMX.FTZ R3, R0, R3, !PT ;  /* 0x0000000300037209 */ /* 0x001fe20007810000 */
[----:B------:R-:W-:Y:S01]  /*d840*/  FADD.FTZ R0, -R146, R11 ;  /* 0x0000000b92007221 */ /* 0x000fe20000010100 */
[-C--:B------:R-:W-:Y:S01]  /*d850*/  FFMA.FTZ R146, R166, R9.reuse, -R125 ;  /* 0x00000009a6927223 */ /* 0x080fe2000001087d */
[----:B------:R-:W-:Y:S01]  /*d860*/  IMAD.U32 R125, RZ, RZ, UR10 ;  /* 0x0000000aff7d7e24 */ /* 0x000fe2000f8e00ff */
[C---:B------:R-:W-:Y:S01]  /*d870*/  FSETP.NEU.FTZ.AND P1, PT, R3.reuse, -INF , PT ;  /* 0xff8000000300780b */ /* 0x040fe20003f3d000 */
[-C--:B------:R-:W-:Y:S01]  /*d880*/  FMUL.FTZ R11, R3, R9.reuse ;  /* 0x00000009030b7220 */ /* 0x080fe20000410000 */
[----:B------:R-:W-:Y:S01]  /*d890*/  FMUL.FTZ R0, R0, R9 ;  /* 0x0000000900007220 */ /* 0x000fe20000410000 */
[----:B------:R-:W-:Y:S01]  /*d8a0*/  MUFU.EX2 R140, R140 ;  /* 0x0000008c008c7308 */ /* 0x000fe20000000800 */
[----:B------:R-:W-:-:S02]  /*d8b0*/  @!P6 VIADD R125, R125, 0x30860 ;  /* 0x000308607d7de836 */ /* 0x000fc40000000000 */
[----:B------:R-:W-:-:S03]  /*d8c0*/  FSEL R11, R11, RZ, P1 ;  /* 0x000000ff0b0b7208 */ /* 0x000fc60000800000 */
[----:B------:R-:W-:Y:S02]  /*d8d0*/  @!P6 PRMT R125, RZ, 0x654, R125 ;  /* 0x00000654ff7de816 */ /* 0x000fe4000000007d */
[-CC-:B------:R-:W-:Y:S01]  /*d8e0*/  FFMA.FTZ R189, R123, R9.reuse, -R11.reuse ;  /* 0x000000097bbd7223 */ /* 0x180fe2000001080b */
[----:B------:R-:W-:Y:S01]  /*d8f0*/  FSEL R123, R3, RZ, P1 ;  /* 0x000000ff037b7208 */ /* 0x000fe20000800000 */
[----:B------:R-:W0:Y:S01]  /*d900*/  MUFU.EX2 R0, R0 ;  /* 0x0000000000007308 */ /* 0x000e220000000800 */
[-CC-:B------:R-:W-:Y:S01]  /*d910*/  FFMA.FTZ R191, R2, R9.reuse, -R11.reuse ;  /* 0x0000000902bf7223 */ /* 0x180fe2000001080b */
[-CC-:B------:R-:W-:Y:S01]  /*d920*/  FFMA.FTZ R148, R216, R9.reuse, -R11.reuse ;  /* 0x00000009d8947223 */ /* 0x180fe2000001080b */
[-CC-:B------:R-:W-:Y:S01]  /*d930*/  FFMA.FTZ R150, R214, R9.reuse, -R11.reuse ;  /* 0x00000009d6967223 */ /* 0x180fe2000001080b */
[----:B------:R-:W-:Y:S01]  /*d940*/  FADD.FTZ R2, -R123, R12 ;  /* 0x0000000c7b027221 */ /* 0x000fe20000010100 */
[-CC-:B------:R-:W-:Y:S01]  /*d950*/  FFMA.FTZ R185, R188, R9.reuse, -R11.reuse ;  /* 0x00000009bcb97223 */ /* 0x180fe2000001080b */
[-CC-:B------:R-:W-:Y:S01]  /*d960*/  FFMA.FTZ R152, R212, R9.reuse, -R11.reuse ;  /* 0x00000009d4987223 */ /* 0x180fe2000001080b */
[-CC-:B------:R-:W-:Y:S01]  /*d970*/  FFMA.FTZ R187, R184, R9.reuse, -R11.reuse ;  /* 0x00000009b8bb7223 */ /* 0x180fe2000001080b */
[-C--:B------:R-:W-:Y:S01]  /*d980*/  FMUL.FTZ R2, R2, R9.reuse ;  /* 0x0000000902027220 */ /* 0x080fe20000410000 */
[----:B------:R-:W-:Y:S01]  /*d990*/  MUFU.EX2 R189, R189 ;  /* 0x000000bd00bd7308 */ /* 0x000fe20000000800 */
[-CC-:B------:R-:W-:Y:S01]  /*d9a0*/  FFMA.FTZ R154, R210, R9.reuse, -R11.reuse ;  /* 0x00000009d29a7223 */ /* 0x180fe2000001080b */
[-CC-:B------:R-:W-:Y:S01]  /*d9b0*/  FFMA.FTZ R181, R186, R9.reuse, -R11.reuse ;  /* 0x00000009bab57223 */ /* 0x180fe2000001080b */
[-CC-:B------:R-:W-:Y:S01]  /*d9c0*/  FFMA.FTZ R156, R208, R9.reuse, -R11.reuse ;  /* 0x00000009d09c7223 */ /* 0x180fe2000001080b */
[-CC-:B------:R-:W-:Y:S01]  /*d9d0*/  FFMA.FTZ R183, R124, R9.reuse, -R11.reuse ;  /* 0x000000097cb77223 */ /* 0x180fe2000001080b */
[-CC-:B------:R-:W-:Y:S01]  /*d9e0*/  FFMA.FTZ R190, R190, R9.reuse, -R11.reuse ;  /* 0x00000009bebe7223 */ /* 0x180fe2000001080b */
[-CC-:B------:R-:W-:Y:S01]  /*d9f0*/  FFMA.FTZ R177, R126, R9.reuse, -R11.reuse ;  /* 0x000000097eb17223 */ /* 0x180fe2000001080b */
[-C--:B------:R-:W-:Y:S01]  /*da00*/  FFMA.FTZ R20, R20, R9.reuse, -R11 ;  /* 0x0000000914147223 */ /* 0x080fe2000001080b */
[----:B------:R-:W1:Y:S01]  /*da10*/  MUFU.EX2 R2, R2 ;  /* 0x0000000200027308 */ /* 0x000e620000000800 */
[----:B0-----:R-:W-:Y:S01]  /*da20*/  FFMA.FTZ R123, R0, R8, R13 ;  /* 0x00000008007b7223 */ /* 0x001fe2000001000d */
[-CC-:B------:R-:W-:Y:S01]  /*da30*/  FFMA.FTZ R179, R132, R9.reuse, -R11.reuse ;  /* 0x0000000984b37223 */ /* 0x180fe2000001080b */
[-CC-:B------:R-:W-:Y:S01]  /*da40*/  FFMA.FTZ R120, R120, R9.reuse, -R11.reuse ;  /* 0x0000000978787223 */ /* 0x180fe2000001080b */
[-C--:B------:R-:W-:Y:S01]  /*da50*/  FFMA.FTZ R173, R134, R9.reuse, -R11 ;  /* 0x0000000986ad7223 */ /* 0x080fe2000001080b */
[----:B------:R-:W-:Y:S01]  /*da60*/  FADD.FTZ R8, R176, R123 ;  /* 0x0000007bb0087221 */ /* 0x000fe20000010000 */
[-CC-:B------:R-:W-:Y:S01]  /*da70*/  FFMA.FTZ R14, R14, R9.reuse, -R11.reuse ;  /* 0x000000090e0e7223 */ /* 0x180fe2000001080b */
[-CC-:B------:R-:W-:Y:S01]  /*da80*/  FFMA.FTZ R136, R136, R9.reuse, -R11.reuse ;  /* 0x0000000988887223 */ /* 0x180fe2000001080b */
[----:B------:R-:W0:Y:S01]  /*da90*/  MUFU.EX2 R148, R148 ;  /* 0x0000009400947308 */ /* 0x000e220000000800 */
[----:B------:R-:W-:Y:S01]  /*daa0*/  FADD.FTZ R123, R15, R8 ;  /* 0x000000080f7b7221 */ /* 0x000fe20000010000 */
[-CC-:B------:R-:W-:Y:S01]  /*dab0*/  FFMA.FTZ R122, R122, R9.reuse, -R11.reuse ;  /* 0x000000097a7a7223 */ /* 0x180fe2000001080b */
[-CC-:B------:R-:W-:Y:S01]  /*dac0*/  FFMA.FTZ R174, R174, R9.reuse, -R11.reuse ;  /* 0x00000009aeae7223 */ /* 0x180fe2000001080b */
[-C--:B------:R-:W-:Y:S01]  /*dad0*/  FFMA.FTZ R128, R128, R9.reuse, -R11 ;  /* 0x0000000980807223 */ /* 0x080fe2000001080b */
[----:B------:R-:W-:Y:S01]  /*dae0*/  FADD.FTZ R8, R168, R123 ;  /* 0x0000007ba8087221 */ /* 0x000fe20000010000 */
[-CC-:B------:R-:W-:Y:S01]  /*daf0*/  FFMA.FTZ R164, R164, R9.reuse, -R11.reuse ;  /* 0x00000009a4a47223 */ /* 0x180fe2000001080b */
[----:B------:R-:W-:Y:S01]  /*db00*/  FFMA.FTZ R11, R130, R9, -R11 ;  /* 0x00000009820b7223 */ /* 0x000fe2000001080b */
[----:B------:R-:W2:Y:S01]  /*db10*/  MUFU.EX2 R191, R191 ;  /* 0x000000bf00bf7308 */ /* 0x000ea20000000800 */
[----:B-1----:R-:W-:Y:S01]  /*db20*/  FFMA.FTZ R5, R2, R5, R189 ;  /* 0x0000000502057223 */ /* 0x002fe200000100bd */
[----:B------:R-:W-:Y:S01]  /*db30*/  FADD.FTZ R123, R21, R8 ;  /* 0x00000008157b7221 */ /* 0x000fe20000010000 */
[----:B------:R-:W-:Y:S01]  /*db40*/  F2FP.F16.F32.PACK_AB R188, R176, R13 ;  /* 0x0000000db0bc723e */ /* 0x000fe200000000ff */
[----:B------:R1:W-:Y:S01]  /*db50*/  @!P6 SYNCS.ARRIVE.TRANS64.RED.A1T0 RZ, [R125+URZ], RZ ;  /* 0x000000ff7dffe9a7 */ /* 0x0003e2000810043f */
[----:B------:R-:W-:Y:S01]  /*db60*/  ISETP.GT.AND P1, PT, R10, UR4, PT ;  /* 0x000000040a007c0c */ /* 0x000fe2000bf24270 */
[----:B------:R-:W-:Y:S01]  /*db70*/  FADD.FTZ R124, R170, R123 ;  /* 0x0000007baa7c7221 */ /* 0x000fe20000010000 */
[----:B------:R-:W-:Y:S01]  /*db80*/  UMOV UR4, UR37 ;  /* 0x0000002500047c82 */ /* 0x000fe20008000000 */
[----:B------:R-:W3:Y:S01]  /*db90*/  MUFU.EX2 R150, R150 ;  /* 0x0000009600967308 */ /* 0x000ee20000000800 */
[----:B0-----:R-:W-:Y:S01]  /*dba0*/  FADD.FTZ R8, R148, R5 ;  /* 0x0000000594087221 */ /* 0x001fe20000010000 */
[----:B------:R-:W-:Y:S01]  /*dbb0*/  FADD.FTZ R123, R121, R124 ;  /* 0x0000007c797b7221 */ /* 0x000fe20000010000 */
[----:B------:R-:W-:Y:S01]  /*dbc0*/  F2FP.F16.F32.PACK_AB R184, R170, R21 ;  /* 0x00000015aab8723e */ /* 0x000fe200000000ff */
[----:B------:R-:W-:Y:S01]  /*dbd0*/  VIADD R10, R10, 0xffffffff ;  /* 0xffffffff0a0a7836 */ /* 0x000fe20000000000 */
[C---:B------:R-:W-:Y:S01]  /*dbe0*/  F2FP.F16.F32.PACK_AB R186, R172.reuse, R121 ;  /* 0x00000079acba723e */ /* 0x040fe200000000ff */
[----:B------:R-:W-:Y:S01]  /*dbf0*/  FADD.FTZ R123, R172, R123 ;  /* 0x0000007bac7b7221 */ /* 0x000fe20000010000 */
[----:B------:R-:W-:Y:S01]  /*dc00*/  F2FP.F16.F32.PACK_AB R176, R138, R131 ;  /* 0x000000838ab0723e */ /* 0x000fe200000000ff */
[----:B------:R-:W0:Y:S01]  /*dc10*/  MUFU.EX2 R185, R185 ;  /* 0x000000b900b97308 */ /* 0x000e220000000800 */
[----:B--2---:R-:W-:Y:S01]  /*dc20*/  FADD.FTZ R5, R191, R8 ;  /* 0x00000008bf057221 */ /* 0x004fe20000010000 */
[----:B------:R-:W-:Y:S01]  /*dc30*/  FADD.FTZ R124, R180, R123 ;  /* 0x0000007bb47c7221 */ /* 0x000fe20000010000 */
[----:B------:R-:W-:-:S02]  /*dc40*/  F2FP.F16.F32.PACK_AB R180, R127, R180 ;  /* 0x000000b47fb4723e */ /* 0x000fc400000000ff */
[----:B------:R-:W-:Y:S01]  /*dc50*/  F2FP.F16.F32.PACK_AB R172, R140, R135 ;  /* 0x000000878cac723e */ /* 0x000fe200000000ff */
[----:B------:R-:W-:Y:S01]  /*dc60*/  FADD.FTZ R123, R127, R124 ;  /* 0x0000007c7f7b7221 */ /* 0x000fe20000010000 */
[----:B------:R-:W-:Y:S01]  /*dc70*/  F2FP.F16.F32.PACK_AB R189, R148, R189 ;  /* 0x000000bd94bd723e */ /* 0x000fe200000000ff */
[----:B------:R-:W2:Y:S01]  /*dc80*/  MUFU.EX2 R152, R152 ;  /* 0x0000009800987308 */ /* 0x000ea20000000800 */
[----:B---3--:R-:W-:Y:S01]  /*dc90*/  FADD.FTZ R8, R150, R5 ;  /* 0x0000000596087221 */ /* 0x008fe20000010000 */
[----:B------:R-:W-:Y:S01]  /*dca0*/  FADD.FTZ R124, R182, R123 ;  /* 0x0000007bb67c7221 */ /* 0x000fe20000010000 */
[C---:B------:R-:W-:Y:S02]  /*dcb0*/  F2FP.F16.F32.PACK_AB R182, R129.reuse, R182 ;  /* 0x000000b681b6723e */ /* 0x040fe400000000ff */
[----:B------:R-:W-:Y:S01]  /*dcc0*/  F2FP.F16.F32.PACK_AB R191, R150, R191 ;  /* 0x000000bf96bf723e */ /* 0x000fe200000000ff */
[----:B------:R-:W-:Y:S02]  /*dcd0*/  FADD.FTZ R124, R129, R124 ;  /* 0x0000007c817c7221 */ /* 0x000fe40000010000 */
[----:B------:R-:W3:Y:S01]  /*dce0*/  MUFU.EX2 R187, R187 ;  /* 0x000000bb00bb7308 */ /* 0x000ee20000000800 */
[----:B0-----:R-:W-:Y:S01]  /*dcf0*/  FADD.FTZ R5, R185, R8 ;  /* 0x00000008b9057221 */ /* 0x001fe20000010000 */
[----:B------:R-:W-:-:S04]  /*dd00*/  FADD.FTZ R123, R131, R124 ;  /* 0x0000007c837b7221 */ /* 0x000fc80000010000 */
[----:B------:R-:W-:Y:S02]  /*dd10*/  FADD.FTZ R123, R138, R123 ;  /* 0x0000007b8a7b7221 */ /* 0x000fe40000010000 */
[----:B------:R-:W0:Y:S01]  /*dd20*/  MUFU.EX2 R154, R154 ;  /* 0x0000009a009a7308 */ /* 0x000e220000000800 */
[----:B--2---:R-:W-:Y:S01]  /*dd30*/  FADD.FTZ R8, R152, R5 ;  /* 0x0000000598087221 */ /* 0x004fe20000010000 */
[----:B------:R-:W-:Y:S01]  /*dd40*/  FADD.FTZ R124, R178, R123 ;  /* 0x0000007bb27c7221 */ /* 0x000fe20000010000 */
[C---:B------:R-:W-:Y:S02]  /*dd50*/  F2FP.F16.F32.PACK_AB R178, R133.reuse, R178 ;  /* 0x000000b285b2723e */ /* 0x040fe400000000ff */
[----:B------:R-:W-:Y:S01]  /*dd60*/  F2FP.F16.F32.PACK_AB R185, R152, R185 ;  /* 0x000000b998b9723e */ /* 0x000fe200000000ff */
[----:B------:R-:W-:Y:S02]  /*dd70*/  FADD.FTZ R124, R133, R124 ;  /* 0x0000007c857c7221 */ /* 0x000fe40000010000 */
[----:B------:R-:W2:Y:S01]  /*dd80*/  MUFU.EX2 R181, R181 ;  /* 0x000000b500b57308 */ /* 0x000ea20000000800 */
[----:B---3--:R-:W-:Y:S01]  /*dd90*/  FADD.FTZ R5, R187, R8 ;  /* 0x00000008bb057221 */ /* 0x008fe20000010000 */
[----:B------:R-:W-:-:S04]  /*dda0*/  FADD.FTZ R123, R135, R124 ;  /* 0x0000007c877b7221 */ /* 0x000fc80000010000 */
[----:B------:R-:W-:Y:S02]  /*ddb0*/  FADD.FTZ R124, R140, R123 ;  /* 0x0000007b8c7c7221 */ /* 0x000fe40000010000 */
[----:B------:R-:W3:Y:S01]  /*ddc0*/  MUFU.EX2 R156, R156 ;  /* 0x0000009c009c7308 */ /* 0x000ee20000000800 */
[C---:B0-----:R-:W-:Y:S01]  /*ddd0*/  FADD.FTZ R8, R154.reuse, R5 ;  /* 0x000000059a087221 */ /* 0x041fe20000010000 */
[----:B------:R-:W-:-:S06]  /*dde0*/  F2FP.F16.F32.PACK_AB R187, R154, R187 ;  /* 0x000000bb9abb723e */ /* 0x000fcc00000000ff */
[----:B------:R-:W0:Y:S01]  /*ddf0*/  MUFU.EX2 R183, R183 ;  /* 0x000000b700b77308 */ /* 0x000e220000000800 */
[----:B--2---:R-:W-:-:S07]  /*de00*/  FADD.FTZ R5, R181, R8 ;  /* 0x00000008b5057221 */ /* 0x004fce0000010000 */
[----:B------:R2:W4:Y:S01]  /*de10*/  MUFU.EX2 R12, R190 ;  /* 0x000000be000c7308 */ /* 0x0005220000000800 */
[C---:B---3--:R-:W-:Y:S01]  /*de20*/  FADD.FTZ R8, R156.reuse, R5 ;  /* 0x000000059c087221 */ /* 0x048fe20000010000 */
[----:B------:R-:W-:-:S06]  /*de30*/  F2FP.F16.F32.PACK_AB R181, R156, R181 ;  /* 0x000000b59cb5723e */ /* 0x000fcc00000000ff */
[----:B------:R-:W3:Y:S01]  /*de40*/  MUFU.EX2 R177, R177 ;  /* 0x000000b100b17308 */ /* 0x000ee20000000800 */
[----:B0-----:R-:W-:Y:S01]  /*de50*/  FADD.FTZ R5, R183, R8 ;  /* 0x00000008b7057221 */ /* 0x001fe20000010000 */
[----:B--2---:R-:W-:-:S06]  /*de60*/  F2FP.F16.F32.PACK_AB R190, R168, R15 ;  /* 0x0000000fa8be723e */ /* 0x004fcc00000000ff */
[----:B------:R-:W0:Y:S01]  /*de70*/  MUFU.EX2 R20, R20 ;  /* 0x0000001400147308 */ /* 0x000e220000000800 */
[C---:B----4-:R-:W-:Y:S01]  /*de80*/  FADD.FTZ R8, R12.reuse, R5 ;  /* 0x000000050c087221 */ /* 0x050fe20000010000 */
[----:B------:R-:W-:Y:S01]  /*de90*/  F2FP.F16.F32.PACK_AB R183, R12, R183 ;  /* 0x000000b70cb7723e */ /* 0x000fe200000000ff */
[----:B------:R-:W-:-:S05]  /*dea0*/  IMAD.MOV.U32 R12, RZ, RZ, R3 ;  /* 0x000000ffff0c7224 */ /* 0x000fca00078e0003 */
[----:B------:R-:W2:Y:S01]  /*deb0*/  MUFU.EX2 R179, R179 ;  /* 0x000000b300b37308 */ /* 0x000ea20000000800 */
[----:B---3--:R-:W-:-:S07]  /*dec0*/  FADD.FTZ R5, R177, R8 ;  /* 0x00000008b1057221 */ /* 0x008fce0000010000 */
[----:B------:R-:W3:Y:S01]  /*ded0*/  MUFU.EX2 R120, R120 ;  /* 0x0000007800787308 */ /* 0x000ee20000000800 */
[C---:B0-----:R-:W-:Y:S01]  /*dee0*/  FADD.FTZ R8, R20.reuse, R5 ;  /* 0x0000000514087221 */ /* 0x041fe20000010000 */
[----:B------:R-:W-:-:S06]  /*def0*/  F2FP.F16.F32.PACK_AB R177, R20, R177 ;  /* 0x000000b114b1723e */ /* 0x000fcc00000000ff */
[----:B------:R-:W0:Y:S01]  /*df00*/  MUFU.EX2 R173, R173 ;  /* 0x000000ad00ad7308 */ /* 0x000e220000000800 */
[----:B--2---:R-:W-:-:S07]  /*df10*/  FADD.FTZ R5, R179, R8 ;  /* 0x00000008b3057221 */ /* 0x004fce0000010000 */
[----:B------:R-:W2:Y:S01]  /*df20*/  MUFU.EX2 R14, R14 ;  /* 0x0000000e000e7308 */ /* 0x000ea20000000800 */
[C---:B---3--:R-:W-:Y:S01]  /*df30*/  FADD.FTZ R8, R120.reuse, R5 ;  /* 0x0000000578087221 */ /* 0x048fe20000010000 */
[----:B------:R-:W-:-:S06]  /*df40*/  F2FP.F16.F32.PACK_AB R179, R120, R179 ;  /* 0x000000b378b3723e */ /* 0x000fcc00000000ff */
[----:B------:R-:W3:Y:S01]  /*df50*/  MUFU.EX2 R136, R136 ;  /* 0x0000008800887308 */ /* 0x000ee20000000800 */
[----:B0-----:R-:W-:-:S07]  /*df60*/  FADD.FTZ R5, R173, R8 ;  /* 0x00000008ad057221 */ /* 0x001fce0000010000 */
[----:B------:R-:W0:Y:S01]  /*df70*/  MUFU.EX2 R137, R137 ;  /* 0x0000008900897308 */ /* 0x000e220000000800 */
[C---:B--2---:R-:W-:Y:S01]  /*df80*/  FADD.FTZ R5, R14.reuse, R5 ;  /* 0x000000050e057221 */ /* 0x044fe20000010000 */
[----:B------:R-:W-:-:S06]  /*df90*/  F2FP.F16.F32.PACK_AB R173, R14, R173 ;  /* 0x000000ad0ead723e */ /* 0x000fcc00000000ff */
[----:B------:R-:W2:Y:S01]  /*dfa0*/  MUFU.EX2 R175, R122 ;  /* 0x0000007a00af7308 */ /* 0x000ea20000000800 */
[----:B---3--:R-:W-:-:S07]  /*dfb0*/  FADD.FTZ R5, R136, R5 ;  /* 0x0000000588057221 */ /* 0x008fce0000010000 */
[----:B------:R-:W3:Y:S01]  /*dfc0*/  MUFU.EX2 R142, R142 ;  /* 0x0000008e008e7308 */ /* 0x000ee20000000800 */
[----:B0-----:R-:W-:-:S07]  /*dfd0*/  FADD.FTZ R13, R137, R124 ;  /* 0x0000007c890d7221 */ /* 0x001fce0000010000 */
[----:B------:R0:W4:Y:S01]  /*dfe0*/  MUFU.EX2 R126, R174 ;  /* 0x000000ae007e7308 */ /* 0x0001220000000800 */
[C---:B--2---:R-:W-:Y:S01]  /*dff0*/  FADD.FTZ R5, R175.reuse, R5 ;  /* 0x00000005af057221 */ /* 0x044fe20000010000 */
[----:B------:R-:W-:-:S06]  /*e000*/  F2FP.F16.F32.PACK_AB R175, R175, R136 ;  /* 0x00000088afaf723e */ /* 0x000fcc00000000ff */
[----:B------:R-:W2:Y:S01]  /*e010*/  MUFU.EX2 R139, R139 ;  /* 0x0000008b008b7308 */ /* 0x000ea20000000800 */
[C---:B---3--:R-:W-:Y:S01]  /*e020*/  FADD.FTZ R122, R142.reuse, R13 ;  /* 0x0000000d8e7a7221 */ /* 0x048fe20000010000 */
[----:B0-----:R-:W-:-:S06]  /*e030*/  F2FP.F16.F32.PACK_AB R174, R142, R137 ;  /* 0x000000898eae723e */ /* 0x001fcc00000000ff */
[----:B------:R-:W0:Y:S01]  /*e040*/  MUFU.EX2 R128, R128 ;  /* 0x0000008000807308 */ /* 0x000e220000000800 */
[----:B----4-:R-:W-:-:S07]  /*e050*/  FADD.FTZ R5, R126, R5 ;  /* 0x000000057e057221 */ /* 0x010fce0000010000 */
[----:B------:R-:W3:Y:S01]  /*e060*/  MUFU.EX2 R144, R144 ;  /* 0x0000009000907308 */ /* 0x000ee20000000800 */
[----:B--2---:R-:W-:-:S07]  /*e070*/  FADD.FTZ R13, R139, R122 ;  /* 0x0000007a8b0d7221 */ /* 0x004fce0000010000 */
[----:B------:R-:W2:Y:S01]  /*e080*/  MUFU.EX2 R164, R164 ;  /* 0x000000a400a47308 */ /* 0x000ea20000000800 */
[C---:B0-----:R-:W-:Y:S01]  /*e090*/  FADD.FTZ R5, R128.reuse, R5 ;  /* 0x0000000580057221 */ /* 0x041fe20000010000 */
[----:B------:R-:W-:-:S06]  /*e0a0*/  F2FP.F16.F32.PACK_AB R169, R128, R126 ;  /* 0x0000007e80a9723e */ /* 0x000fcc00000000ff */
[----:B------:R-:W0:Y:S01]  /*e0b0*/  MUFU.EX2 R141, R141 ;  /* 0x0000008d008d7308 */ /* 0x000e220000000800 */
[C---:B---3--:R-:W-:Y:S01]  /*e0c0*/  FADD.FTZ R8, R144.reuse, R13 ;  /* 0x0000000d90087221 */ /* 0x048fe20000010000 */
[----:B------:R-:W-:-:S06]  /*e0d0*/  F2FP.F16.F32.PACK_AB R168, R144, R139 ;  /* 0x0000008b90a8723e */ /* 0x000fcc00000000ff */
[----:B------:R-:W3:Y:S01]  /*e0e0*/  MUFU.EX2 R11, R11 ;  /* 0x0000000b000b7308 */ /* 0x000ee20000000800 */
[----:B--2---:R-:W-:-:S07]  /*e0f0*/  FADD.FTZ R5, R164, R5 ;  /* 0x00000005a4057221 */ /* 0x004fce0000010000 */
[----:B------:R-:W2:Y:S01]  /*e100*/  MUFU.EX2 R146, R146 ;  /* 0x0000009200927308 */ /* 0x000ea20000000800 */
[----:B0-----:R-:W-:Y:S01]  /*e110*/  FADD.FTZ R13, R141, R8 ;  /* 0x000000088d0d7221 */ /* 0x001fe20000010000 */
[C---:B---3--:R-:W-:Y:S01]  /*e120*/  FADD.FTZ R5, R11.reuse, R5 ;  /* 0x000000050b057221 */ /* 0x048fe20000010000 */
[----:B------:R-:W-:Y:S01]  /*e130*/  F2FP.F16.F32.PACK_AB R171, R11, R164 ;  /* 0x000000a40bab723e */ /* 0x000fe200000000ff */
[----:B------:R-:W-:Y:S02]  /*e140*/  IMAD.MOV.U32 R11, RZ, RZ, R4 ;  /* 0x000000ffff0b7224 */ /* 0x000fe400078e0004 */
[C---:B--2---:R-:W-:Y:S01]  /*e150*/  FADD.FTZ R8, R146.reuse, R13 ;  /* 0x0000000d92087221 */ /* 0x044fe20000010000 */
[----:B------:R-:W-:Y:S01]  /*e160*/  F2FP.F16.F32.PACK_AB R170, R146, R141 ;  /* 0x0000008d92aa723e */ /* 0x000fe200000000ff */
[----:B-1----:R-:W-:Y:S06]  /*e170*/  @P1 BRA `(.L_x_1174) ;  /* 0xffffffc800a81947 */ /* 0x002fec000383ffff */
.L_x_1157:
        /* <DEDUP_REMOVED lines=99> */
.L_x_1175:
[----:B------:R-:W-:Y:S01]  /*e7b0*/  ULEA UR5, UR37, UR38, 0x3 ;  /* 0x0000002625057291 */ /* 0x000fe2000f8e183f */
[----:B------:R-:W-:-:S05]  /*e7c0*/  IMAD.U32 R0, RZ, RZ, UR36 ;  /* 0x00000024ff007e24 */ /* 0x000fca000f8e00ff */
[----:B------:R-:W-:-:S04]  /*e7d0*/  SHF.L.U32 R0, R0, 0x1f, RZ ;  /* 0x0000001f00007819 */ /* 0x000fc800000006ff */
[----:B------:R0:W1:Y:S01]  /*e7e0*/  SYNCS.PHASECHK.TRANS64.TRYWAIT P1, [UR5+0x30850], R0 ;  /* 0x03085000ff0075a7 */ /* 0x0000620008020145 */
[----:B------:R-:W-:Y:S05]  /*e7f0*/  @!P0 BRA `(.L_x_1176) ;  /* 0x0000000000048947 */ /* 0x000fea0003800000 */
[----:B------:R-:W-:Y:S01]  /*e800*/  BPT.TRAP 0x1 ;  /* 0x000000040000795c */ /* 0x000fe20000300000 */
.L_x_1176:
[----:B-1----:R-:W-:Y:S05]  /*e810*/  @P1 BRA `(.L_x_1177) ;  /* 0x0000000000081947 */ /* 0x002fea0003800000 */
[----:B------:R-:W1:Y:S02]  /*e820*/  SYNCS.PHASECHK.TRANS64.TRYWAIT P0, [UR5+0x30850], R0 ;  /* 0x03085000ff0075a7 */ /* 0x000e640008000145 */
[----:B-1----:R-:W-:Y:S05]  /*e830*/  @!P0 BRA `(.L_x_1178) ;  /* 0x0000008400448947 */ /* 0x002fea0003800000 */
.L_x_1177:
[----:B------:R-:W-:Y:S01]  /*e840*/  UIADD3 UR38, UR38, 0x400, URZ ;  /* 0x0000040026267890 */ /* 0x000fe2000fffe03f */
[----:B------:R-:W-:Y:S01]  /*e850*/  WARPGROUP.ARRIVE ;  /* 0x00000000000079c5 */ /* 0x000fe20000000000 */
[----:B------:R-:W-:Y:S01]  /*e860*/  UMOV UR7, 0x40000040 ;  /* 0x4000004000077882 */ /* 0x000fe20000000000 */
[----:B-1----:R-:W1:Y:S01]  /*e870*/  SHFL.BFLY PT, R7, R8, 0x2, 0x1f ;  /* 0x0c401f0008077f89 */ /* 0x002e6200000e0000 */
[----:B------:R-:W-:Y:S01]  /*e880*/  USHF.R.U32.HI UR38, URZ, 0x4, UR38 ;  /* 0x000000043f267899 */ /* 0x000fe20008011626 */
[----:B------:R-:W-:Y:S01]  /*e890*/  IMAD.MOV.U32 R16, RZ, RZ, RZ ;  /* 0x000000ffff107224 */ /* 0x000fe200078e00ff */
[----:B------:R-:W-:Y:S01]  /*e8a0*/  R2UR UR8, R197 ;  /* 0x00000000c50872ca */ /* 0x000fe200000e0000 */
[----:B0-----:R-:W0:Y:S01]  /*e8b0*/  SHFL.BFLY PT, R0, R5, 0x2, 0x1f ;  /* 0x0c401f0005007f89 */ /* 0x001e2200000e0000 */
[----:B------:R-:W-:Y:S01]  /*e8c0*/  ULOP3.LUT UR38, UR38, 0x3fff, URZ, 0xc0, !UPT ;  /* 0x00003fff26267892 */ /* 0x000fe2000f8ec03f */
[----:B------:R-:W-:Y:S01]  /*e8d0*/  IMAD.U32 R12, RZ, RZ, UR5 ;  /* 0x00000005ff0c7e24 */ /* 0x000fe2000f8e00ff */
[----:B------:R-:W2:Y:S02]  /*e8e0*/  S2R R13, SR_TID.X ;  /* 0x00000000000d7919 */ /* 0x000ea40000002100 */
[----:B------:R-:W-:-:S04]  /*e8f0*/  ULOP3.LUT UR4, UR38, 0x3000000, URZ, 0xfc, !UPT ;  /* 0x0300000026047892 */ /* 0x000fc8000f8efc3f */
[----:B------:R-:W-:Y:S02]  /*e900*/  UIMAD UR4, UR37, 0x900, UR4 ;  /* 0x00000900250478a4 */ /* 0x000fe4000f8e0204 */
[----:B------:R-:W-:Y:S02]  /*e910*/  UIADD3 UR37, UR37, 0x1, URZ ;  /* 0x0000000125257890 */ /* 0x000fe4000fffe03f */
[----:B------:R-:W-:Y:S02]  /*e920*/  UIADD3 UR8, UR8, 0x1, URZ ;  /* 0x0000000108087890 */ /* 0x000fe4000fffe03f */
[----:B------:R-:W-:Y:S01]  /*e930*/  UISETP.NE.AND UP0, UPT, UR37, 0x2, UPT ;  /* 0x000000022500788c */ /* 0x000fe2000bf05270 */
[----:B------:R-:W-:Y:S02]  /*e940*/  UMOV UR6, UR4 ;  /* 0x0000000400067c82 */ /* 0x000fe40008000000 */
[----:B------:R-:W-:Y:S01]  /*e950*/  HGMMA.64x192x16.F32 R24, R188, gdesc[UR4].tnspB, R24, gsb0 ;  /* 0x42e00004bc187df0 */ /* 0x000fe20008000818 */
[----:B------:R-:W-:Y:S01]  /*e960*/  UIADD3 UR6, UR4, 0x80, URZ ;  /* 0x0000008004067890 */ /* 0x000fe2000fffe03f */
[----:B-1----:R-:W-:Y:S01]  /*e970*/  FADD.FTZ R7, R7, R8 ;  /* 0x0000000807077221 */ /* 0x002fe20000010000 */
[----:B------:R-:W-:Y:S01]  /*e980*/  UMOV UR7, 0x40000040 ;  /* 0x4000004000077882 */ /* 0x000fe20000000000 */
[----:B------:R-:W-:-:S02]  /*e990*/  IMAD.U32 R197, RZ, RZ, UR8 ;  /* 0x00000008ffc57e24 */ /* 0x000fc4000f8e00ff */
[----:B0-----:R-:W-:Y:S01]  /*e9a0*/  FADD.FTZ R2, R0, R5 ;  /* 0x0000000500027221 */ /* 0x001fe20000010000 */
[----:B------:R-:W-:Y:S01]  /*e9b0*/  IMAD.MOV.U32 R5, RZ, RZ, RZ ;  /* 0x000000ffff057224 */ /* 0x000fe200078e00ff */
[----:B------:R-:W0:Y:S01]  /*e9c0*/  SHFL.BFLY PT, R0, R7, 0x1, 0x1f ;  /* 0x0c201f0007007f89 */ /* 0x000e2200000e0000 */
[----:B------:R-:W-:-:S03]  /*e9d0*/  USEL UR37, UR37, URZ, UP0 ;  /* 0x0000003f25257287 */ /* 0x000fc60008000000 */
[----:B------:R-:W1:Y:S01]  /*e9e0*/  SHFL.BFLY PT, R11, R2, 0x1, 0x1f ;  /* 0x0c201f00020b7f89 */ /* 0x000e6200000e0000 */
[----:B--2---:R-:W-:Y:S01]  /*e9f0*/  LOP3.LUT P2, RZ, R13, 0x7f, RZ, 0xc0, !PT ;  /* 0x0000007f0dff7812 */ /* 0x004fe2000784c0ff */
[----:B0-----:R-:W-:Y:S01]  /*ea00*/  FADD.FTZ R10, R7, R0 ;  /* 0x00000000070a7221 */ /* 0x001fe20000010000 */
[----:B------:R-:W-:Y:S02]  /*ea10*/  IMAD.MOV.U32 R0, RZ, RZ, -0x800000 ;  /* 0xff800000ff007424 */ /* 0x000fe400078e00ff */
[----:B-1----:R-:W-:Y:S02]  /*ea20*/  FADD.FTZ R11, R2, R11 ;  /* 0x0000000b020b7221 */ /* 0x002fe40000010000 */
[----:B------:R-:W-:Y:S01]  /*ea30*/  FSETP.NE.FTZ.AND P0, PT, R10, RZ, PT ;  /* 0x000000ff0a00720b */ /* 0x000fe20003f15000 */
[----:B------:R-:W-:Y:S02]  /*ea40*/  IMAD.MOV.U32 R2, RZ, RZ, -0x800000 ;  /* 0xff800000ff027424 */ /* 0x000fe400078e00ff */
[----:B------:R-:W-:-:S10]  /*ea50*/  FSETP.NE.FTZ.AND P1, PT, R11, RZ, PT ;  /* 0x000000ff0b00720b */ /* 0x000fd40003f35000 */
[----:B------:R-:W0:Y:S01]  /*ea60*/  @P0 MUFU.LG2 R6, R10 ;  /* 0x0000000a00060308 */ /* 0x000e220000000c00 */
[C---:B------:R-:W-:Y:S02]  /*ea70*/  @P0 FMUL.FTZ R7, R9.reuse, 0.69314718246459960938 ;  /* 0x3f31721809070820 */ /* 0x040fe40000410000 */
[----:B------:R-:W-:Y:S01]  /*ea80*/  @P1 FMUL.FTZ R13, R9, 0.69314718246459960938 ;  /* 0x3f317218090d1820 */ /* 0x000fe20000410000 */
[----:B------:R-:W-:-:S04]  /*ea90*/  @!P2 VIADD R9, R12, 0x30860 ;  /* 0x000308600c09a836 */ /* 0x000fc80000000000 */
[----:B------:R-:W1:Y:S08]  /*eaa0*/  @P1 MUFU.LG2 R8, R11 ;  /* 0x0000000b00081308 */ /* 0x000e700000000c00 */
[----:B------:R-:W2:Y:S01]  /*eab0*/  @P0 MUFU.RCP R5, R10 ;  /* 0x0000000a00050308 */ /* 0x000ea20000001000 */
[----:B0-----:R-:W-:-:S04]  /*eac0*/  @P0 FMUL.FTZ R6, R6, 0.69314718246459960938 ;  /* 0x3f31721806060820 */ /* 0x001fc80000410000 */
[----:B------:R-:W-:Y:S01]  /*ead0*/  @P0 FFMA.FTZ R2, R7, R4, R6 ;  /* 0x0000000407020223 */ /* 0x000fe20000010006 */
[----:B------:R-:W-:Y:S02]  /*eae0*/  @!P2 PRMT R7, RZ, 0x654, R9 ;  /* 0x00000654ff07a816 */ /* 0x000fe40000000009 */
[----:B------:R-:W0:Y:S01]  /*eaf0*/  @P1 MUFU.RCP R16, R11 ;  /* 0x0000000b00101308 */ /* 0x000e220000001000 */
[----:B-1----:R-:W-:Y:S01]  /*eb00*/  @P1 FMUL.FTZ R8, R8, 0.69314718246459960938 ;  /* 0x3f31721808081820 */ /* 0x002fe20000410000 */
[----:B------:R-:W-:-:S03]  /*eb10*/  PLOP3.LUT P0, PT, PT, PT, PT, 0x8, 0x0 ;  /* 0x000000000000781c */ /* 0x000fc60003f0e170 */
        /* <DEDUP_REMOVED lines=21> */
[----:B------:R-:W-:Y:S01]  /*ec70*/  UMOV UR7, 0x40000040 ;  /* 0x4000004000077882 */ /* 0x000fe20000000000 */
[----:B------:R-:W-:-:S04]  /*ec80*/  USEL UR4, URZ, 0x1, UP0 ;  /* 0x000000013f047887 */ /* 0x000fc80008000000 */
[----:B------:R-:W-:Y:S01]  /*ec90*/  ULOP3.LUT UR36, UR36, UR4, URZ, 0x3c, !UPT ;  /* 0x0000000424247292 */ /* 0x000fe2000f8e3c3f */
[----:B------:R-:W-:Y:S02]  /*eca0*/  WARPGROUP.DEPBAR.LE gsb0, 0x0 ;  /* 0x00008000000079c5 */ /* 0x000fe40000010000 */
[----:B------:R-:W-:-:S10]  /*ecb0*/  WARPGROUP.ARRIVE ;  /* 0x00000000000079c5 */ /* 0x000fd40000000000 */
[----:B------:R-:W-:Y:S03]  /*ecc0*/  HGMMA.64x192x16.F32 R24, R168, gdesc[UR4].tnspB, R24, gsb0 ;  /* 0x42e00004a8187df0 */ /* 0x000fe60008000818 */
[----:B------:R-:W-:Y:S02]  /*ecd0*/  WARPGROUP.DEPBAR.LE gsb0, 0x0 ;  /* 0x00008000000079c5 */ /* 0x000fe40000010000 */
[-C--:B--2---:R-:W-:Y:S01]  /*ece0*/  FMUL.FTZ R4, R24, R5.reuse ;  /* 0x0000000518047220 */ /* 0x084fe20000410000 */
        /* <DEDUP_REMOVED lines=95> */
[----:B------:R-:W-:-:S07]  /*f2e0*/  FMUL.FTZ R119, R119, R16 ;  /* 0x0000001077777220 */ /* 0x000fce0000410000 */
.L_x_1108:
[----:B------:R-:W0:Y:S01]  /*f2f0*/  S2R R21, SR_CgaCtaId ;  /* 0x0000000000157919 */ /* 0x000e220000008800 */
[----:B------:R-:W-:Y:S01]  /*f300*/  MOV R16, 0x400 ;  /* 0x0000040000107802 */ /* 0x000fe20000000f00 */
[----:B------:R-:W-:Y:S01]  /*f310*/  BSSY B0, `(.L_x_1179) ;  /* 0x000023c000007945 */ /* 0x000fe20003800000 */
[----:B------:R-:W-:Y:S02]  /*f320*/  BAR.SYNC.DEFER_BLOCKING 0x5, 0x180 ;  /* 0x0146000000007b1d */ /* 0x000fe40000010000 */
[----:B0-----:R-:W-:-:S05]  /*f330*/  LEA R16, R21, R16, 0x18 ;  /* 0x0000001015107211 */ /* 0x001fca00078ec0ff */
[----:B------:R-:W0:Y:S02]  /*f340*/  LDS R20, [R16+0x308d0] ;  /* 0x0308d00010147984 */ /* 0x000e240000000800 */
[----:B0-----:R-:W-:Y:S01]  /*f350*/  R2UR UR4, R20 ;  /* 0x00000000140472ca */ /* 0x001fe200000e0000 */
[----:B------:R-:W-:Y:S06]  /*f360*/  BAR.ARV 0x4, 0x180 ;  /* 0x0106000000007b1d */ /* 0x000fec0000002000 */
[----:B------:R-:W-:Y:S08]  /*f370*/  @P0 BRA `(.L_x_1180) ;  /* 0x0000001800140947 */ /* 0x000ff00003800000 */
[----:B------:R-:W0:Y:S01]  /*f380*/  S2R R21, SR_SWINHI ;  /* 0x0000000000157919 */ /* 0x000e220000002f00 */
[----:B------:R-:W-:Y:S01]  /*f390*/  F2FP.F16.F32.PACK_AB R6, R29, R6 ;  /* 0x000000061d06723e */ /* 0x000fe200000000ff */
[----:B------:R-:W-:Y:S01]  /*f3a0*/  ULDC.64 UR8, c[0x0][0xb90] ;  /* 0x0002e40000087ab9 */ /* 0x000fe20000000a00 */
[----:B------:R-:W-:Y:S01]  /*f3b0*/  F2FP.F16.F32.PACK_AB R4, R25, R4 ;  /* 0x000000041904723e */ /* 0x000fe200000000ff */
[----:B------:R-:W-:Y:S01]  /*f3c0*/  ULDC.64 UR14, c[0x0][0x208] ;  /* 0x00008200000e7ab9 */ /* 0x000fe20000000a00 */
[----:B------:R-:W-:Y:S02]  /*f3d0*/  R2UR UR11, R194 ;  /* 0x00000000c20b72ca */ /* 0x000fe400000e0000 */
[----:B------:R-:W-:Y:S02]  /*f3e0*/  R2UR UR13, R195 ;  /* 0x00000000c30d72ca */ /* 0x000fe400000e0000 */
[----:B------:R-:W-:Y:S02]  /*f3f0*/  F2FP.F16.F32.PACK_AB R5, R150, R5 ;  /* 0x000000059605723e */ /* 0x000fe400000000ff */
[----:B------:R-:W-:-:S02]  /*f400*/  F2FP.F16.F32.PACK_AB R7, R152, R7 ;  /* 0x000000079807723e */ /* 0x000fc400000000ff */
[----:B------:R-:W-:Y:S02]  /*f410*/  F2FP.F16.F32.PACK_AB R10, R11, R10 ;  /* 0x0000000a0b0a723e */ /* 0x000fe400000000ff */
[----:B------:R-:W-:Y:S02]  /*f420*/  F2FP.F16.F32.PACK_AB R8, R15, R8 ;  /* 0x000000080f08723e */ /* 0x000fe400000000ff */
[----:B------:R-:W-:Y:S01]  /*f430*/  F2FP.F16.F32.PACK_AB R11, R147, R140 ;  /* 0x0000008c930b723e */ /* 0x000fe200000000ff */
[----:B------:R-:W-:Y:S01]  /*f440*/  USHF.R.S32.HI UR10, URZ, 0x1f, UR11 ;  /* 0x0000001f3f0a7899 */ /* 0x000fe2000801140b */
[----:B------:R-:W-:Y:S01]  /*f450*/  F2FP.F16.F32.PACK_AB R12, R13, R12 ;  /* 0x0000000c0d0c723e */ /* 0x000fe200000000ff */
[----:B------:R-:W-:Y:S01]  /*f460*/  UIMAD.WIDE.U32 UR6, UR11, UR8, URZ ;  /* 0x000000080b0672a5 */ /* 0x000fe2000f8e003f */
[----:B------:R-:W-:Y:S01]  /*f470*/  F2FP.F16.F32.PACK_AB R13, R144, R139 ;  /* 0x0000008b900d723e */ /* 0x000fe200000000ff */
[----:B------:R-:W-:Y:S01]  /*f480*/  UIMAD UR5, UR10, UR8, URZ ;  /* 0x000000080a0572a4 */ /* 0x000fe2000f8e023f */
[----:B------:R-:W-:Y:S01]  /*f490*/  F2FP.F16.F32.PACK_AB R14, R53, R14 ;  /* 0x0000000e350e723e */ /* 0x000fe200000000ff */
[----:B------:R-:W-:Y:S01]  /*f4a0*/  USHF.R.S32.HI UR12, URZ, 0x1f, UR13 ;  /* 0x0000001f3f0c7899 */ /* 0x000fe2000801140d */
[----:B------:R-:W-:Y:S01]  /*f4b0*/  F2FP.F16.F32.PACK_AB R15, R145, R138 ;  /* 0x0000008a910f723e */ /* 0x000fe200000000ff */
[----:B------:R-:W-:Y:S01]  /*f4c0*/  UIMAD UR5, UR11, UR9, UR5 ;  /* 0x000000090b0572a4 */ /* 0x000fe2000f8e0205 */
[----:B------:R-:W-:-:S02]  /*f4d0*/  F2FP.F16.F32.PACK_AB R24, R57, R24 ;  /* 0x000000183918723e */ /* 0x000fc400000000ff */
[----:B------:R-:W-:Y:S01]  /*f4e0*/  ULDC.64 UR8, c[0x0][0xb98] ;  /* 0x0002e60000087ab9 */ /* 0x000fe20000000a00 */
[----:B------:R-:W-:Y:S01]  /*f4f0*/  UIADD3 UR7, UR7, UR5, URZ ;  /* 0x0000000507077290 */ /* 0x000fe2000fffe03f */
[----:B------:R-:W-:Y:S01]  /*f500*/  F2FP.F16.F32.PACK_AB R96, R97, R96 ;  /* 0x000000606160723e */ /* 0x000fe200000000ff */
[----:B------:R-:W-:Y:S01]  /*f510*/  UIMAD UR5, UR12, UR8, URZ ;  /* 0x000000080c0572a4 */ /* 0x000fe2000f8e023f */
[----:B------:R-:W-:Y:S02]  /*f520*/  MOV R48, R16 ;  /* 0x0000001000307202 */ /* 0x000fe40000000f00 */
[----:B0-----:R-:W-:Y:S01]  /*f530*/  MOV R49, R21 ;  /* 0x0000001500317202 */ /* 0x001fe20000000f00 */
[----:B------:R-:W-:Y:S01]  /*f540*/  IMAD R21, R196, 0x40, R19 ;  /* 0x00000040c4157824 */ /* 0x000fe200078e0213 */
[----:B------:R-:W-:Y:S01]  /*f550*/  UIMAD.WIDE.U32 UR6, UR13, UR8, UR6 ;  /* 0x000000080d0672a5 */ /* 0x000fe2000f8e0006 */
[----:B------:R-:W-:Y:S01]  /*f560*/  F2FP.F16.F32.PACK_AB R97, R91, R98 ;  /* 0x000000625b61723e */ /* 0x000fe200000000ff */
[----:B------:R-:W-:Y:S01]  /*f570*/  UIMAD UR5, UR13, UR9, UR5 ;  /* 0x000000090d0572a4 */ /* 0x000fe2000f8e0205 */
[--C-:B------:R-:W-:Y:S01]  /*f580*/  IMAD.WIDE R46, R201, 0x2, R48.reuse ;  /* 0x00000002c92e7825 */ /* 0x100fe200078e0230 */
[----:B------:R-:W-:Y:S01]  /*f590*/  F2FP.F16.F32.PACK_AB R104, R105, R104 ;  /* 0x000000686968723e */ /* 0x000fe200000000ff */
[----:B------:R-:W-:Y:S01]  /*f5a0*/  ULDC.64 UR8, c[0x0][0xae8] ;  /* 0x0002ba0000087ab9 */ /* 0x000fe20000000a00 */
[----:B------:R-:W-:Y:S01]  /*f5b0*/  F2FP.F16.F32.PACK_AB R98, R101, R100 ;  /* 0x000000646562723e */ /* 0x000fe200000000ff */
[----:B------:R-:W-:Y:S01]  /*f5c0*/  IMAD.WIDE R48, R21, 0x2, R48 ;  /* 0x0000000215307825 */ /* 0x000fe200078e0230 */
[----:B------:R-:W-:-:S02]  /*f5d0*/  IADD3 R27, P5, R46, 0x8060, RZ ;  /* 0x000080602e1b7810 */ /* 0x000fc40007fbe0ff */
[C---:B------:R-:W-:Y:S02]  /*f5e0*/  LOP3.LUT R21, R46.reuse, 0x380, RZ, 0xc0, !PT ;  /* 0x000003802e157812 */ /* 0x040fe400078ec0ff */
[----:B------:R-:W-:Y:S02]  /*f5f0*/  LOP3.LUT R26, R27, 0x380, RZ, 0xc0, !PT ;  /* 0x000003801b1a7812 */ /* 0x000fe400078ec0ff */
[----:B------:R-:W-:Y:S02]  /*f600*/  IADD3 R43, P6, R46, 0x8040, RZ ;  /* 0x000080402e2b7810 */ /* 0x000fe40007fde0ff */
[----:B------:R-:W-:Y:S02]  /*f610*/  SHF.R.U64 R26, R26, 0x3, RZ ;  /* 0x000000031a1a7819 */ /* 0x000fe400000012ff */
[C---:B------:R-:W-:Y:S01]  /*f620*/  IADD3 R41, P0, R46.reuse, 0x8020, RZ ;  /* 0x000080202e297810 */ /* 0x040fe20007f1e0ff */
[----:B------:R-:W-:Y:S01]  /*f630*/  IMAD.X R51, RZ, RZ, R47, P6 ;  /* 0x000000ffff337224 */ /* 0x000fe200030e062f */
[----:B------:R-:W-:-:S02]  /*f640*/  IADD3 R30, P1, R46, 0x8000, RZ ;  /* 0x000080002e1e7810 */ /* 0x000fc40007f3e0ff */
[----:B------:R-:W-:Y:S01]  /*f650*/  SHF.R.U64 R21, R21, 0x3, RZ ;  /* 0x0000000315157819 */ /* 0x000fe200000012ff */
[--C-:B------:R-:W-:Y:S01]  /*f660*/  IMAD.X R55, RZ, RZ, R47.reuse, P0 ;  /* 0x000000ffff377224 */ /* 0x100fe200000e062f */
[----:B------:R-:W-:Y:S01]  /*f670*/  LOP3.LUT R26, R26, R27, RZ, 0x3c, !PT ;  /* 0x0000001b1a1a7212 */ /* 0x000fe200078e3cff */
[--C-:B------:R-:W-:Y:S01]  /*f680*/  IMAD.X R27, RZ, RZ, R47.reuse, P5 ;  /* 0x000000ffff1b7224 */ /* 0x100fe200028e062f */
[C---:B------:R-:W-:Y:S01]  /*f690*/  IADD3 R39, P2, R46.reuse, 0x4060, RZ ;  /* 0x000040602e277810 */ /* 0x040fe20007f5e0ff */
[--C-:B------:R-:W-:Y:S01]  /*f6a0*/  IMAD.X R59, RZ, RZ, R47.reuse, P1 ;  /* 0x000000ffff3b7224 */ /* 0x100fe200008e062f */
        /* <DEDUP_REMOVED lines=15> */
[----:B------:R-:W-:-:S02]  /*f7a0*/  LOP3.LUT R20, R39, 0x380, RZ, 0xc0, !PT ;  /* 0x0000038027147812 */ /* 0x000fc400078ec0ff */
[----:B------:R-:W-:Y:S02]  /*f7b0*/  SHF.R.U64 R21, R21, 0x3, RZ ;  /* 0x0000000315157819 */ /* 0x000fe400000012ff */
[----:B------:R-:W-:Y:S02]  /*f7c0*/  SHF.R.U64 R20, R20, 0x3, RZ ;  /* 0x0000000314147819 */ /* 0x000fe400000012ff */
[----:B------:R-:W-:Y:S02]  /*f7d0*/  LOP3.LUT R58, R21, R30, RZ, 0x3c, !PT ;  /* 0x0000001e153a7212 */ /* 0x000fe400078e3cff */
[----:B------:R-:W-:Y:S02]  /*f7e0*/  LOP3.LUT R21, R28, 0x380, RZ, 0xc0, !PT ;  /* 0x000003801c157812 */ /* 0x000fe400078ec0ff */
[----:B------:R-:W-:Y:S02]  /*f7f0*/  LOP3.LUT R62, R20, R39, RZ, 0x3c, !PT ;  /* 0x00000027143e7212 */ /* 0x000fe400078e3cff */
[----:B------:R-:W-:-:S02]  /*f800*/  SHF.R.U64 R21, R21, 0x3, RZ ;  /* 0x0000000315157819 */ /* 0x000fc400000012ff */
[----:B------:R-:W-:Y:S02]  /*f810*/  LOP3.LUT R20, R31, 0x380, RZ, 0xc0, !PT ;  /* 0x000003801f147812 */ /* 0x000fe400078ec0ff */
[----:B------:R-:W-:Y:S02]  /*f820*/  LOP3.LUT R78, R21, R28, RZ, 0x3c, !PT ;  /* 0x0000001c154e7212 */ /* 0x000fe400078e3cff */
[----:B------:R-:W-:Y:S02]  /*f830*/  LOP3.LUT R21, R22, 0x380, RZ, 0xc0, !PT ;  /* 0x0000038016157812 */ /* 0x000fe400078ec0ff */
[----:B------:R-:W-:Y:S02]  /*f840*/  SHF.R.U64 R20, R20, 0x3, RZ ;  /* 0x0000000314147819 */ /* 0x000fe400000012ff */
[----:B------:R-:W-:Y:S02]  /*f850*/  SHF.R.U64 R21, R21, 0x3, RZ ;  /* 0x0000000315157819 */ /* 0x000fe400000012ff */
[----:B------:R-:W-:-:S02]  /*f860*/  LOP3.LUT R66, R20, R31, RZ, 0x3c, !PT ;  /* 0x0000001f14427212 */ /* 0x000fc400078e3cff */
[----:B------:R-:W-:Y:S02]  /*f870*/  LOP3.LUT R82, R21, R22, RZ, 0x3c, !PT ;  /* 0x0000001615527212 */ /* 0x000fe400078e3cff */
[----:B------:R-:W0:Y:S01]  /*f880*/  LDC R22, c[0x0][0xbe8] ;  /* 0x0002fa00ff167b82 */ /* 0x000e220000000800 */
[----:B------:R-:W-:Y:S02]  /*f890*/  LOP3.LUT R20, R33, 0x380, RZ, 0xc0, !PT ;  /* 0x0000038021147812 */ /* 0x000fe400078ec0ff */
[----:B------:R-:W-:Y:S02]  /*f8a0*/  IADD3 R21, P0, R48, 0x5000, RZ ;  /* 0x0000500030157810 */ /* 0x000fe40007f1e0ff */
[----:B------:R-:W-:Y:S02]  /*f8b0*/  SHF.R.U64 R20, R20, 0x3, RZ ;  /* 0x0000000314147819 */ /* 0x000fe400000012ff */
[----:B------:R-:W-:Y:S01]  /*f8c0*/  LOP3.LUT R28, R21, 0x380, RZ, 0xc0, !PT ;  /* 0x00000380151c7812 */ /* 0x000fe200078ec0ff */
[----:B------:R-:W-:Y:S01]  /*f8d0*/  IMAD.X R29, RZ, RZ, R49, P0 ;  /* 0x000000ffff1d7224 */ /* 0x000fe200000e0631 */
[----:B------:R-:W-:-:S02]  /*f8e0*/  LOP3.LUT R86, R20, R33, RZ, 0x3c, !PT ;  /* 0x0000002114567212 */ /* 0x000fc400078e3cff */
[----:B------:R-:W-:Y:S02]  /*f8f0*/  IADD3 R33, P1, R48, 0x4000, RZ ;  /* 0x0000400030217810 */ /* 0x000fe40007f3e0ff */
[----:B------:R-:W-:Y:S02]  /*f900*/  SHF.R.U64 R28, R28, 0x3, RZ ;  /* 0x000000031c1c7819 */ /* 0x000fe400000012ff */
[----:B------:R-:W-:Y:S01]  /*f910*/  MOV R151, R46 ;  /* 0x0000002e00977202 */ /* 0x000fe20000000f00 */
[----:B------:R-:W-:Y:S01]  /*f920*/  BAR.SYNC.DEFER_BLOCKING 0x1, 0x100 ;  /* 0x0044000000007b1d */ /* 0x000fe20000010000 */
[----:B------:R-:W-:Y:S01]  /*f930*/  LOP3.LUT R28, R28, R21, RZ, 0x3c, !PT ;  /* 0x000000151c1c7212 */ /* 0x000fe200078e3cff */
[--C-:B------:R-:W-:Y:S01]  /*f940*/  IMAD.X R21, RZ, RZ, R49.reuse, P1 ;  /* 0x000000ffff157224 */ /* 0x100fe200008e0631 */
[----:B------:R-:W-:Y:S02]  /*f950*/  IADD3 R46, P0, R48, 0xb000, RZ ;  /* 0x0000b000302e7810 */ /* 0x000fe40007f1e0ff */
[----:B------:R-:W-:Y:S01]  /*f960*/  MOV R102, R26 ;  /* 0x0000001a00667202 */ /* 0x000fe20000000f00 */
[----:B------:R-:W-:Y:S01]  /*f970*/  VIADD R26, R18, UR60 ;  /* 0x0000003c121a7c36 */ /* 0x000fe20008000000 */
[----:B------:R-:W-:Y:S01]  /*f980*/  LOP3.LUT R25, R46, 0x380, RZ, 0xc0, !PT ;  /* 0x000003802e197812 */ /* 0x000fe200078ec0ff */
[----:B------:R-:W-:Y:S01]  /*f990*/  IMAD.X R47, RZ, RZ, R49, P0 ;  /* 0x000000ffff2f7224 */ /* 0x000fe200000e0631 */
[----:B0-----:R-:W-:-:S02]  /*f9a0*/  ISETP.NE.AND P1, PT, R22, 0x1, PT ;  /* 0x000000011600780c */ /* 0x001fc40003f25270 */
[----:B------:R-:W-:Y:S02]  /*f9b0*/  SHF.R.U64 R25, R25, 0x3, RZ ;  /* 0x0000000319197819 */ /* 0x000fe400000012ff */
[----:B------:R-:W-:Y:S02]  /*f9c0*/  LOP3.LUT R34, R43, 0x380, RZ, 0xc0, !PT ;  /* 0x000003802b227812 */ /* 0x000fe400078ec0ff */
[----:B------:R-:W-:Y:S02]  /*f9d0*/  LOP3.LUT R46, R25, R46, RZ, 0x3c, !PT ;  /* 0x0000002e192e7212 */ /* 0x000fe400078e3cff */
[----:B------:R-:W-:Y:S02]  /*f9e0*/  SHF.R.U64 R34, R34, 0x3, RZ ;  /* 0x0000000322227819 */ /* 0x000fe400000012ff */
[----:B------:R-:W-:Y:S02]  /*f9f0*/  LOP3.LUT R32, R41, 0x380, RZ, 0xc0, !PT ;  /* 0x0000038029207812 */ /* 0x000fe400078ec0ff */
[----:B------:R-:W-:Y:S01]  /*fa00*/  LOP3.LUT R50, R34, R43, RZ, 0x3c, !PT ;  /* 0x0000002b22327212 */ /* 0x000fe200078e3cff */
[----:B------:R-:W0:Y:S01]  /*fa10*/  @P1 LDC R25, c[0x0][0xbec] ;  /* 0x0002fb00ff191b82 */ /* 0x000e220000000800 */
[----:B------:R-:W-:Y:S01]  /*fa20*/  SHF.R.U64 R32, R32, 0x3, RZ ;  /* 0x0000000320207819 */ /* 0x000fe200000012ff */
[----:B------:R1:W-:Y:S01]  /*fa30*/  STSM.16.M88.4 [R151], R4 ;  /* 0x0000000497007844 */ /* 0x0003e20000000200 */
[----:B------:R-:W-:Y:S01]  /*fa40*/  MOV R103, R50 ;  /* 0x0000003200677202 */ /* 0x000fe20000000f00 */
[----:B------:R-:W-:Y:S01]  /*fa50*/  IMAD.MOV.U32 R50, RZ, RZ, R26 ;  /* 0x000000ffff327224 */ /* 0x000fe200078e001a */
[----:B------:R-:W-:-:S02]  /*fa60*/  MOV R66, R66 ;  /* 0x0000004200427202 */ /* 0x000fc40000000f00 */
[----:B------:R-:W-:Y:S01]  /*fa70*/  LOP3.LUT R20, R33, 0x380, RZ, 0xc0, !PT ;  /* 0x0000038021147812 */ /* 0x000fe200078ec0ff */
[----:B------:R-:W2:Y:S01]  /*fa80*/  @P1 LDC R27, c[0x0][0xbf0] ;  /* 0x0002fc00ff1b1b82 */ /* 0x000ea20000000800 */
[----:B------:R-:W-:Y:S02]  /*fa90*/  MOV R86, R86 ;  /* 0x0000005600567202 */ /* 0x000fe40000000f00 */
[----:B------:R-:W-:Y:S02]  /*faa0*/  MOV R82, R82 ;  /* 0x0000005200527202 */ /* 0x000fe40000000f00 */
[----:B------:R-:W-:Y:S02]  /*fab0*/  LOP3.LUT R54, R32, R41, RZ, 0x3c, !PT ;  /* 0x0000002920367212 */ /* 0x000fe400078e3cff */
[----:B------:R-:W-:Y:S02]  /*fac0*/  LOP3.LUT R32, R37, 0x380, RZ, 0xc0, !PT ;  /* 0x0000038025207812 */ /* 0x000fe400078ec0ff */
[----:B------:R-:W-:-:S02]  /*fad0*/  LOP3.LUT R30, R35, 0x380, RZ, 0xc0, !PT ;  /* 0x00000380231e7812 */ /* 0x000fc400078ec0ff */
[----:B-1----:R-:W-:Y:S02]  /*fae0*/  F2FP.F16.F32.PACK_AB R5, R148, R143 ;  /* 0x0000008f9405723e */ /* 0x002fe400000000ff */
[----:B------:R-:W-:Y:S02]  /*faf0*/  F2FP.F16.F32.PACK_AB R6, R120, R3 ;  /* 0x000000037806723e */ /* 0x000fe400000000ff */
[----:B------:R-:W-:Y:S01]  /*fb00*/  F2FP.F16.F32.PACK_AB R7, R149, R142 ;  /* 0x0000008e9507723e */ /* 0x000fe200000000ff */
[----:B0-----:R-:W-:Y:S01]  /*fb10*/  @P1 IMAD.HI.U32 R4, R26, R25, RZ ;  /* 0x000000191a041227 */ /* 0x001fe200078e00ff */
[----:B------:R-:W-:Y:S02]  /*fb20*/  SHF.R.U64 R20, R20, 0x3, RZ ;  /* 0x0000000314147819 */ /* 0x000fe400000012ff */
[----:B------:R-:W-:Y:S02]  /*fb30*/  SHF.R.U64 R32, R32, 0x3, RZ ;  /* 0x0000000320207819 */ /* 0x000fe400000012ff */
[----:B------:R-:W-:-:S02]  /*fb40*/  SHF.R.U64 R30, R30, 0x3, RZ ;  /* 0x000000031e1e7819 */ /* 0x000fc400000012ff */
[----:B------:R-:W-:Y:S02]  /*fb50*/  LOP3.LUT R20, R20, R33, RZ, 0x3c, !PT ;  /* 0x0000002114147212 */ /* 0x000fe400078e3cff */
[----:B--2---:R-:W-:Y:S02]  /*fb60*/  @P1 SHF.R.U32.HI R50, RZ, R27, R4 ;  /* 0x0000001bff321219 */ /* 0x004fe40000011604 */
[----:B------:R-:W-:Y:S02]  /*fb70*/  F2FP.F16.F32.PACK_AB R4, R122, R9 ;  /* 0x000000097a04723e */ /* 0x000fe400000000ff */
[----:B------:R-:W-:Y:S01]  /*fb80*/  F2FP.F16.F32.PACK_AB R9, R146, R141 ;  /* 0x0000008d9209723e */ /* 0x000fe200000000ff */
[----:B------:R-:W-:Y:S01]  /*fb90*/  IMAD.MOV R3, RZ, RZ, -R50 ;  /* 0x000000ffff037224 */ /* 0x000fe200078e0a32 */
[----:B------:R-:W-:Y:S01]  /*fba0*/  IADD3 R33, P3, R48, 0x7000, RZ ;  /* 0x0000700030217810 */ /* 0x000fe20007f7e0ff */
[----:B------:R-:W-:Y:S01]  /*fbb0*/  STSM.16.M88.4 [R66], R4 ;  /* 0x0000000442007844 */ /* 0x000fe20000000200 */
[----:B------:R-:W-:Y:S01]  /*fbc0*/  LOP3.LUT R70, R32, R37, RZ, 0x3c, !PT ;  /* 0x0000002520467212 */ /* 0x000fe200078e3cff */
[----:B------:R-:W-:Y:S01]  /*fbd0*/  IMAD R3, R22, R3, R26 ;  /* 0x0000000316037224 */ /* 0x000fe200078e021a */
[----:B------:R-:W-:Y:S01]  /*fbe0*/  LOP3.LUT R74, R30, R35, RZ, 0x3c, !PT ;  /* 0x000000231e4a7212 */ /* 0x000fe200078e3cff */
[----:B------:R0:W-:Y:S01]  /*fbf0*/  STSM.16.M88.4 [R86], R8 ;  /* 0x0000000856007844 */ /* 0x0001e20000000200 */
[----:B------:R-:W-:-:S02]  /*fc00*/  IADD3 R31, P2, R48, 0x6000, RZ ;  /* 0x00006000301f7810 */ /* 0x000fc40007f5e0ff */
[----:B------:R-:W-:Y:S01]  /*fc10*/  LOP3.LUT R32, R33, 0x380, RZ, 0xc0, !PT ;  /* 0x0000038021207812 */ /* 0x000fe200078ec0ff */
[----:B------:R1:W-:Y:S01]  /*fc20*/  STSM.16.M88.4 [R82], R12 ;  /* 0x0000000c52007844 */ /* 0x0003e20000000200 */
[----:B------:R-:W-:Y:S02]  /*fc30*/  MOV R78, R78 ;  /* 0x0000004e004e7202 */ /* 0x000fe40000000f00 */
[----:B------:R-:W-:Y:S02]  /*fc40*/  F2FP.F16.F32.PACK_AB R25, R137, R134 ;  /* 0x000000868919723e */ /* 0x000fe400000000ff */
[----:B------:R-:W-:Y:S02]  /*fc50*/  F2FP.F16.F32.PACK_AB R26, R61, R60 ;  /* 0x0000003c3d1a723e */ /* 0x000fe400000000ff */
[----:B------:R-:W-:Y:S02]  /*fc60*/  F2FP.F16.F32.PACK_AB R27, R136, R133 ;  /* 0x00000085881b723e */ /* 0x000fe400000000ff */
[----:B------:R-:W-:-:S02]  /*fc70*/  LOP3.LUT R30, R31, 0x380, RZ, 0xc0, !PT ;  /* 0x000003801f1e7812 */ /* 0x000fc400078ec0ff */
[----:B------:R-:W-:Y:S01]  /*fc80*/  MOV R74, R74 ;  /* 0x0000004a004a7202 */ /* 0x000fe20000000f00 */
[----:B0-----:R-:W-:Y:S01]  /*fc90*/  IMAD.U32 R10, RZ, RZ, UR5 ;  /* 0x00000005ff0a7e24 */ /* 0x001fe2000f8e00ff */
[----:B------:R-:W-:Y:S01]  /*fca0*/  SHF.R.S32.HI R9, RZ, 0x1f, R50 ;  /* 0x0000001fff097819 */ /* 0x000fe20000011432 */
[----:B------:R-:W-:Y:S01]  /*fcb0*/  ULDC UR5, c[0x0][0xa88] ;  /* 0x0002a20000057ab9 */ /* 0x000fe20000000800 */
[----:B------:R-:W-:Y:S01]  /*fcc0*/  SHF.R.S32.HI R8, RZ, 0x1f, R3 ;  /* 0x0000001fff087819 */ /* 0x000fe20000011403 */
[----:B-1----:R-:W-:Y:S01]  /*fcd0*/  VIADD R14, R200, UR60 ;  /* 0x0000003cc80e7c36 */ /* 0x002fe20008000000 */
[----:B------:R-:W-:Y:S01]  /*fce0*/  IADD3 R12, P0, R50, UR6, RZ ;  /* 0x00000006320c7c10 */ /* 0x000fe2000ff1e0ff */
[----:B------:R0:W-:Y:S01]  /*fcf0*/  STSM.16.M88.4 [R78], R24 ;  /* 0x000000184e007844 */ /* 0x0001e20000000200 */
[----:B------:R-:W-:Y:S02]  /*fd00*/  F2FP.F16.F32.PACK_AB R4, R65, R64 ;  /* 0x000000404104723e */ /* 0x000fe400000000ff */
[----:B------:R-:W-:Y:S01]  /*fd10*/  IADD3.X R13, R9, UR7, R10, P0, !PT ;  /* 0x00000007090d7c10 */ /* 0x000fe200087fe40a */
[----:B------:R-:W-:Y:S01]  /*fd20*/  ULDC.64 UR6, c[0x0][0xb88] ;  /* 0x0002e20000067ab9 */ /* 0x000fe20000000a00 */
[----:B------:R-:W-:Y:S01]  /*fd30*/  F2FP.F16.F32.PACK_AB R5, R135, R132 ;  /* 0x000000848705723e */ /* 0x000fe200000000ff */
[----:B------:R-:W-:Y:S01]  /*fd40*/  IMAD R8, R8, UR6, RZ ;  /* 0x0000000608087c24 */ /* 0x000fe2000f8e02ff */
[----:B------:R-:W-:Y:S01]  /*fd50*/  F2FP.F16.F32.PACK_AB R6, R69, R68 ;  /* 0x000000444506723e */ /* 0x000fe200000000ff */
[----:B------:R-:W-:Y:S01]  /*fd60*/  IMAD.WIDE.U32 R12, R3, UR6, R12 ;  /* 0x00000006030c7c25 */ /* 0x000fe2000f8e000c */
[----:B------:R-:W-:-:S02]  /*fd70*/  F2FP.F16.F32.PACK_AB R7, R131, R130 ;  /* 0x000000828307723e */ /* 0x000fc400000000ff */
[----:B------:R-:W-:Y:S01]  /*fd80*/  SHF.R.U64 R32, R32, 0x3, RZ ;  /* 0x0000000320207819 */ /* 0x000fe200000012ff */
[----:B------:R-:W-:Y:S01]  /*fd90*/  IMAD R15, R3, UR7, R8 ;  /* 0x00000007030f7c24 */ /* 0x000fe2000f8e0208 */
[----:B------:R-:W-:Y:S01]  /*fda0*/  SHF.R.U64 R30, R30, 0x3, RZ ;  /* 0x000000031e1e7819 */ /* 0x000fe200000012ff */
[----:B------:R1:W-:Y:S01]  /*fdb0*/  STSM.16.M88.4 [R74], R4 ;  /* 0x000000044a007844 */ /* 0x0003e20000000200 */
[----:B------:R-:W-:Y:S01]  /*fdc0*/  LOP3.LUT R32, R32, R33, RZ, 0x3c, !PT ;  /* 0x0000002120207212 */ /* 0x000fe200078e3cff */
[----:B------:R-:W-:Y:S01]  /*fdd0*/  ULDC.64 UR6, c[0x0][0xb50] ;  /* 0x0002d40000067ab9 */ /* 0x000fe20000000a00 */
[----:B------:R-:W-:Y:S01]  /*fde0*/  IMAD R3, R22, UR5, RZ ;  /* 0x0000000516037c24 */ /* 0x000fe2000f8e02ff */
[----:B------:R-:W-:Y:S01]  /*fdf0*/  LOP3.LUT P0, RZ, R198, 0x3, RZ, 0xc0, !PT ;  /* 0x00000003c6ff7812 */ /* 0x000fe2000780c0ff */
[--C-:B------:R-:W-:Y:S01]  /*fe00*/  IMAD.X R33, RZ, RZ, R49.reuse, P3 ;  /* 0x000000ffff217224 */ /* 0x100fe200018e0631 */
[----:B0-----:R-:W-:Y:S02]  /*fe10*/  LEA R24, P3, R12, UR6, 0x2 ;  /* 0x000000060c187c11 */ /* 0x001fe4000f8610ff */
[----:B------:R-:W-:Y:S01]  /*fe20*/  LOP3.LUT R30, R30, R31, RZ, 0x3c, !PT ;  /* 0x0000001f1e1e7212 */ /* 0x000fe200078e3cff */
[----:B------:R-:W-:Y:S01]  /*fe30*/  IMAD.X R31, RZ, RZ, R49, P2 ;  /* 0x000000ffff1f7224 */ /* 0x000fe200010e0631 */
[----:B------:R-:W-:Y:S01]  /*fe40*/  ISETP.GE.OR P2, PT, R14, R3, P0 ;  /* 0x000000030e00720c */ /* 0x000fe20000746670 */
[----:B------:R-:W-:Y:S01]  /*fe50*/  SHFL.IDX PT, R60, R24, RZ, 0x1c1f ;  /* 0x001c1fff183c7589 */ /* 0x000fe200000e0000 */
[----:B------:R-:W-:-:S02]  /*fe60*/  MOV R54, R54 ;  /* 0x0000003600367202 */ /* 0x000fc40000000f00 */
[----:B------:R-:W-:Y:S01]  /*fe70*/  MOV R70, R70 ;  /* 0x0000004600467202 */ /* 0x000fe20000000f00 */
[----:B-1----:R-:W-:Y:S01]  /*fe80*/  VIADD R4, R14, 0x8 ;  /* 0x000000080e047836 */ /* 0x002fe20000000000 */
[----:B------:R-:W-:Y:S01]  /*fe90*/  F2FP.F16.F32.PACK_AB R8, R73, R72 ;  /* 0x000000484908723e */ /* 0x000fe200000000ff */
[----:B------:R-:W-:Y:S01]  /*fea0*/  IMAD.IADD R5, R13, 0x1, R15 ;  /* 0x000000010d057824 */ /* 0x000fe200078e020f */
[----:B------:R-:W-:Y:S02]  /*feb0*/  F2FP.F16.F32.PACK_AB R9, R128, R127 ;  /* 0x0000007f8009723e */ /* 0x000fe400000000ff */
[----:B------:R-:W-:Y:S02]  /*fec0*/  F2FP.F16.F32.PACK_AB R10, R77, R76 ;  /* 0x0000004c4d0a723e */ /* 0x000fe400000000ff */
[----:B------:R-:W-:Y:S02]  /*fed0*/  F2FP.F16.F32.PACK_AB R11, R129, R126 ;  /* 0x0000007e810b723e */ /* 0x000fe400000000ff */
[----:B------:R-:W-:-:S02]  /*fee0*/  ISETP.GE.OR P0, PT, R4, R3, P0 ;  /* 0x000000030400720c */ /* 0x000fc40000706670 */
[----:B------:R-:W-:Y:S01]  /*fef0*/  LEA.HI.X R25, R12, UR7, R5, 0x2, P3 ;  /* 0x000000070c197c11 */ /* 0x000fe200098f1405 */
[----:B------:R-:W-:Y:S01]  /*ff00*/  STSM.16.M88.4 [R70], R8 ;  /* 0x0000000846007844 */ /* 0x000fe20000000200 */
[----:B------:R-:W-:Y:S02]  /*ff10*/  MOV R55, R62 ;  /* 0x0000003e00377202 */ /* 0x000fe40000000f00 */
[----:B------:R-:W-:Y:S01]  /*ff20*/  F2FP.F16.F32.PACK_AB R4, R81, R80 ;  /* 0x000000505104723e */ /* 0x000fe200000000ff */
[----:B------:R-:W0:Y:S01]  /*ff30*/  SHFL.IDX PT, R61, R25, RZ, 0x1c1f ;  /* 0x001c1fff193d7589 */ /* 0x000e2200000e0000 */
[----:B------:R-:W-:Y:S02]  /*ff40*/  F2FP.F16.F32.PACK_AB R5, R124, R123 ;  /* 0x0000007b7c05723e */ /* 0x000fe400000000ff */
[----:B------:R-:W-:Y:S01]  /*ff50*/  F2FP.F16.F32.PACK_AB R6, R85, R84 ;  /* 0x000000545506723e */ /* 0x000fe200000000ff */
[----:B------:R-:W-:Y:S01]  /*ff60*/  SHFL.IDX PT, R62, R24, 0x1, 0x1c1f ;  /* 0x003c1f00183e7f89 */ /* 0x000fe200000e0000 */
[----:B------:R-:W-:-:S02]  /*ff70*/  F2FP.F16.F32.PACK_AB R7, R125, R56 ;  /* 0x000000387d07723e */ /* 0x000fc400000000ff */
[----:B------:R-:W-:Y:S01]  /*ff80*/  MOV R58, R58 ;  /* 0x0000003a003a7202 */ /* 0x000fe20000000f00 */
[----:B------:R-:W1:Y:S01]  /*ff90*/  SHFL.IDX PT, R63, R25, 0x1, 0x1c1f ;  /* 0x003c1f00193f7f89 */ /* 0x000e6200000e0000 */
        /* <DEDUP_REMOVED lines=9> */
[----:B------:R-:W-:Y:S01]  /*10030*/  F2FP.F16.F32.PACK_AB R106, R109, R108 ;  /* 0x0000006c6d6a723e */ /* 0x000fe200000000ff */
[----:B------:R-:W-:Y:S01]  /*10040*/  STSM.16.M88.4 [R54], R96 ;  /* 0x0000006036007844 */ /* 0x000fe20000000200 */
[----:B------:R-:W-:Y:S02]  /*10050*/  F2FP.F16.F32.PACK_AB R107, R111, R110 ;  /* 0x0000006e6f6b723e */ /* 0x000fe400000000ff */
[----:B------:R-:W-:Y:S02]  /*10060*/  F2FP.F16.F32.PACK_AB R113, R115, R114 ;  /* 0x000000727371723e */ /* 0x000fe400000000ff */
[----:B------:R-:W-:Y:S01]  /*10070*/  F2FP.F16.F32.PACK_AB R114, R117, R116 ;  /* 0x000000747572723e */ /* 0x000fe200000000ff */
[----:B------:R-:W-:Y:S01]  /*10080*/  STSM.16.M88.4 [R103], R104 ;  /* 0x0000006867007844 */ /* 0x000fe20000000200 */
[----:B------:R-:W-:-:S02]  /*10090*/  F2FP.F16.F32.PACK_AB R115, R119, R118 ;  /* 0x000000767773723e */ /* 0x000fc400000000ff */
[C---:B------:R-:W-:Y:S02]  /*100a0*/  IADD3 R41, P4, R48.reuse, 0x1000, RZ ;  /* 0x0000100030297810 */ /* 0x040fe40007f9e0ff */
[----:B------:R-:W-:Y:S01]  /*100b0*/  IADD3 R43, P5, R48, 0x2000, RZ ;  /* 0x00002000302b7810 */ /* 0x000fe20007fbe0ff */
[----:B------:R-:W-:Y:S01]  /*100c0*/  STSM.16.M88.4 [R102], R112 ;  /* 0x0000007066007844 */ /* 0x000fe20000000200 */
[----:B------:R-:W-:Y:S02]  /*100d0*/  LOP3.LUT R40, R41, 0x380, RZ, 0xc0, !PT ;  /* 0x0000038029287812 */ /* 0x000fe400078ec0ff */
[----:B------:R-:W-:Y:S01]  /*100e0*/  LOP3.LUT R42, R43, 0x380, RZ, 0xc0, !PT ;  /* 0x000003802b2a7812 */ /* 0x000fe200078ec0ff */
[----:B------:R-:W-:Y:S01]  /*100f0*/  BAR.SYNC.DEFER_BLOCKING 0x1, 0x100 ;  /* 0x0044000000007b1d */ /* 0x000fe20000010000 */
[----:B------:R-:W-:Y:S02]  /*10100*/  SHF.R.U64 R40, R40, 0x3, RZ ;  /* 0x0000000328287819 */ /* 0x000fe400000012ff */
[----:B------:R-:W-:-:S02]  /*10110*/  SHF.R.U64 R42, R42, 0x3, RZ ;  /* 0x000000032a2a7819 */ /* 0x000fc400000012ff */
[----:B------:R-:W-:Y:S01]  /*10120*/  LOP3.LUT R40, R40, R41, RZ, 0x3c, !PT ;  /* 0x0000002928287212 */ /* 0x000fe200078e3cff */
[--C-:B------:R-:W-:Y:S01]  /*10130*/  IMAD.X R41, RZ, RZ, R49.reuse, P4 ;  /* 0x000000ffff297224 */ /* 0x100fe200020e0631 */
[----:B------:R-:W-:Y:S01]  /*10140*/  LOP3.LUT R42, R42, R43, RZ, 0x3c, !PT ;  /* 0x0000002b2a2a7212 */ /* 0x000fe200078e3cff */
[----:B------:R-:W-:Y:S01]  /*10150*/  IMAD.X R43, RZ, RZ, R49, P5 ;  /* 0x000000ffff2b7224 */ /* 0x000fe200028e0631 */
[C---:B------:R-:W-:Y:S02]  /*10160*/  IADD3 R45, P6, R48.reuse, 0x3000, RZ ;  /* 0x00003000302d7810 */ /* 0x040fe40007fde0ff */
[----:B------:R-:W-:Y:S02]  /*10170*/  IADD3 R37, P5, R48, 0x9000, RZ ;  /* 0x0000900030257810 */ /* 0x000fe40007fbe0ff */
[----:B------:R-:W-:Y:S01]  /*10180*/  LOP3.LUT R44, R45, 0x380, RZ, 0xc0, !PT ;  /* 0x000003802d2c7812 */ /* 0x000fe200078ec0ff */
[----:B------:R-:W-:Y:S01]  /*10190*/  UIMAD UR5, UR10, UR8, URZ ;  /* 0x000000080a0572a4 */ /* 0x000fe2000f8e023f */
[----:B------:R-:W-:-:S02]  /*101a0*/  LOP3.LUT R36, R37, 0x380, RZ, 0xc0, !PT ;  /* 0x0000038025247812 */ /* 0x000fc400078ec0ff */
[----:B------:R-:W-:Y:S01]  /*101b0*/  SHF.R.U64 R44, R44, 0x3, RZ ;  /* 0x000000032c2c7819 */ /* 0x000fe200000012ff */
[----:B0-----:R-:W-:Y:S03]  /*101c0*/  @!P2 ST.E desc[UR14][R60.64], R2 ;  /* 0x000000023c00a985 */ /* 0x001fe6000c10190e */
[----:B------:R-:W-:Y:S01]  /*101d0*/  LOP3.LUT R44, R44, R45, RZ, 0x3c, !PT ;  /* 0x0000002d2c2c7212 */ /* 0x000fe200078e3cff */
[----:B------:R-:W-:Y:S01]  /*101e0*/  IMAD.X R45, RZ, RZ, R49, P6 ;  /* 0x000000ffff2d7224 */ /* 0x000fe200030e0631 */
[----:B------:R-:W-:Y:S01]  /*101f0*/  SHF.R.U64 R36, R36, 0x3, RZ ;  /* 0x0000000324247819 */ /* 0x000fe200000012ff */
[----:B-1----:R0:W-:Y:S01]  /*10200*/  @!P0 ST.E desc[UR14][R62.64], R0 ;  /* 0x000000003e008985 */ /* 0x0021e2000c10190e */
[----:B------:R-:W-:Y:S01]  /*10210*/  UIMAD.WIDE.U32 UR6, UR11, UR8, URZ ;  /* 0x000000080b0672a5 */ /* 0x000fe2000f8e003f */
[C---:B------:R-:W-:Y:S02]  /*10220*/  IADD3 R35, P4, R48.reuse, 0x8000, RZ ;  /* 0x0000800030237810 */ /* 0x040fe40007f9e0ff */
[----:B------:R1:W5:Y:S01]  /*10230*/  LD.E.128 R24, desc[UR14][R40.64] ;  /* 0x0000000e28187980 */ /* 0x000362000c101d00 */
[----:B------:R-:W-:Y:S01]  /*10240*/  UIMAD UR5, UR11, UR9, UR5 ;  /* 0x000000090b0572a4 */ /* 0x000fe2000f8e0205 */
[----:B------:R-:W-:-:S02]  /*10250*/  IADD3 R39, P6, R48, 0xa000, RZ ;  /* 0x0000a00030277810 */ /* 0x000fc40007fde0ff */
[----:B------:R2:W5:Y:S01]  /*10260*/  LD.E.128 R8, desc[UR14][R42.64] ;  /* 0x0000000e2a087980 */ /* 0x000562000c101d00 */
[----:B------:R-:W-:Y:S01]  /*10270*/  ULDC.64 UR10, c[0x0][0xaf0] ;  /* 0x0002bc00000a7ab9 */ /* 0x000fe20000000a00 */
[----:B------:R-:W-:Y:S01]  /*10280*/  LOP3.LUT R36, R36, R37, RZ, 0x3c, !PT ;  /* 0x0000002524247212 */ /* 0x000fe200078e3cff */
[----:B0-----:R-:W-:Y:S01]  /*10290*/  IMAD R0, R193, 0x20, R196 ;  /* 0x00000020c1007824 */ /* 0x001fe200078e02c4 */
[----:B------:R-:W-:Y:S01]  /*102a0*/  LOP3.LUT R34, R35, 0x380, RZ, 0xc0, !PT ;  /* 0x0000038023227812 */ /* 0x000fe200078ec0ff */
[----:B-1----:R-:W0:Y:S01]  /*102b0*/  @P1 LDC R41, c[0x0][0xbec] ;  /* 0x0002fb00ff291b82 */ /* 0x002e220000000800 */
[----:B------:R-:W-:Y:S01]  /*102c0*/  UIADD3 UR7, UR7, UR5, URZ ;  /* 0x0000000507077290 */ /* 0x000fe2000fffe03f */
[----:B------:R-:W-:Y:S01]  /*102d0*/  LOP3.LUT R38, R39, 0x380, RZ, 0xc0, !PT ;  /* 0x0000038027267812 */ /* 0x000fe200078ec0ff */
[----:B------:R1:W5:Y:S04]  /*102e0*/  LD.E.128 R56, desc[UR14][R28.64] ;  /* 0x0000000e1c387980 */ /* 0x000368000c101d00 */
[----:B------:R3:W5:Y:S01]  /*102f0*/  LD.E.128 R52, desc[UR14][R30.64] ;  /* 0x0000000e1e347980 */ /* 0x000762000c101d00 */
[----:B--2---:R-:W2:Y:S01]  /*10300*/  @P1 LDC R43, c[0x0][0xbf0] ;  /* 0x0002fc00ff2b1b82 */ /* 0x004ea20000000800 */
[----:B------:R-:W-:Y:S01]  /*10310*/  VIADD R2, R0, UR60 ;  /* 0x0000003c00027c36 */ /* 0x000fe20008000000 */
[----:B------:R-:W-:Y:S01]  /*10320*/  UIMAD UR8, UR12, UR10, URZ ;  /* 0x0000000a0c0872a4 */ /* 0x000fe2000f8e023f */
[----:B------:R-:W-:Y:S01]  /*10330*/  LOP3.LUT R37, R48, 0x380, RZ, 0xc0, !PT ;  /* 0x0000038030257812 */ /* 0x000fe200078ec0ff */
[----:B------:R4:W5:Y:S01]  /*10340*/  LD.E.128 R64, desc[UR14][R20.64] ;  /* 0x0000000e14407980 */ /* 0x000962000c101d00 */
[----:B-1----:R-:W-:Y:S01]  /*10350*/  IMAD.MOV.U32 R29, RZ, RZ, R2 ;  /* 0x000000ffff1d7224 */ /* 0x002fe200078e0002 */
[----:B------:R-:W-:Y:S01]  /*10360*/  UIMAD UR5, UR13, UR11, UR8 ;  /* 0x0000000b0d0572a4 */ /* 0x000fe2000f8e0208 */
[----:B------:R-:W-:Y:S01]  /*10370*/  SHF.R.U64 R34, R34, 0x3, RZ ;  /* 0x0000000322227819 */ /* 0x000fe200000012ff */
[----:B------:R-:W-:Y:S01]  /*10380*/  UIMAD.WIDE.U32 UR6, UR13, UR10, UR6 ;  /* 0x0000000a0d0672a5 */ /* 0x000fe2000f8e0006 */
[----:B------:R-:W-:Y:S01]  /*10390*/  SHF.R.U64 R38, R38, 0x3, RZ ;  /* 0x0000000326267819 */ /* 0x000fe200000012ff */
[----:B------:R-:W-:Y:S01]  /*103a0*/  ULDC.64 UR8, c[0x0][0xae0] ;  /* 0x0002b80000087ab9 */ /* 0x000fe20000000a00 */
[----:B------:R-:W-:Y:S01]  /*103b0*/  SHF.R.U64 R37, R37, 0x3, RZ ;  /* 0x0000000325257819 */ /* 0x000fe200000012ff */
[----:B------:R-:W5:Y:S01]  /*103c0*/  LD.E.128 R4, desc[UR14][R44.64] ;  /* 0x0000000e2c047980 */ /* 0x000f62000c101d00 */
[----:B0-----:R-:W-:Y:S01]  /*103d0*/  @P1 IMAD.HI.U32 R0, R2, R41, RZ ;  /* 0x0000002902001227 */ /* 0x001fe200078e00ff */
[----:B------:R-:W-:Y:S01]  /*103e0*/  UIADD3 UR5, UR7, UR5, URZ ;  /* 0x0000000507057290 */ /* 0x000fe2000fffe03f */
[----:B------:R-:W-:Y:S01]  /*103f0*/  LOP3.LUT R34, R34, R35, RZ, 0x3c, !PT ;  /* 0x0000002322227212 */ /* 0x000fe200078e3cff */
[----:B------:R0:W5:Y:S01]  /*10400*/  LD.E.128 R12, desc[UR14][R32.64] ;  /* 0x0000000e200c7980 */ /* 0x000162000c101d00 */
[----:B------:R-:W-:Y:S01]  /*10410*/  LOP3.LUT R38, R38, R39, RZ, 0x3c, !PT ;  /* 0x0000002726267212 */ /* 0x000fe200078e3cff */
[--C-:B------:R-:W-:Y:S01]  /*10420*/  IMAD.X R35, RZ, RZ, R49.reuse, P4 ;  /* 0x000000ffff237224 */ /* 0x100fe200020e0631 */
[----:B------:R-:W-:Y:S01]  /*10430*/  LOP3.LUT R48, R37, R48, RZ, 0x3c, !PT ;  /* 0x0000003025307212 */ /* 0x000fe200078e3cff */
[--C-:B------:R-:W-:Y:S01]  /*10440*/  IMAD.X R37, RZ, RZ, R49.reuse, P5 ;  /* 0x000000ffff257224 */ /* 0x100fe200028e0631 */
[----:B--2---:R-:W-:Y:S01]  /*10450*/  @P1 SHF.R.U32.HI R29, RZ, R43, R0 ;  /* 0x0000002bff1d1219 */ /* 0x004fe20000011600 */
[----:B------:R-:W-:Y:S01]  /*10460*/  IMAD.X R39, RZ, RZ, R49, P6 ;  /* 0x000000ffff277224 */ /* 0x000fe200030e0631 */
[----:B------:R1:W5:Y:S02]  /*10470*/  LD.E.128 R76, desc[UR14][R34.64] ;  /* 0x0000000e224c7980 */ /* 0x000364000c101d00 */
[--C-:B------:R-:W-:Y:S01]  /*10480*/  SHF.R.S32.HI R0, RZ, 0x1f, R29.reuse ;  /* 0x0000001fff007819 */ /* 0x100fe2000001141d */
[----:B---3--:R-:W-:Y:S01]  /*10490*/  IMAD.MOV R31, RZ, RZ, -R29 ;  /* 0x000000ffff1f7224 */ /* 0x008fe200078e0a1d */
[----:B------:R-:W5:Y:S01]  /*104a0*/  LD.E.128 R48, desc[UR14][R48.64] ;  /* 0x0000000e30307980 */ /* 0x000f62000c101d00 */
[----:B----4-:R-:W-:-:S02]  /*104b0*/  IMAD.U32 R21, RZ, RZ, UR7 ;  /* 0x00000007ff157e24 */ /* 0x010fc4000f8e00ff */
[----:B------:R-:W-:Y:S01]  /*104c0*/  IMAD R0, R0, UR8, RZ ;  /* 0x0000000800007c24 */ /* 0x000fe2000f8e02ff */
[----:B------:R1:W5:Y:S01]  /*104d0*/  LD.E.128 R72, desc[UR14][R36.64] ;  /* 0x0000000e24487980 */ /* 0x000362000c101d00 */
[----:B------:R-:W-:Y:S02]  /*104e0*/  IMAD R31, R22, R31, R2 ;  /* 0x0000001f161f7224 */ /* 0x000fe400078e0202 */
[----:B------:R-:W-:Y:S01]  /*104f0*/  IMAD.U32 R20, RZ, RZ, UR6 ;  /* 0x00000006ff147e24 */ /* 0x000fe2000f8e00ff */
[----:B------:R1:W5:Y:S01]  /*10500*/  LD.E.128 R68, desc[UR14][R38.64] ;  /* 0x0000000e26447980 */ /* 0x000362000c101d00 */
[----:B------:R-:W-:Y:S01]  /*10510*/  IMAD.U32 R21, RZ, RZ, UR5 ;  /* 0x00000005ff157e24 */ /* 0x000fe2000f8e00ff */
[----:B------:R-:W-:Y:S01]  /*10520*/  ULDC.64 UR6, c[0x0][0xad8] ;  /* 0x0002b60000067ab9 */ /* 0x000fe20000000a00 */
[C---:B0-----:R-:W-:Y:S01]  /*10530*/  IMAD R33, R29.reuse, UR9, R0 ;  /* 0x000000091d217c24 */ /* 0x041fe2000f8e0200 */
[----:B------:R1:W5:Y:S01]  /*10540*/  LD.E.128 R60, desc[UR14][R46.64] ;  /* 0x0000000e2e3c7980 */ /* 0x000362000c101d00 */
[----:B------:R-:W-:Y:S01]  /*10550*/  SHF.R.S32.HI R0, RZ, 0x1f, R31 ;  /* 0x0000001fff007819 */ /* 0x000fe2000001141f */
[----:B------:R-:W-:Y:S01]  /*10560*/  IMAD.WIDE.U32 R20, R29, UR8, R20 ;  /* 0x000000081d147c25 */ /* 0x000fe2000f8e0014 */
        /* <DEDUP_REMOVED lines=8> */
[----:B------:R-:W-:Y:S02]  /*105f0*/  VIADD R32, R196, UR60 ;  /* 0x0000003cc4207c36 */ /* 0x000fe40008000000 */
[C---:B------:R-:W-:Y:S02]  /*10600*/  IMAD R29, R31.reuse, UR7, R2 ;  /* 0x000000071f1d7c24 */ /* 0x040fe4000f8e0202 */
[----:B------:R-:W-:Y:S01]  /*10610*/  IMAD.WIDE.U32 R20, R31, UR6, R20 ;  /* 0x000000061f147c25 */ /* 0x000fe2000f8e0014 */
[C---:B------:R-:W-:Y:S01]  /*10620*/  ISETP.GE.AND P2, PT, R32.reuse, R3, PT ;  /* 0x000000032000720c */ /* 0x040fe20003f46270 */
[----:B------:R-:W-:Y:S02]  /*10630*/  ULDC.64 UR6, c[0x0][0xa80] ;  /* 0x0002a00000067ab9 */ /* 0x000fe40000000a00 */
[----:B------:R-:W-:Y:S01]  /*10640*/  VIADD R0, R32, 0x20 ;  /* 0x0000002020007836 */ /* 0x000fe20000000000 */
[----:B------:R-:W-:Y:S01]  /*10650*/  LEA R2, P3, R20, UR6, 0x1 ;  /* 0x0000000614027c11 */ /* 0x000fe2000f8608ff */
[----:B------:R-:W-:-:S02]  /*10660*/  IMAD.IADD R21, R21, 0x1, R29 ;  /* 0x0000000115157824 */ /* 0x000fc400078e021d */
[----:B------:R-:W-:Y:S01]  /*10670*/  VIADD R16, R16, 0x30820 ;  /* 0x0003082010107836 */ /* 0x000fe20000000000 */
[-C--:B------:R-:W-:Y:S01]  /*10680*/  ISETP.GE.AND P1, PT, R0, R3.reuse, PT ;  /* 0x000000030000720c */ /* 0x080fe20003f26270 */
[----:B------:R-:W-:Y:S01]  /*10690*/  VIADD R0, R32, 0x40 ;  /* 0x0000004020007836 */ /* 0x000fe20000000000 */
[----:B------:R-:W-:Y:S02]  /*106a0*/  LEA.HI.X R22, R20, UR7, R21, 0x1, P3 ;  /* 0x0000000714167c11 */ /* 0x000fe400098f0c15 */
[----:B------:R-:W-:Y:S01]  /*106b0*/  PRMT R16, RZ, 0x654, R16 ;  /* 0x00000654ff107816 */ /* 0x000fe20000000010 */
[----:B0-----:R1:W0:Y:S01]  /*106c0*/  SHFL.IDX PT, R30, R2, RZ, 0x181f ;  /* 0x00181fff021e7589 */ /* 0x00122200000e0000 */
[----:B------:R-:W-:Y:S01]  /*106d0*/  ISETP.GE.AND P0, PT, R0, R3, PT ;  /* 0x000000030000720c */ /* 0x000fe20003f06270 */
[----:B------:R-:W-:Y:S01]  /*106e0*/  BSSY B1, `(.L_x_1181) ;  /* 0x0000012000017945 */ /* 0x000fe20003800000 */
[----:B------:R1:W-:Y:S01]  /*106f0*/  SYNCS.ARRIVE.TRANS64.RED.A1T0 RZ, [R16+URZ], RZ ;  /* 0x000000ff10ff79a7 */ /* 0x0003e2000810043f */
[----:B------:R1:W2:Y:S02]  /*10700*/  SHFL.IDX PT, R0, R22, RZ, 0x181f ;  /* 0x00181fff16007589 */ /* 0x0002a400000e0000 */
[----:B------:R-:W-:Y:S08]  /*10710*/  @P2 BRA `(.L_x_1182) ;  /* 0x0000000000382947 */ /* 0x000ff00003800000 */
[----:B------:R-:W-:Y:S01]  /*10720*/  ULDC UR5, c[0x0][0xac8] ;  /* 0x0002b20000057ab9 */ /* 0x000fe20000000800 */
[----:B------:R-:W-:Y:S01]  /*10730*/  ULDC.64 UR6, c[0x0][0x208] ;  /* 0x0000820000067ab9 */ /* 0x000fe20000000a00 */
[----:B------:R-:W-:Y:S02]  /*10740*/  ISETP.GE.AND P4, PT, R19, UR5, PT ;  /* 0x0000000513007c0c */ /* 0x000fe4000bf86270 */
[----:B------:R-:W-:Y:S02]  /*10750*/  ISETP.GE.AND P3, PT, R23, UR5, PT ;  /* 0x0000000517007c0c */ /* 0x000fe4000bf66270 */
[----:B------:R-:W-:-:S09]  /*10760*/  ISETP.GE.AND P2, PT, R192, UR5, PT ;  /* 0x00000005c0007c0c */ /* 0x000fd2000bf46270 */
[-C--:B0-----:R-:W-:Y:S02]  /*10770*/  @!P4 LEA R20, P6, R19, R30.reuse, 0x1 ;  /* 0x0000001e1314c211 */ /* 0x081fe400078c08ff */
[----:B------:R-:W-:Y:S02]  /*10780*/  @!P3 LEA R28, P5, R23, R30, 0x1 ;  /* 0x0000001e171cb211 */ /* 0x000fe400078a08ff */
[----:B--2---:R-:W-:Y:S02]  /*10790*/  @!P4 LEA.HI.X R21, R19, R0, R205, 0x1, P6 ;  /* 0x000000001315c211 */ /* 0x004fe400030f0ccd */
[C---:B------:R-:W-:Y:S02]  /*107a0*/  @!P2 LEA R30, P6, R192.reuse, R30, 0x1 ;  /* 0x0000001ec01ea211 */ /* 0x040fe400078c08ff */
[-C--:B------:R-:W-:Y:S01]  /*107b0*/  @!P3 LEA.HI.X R29, R23, R0.reuse, R204, 0x1, P5 ;  /* 0x00000000171db211 */ /* 0x080fe200028f0ccc */
[----:B-----5:R3:W-:Y:S01]  /*107c0*/  @!P4 ST.E.128 desc[UR6][R20.64], R48 ;  /* 0x000000301400c985 */ /* 0x0207e2000c101d06 */
[----:B------:R-:W-:-:S03]  /*107d0*/  @!P2 LEA.HI.X R31, R192, R0, R203, 0x1, P6 ;  /* 0x00000000c01fa211 */ /* 0x000fc600030f0ccb */
[----:B------:R3:W-:Y:S04]  /*107e0*/  @!P3 ST.E.128 desc[UR6][R28.64], R64 ;  /* 0x000000401c00b985 */ /* 0x0007e8000c101d06 */
[----:B------:R3:W-:Y:S02]  /*107f0*/  @!P2 ST.E.128 desc[UR6][R30.64], R76 ;  /* 0x0000004c1e00a985 */ /* 0x0007e4000c101d06 */
.L_x_1182:
[----:B------:R-:W-:Y:S05]  /*10800*/  BSYNC B1 ;  /* 0x0000000000017941 */ /* 0x000fea0003800000 */
.L_x_1181:
[----:B--2---:R2:W4:Y:S01]  /*10810*/  SHFL.IDX PT, R0, R22, 0x1, 0x181f ;  /* 0x00381f0016007f89 */ /* 0x00452200000e0000 */
[----:B------:R-:W-:Y:S03]  /*10820*/  BSSY B1, `(.L_x_1183) ;  /* 0x0000011000017945 */ /* 0x000fe60003800000 */
[----:B0--3--:R2:W0:Y:S01]  /*10830*/  SHFL.IDX PT, R30, R2, 0x1, 0x181f ;  /* 0x00381f00021e7f89 */ /* 0x00942200000e0000 */
[----:B------:R-:W-:Y:S05]  /*10840*/  @P1 BRA `(.L_x_1184) ;  /* 0x0000000000381947 */ /* 0x000fea0003800000 */
[----:B------:R-:W-:Y:S01]  /*10850*/  ULDC UR5, c[0x0][0xac8] ;  /* 0x0002b20000057ab9 */ /* 0x000fe20000000800 */
[----:B------:R-:W-:Y:S01]  /*10860*/  ULDC.64 UR6, c[0x0][0x208] ;  /* 0x0000820000067ab9 */ /* 0x000fe20000000a00 */
[----:B------:R-:W-:Y:S02]  /*10870*/  ISETP.GE.AND P4, PT, R19, UR5, PT ;  /* 0x0000000513007c0c */ /* 0x000fe4000bf86270 */
[----:B------:R-:W-:Y:S02]  /*10880*/  ISETP.GE.AND P5, PT, R23, UR5, PT ;  /* 0x0000000517007c0c */ /* 0x000fe4000bfa6270 */
[----:B------:R-:W-:-:S09]  /*10890*/  ISETP.GE.AND P6, PT, R192, UR5, PT ;  /* 0x00000005c0007c0c */ /* 0x000fd2000bfc6270 */
[-C--:B0-----:R-:W-:Y:S02]  /*108a0*/  @!P4 LEA R20, P1, R19, R30.reuse, 0x1 ;  /* 0x0000001e1314c211 */ /* 0x081fe400078208ff */
[-C--:B------:R-:W-:Y:S02]  /*108b0*/  @!P5 LEA R28, P2, R23, R30.reuse, 0x1 ;  /* 0x0000001e171cd211 */ /* 0x080fe400078408ff */
[C---:B------:R-:W-:Y:S02]  /*108c0*/  @!P6 LEA R30, P3, R192.reuse, R30, 0x1 ;  /* 0x0000001ec01ee211 */ /* 0x040fe400078608ff */
[-C--:B----4-:R-:W-:Y:S02]  /*108d0*/  @!P4 LEA.HI.X R21, R19, R0.reuse, R205, 0x1, P1 ;  /* 0x000000001315c211 */ /* 0x090fe400008f0ccd */
[-C--:B------:R-:W-:Y:S02]  /*108e0*/  @!P5 LEA.HI.X R29, R23, R0.reuse, R204, 0x1, P2 ;  /* 0x00000000171dd211 */ /* 0x080fe400010f0ccc */
[----:B------:R-:W-:Y:S01]  /*108f0*/  @!P6 LEA.HI.X R31, R192, R0, R203, 0x1, P3 ;  /* 0x00000000c01fe211 */ /* 0x000fe200018f0ccb */
[----:B-----5:R3:W-:Y:S04]  /*10900*/  @!P4 ST.E.128 desc[UR6][R20.64], R24 ;  /* 0x000000181400c985 */ /* 0x0207e8000c101d06 */
[----:B------:R3:W-:Y:S04]  /*10910*/  @!P5 ST.E.128 desc[UR6][R28.64], R56 ;  /* 0x000000381c00d985 */ /* 0x0007e8000c101d06 */
[----:B------:R3:W-:Y:S02]  /*10920*/  @!P6 ST.E.128 desc[UR6][R30.64], R72 ;  /* 0x000000481e00e985 */ /* 0x0007e4000c101d06 */
.L_x_1184:
[----:B------:R-:W-:Y:S05]  /*10930*/  BSYNC B1 ;  /* 0x0000000000017941 */ /* 0x000fea0003800000 */
.L_x_1183:
[----:B----4-:R4:W0:Y:S01]  /*10940*/  SHFL.IDX PT, R0, R22, 0x2, 0x181f ;  /* 0x00581f0016007f89 */ /* 0x01082200000e0000 */
[----:B------:R-:W-:Y:S03]  /*10950*/  BSSY B1, `(.L_x_1185) ;  /* 0x0000011000017945 */ /* 0x000fe60003800000 */
[----:B---3-5:R4:W3:Y:S01]  /*10960*/  SHFL.IDX PT, R26, R2, 0x2, 0x181f ;  /* 0x00581f00021a7f89 */ /* 0x0288e200000e0000 */
[----:B------:R-:W-:Y:S05]  /*10970*/  @P0 BRA `(.L_x_1186) ;  /* 0x0000000000380947 */ /* 0x000fea0003800000 */
[----:B------:R-:W-:Y:S01]  /*10980*/  ULDC UR5, c[0x0][0xac8] ;  /* 0x0002b20000057ab9 */ /* 0x000fe20000000800 */
[----:B------:R-:W-:Y:S01]  /*10990*/  ULDC.64 UR6, c[0x0][0x208] ;  /* 0x0000820000067ab9 */ /* 0x000fe20000000a00 */
        /* <DEDUP_REMOVED lines=12> */
.L_x_1186:
[----:B------:R-:W-:Y:S05]  /*10a60*/  BSYNC B1 ;  /* 0x0000000000017941 */ /* 0x000fea0003800000 */
.L_x_1185:
[----:B0-----:R-:W-:Y:S01]  /*10a70*/  VIADD R0, R32, 0x60 ;  /* 0x0000006020007836 */ /* 0x001fe20000000000 */
[----:B-12-4-:R-:W0:Y:S04]  /*10a80*/  SHFL.IDX PT, R22, R22, 0x3, 0x181f ;  /* 0x00781f0016167f89 */ /* 0x016e2800000e0000 */
[----:B------:R-:W-:Y:S01]  /*10a90*/  ISETP.GE.AND P0, PT, R0, R3, PT ;  /* 0x000000030000720c */ /* 0x000fe20003f06270 */
[----:B------:R1:W2:-:S12]  /*10aa0*/  SHFL.IDX PT, R10, R2, 0x3, 0x181f ;  /* 0x00781f00020a7f89 */ /* 0x00029800000e0000 */
[----:B-1----:R-:W-:Y:S05]  /*10ab0*/  @P0 BRA `(.L_x_1187) ;  /* 0x0000000c00040947 */ /* 0x002fea0003800000 */
[----:B------:R-:W-:Y:S01]  /*10ac0*/  ULDC UR5, c[0x0][0xac8] ;  /* 0x0002b20000057ab9 */ /* 0x000fe20000000800 */
[----:B------:R-:W-:Y:S01]  /*10ad0*/  ULDC.64 UR6, c[0x0][0x208] ;  /* 0x0000820000067ab9 */ /* 0x000fe20000000a00 */
[----:B------:R-:W-:Y:S02]  /*10ae0*/  ISETP.GE.AND P2, PT, R19, UR5, PT ;  /* 0x0000000513007c0c */ /* 0x000fe4000bf46270 */
[----:B------:R-:W-:-:S11]  /*10af0*/  ISETP.GE.AND P3, PT, R23, UR5, PT ;  /* 0x0000000517007c0c */ /* 0x000fd6000bf66270 */
[-C--:B--2---:R-:W-:Y:S02]  /*10b00*/  @!P2 LEA R2, P0, R19, R10.reuse, 0x1 ;  /* 0x0000000a1302a211 */ /* 0x084fe400078008ff */
[----:B------:R-:W-:Y:S02]  /*10b10*/  @!P3 LEA R8, P1, R23, R10, 0x1 ;  /* 0x0000000a1708b211 */ /* 0x000fe400078208ff */
[-C--:B0-----:R-:W-:Y:S02]  /*10b20*/  @!P2 LEA.HI.X R3, R19, R22.reuse, R205, 0x1, P0 ;  /* 0x000000161303a211 */ /* 0x081fe400000f0ccd */
[----:B------:R-:W-:Y:S02]  /*10b30*/  ISETP.GE.AND P0, PT, R192, UR5, PT ;  /* 0x00000005c0007c0c */ /* 0x000fe4000bf06270 */
[----:B------:R-:W-:Y:S01]  /*10b40*/  @!P3 LEA.HI.X R9, R23, R22, R204, 0x1, P1 ;  /* 0x000000161709b211 */ /* 0x000fe200008f0ccc */
[----:B------:R0:W-:Y:S04]  /*10b50*/  @!P2 ST.E.128 desc[UR6][R2.64], R4 ;  /* 0x000000040200a985 */ /* 0x0001e8000c101d06 */
[----:B------:R0:W-:Y:S06]  /*10b60*/  @!P3 ST.E.128 desc[UR6][R8.64], R12 ;  /* 0x0000000c0800b985 */ /* 0x0001ec000c101d06 */
[----:B------:R-:W-:Y:S05]  /*10b70*/  @P0 BRA `(.L_x_1187) ;  /* 0x0000000800d40947 */ /* 0x000fea0003800000 */
[----:B0-----:R-:W-:Y:S01]  /*10b80*/  LEA R2, P0, R192, R10, 0x1 ;  /* 0x0000000ac0027211 */ /* 0x001fe200078008ff */
[----:B------:R-:W-:-:S03]  /*10b90*/  ULDC.64 UR6, c[0x0][0x208] ;  /* 0x0000820000067ab9 */ /* 0x000fc60000000a00 */
[----:B------:R-:W-:-:S05]  /*10ba0*/  LEA.HI.X R3, R192, R22, R203, 0x1, P0 ;  /* 0x00000016c0037211 */ /* 0x000fca00000f0ccb */
[----:B------:R0:W-:Y:S01]  /*10bb0*/  ST.E.128 desc[UR6][R2.64], R60 ;  /* 0x0000003c02007985 */ /* 0x0001e2000c101d06 */
[----:B------:R-:W-:Y:S05]  /*10bc0*/  BRA `(.L_x_1187) ;  /* 0x0000000800c07947 */ /* 0x000fea0003800000 */
.L_x_1180:
[----:B------:R-:W0:Y:S01]  /*10bd0*/  LDC R8, c[0x0][0xbe8] ;  /* 0x0002fa00ff087b82 */ /* 0x000e220000000800 */
[----:B------:R-:W-:Y:S01]  /*10be0*/  R2UR UR6, R194 ;  /* 0x00000000c20672ca */ /* 0x000fe200000e0000 */
[----:B------:R-:W-:Y:S01]  /*10bf0*/  BSSY B1, `(.L_x_1188) ;  /* 0x0000035000017945 */ /* 0x000fe20003800000 */
[----:B------:R-:W-:Y:S01]  /*10c00*/  R2UR UR5, R195 ;  /* 0x00000000c30572ca */ /* 0x000fe200000e0000 */
[----:B------:R-:W-:Y:S01]  /*10c10*/  IMAD R6, R193, 0x20, R196 ;  /* 0x00000020c1067824 */ /* 0x000fe200078e02c4 */
[----:B------:R-:W-:-:S09]  /*10c20*/  ISETP.GE.AND P0, PT, R206, 0x80, PT ;  /* 0x00000080ce00780c */ /* 0x000fd20003f06270 */
[----:B------:R-:W-:Y:S02]  /*10c30*/  USHF.R.S32.HI UR8, URZ, 0x1f, UR6 ;  /* 0x0000001f3f087899 */ /* 0x000fe40008011406 */
[----:B------:R-:W-:Y:S01]  /*10c40*/  USHF.R.S32.HI UR9, URZ, 0x1f, UR5 ;  /* 0x0000001f3f097899 */ /* 0x000fe20008011405 */
[----:B0-----:R-:W-:-:S13]  /*10c50*/  ISETP.NE.AND P1, PT, R8, 0x1, PT ;  /* 0x000000010800780c */ /* 0x001fda0003f25270 */
[----:B------:R-:W0:Y:S08]  /*10c60*/  @P1 LDC R9, c[0x0][0xbec] ;  /* 0x0002fb00ff091b82 */ /* 0x000e300000000800 */
[----:B------:R-:W1:Y:S01]  /*10c70*/  @P1 LDC R11, c[0x0][0xbf0] ;  /* 0x0002fc00ff0b1b82 */ /* 0x000e620000000800 */
[----:B------:R-:W-:Y:S05]  /*10c80*/  @P0 BRA `(.L_x_1189) ;  /* 0x0000000000ac0947 */ /* 0x000fea0003800000 */
[----:B------:R-:W2:Y:S01]  /*10c90*/  S2R R0, SR_TID.X ;  /* 0x0000000000007919 */ /* 0x000ea20000002100 */
[----:B------:R-:W3:Y:S01]  /*10ca0*/  LDC R3, c[0x0][0xbe8] ;  /* 0x0002fa00ff037b82 */ /* 0x000ee20000000800 */
[----:B------:R-:W-:Y:S01]  /*10cb0*/  IMAD.U32 R4, RZ, RZ, UR60 ;  /* 0x0000003cff047e24 */ /* 0x000fe2000f8e00ff */
[----:B------:R-:W-:Y:S02]  /*10cc0*/  ULDC UR5, c[0x0][0xa88] ;  /* 0x0002a20000057ab9 */ /* 0x000fe40000000800 */
[----:B---3--:R-:W-:Y:S02]  /*10cd0*/  IMAD R5, R3, UR5, RZ ;  /* 0x0000000503057c24 */ /* 0x008fe4000f8e02ff */
[----:B--2---:R-:W-:-:S04]  /*10ce0*/  IADD3 R4, R4, -0x80, R0 ;  /* 0xffffff8004047810 */ /* 0x004fc80007ffe000 */
[----:B------:R-:W-:-:S13]  /*10cf0*/  ISETP.GE.AND P0, PT, R4, R5, PT ;  /* 0x000000050400720c */ /* 0x000fda0003f06270 */
[----:B------:R-:W-:Y:S05]  /*10d00*/  @P0 BRA `(.L_x_1189) ;  /* 0x00000000008c0947 */ /* 0x000fea0003800000 */
[----:B------:R-:W-:Y:S01]  /*10d10*/  ISETP.NE.AND P0, PT, R3, 0x1, PT ;  /* 0x000000010300780c */ /* 0x000fe20003f05270 */
[----:B------:R-:W-:Y:S01]  /*10d20*/  ULDC.64 UR10, c[0x0][0xb90] ;  /* 0x0002e400000a7ab9 */ /* 0x000fe20000000a00 */
[----:B------:R-:W-:Y:S01]  /*10d30*/  R2UR UR13, R194 ;  /* 0x00000000c20d72ca */ /* 0x000fe200000e0000 */
[----:B------:R-:W-:Y:S01]  /*10d40*/  UIMAD UR5, UR8, UR10, URZ ;  /* 0x0000000a080572a4 */ /* 0x000fe2000f8e023f */
[----:B------:R-:W-:Y:S01]  /*10d50*/  R2UR UR12, R195 ;  /* 0x00000000c30c72ca */ /* 0x000fe200000e0000 */
[----:B------:R-:W-:-:S08]  /*10d60*/  IMAD.MOV.U32 R2, RZ, RZ, R4 ;  /* 0x000000ffff027224 */ /* 0x000fd000078e0004 */
[----:B------:R-:W2:Y:S02]  /*10d70*/  @P0 LDC R5, c[0x0][0xbec] ;  /* 0x0002fb00ff050b82 */ /* 0x000ea40000000800 */
[----:B------:R-:W-:Y:S02]  /*10d80*/  UIMAD.WIDE.U32 UR6, UR13, UR10, URZ ;  /* 0x0000000a0d0672a5 */ /* 0x000fe4000f8e003f */
[----:B------:R-:W-:-:S03]  /*10d90*/  UIMAD UR5, UR13, UR11, UR5 ;  /* 0x0000000b0d0572a4 */ /* 0x000fc6000f8e0205 */
[----:B------:R-:W-:Y:S01]  /*10da0*/  ULDC.64 UR10, c[0x0][0xb98] ;  /* 0x0002e600000a7ab9 */ /* 0x000fe20000000a00 */
[----:B------:R-:W3:Y:S01]  /*10db0*/  @P0 LDC R7, c[0x0][0xbf0] ;  /* 0x0002fc00ff070b82 */ /* 0x000ee20000000800 */
[----:B------:R-:W-:Y:S02]  /*10dc0*/  UIADD3 UR7, UR7, UR5, URZ ;  /* 0x0000000507077290 */ /* 0x000fe4000fffe03f */
[----:B------:R-:W-:Y:S02]  /*10dd0*/  UIMAD UR5, UR9, UR10, URZ ;  /* 0x0000000a090572a4 */ /* 0x000fe4000f8e023f */
[----:B------:R-:W-:Y:S02]  /*10de0*/  UIMAD.WIDE.U32 UR6, UR12, UR10, UR6 ;  /* 0x0000000a0c0672a5 */ /* 0x000fe4000f8e0006 */
[----:B------:R-:W-:-:S03]  /*10df0*/  UIMAD UR5, UR12, UR11, UR5 ;  /* 0x0000000b0c0572a4 */ /* 0x000fc6000f8e0205 */
[----:B------:R-:W-:Y:S01]  /*10e00*/  ULDC.64 UR10, c[0x0][0xb88] ;  /* 0x0002e200000a7ab9 */ /* 0x000fe20000000a00 */
[----:B------:R-:W-:Y:S01]  /*10e10*/  ULDC.64 UR12, c[0x0][0x208] ;  /* 0x00008200000c7ab9 */ /* 0x000fe20000000a00 */
[----:B--2---:R-:W-:-:S05]  /*10e20*/  @P0 IMAD.HI.U32 R0, R4, R5, RZ ;  /* 0x0000000504000227 */ /* 0x004fca00078e00ff */
[----:B---3--:R-:W-:-:S05]  /*10e30*/  @P0 SHF.R.U32.HI R2, RZ, R7, R0 ;  /* 0x00000007ff020219 */ /* 0x008fca0000011600 */
[----:B------:R-:W-:-:S04]  /*10e40*/  IMAD.MOV R5, RZ, RZ, -R2 ;  /* 0x000000ffff057224 */ /* 0x000fc800078e0a02 */
[----:B------:R-:W-:Y:S01]  /*10e50*/  IMAD R5, R3, R5, R4 ;  /* 0x0000000503057224 */ /* 0x000fe200078e0204 */
[----:B------:R-:W-:Y:S01]  /*10e60*/  SHF.R.S32.HI R3, RZ, 0x1f, R2 ;  /* 0x0000001fff037819 */ /* 0x000fe20000011402 */
[----:B------:R-:W-:Y:S01]  /*10e70*/  IMAD.U32 R4, RZ, RZ, UR5 ;  /* 0x00000005ff047e24 */ /* 0x000fe2000f8e00ff */
[----:B------:R-:W-:Y:S02]  /*10e80*/  IADD3 R2, P0, R2, UR6, RZ ;  /* 0x0000000602027c10 */ /* 0x000fe4000ff1e0ff */
[----:B------:R-:W-:Y:S02]  /*10e90*/  SHF.R.S32.HI R0, RZ, 0x1f, R5 ;  /* 0x0000001fff007819 */ /* 0x000fe40000011405 */
[----:B------:R-:W-:Y:S01]  /*10ea0*/  IADD3.X R3, R3, UR7, R4, P0, !PT ;  /* 0x0000000703037c10 */ /* 0x000fe200087fe404 */
[----:B------:R-:W-:Y:S02]  /*10eb0*/  ULDC.64 UR6, c[0x0][0xb50] ;  /* 0x0002d40000067ab9 */ /* 0x000fe40000000a00 */
[----:B------:R-:W-:-:S02]  /*10ec0*/  IMAD R0, R0, UR10, RZ ;  /* 0x0000000a00007c24 */ /* 0x000fc4000f8e02ff */
[----:B------:R-:W-:-:S04]  /*10ed0*/  IMAD.WIDE.U32 R2, R5, UR10, R2 ;  /* 0x0000000a05027c25 */ /* 0x000fc8000f8e0002 */
[----:B------:R-:W-:Y:S01]  /*10ee0*/  IMAD R7, R5, UR11, R0 ;  /* 0x0000000b05077c24 */ /* 0x000fe2000f8e0200 */
[----:B------:R-:W-:-:S03]  /*10ef0*/  LEA R4, P0, R2, UR6, 0x2 ;  /* 0x0000000602047c11 */ /* 0x000fc6000f8010ff */
[----:B------:R-:W-:-:S05]  /*10f00*/  IMAD.IADD R3, R3, 0x1, R7 ;  /* 0x0000000103037824 */ /* 0x000fca00078e0207 */
[----:B------:R-:W-:Y:S01]  /*10f10*/  LEA.HI.X R5, R2, UR7, R3, 0x2, P0 ;  /* 0x0000000702057c11 */ /* 0x000fe200080f1403 */
[----:B------:R-:W-:-:S05]  /*10f20*/  IMAD.MOV.U32 R3, RZ, RZ, -0x800000 ;  /* 0xff800000ff037424 */ /* 0x000fca00078e00ff */
[----:B------:R2:W-:Y:S02]  /*10f30*/  STG.E desc[UR12][R4.64], R3 ;  /* 0x0000000304007986 */ /* 0x0005e4000c10190c */
.L_x_1189:
[----:B------:R-:W-:Y:S05]  /*10f40*/  BSYNC B1 ;  /* 0x0000000000017941 */ /* 0x000fea0003800000 */
.L_x_1188:
[----:B------:R-:W-:Y:S01]  /*10f50*/  R2UR UR13, R194 ;  /* 0x00000000c20d72ca */ /* 0x000fe200000e0000 */
[----:B------:R-:W-:Y:S01]  /*10f60*/  ULDC.64 UR10, c[0x0][0xae8] ;  /* 0x0002ba00000a7ab9 */ /* 0x000fe20000000a00 */
[----:B------:R-:W-:Y:S01]  /*10f70*/  R2UR UR12, R195 ;  /* 0x00000000c30c72ca */ /* 0x000fe200000e0000 */
[----:B------:R-:W-:Y:S01]  /*10f80*/  UIMAD UR5, UR8, UR10, URZ ;  /* 0x0000000a080572a4 */ /* 0x000fe2000f8e023f */
[----:B------:R-:W-:Y:S01]  /*10f90*/  VIADD R6, R6, UR60 ;  /* 0x0000003c06067c36 */ /* 0x000fe20008000000 */
[----:B------:R-:W-:Y:S01]  /*10fa0*/  BSSY B1, `(.L_x_1190) ;  /* 0x0000039000017945 */ /* 0x000fe20003800000 */
[----:B------:R-:W-:Y:S02]  /*10fb0*/  VIADD R10, R196, UR60 ;  /* 0x0000003cc40a7c36 */ /* 0x000fe40008000000 */
[----:B0-----:R-:W-:-:S04]  /*10fc0*/  @P1 IMAD.HI.U32 R0, R6, R9, RZ ;  /* 0x0000000906001227 */ /* 0x001fc800078e00ff */
[----:B--2---:R-:W-:Y:S01]  /*10fd0*/  IMAD.MOV.U32 R5, RZ, RZ, R6 ;  /* 0x000000ffff057224 */ /* 0x004fe200078e0006 */
[----:B------:R-:W-:Y:S01]  /*10fe0*/  UIMAD.WIDE.U32 UR6, UR13, UR10, URZ ;  /* 0x0000000a0d0672a5 */ /* 0x000fe2000f8e003f */
[----:B-1----:R-:W-:Y:S01]  /*10ff0*/  @P1 SHF.R.U32.HI R5, RZ, R11, R0 ;  /* 0x0000000bff051219 */ /* 0x002fe20000011600 */
[----:B------:R-:W-:-:S03]  /*11000*/  UIMAD UR5, UR13, UR11, UR5 ;  /* 0x0000000b0d0572a4 */ /* 0x000fc6000f8e0205 */
[----:B------:R-:W-:Y:S01]  /*11010*/  ULDC.64 UR10, c[0x0][0xaf0] ;  /* 0x0002bc00000a7ab9 */ /* 0x000fe20000000a00 */
[----:B------:R-:W-:Y:S01]  /*11020*/  UIADD3 UR7, UR7, UR5, URZ ;  /* 0x0000000507077290 */ /* 0x000fe2000fffe03f */
[--C-:B------:R-:W-:Y:S01]  /*11030*/  SHF.R.S32.HI R0, RZ, 0x1f, R5.reuse ;  /* 0x0000001fff007819 */ /* 0x100fe20000011405 */
[----:B------:R-:W-:Y:S01]  /*11040*/  UIMAD UR5, UR9, UR10, URZ ;  /* 0x0000000a090572a4 */ /* 0x000fe2000f8e023f */
[----:B------:R-:W-:Y:S01]  /*11050*/  IMAD.MOV R7, RZ, RZ, -R5 ;  /* 0x000000ffff077224 */ /* 0x000fe200078e0a05 */
[----:B------:R-:W-:Y:S02]  /*11060*/  UIMAD.WIDE.U32 UR6, UR12, UR10, UR6 ;  /* 0x0000000a0c0672a5 */ /* 0x000fe4000f8e0006 */
[----:B------:R-:W-:Y:S01]  /*11070*/  UIMAD UR5, UR12, UR11, UR5 ;  /* 0x0000000b0c0572a4 */ /* 0x000fe2000f8e0205 */
[----:B------:R-:W-:Y:S01]  /*11080*/  IMAD R7, R8, R7, R6 ;  /* 0x0000000708077224 */ /* 0x000fe200078e0206 */
[----:B------:R-:W-:Y:S02]  /*11090*/  ULDC.64 UR8, c[0x0][0xae0] ;  /* 0x0002b80000087ab9 */ /* 0x000fe40000000a00 */
[----:B------:R-:W-:Y:S01]  /*110a0*/  UIADD3 UR5, UR7, UR5, URZ ;  /* 0x0000000507057290 */ /* 0x000fe2000fffe03f */
[----:B------:R-:W-:-:S02]  /*110b0*/  IMAD R0, R0, UR8, RZ ;  /* 0x0000000800007c24 */ /* 0x000fc4000f8e02ff */
[----:B------:R-:W-:Y:S02]  /*110c0*/  IMAD.U32 R3, RZ, RZ, UR7 ;  /* 0x00000007ff037e24 */ /* 0x000fe4000f8e00ff */
[----:B------:R-:W-:Y:S01]  /*110d0*/  IMAD.U32 R2, RZ, RZ, UR6 ;  /* 0x00000006ff027e24 */ /* 0x000fe2000f8e00ff */
[----:B------:R-:W-:Y:S01]  /*110e0*/  ULDC.64 UR6, c[0x0][0xad8] ;  /* 0x0002b60000067ab9 */ /* 0x000fe20000000a00 */
[----:B------:R-:W-:Y:S01]  /*110f0*/  IMAD.U32 R3, RZ, RZ, UR5 ;  /* 0x00000005ff037e24 */ /* 0x000fe2000f8e00ff */
[----:B------:R-:W-:Y:S01]  /*11100*/  ULDC UR5, c[0x0][0xa88] ;  /* 0x0002a20000057ab9 */ /* 0x000fe20000000800 */
[C---:B------:R-:W-:Y:S01]  /*11110*/  IMAD R9, R5.reuse, UR9, R0 ;  /* 0x0000000905097c24 */ /* 0x040fe2000f8e0200 */
[----:B------:R-:W-:Y:S01]  /*11120*/  SHF.R.S32.HI R0, RZ, 0x1f, R7 ;  /* 0x0000001fff007819 */ /* 0x000fe20000011407 */
[----:B------:R-:W-:-:S04]  /*11130*/  IMAD.WIDE.U32 R2, R5, UR8, R2 ;  /* 0x0000000805027c25 */ /* 0x000fc8000f8e0002 */
[----:B------:R-:W-:Y:S02]  /*11140*/  IMAD.IADD R3, R3, 0x1, R9 ;  /* 0x0000000103037824 */ /* 0x000fe400078e0209 */
[----:B------:R-:W-:Y:S02]  /*11150*/  IMAD R4, R0, UR6, RZ ;  /* 0x0000000600047c24 */ /* 0x000fe4000f8e02ff */
[----:B------:R-:W-:Y:S02]  /*11160*/  IMAD R9, R8, UR5, RZ ;  /* 0x0000000508097c24 */ /* 0x000fe4000f8e02ff */
        /* <DEDUP_REMOVED lines=10> */
[----:B------:R0:W1:Y:S02]  /*11210*/  SHFL.IDX PT, R2, R4, RZ, 0x181f ;  /* 0x00181fff04027589 */ /* 0x00006400000e0000 */
[----:B------:R-:W-:Y:S02]  /*11220*/  ISETP.GE.AND P0, PT, R0, R9, PT ;  /* 0x000000090000720c */ /* 0x000fe40003f06270 */
[----:B------:R0:W2:Y:S01]  /*11230*/  SHFL.IDX PT, R0, R5, RZ, 0x181f ;  /* 0x00181fff05007589 */ /* 0x0000a200000e0000 */
[----:B------:R-:W-:Y:S10]  /*11240*/  @P2 BRA `(.L_x_1191) ;  /* 0x0000000000382947 */ /* 0x000ff40003800000 */
[----:B------:R-:W-:Y:S01]  /*11250*/  ULDC UR5, c[0x0][0xac8] ;  /* 0x0002b20000057ab9 */ /* 0x000fe20000000800 */
[----:B------:R-:W-:Y:S01]  /*11260*/  ULDC.64 UR6, c[0x0][0x208] ;  /* 0x0000820000067ab9 */ /* 0x000fe20000000a00 */
[----:B------:R-:W-:Y:S02]  /*11270*/  ISETP.GE.AND P4, PT, R19, UR5, PT ;  /* 0x0000000513007c0c */ /* 0x000fe4000bf86270 */
[----:B------:R-:W-:Y:S02]  /*11280*/  ISETP.GE.AND P3, PT, R23, UR5, PT ;  /* 0x0000000517007c0c */ /* 0x000fe4000bf66270 */
[----:B------:R-:W-:-:S09]  /*11290*/  ISETP.GE.AND P2, PT, R192, UR5, PT ;  /* 0x00000005c0007c0c */ /* 0x000fd2000bf46270 */
[-C--:B-1----:R-:W-:Y:S02]  /*112a0*/  @!P4 LEA R6, P6, R19, R2.reuse, 0x1 ;  /* 0x000000021306c211 */ /* 0x082fe400078c08ff */
[----:B------:R-:W-:Y:S02]  /*112b0*/  @!P3 LEA R12, P5, R23, R2, 0x1 ;  /* 0x00000002170cb211 */ /* 0x000fe400078a08ff */
[----:B--2---:R-:W-:Y:S02]  /*112c0*/  @!P4 LEA.HI.X R7, R19, R0, R205, 0x1, P6 ;  /* 0x000000001307c211 */ /* 0x004fe400030f0ccd */
[C---:B------:R-:W-:Y:S02]  /*112d0*/  @!P2 LEA R2, P6, R192.reuse, R2, 0x1 ;  /* 0x00000002c002a211 */ /* 0x040fe400078c08ff */
[-C--:B------:R-:W-:Y:S01]  /*112e0*/  @!P3 LEA.HI.X R13, R23, R0.reuse, R204, 0x1, P5 ;  /* 0x00000000170db211 */ /* 0x080fe200028f0ccc */
[----:B------:R3:W-:Y:S01]  /*112f0*/  @!P4 ST.E.128 desc[UR6][R6.64], RZ ;  /* 0x000000ff0600c985 */ /* 0x0007e2000c101d06 */
[----:B------:R-:W-:-:S03]  /*11300*/  @!P2 LEA.HI.X R3, R192, R0, R203, 0x1, P6 ;  /* 0x00000000c003a211 */ /* 0x000fc600030f0ccb */
[----:B------:R3:W-:Y:S04]  /*11310*/  @!P3 ST.E.128 desc[UR6][R12.64], RZ ;  /* 0x000000ff0c00b985 */ /* 0x0007e8000c101d06 */
[----:B------:R3:W-:Y:S02]  /*11320*/  @!P2 ST.E.128 desc[UR6][R2.64], RZ ;  /* 0x000000ff0200a985 */ /* 0x0007e4000c101d06 */
.L_x_1191:
[----:B------:R-:W-:Y:S05]  /*11330*/  BSYNC B1 ;  /* 0x0000000000017941 */ /* 0x000fea0003800000 */
.L_x_1190:
[----:B--2---:R2:W4:Y:S01]  /*11340*/  SHFL.IDX PT, R0, R5, 0x1, 0x181f ;  /* 0x00381f0005007f89 */ /* 0x00452200000e0000 */
[----:B------:R-:W-:Y:S03]  /*11350*/  BSSY B1, `(.L_x_1192) ;  /* 0x0000011000017945 */ /* 0x000fe60003800000 */
[----:B-1-3--:R2:W1:Y:S01]  /*11360*/  SHFL.IDX PT, R2, R4, 0x1, 0x181f ;  /* 0x00381f0004027f89 */ /* 0x00a46200000e0000 */
[----:B------:R-:W-:Y:S05]  /*11370*/  @P1 BRA `(.L_x_1193) ;  /* 0x0000000000381947 */ /* 0x000fea0003800000 */
[----:B------:R-:W-:Y:S01]  /*11380*/  ULDC UR5, c[0x0][0xac8] ;  /* 0x0002b20000057ab9 */ /* 0x000fe20000000800 */
[----:B------:R-:W-:Y:S01]  /*11390*/  ULDC.64 UR6, c[0x0][0x208] ;  /* 0x0000820000067ab9 */ /* 0x000fe20000000a00 */
[----:B------:R-:W-:Y:S02]  /*113a0*/  ISETP.GE.AND P4, PT, R19, UR5, PT ;  /* 0x0000000513007c0c */ /* 0x000fe4000bf86270 */
[----:B------:R-:W-:Y:S02]  /*113b0*/  ISETP.GE.AND P5, PT, R23, UR5, PT ;  /* 0x0000000517007c0c */ /* 0x000fe4000bfa6270 */
[----:B------:R-:W-:-:S09]  /*113c0*/  ISETP.GE.AND P6, PT, R192, UR5, PT ;  /* 0x00000005c0007c0c */ /* 0x000fd2000bfc6270 */
[-C--:B-1----:R-:W-:Y:S02]  /*113d0*/  @!P4 LEA R6, P1, R19, R2.reuse, 0x1 ;  /* 0x000000021306c211 */ /* 0x082fe400078208ff */
[-C--:B------:R-:W-:Y:S02]  /*113e0*/  @!P5 LEA R12, P2, R23, R2.reuse, 0x1 ;  /* 0x00000002170cd211 */ /* 0x080fe400078408ff */
[C---:B------:R-:W-:Y:S02]  /*113f0*/  @!P6 LEA R2, P3, R192.reuse, R2, 0x1 ;  /* 0x00000002c002e211 */ /* 0x040fe400078608ff */
[-C--:B----4-:R-:W-:Y:S02]  /*11400*/  @!P4 LEA.HI.X R7, R19, R0.reuse, R205, 0x1, P1 ;  /* 0x000000001307c211 */ /* 0x090fe400008f0ccd */
[-C--:B------:R-:W-:Y:S02]  /*11410*/  @!P5 LEA.HI.X R13, R23, R0.reuse, R204, 0x1, P2 ;  /* 0x00000000170dd211 */ /* 0x080fe400010f0ccc */
[----:B------:R-:W-:Y:S01]  /*11420*/  @!P6 LEA.HI.X R3, R192, R0, R203, 0x1, P3 ;  /* 0x00000000c003e211 */ /* 0x000fe200018f0ccb */
[----:B------:R3:W-:Y:S04]  /*11430*/  @!P4 ST.E.128 desc[UR6][R6.64], RZ ;  /* 0x000000ff0600c985 */ /* 0x0007e8000c101d06 */
[----:B------:R3:W-:Y:S04]  /*11440*/  @!P5 ST.E.128 desc[UR6][R12.64], RZ ;  /* 0x000000ff0c00d985 */ /* 0x0007e8000c101d06 */
[----:B------:R3:W-:Y:S02]  /*11450*/  @!P6 ST.E.128 desc[UR6][R2.64], RZ ;  /* 0x000000ff0200e985 */ /* 0x0007e4000c101d06 */
.L_x_1193:
[----:B------:R-:W-:Y:S05]  /*11460*/  BSYNC B1 ;  /* 0x0000000000017941 */ /* 0x000fea0003800000 */
.L_x_1192:
[----:B----4-:R4:W0:Y:S01]  /*11470*/  SHFL.IDX PT, R0, R5, 0x2, 0x181f ;  /* 0x00581f0005007f89 */ /* 0x01082200000e0000 */
        /* <DEDUP_REMOVED lines=17> */
.L_x_1195:
[----:B------:R-:W-:Y:S05]  /*11590*/  BSYNC B1 ;  /* 0x0000000000017941 */ /* 0x000fea0003800000 */
.L_x_1194:
[----:B0-----:R-:W-:Y:S01]  /*115a0*/  VIADD R0, R10, 0x60 ;  /* 0x000000600a007836 */ /* 0x001fe20000000000 */
[----:B---3--:R0:W3:Y:S04]  /*115b0*/  SHFL.IDX PT, R6, R5, 0x3, 0x181f ;  /* 0x00781f0005067f89 */ /* 0x0080e800000e0000 */
[----:B------:R-:W-:Y:S01]  /*115c0*/  ISETP.GE.AND P0, PT, R0, R9, PT ;  /* 0x000000090000720c */ /* 0x000fe20003f06270 */
[----:B-1----:R0:W1:-:S12]  /*115d0*/  SHFL.IDX PT, R2, R4, 0x3, 0x181f ;  /* 0x00781f0004027f89 */ /* 0x00205800000e0000 */
[----:B0-----:R-:W-:Y:S05]  /*115e0*/  @P0 BRA `(.L_x_1187) ;  /* 0x0000000000380947 */ /* 0x001fea0003800000 */
[----:B------:R-:W-:Y:S01]  /*115f0*/  ULDC UR5, c[0x0][0xac8] ;  /* 0x0002b20000057ab9 */ /* 0x000fe20000000800 */
[----:B------:R-:W-:Y:S01]  /*11600*/  ULDC.64 UR6, c[0x0][0x208] ;  /* 0x0000820000067ab9 */ /* 0x000fe20000000a00 */
[----:B------:R-:W-:Y:S02]  /*11610*/  ISETP.GE.AND P3, PT, R19, UR5, PT ;  /* 0x0000000513007c0c */ /* 0x000fe4000bf66270 */
[----:B------:R-:W-:Y:S02]  /*11620*/  ISETP.GE.AND P4, PT, R23, UR5, PT ;  /* 0x0000000517007c0c */ /* 0x000fe4000bf86270 */
[----:B------:R-:W-:-:S09]  /*11630*/  ISETP.GE.AND P5, PT, R192, UR5, PT ;  /* 0x00000005c0007c0c */ /* 0x000fd2000bfa6270 */
[-C--:B-12-4-:R-:W-:Y:S02]  /*11640*/  @!P3 LEA R4, P0, R19, R2.reuse, 0x1 ;  /* 0x000000021304b211 */ /* 0x096fe400078008ff */
[-C--:B------:R-:W-:Y:S02]  /*11650*/  @!P4 LEA R8, P1, R23, R2.reuse, 0x1 ;  /* 0x000000021708c211 */ /* 0x080fe400078208ff */
[C---:B------:R-:W-:Y:S02]  /*11660*/  @!P5 LEA R2, P2, R192.reuse, R2, 0x1 ;  /* 0x00000002c002d211 */ /* 0x040fe400078408ff */
[-C--:B---3--:R-:W-:Y:S02]  /*11670*/  @!P3 LEA.HI.X R5, R19, R6.reuse, R205, 0x1, P0 ;  /* 0x000000061305b211 */ /* 0x088fe400000f0ccd */
[-C--:B------:R-:W-:Y:S02]  /*11680*/  @!P4 LEA.HI.X R9, R23, R6.reuse, R204, 0x1, P1 ;  /* 0x000000061709c211 */ /* 0x080fe400008f0ccc */
[----:B------:R-:W-:Y:S01]  /*11690*/  @!P5 LEA.HI.X R3, R192, R6, R203, 0x1, P2 ;  /* 0x00000006c003d211 */ /* 0x000fe200010f0ccb */
[----:B------:R0:W-:Y:S04]  /*116a0*/  @!P3 ST.E.128 desc[UR6][R4.64], RZ ;  /* 0x000000ff0400b985 */ /* 0x0001e8000c101d06 */
[----:B------:R0:W-:Y:S04]  /*116b0*/  @!P4 ST.E.128 desc[UR6][R8.64], RZ ;  /* 0x000000ff0800c985 */ /* 0x0001e8000c101d06 */
[----:B------:R0:W-:Y:S02]  /*116c0*/  @!P5 ST.E.128 desc[UR6][R2.64], RZ ;  /* 0x000000ff0200d985 */ /* 0x0001e4000c101d06 */
.L_x_1187:
[----:B------:R-:W-:Y:S05]  /*116d0*/  BSYNC B0 ;  /* 0x0000000000007941 */ /* 0x000fea0003800000 */
.L_x_1179:
[----:B------:R-:W-:Y:S02]  /*116e0*/  ULDC UR5, c[0x0][0xc38] ;  /* 0x00030e0000057ab9 */ /* 0x000fe40000000800 */
[----:B------:R-:W-:-:S06]  /*116f0*/  UISETP.GE.AND UP0, UPT, UR4, UR5, UPT ;  /* 0x000000050400728c */ /* 0x000fcc000bf06270 */
[----:B------:R-:W-:-:S13]  /*11700*/  PLOP3.LUT P0, PT, PT, PT, UP0, 0x80, 0x0 ;  /* 0x000000000000781c */ /* 0x000fda0003f0f008 */
[----:B------:R-:W-:Y:S05]  /*11710*/  @!P0 BRA `(.L_x_1196) ;  /* 0xfffffef400b08947 */ /* 0x000fea000383ffff */
[----:B------:R-:W-:Y:S05]  /*11720*/  EXIT ;  /* 0x000000000000794d */ /* 0x000fea0003800000 */
.L_x_1098:
[----:B------:R-:W-:-:S08]  /*11730*/  NOP ;  /* 0x0000000000007918 */ /* 0x000fd00000000000 */
[----:B0-----:R-:W0:-:S00]  /*11740*/  USETMAXREG.DEALLOC.CTAPOOL 0x18 ;  /* 0x00000018000079c8 */ /* 0x001e0000080e0500 */
[----:B0-----:R-:W2:Y:S01]  /*11750*/  LDL.LU R2, [R1+0xc] ;  /* 0x00000c0001027983 */ /* 0x001ea20000300800 */
[----:B------:R-:W-:-:S05]  /*11760*/  LOP3.LUT R0, R0, 0x3, RZ, 0xc0, !PT ;  /* 0x0000000300007812 */ /* 0x000fca00078ec0ff */
[----:B------:R-:W0:Y:S01]  /*11770*/  S2UR UR6, SR_CTAID.X ;  /* 0x00000000000679c3 */ /* 0x000e220000002500 */
[----:B------:R-:W-:Y:S01]  /*11780*/  IMAD.MOV.U32 R18, RZ, RZ, RZ ;  /* 0x000000ffff127224 */ /* 0x000fe200078e00ff */
[----:B------:R-:W1:Y:S02]  /*11790*/  SHFL.IDX PT, R0, R0, RZ, 0x1f ;  /* 0x00001fff00007589 */ /* 0x000e6400000e0000 */
[----:B-1----:R-:W-:-:S04]  /*117a0*/  ISETP.NE.AND P0, PT, R0, RZ, PT ;  /* 0x000000ff0000720c */ /* 0x002fc80003f05270 */
[----:B------:R-:W0:Y:S09]  /*117b0*/  LDC R0, c[0x0][0xc38] ;  /* 0x00030e00ff007b82 */ /* 0x000e320000000800 */
[----:B------:R-:W-:Y:S06]  /*117c0*/  @P0 BAR.ARV 0x4, 0x180 ;  /* 0x0106000000000b1d */ /* 0x000fec0000002000 */
[----:B--2---:R-:W-:-:S04]  /*117d0*/  LOP3.LUT R2, R2, 0xfffffffb, RZ, 0xc0, !PT ;  /* 0xfffffffb02027812 */ /* 0x004fc800078ec0ff */
[----:B------:R-:W-:Y:S02]  /*117e0*/  @P0 LOP3.LUT R2, R2, 0x4, RZ, 0xfc, !PT ;  /* 0x0000000402020812 */ /* 0x000fe400078efcff */
[----:B0-----:R-:W-:Y:S01]  /*117f0*/  ISETP.LE.AND P0, PT, R0, UR6, PT ;  /* 0x0000000600007c0c */ /* 0x001fe2000bf03270 */
[----:B------:R-:W-:Y:S02]  /*11800*/  IMAD.MOV.U32 R0, RZ, RZ, 0x1 ;  /* 0x00000001ff007424 */ /* 0x000fe400078e00ff */
[----:B------:R0:W-:Y:S04]  /*11810*/  STL [R1+0xc], R2 ;  /* 0x00000c0201007387 */ /* 0x0001e80000100800 */
[----:B------:R0:W-:Y:S04]  /*11820*/  STL [R1+0x18], RZ ;  /* 0x000018ff01007387 */ /* 0x0001e80000100800 */
[----:B------:R0:W-:Y:S02]  /*11830*/  STL [R1+0x4], R0 ;  /* 0x0000040001007387 */ /* 0x0001e40000100800 */
[----:B------:R-:W-:Y:S05]  /*11840*/  @P0 BRA `(.L_x_1197) ;  /* 0x0000004c00900947 */ /* 0x000fea0003800000 */
[----:B------:R-:W1:Y:S01]  /*11850*/  S2R R6, SR_TID.X ;  /* 0x0000000000067919 */ /* 0x000e620000002100 */
[----:B------:R-:W2:Y:S01]  /*11860*/  S2UR UR5, SR_CgaCtaId ;  /* 0x00000000000579c3 */ /* 0x000ea20000008800 */
[----:B------:R-:W-:Y:S01]  /*11870*/  UMOV UR4, 0x400 ;  /* 0x0000040000047882 */ /* 0x000fe20000000000 */
[----:B------:R-:W-:Y:S01]  /*11880*/  IMAD.MOV.U32 R18, RZ, RZ, RZ ;  /* 0x000000ffff127224 */ /* 0x000fe200078e00ff */
[----:B------:R-:W-:Y:S01]  /*11890*/  ULDC UR44, c[0x0][0xc] ;  /* 0x00000300002c7ab9 */ /* 0x000fe20000000800 */
[----:B------:R-:W-:Y:S01]  /*118a0*/  ULDC.64 UR38, c[0x0][0x198] ;  /* 0x0000660000267ab9 */ /* 0x000fe20000000a00 */
[----:B--2---:R-:W-:-:S06]  /*118b0*/  ULEA UR4, UR5, UR4, 0x18 ;  /* 0x0000000405047291 */ /* 0x004fcc000f8ec03f */
[----:B------:R-:W-:Y:S01]  /*118c0*/  IMAD.U32 R17, RZ, RZ, UR4 ;  /* 0x00000004ff117e24 */ /* 0x000fe2000f8e00ff */
[C---:B-1----:R-:W-:Y:S01]  /*118d0*/  LOP3.LUT R5, R6.reuse, 0x7f, RZ, 0xc0, !PT ;  /* 0x0000007f06057812 */ /* 0x042fe200078ec0ff */
[----:B0-----:R-:W-:-:S05]  /*118e0*/  IMAD.SHL.U32 R0, R6, 0x8, RZ ;  /* 0x0000000806007824 */ /* 0x001fca00078e00ff */
[C---:B------:R-:W-:Y:S02]  /*118f0*/  LOP3.LUT R2, R0.reuse, 0x1f8, RZ, 0xc0, !PT ;  /* 0x000001f800027812 */ /* 0x040fe400078ec0ff */
[----:B------:R-:W-:Y:S02]  /*11900*/  LOP3.LUT R0, R0, 0x38, RZ, 0xc0, !PT ;  /* 0x0000003800007812 */ /* 0x000fe400078ec0ff */
[----:B------:R-:W-:Y:S01]  /*11910*/  LOP3.LUT R3, R2, 0x38, R6, 0x78, !PT ;  /* 0x0000003802037812 */ /* 0x000fe200078e7806 */
[----:B------:R-:W-:-:S05]  /*11920*/  IMAD.SHL.U32 R2, R5, 0x8, RZ ;  /* 0x0000000805027824 */ /* 0x000fca00078e00ff */
[----:B------:R-:W-:Y:S01]  /*11930*/  LOP3.LUT R4, R3, 0x200, R2, 0xf8, !PT ;  /* 0x0000020003047812 */ /* 0x000fe200078ef802 */
[----:B------:R-:W-:Y:S01]  /*11940*/  IMAD.SHL.U32 R2, R6, 0x10, RZ ;  /* 0x0000001006027824 */ /* 0x000fe200078e00ff */
[----:B------:R-:W-:-:S03]  /*11950*/  SHF.R.U32.HI R3, RZ, 0x3, R5 ;  /* 0x00000003ff037819 */ /* 0x000fc60000011605 */
[----:B------:R-:W-:Y:S01]  /*11960*/  IMAD R4, R4, 0x2, R17 ;  /* 0x0000000204047824 */ /* 0x000fe200078e0211 */
[----:B------:R-:W-:Y:S01]  /*11970*/  LOP3.LUT R2, R3, 0x70, R2, 0xf8, !PT ;  /* 0x0000007003027812 */ /* 0x000fe200078ef802 */
[----:B------:R-:W-:Y:S02]  /*11980*/  IMAD.U32 R3, RZ, RZ, UR6 ;  /* 0x00000006ff037e24 */ /* 0x000fe4000f8e00ff */
[----:B------:R-:W-:Y:S01]  /*11990*/  IMAD.MOV.U32 R2, RZ, RZ, 0x1 ;  /* 0x00000001ff027424 */ /* 0x000fe200078e00ff */
[----:B------:R-:W-:Y:S04]  /*119a0*/  STL [R1+0x10], R4 ;  /* 0x0000100401007387 */ /* 0x000fe80000100800 */
[----:B------:R-:W-:Y:S04]  /*119b0*/  STL [R1+0x14], R3 ;  /* 0x0000140301007387 */ /* 0x000fe80000100800 */
[----:B------:R-:W-:Y:S04]  /*119c0*/  STL [R1+0x18], RZ ;  /* 0x000018ff01007387 */ /* 0x000fe80000100800 */
[----:B------:R0:W-:Y:S02]  /*119d0*/  STL [R1+0x4], R2 ;  /* 0x0000040201007387 */ /* 0x0001e40000100800 */
[----:B0-----:R-:W-:-:S02]  /*119e0*/  LOP3.LUT R2, R0, 0x40, RZ, 0xfc, !PT ;  /* 0x0000004000027812 */ /* 0x001fc400078efcff */
[----:B------:R-:W-:-:S07]  /*119f0*/  LOP3.LUT R0, R0, 0x80, RZ, 0xfc, !PT ;  /* 0x0000008000007812 */ /* 0x000fce00078efcff */
.L_x_1297:
[----:B--2---:R-:W2:Y:S01]  /*11a00*/  LDL R0, [R1+0x14] ;  /* 0x0000140001007983 */ /* 0x004ea20000100800 */
[----:B------:R-:W-:Y:S02]  /*11a10*/  ULDC UR8, c[0x0][0xc60] ;  /* 0x0003180000087ab9 */ /* 0x000fe40000000800 */
[----:B------:R-:W-:-:S11]  /*11a20*/  UISETP.NE.AND UP0, UPT, UR8, 0x1, UPT ;  /* 0x000000010800788c */ /* 0x000fd6000bf05270 */
[----:B------:R-:W-:Y:S01]  /*11a30*/  @UP0 ULDC UR4, c[0x0][0xc64] ;  /* 0x0003190000040ab9 */ /* 0x000fe20000000800 */
[----:B------:R-:W-:Y:S01]  /*11a40*/  @UP0 ULDC UR9, c[0x0][0xc68] ;  /* 0x00031a0000090ab9 */ /* 0x000fe20000000800 */
[C---:B--2---:R-:W-:Y:S02]  /*11a50*/  R2UR UR7, R0.reuse ;  /* 0x00000000000772ca */ /* 0x044fe400000e0000 */
[----:B------:R-:W-:-:S11]  /*11a60*/  R2UR UR6, R0 ;  /* 0x00000000000672ca */ /* 0x000fd600000e0000 */
[----:B------:R-:W-:-:S04]  /*11a70*/  UIMAD.WIDE.U32 UR4, UR7, UR4, URZ ;  /* 0x00000004070472a5 */ /* 0x000fc8000f8e003f */
[----:B------:R-:W-:-:S03]  /*11a80*/  @UP0 USHF.R.U32.HI UR7, URZ, UR9, UR5 ;  /* 0x000000093f070299 */ /* 0x000fc60008011605 */
[----:B------:R-:W-:Y:S02]  /*11a90*/  ULDC UR4, c[0x0][0xc78] ;  /* 0x00031e0000047ab9 */ /* 0x000fe40000000800 */
[----:B------:R-:W-:Y:S02]  /*11aa0*/  UISETP.GE.AND UP0, UPT, UR7, UR4, UPT ;  /* 0x000000040700728c */ /* 0x000fe4000bf06270 */
[----:B------:R-:W-:-:S04]  /*11ab0*/  UIADD3 UR4, -UR7, URZ, URZ ;  /* 0x0000003f07047290 */ /* 0x000fc8000fffe13f */
[----:B------:R-:W-:Y:S01]  /*11ac0*/  PLOP3.LUT P0, PT, PT, PT, UP0, 0x80, 0x0 ;  /* 0x000000000000781c */ /* 0x000fe20003f0f008 */
[----:B------:R-:W-:-:S12]  /*11ad0*/  UIMAD UR8, UR8, UR4, UR6 ;  /* 0x00000004080872a4 */ /* 0x000fd8000f8e0206 */
[----:B01-3--:R-:W-:Y:S05]  /*11ae0*/  @!P0 BRA `(.L_x_1198) ;  /* 0x0000000000208947 */ /* 0x00bfea0003800000 */
        /* <DEDUP_REMOVED lines=8> */
.L_x_1198:
[----:B------:R-:W-:Y:S01]  /*11b70*/  ULDC UR9, c[0x0][0xc54] ;  /* 0x0003150000097ab9 */ /* 0x000fe20000000800 */
[----:B------:R-:W-:Y:S01]  /*11b80*/  UMOV UR6, UR8 ;  /* 0x0000000800067c82 */ /* 0x000fe20008000000 */
[----:B------:R-:W-:-:S11]  /*11b90*/  UISETP.NE.AND UP0, UPT, UR9, 0x1, UPT ;  /* 0x000000010900788c */ /* 0x000fd6000bf05270 */
[----:B------:R-:W-:Y:S02]  /*11ba0*/  @UP0 ULDC.64 UR10, c[0x0][0xc58] ;  /* 0x00031600000a0ab9 */ /* 0x000fe40000000a00 */
[----:B------:R-:W-:-:S04]  /*11bb0*/  UIMAD.WIDE.U32 UR4, UR8, UR10, URZ ;  /* 0x0000000a080472a5 */ /* 0x000fc8000f8e003f */
[----:B------:R-:W-:-:S04]  /*11bc0*/  @UP0 USHF.R.U32.HI UR6, URZ, UR11, UR5 ;  /* 0x0000000b3f060299 */ /* 0x000fc80008011605 */
[----:B------:R-:W-:-:S12]  /*11bd0*/  UIMAD UR4, UR6, UR9, URZ ;  /* 0x00000009060472a4 */ /* 0x000fd8000f8e023f */
.L_x_1199:
[----:B------:R-:W-:Y:S02]  /*11be0*/  UIADD3 UR4, UR8, -UR4, URZ ;  /* 0x8000000408047290 */ /* 0x000fe4000fffe03f */
[----:B------:R-:W-:Y:S01]  /*11bf0*/  ULOP3.LUT UR5, URZ, UR6, URZ, 0x33, !UPT ;  /* 0x000000063f057292 */ /* 0x000fe2000f8e333f */
[----:B------:R-:W-:Y:S01]  /*11c00*/  ULDC UR14, c[0x0][0xc48] ;  /* 0x00031200000e7ab9 */ /* 0x000fe20000000800 */
[----:B------:R-:W-:Y:S01]  /*11c10*/  ULDC UR8, c[0x0][0x448] ;  /* 0x0001120000087ab9 */ /* 0x000fe20000000800 */
[----:B------:R-:W-:Y:S01]  /*11c20*/  ULDC UR43, c[0x0][0xc3c] ;  /* 0x00030f00002b7ab9 */ /* 0x000fe20000000800 */
[----:B------:R-:W-:Y:S02]  /*11c30*/  UISETP.NE.AND UP2, UPT, UR14, 0x1, UPT ;  /* 0x000000010e00788c */ /* 0x000fe4000bf45270 */
[----:B------:R-:W-:Y:S02]  /*11c40*/  UISETP.NE.AND UP1, UPT, UR8, 0x1, UPT ;  /* 0x000000010800788c */ /* 0x000fe4000bf25270 */
[----:B------:R-:W-:Y:S01]  /*11c50*/  UIADD3 UR43, UR5, UR43, URZ ;  /* 0x0000002b052b7290 */ /* 0x000fe2000fffe03f */
[----:B------:R-:W-:Y:S01]  /*11c60*/  ULDC.64 UR10, c[0x0][0x418] ;  /* 0x00010600000a7ab9 */ /* 0x000fe20000000a00 */
[----:B------:R-:W-:Y:S01]  /*11c70*/  ULDC UR13, c[0x0][0xc54] ;  /* 0x00031500000d7ab9 */ /* 0x000fe20000000800 */
[----:B------:R-:W-:-:S02]  /*11c80*/  UISETP.NE.U32.AND UP0, UPT, UR10, URZ, UPT ;  /* 0x0000003f0a00728c */ /* 0x000fc4000bf05070 */
[----:B------:R-:W-:Y:S02]  /*11c90*/  UIMAD UR13, UR7, UR13, UR4 ;  /* 0x0000000d070d72a4 */ /* 0x000fe4000f8e0204 */
[----:B------:R-:W-:Y:S01]  /*11ca0*/  USHF.L.U32 UR43, UR43, 0x7, URZ ;  /* 0x000000072b2b7899 */ /* 0x000fe2000800063f */
[----:B------:R-:W-:Y:S01]  /*11cb0*/  ULDC.64 UR4, c[0x0][0x9e0] ;  /* 0x0002780000047ab9 */ /* 0x000fe20000000a00 */
[----:B------:R-:W-:Y:S02]  /*11cc0*/  UISETP.NE.AND.EX UP0, UPT, UR11, URZ, UPT, UP0 ;  /* 0x0000003f0b00728c */ /* 0x000fe4000bf05300 */
[----:B------:R-:W-:Y:S02]  /*11cd0*/  UISETP.GE.AND UP3, UPT, UR5, 0x1, UPT ;  /* 0x000000010500788c */ /* 0x000fe4000bf66270 */
[----:B------:R-:W-:Y:S01]  /*11ce0*/  UIADD3 UR12, UR43, 0x7f, URZ ;  /* 0x0000007f2b0c7890 */ /* 0x000fe2000fffe03f */
[----:B------:R-:W-:Y:S01]  /*11cf0*/  ULDC UR10, c[0x0][0x424] ;  /* 0x00010900000a7ab9 */ /* 0x000fe20000000800 */
[----:B------:R-:W-:Y:S01]  /*11d00*/  ULDC UR6, c[0x0][0x288] ;  /* 0x0000a20000067ab9 */ /* 0x000fe20000000800 */
[----:B------:R-:W-:Y:S01]  /*11d10*/  @UP2 ULDC UR8, c[0x0][0xc4c] ;  /* 0x0003130000082ab9 */ /* 0x000fe20000000800 */
[----:B------:R-:W-:Y:S01]  /*11d20*/  @UP1 ULDC UR11, c[0x0][0x44c] ;  /* 0x00011300000b1ab9 */ /* 0x000fe20000000800 */
[----:B------:R-:W-:Y:S01]  /*11d30*/  USEL UR15, UR10, 0x1, UP0 ;  /* 0x000000010a0f7887 */ /* 0x000fe20008000000 */
[----:B------:R-:W-:Y:S01]  /*11d40*/  PLOP3.LUT P1, PT, PT, PT, UP3, 0x80, 0x0 ;  /* 0x000000000000781c */ /* 0x000fe20003f2f038 */
[----:B------:R-:W-:-:S02]  /*11d50*/  UIADD3 UR16, -UR6, 0x1, URZ ;  /* 0x0000000106107890 */ /* 0x000fc4000fffe13f */
[----:B------:R-:W-:Y:S02]  /*11d60*/  UIMAD.WIDE.U32 UR8, UR13, UR8, URZ ;  /* 0x000000080d0872a5 */ /* 0x000fe4000f8e003f */
[----:B------:R-:W-:Y:S01]  /*11d70*/  UIMAD.WIDE.U32 UR10, UR12, UR11, URZ ;  /* 0x0000000b0c0a72a5 */ /* 0x000fe2000f8e003f */
[----:B------:R-:W-:Y:S01]  /*11d80*/  ULDC UR7, c[0x0][0x2f0] ;  /* 0x0000bc0000077ab9 */ /* 0x000fe20000000800 */
[----:B------:R-:W-:Y:S01]  /*11d90*/  @UP2 ULDC UR17, c[0x0][0xc50] ;  /* 0x0003140000112ab9 */ /* 0x000fe20000000800 */
[----:B------:R-:W-:Y:S01]  /*11da0*/  @UP1 ULDC UR18, c[0x0][0x450] ;  /* 0x0001140000121ab9 */ /* 0x000fe20000000800 */
[----:B------:R-:W-:Y:S01]  /*11db0*/  UMOV UR42, UR13 ;  /* 0x0000000d002a7c82 */ /* 0x000fe20008000000 */
[----:B------:R-:W-:Y:S02]  /*11dc0*/  UIMAD UR16, UR15, UR7, UR16 ;  /* 0x000000070f1072a4 */ /* 0x000fe4000f8e0210 */
[----:B------:R-:W-:Y:S02]  /*11dd0*/  @UP2 USHF.R.U32.HI UR42, URZ, UR17, UR9 ;  /* 0x000000113f2a2299 */ /* 0x000fe40008011609 */
[----:B------:R-:W-:-:S02]  /*11de0*/  @UP1 USHF.R.U32.HI UR12, URZ, UR18, UR11 ;  /* 0x000000123f0c1299 */ /* 0x000fc4000801160b */
[----:B------:R-:W-:Y:S02]  /*11df0*/  UIADD3 UR36, -UR42, URZ, URZ ;  /* 0x0000003f2a247290 */ /* 0x000fe4000fffe13f */
[----:B------:R-:W-:Y:S02]  /*11e00*/  UIADD3 UR12, UR16, UR12, URZ ;  /* 0x0000000c100c7290 */ /* 0x000fe4000fffe03f */
[----:B------:R-:W-:Y:S02]  /*11e10*/  UIMAD UR36, UR14, UR36, UR13 ;  /* 0x000000240e2472a4 */ /* 0x000fe4000f8e020d */
[----:B------:R-:W-:Y:S01]  /*11e20*/  UIADD3 UR4, UR12, UR4, URZ ;  /* 0x000000040c047290 */ /* 0x000fe2000fffe03f */
[----:B------:R-:W-:Y:S11]  /*11e30*/  @!P1 BRA `(.L_x_1200) ;  /* 0x0000000000449947 */ /* 0x000ff60003800000 */
        /* <DEDUP_REMOVED lines=10> */
.L_x_1201:
[----:B------:R-:W-:-:S11]  /*11ee0*/  UISETP.NE.AND UP0, UPT, UR5, 0x1, UPT ;  /* 0x000000010500788c */ /* 0x000fd6000bf05270 */
[----:B------:R-:W-:Y:S02]  /*11ef0*/  @UP0 ULDC.64 UR12, c[0x0][0x9e8] ;  /* 0x00027a00000c0ab9 */ /* 0x000fe40000000a00 */
[----:B------:R-:W-:-:S04]  /*11f00*/  UIMAD.WIDE.U32 UR8, UR10, UR12, URZ ;  /* 0x0000000c0a0872a5 */ /* 0x000fc8000f8e003f */
[----:B------:R-:W-:-:S12]  /*11f10*/  @UP0 USHF.R.U32.HI UR10, URZ, UR13, UR9 ;  /* 0x0000000d3f0a0299 */ /* 0x000fd80008011609 */
.L_x_1202:
[----:B------:R-:W-:-:S04]  /*11f20*/  UIMAD UR10, UR10, UR5, UR5 ;  /* 0x000000050a0a72a4 */ /* 0x000fc8000f8e0205 */
[----:B------:R-:W-:-:S04]  /*11f30*/  UISETP.LT.AND UP0, UPT, UR4, UR10, UPT ;  /* 0x0000000a0400728c */ /* 0x000fc8000bf01270 */
[----:B------:R-:W-:-:S12]  /*11f40*/  USEL UR4, UR4, UR10, UP0 ;  /* 0x0000000a04047287 */ /* 0x000fd80008000000 */
.L_x_1200:
[----:B------:R-:W-:Y:S02]  /*11f50*/  UIMAD UR8, UR15, UR7, 0x5f ;  /* 0x0000005f0f0874a4 */ /* 0x000fe4000f8e0207 */
[----:B------:R-:W-:Y:S02]  /*11f60*/  UIADD3 UR10, UR4, 0x5f, URZ ;  /* 0x0000005f040a7890 */ /* 0x000fe4000fffe03f */
[----:B------:R-:W-:Y:S02]  /*11f70*/  UIMAD.WIDE UR8, UR8, 0x2aaaaaab, URZ ;  /* 0x2aaaaaab080878a5 */ /* 0x000fe4000f8e023f */
[----:B------:R-:W-:Y:S01]  /*11f80*/  UIMAD.WIDE UR10, UR10, 0x2aaaaaab, URZ ;  /* 0x2aaaaaab0a0a78a5 */ /* 0x000fe2000f8e023f */
[----:B------:R-:W-:Y:S01]  /*11f90*/  @UP1 ULDC UR12, c[0x0][0x44c] ;  /* 0x00011300000c1ab9 */ /* 0x000fe20000000800 */
[----:B------:R-:W-:Y:S02]  /*11fa0*/  UIMAD UR7, UR15, UR7, -UR6 ;  /* 0x000000070f0772a4 */ /* 0x000fe4000f8e0a06 */
[----:B------:R-:W-:-:S02]  /*11fb0*/  UIMAD.WIDE.U32 UR12, UR43, UR12, URZ ;  /* 0x0000000c2b0c72a5 */ /* 0x000fc4000f8e003f */
[----:B------:R-:W-:Y:S02]  /*11fc0*/  USHF.R.U32.HI UR6, URZ, 0x1f, UR9 ;  /* 0x0000001f3f067899 */ /* 0x000fe40008011609 */
[----:B------:R-:W-:Y:S01]  /*11fd0*/  USHF.R.U32.HI UR4, URZ, 0x1f, UR11 ;  /* 0x0000001f3f047899 */ /* 0x000fe2000801160b */
[----:B------:R-:W-:Y:S01]  /*11fe0*/  @UP1 ULDC UR16, c[0x0][0x450] ;  /* 0x0001140000101ab9 */ /* 0x000fe20000000800 */
[----:B------:R-:W-:Y:S01]  /*11ff0*/  UMOV UR14, UR43 ;  /* 0x0000002b000e7c82 */ /* 0x000fe20008000000 */
[----:B------:R-:W-:Y:S02]  /*12000*/  @UP1 USHF.R.U32.HI UR14, URZ, UR16, UR13 ;  /* 0x000000103f0e1299 */ /* 0x000fe4000801160d */
[----:B------:R-:W-:Y:S02]  /*12010*/  ULEA.HI.SX32 UR9, UR9, UR6, 0x1c ;  /* 0x0000000609097291 */ /* 0x000fe4000f8fe23f */
[----:B------:R-:W-:Y:S02]  /*12020*/  ULEA.HI.SX32 UR4, UR11, UR4, 0x1c ;  /* 0x000000040b047291 */ /* 0x000fe4000f8fe23f */
[----:B------:R-:W-:-:S02]  /*12030*/  UIADD3 UR6, UR7, UR14, URZ ;  /* 0x0000000e07067290 */ /* 0x000fc4000fffe03f */
[----:B------:R-:W-:Y:S01]  /*12040*/  UISETP.LT.AND UP0, UPT, UR9, UR4, UPT ;  /* 0x000000040900728c */ /* 0x000fe2000bf01270 */
[----:B------:R-:W-:Y:S02]  /*12050*/  ULDC UR8, c[0x0][0x9dc] ;  /* 0x0002770000087ab9 */ /* 0x000fe40000000800 */
[----:B------:R-:W-:Y:S02]  /*12060*/  UIADD3 UR8, UR6, -UR8, URZ ;  /* 0x8000000806087290 */ /* 0x000fe4000fffe03f */
[----:B------:R-:W-:Y:S01]  /*12070*/  USEL UR41, UR9, UR4, UP0 ;  /* 0x0000000409297287 */ /* 0x000fe20008000000 */
[----:B------:R-:W-:Y:S11]  /*12080*/  @!P1 BRA `(.L_x_1203) ;  /* 0x0000000000489947 */ /* 0x000ff60003800000 */
        /* <DEDUP_REMOVED lines=11> */
.L_x_1204:
[----:B------:R-:W-:-:S11]  /*12140*/  UISETP.NE.AND UP0, UPT, UR5, 0x1, UPT ;  /* 0x000000010500788c */ /* 0x000fd6000bf05270 */
[----:B------:R-:W-:Y:S02]  /*12150*/  @UP0 ULDC.64 UR10, c[0x0][0x9e8] ;  /* 0x00027a00000a0ab9 */ /* 0x000fe40000000a00 */
[----:B------:R-:W-:-:S04]  /*12160*/  UIMAD.WIDE.U32 UR6, UR4, UR10, URZ ;  /* 0x0000000a040672a5 */ /* 0x000fc8000f8e003f */
[----:B------:R-:W-:-:S12]  /*12170*/  @UP0 USHF.R.U32.HI UR4, URZ, UR11, UR7 ;  /* 0x0000000b3f040299 */ /* 0x000fd80008011607 */
.L_x_1205:
[----:B------:R-:W-:-:S04]  /*12180*/  UIMAD UR4, UR4, UR5, URZ ;  /* 0x00000005040472a4 */ /* 0x000fc8000f8e023f */
[----:B------:R-:W-:-:S04]  /*12190*/  UISETP.LT.AND UP0, UPT, UR8, UR4, UPT ;  /* 0x000000040800728c */ /* 0x000fc8000bf01270 */
[----:B------:R-:W-:-:S12]  /*121a0*/  USEL UR8, UR8, UR4, !UP0 ;  /* 0x0000000408087287 */ /* 0x000fd8000c000000 */
.L_x_1203:
[----:B------:R-:W-:Y:S01]  /*121b0*/  UIMAD.WIDE UR4, UR8, 0x2aaaaaab, URZ ;  /* 0x2aaaaaab080478a5 */ /* 0x000fe2000f8e023f */
[----:B------:R-:W-:Y:S03]  /*121c0*/  BSSY B7, `(.L_x_1206) ;  /* 0x000042f000077945 */ /* 0x000fe60003800000 */
[----:B------:R-:W-:-:S04]  /*121d0*/  USHF.R.U32.HI UR4, URZ, 0x1f, UR5 ;  /* 0x0000001f3f047899 */ /* 0x000fc80008011605 */
[----:B------:R-:W-:-:S04]  /*121e0*/  ULEA.HI.SX32 UR4, UR5, UR4, 0x1c ;  /* 0x0000000405047291 */ /* 0x000fc8000f8fe23f */
[----:B------:R-:W-:-:S04]  /*121f0*/  UISETP.LT.AND UP0, UPT, URZ, UR4, UPT ;  /* 0x000000043f00728c */ /* 0x000fc8000bf01270 */
[----:B------:R-:W-:-:S04]  /*12200*/  USEL UR40, URZ, UR4, !UP0 ;  /* 0x000000043f287287 */ /* 0x000fc8000c000000 */
[----:B------:R-:W-:-:S06]  /*12210*/  UISETP.GT.AND UP0, UPT, UR41, UR40, UPT ;  /* 0x000000282900728c */ /* 0x000fcc000bf04270 */
[----:B------:R-:W-:-:S13]  /*12220*/  PLOP3.LUT P0, PT, PT, PT, UP0, 0x80, 0x0 ;  /* 0x000000000000781c */ /* 0x000fda0003f0f008 */
[----:B------:R-:W-:Y:S05]  /*12230*/  @P0 BRA `(.L_x_1207) ;  /* 0x00000000004c0947 */ /* 0x000fea0003800000 */
[----:B------:R-:W0:Y:S02]  /*12240*/  S2R R0, SR_TID.X ;  /* 0x0000000000007919 */ /* 0x000e240000002100 */
[----:B0-----:R-:W-:-:S04]  /*12250*/  LOP3.LUT R0, R0, 0x7f, RZ, 0xc0, !PT ;  /* 0x0000007f00007812 */ /* 0x001fc800078ec0ff */
[----:B------:R-:W-:-:S13]  /*12260*/  ISETP.NE.AND P1, PT, R0, RZ, PT ;  /* 0x000000ff0000720c */ /* 0x000fda0003f25270 */
[----:B------:R-:W-:Y:S05]  /*12270*/  @P1 BRA `(.L_x_1208) ;  /* 0x00000040008c1947 */ /* 0x000fea0003800000 */
[----:B------:R-:W0:Y:S01]  /*12280*/  S2R R5, SR_LANEID ;  /* 0x0000000000057919 */ /* 0x000e220000000000 */
[----:B------:R-:W-:Y:S01]  /*12290*/  VOTEU.ANY UR4, UPT, PT ;  /* 0x0000000000047886 */ /* 0x000fe200038e0100 */
[----:B------:R-:W1:Y:S01]  /*122a0*/  LDC.64 R2, c[0x0][0xc80] ;  /* 0x00032000ff027b82 */ /* 0x000e620000000a00 */
[----:B------:R-:W0:Y:S01]  /*122b0*/  FLO.U32 R0, UR4 ;  /* 0x0000000400007d00 */ /* 0x000e2200080e0000 */
[----:B------:R-:W-:Y:S01]  /*122c0*/  ULDC.64 UR6, c[0x0][0x208] ;  /* 0x0000820000067ab9 */ /* 0x000fe20000000a00 */
[----:B0-----:R-:W-:-:S06]  /*122d0*/  ISETP.EQ.U32.AND P0, PT, R0, R5, PT ;  /* 0x000000050000720c */ /* 0x001fcc0003f02070 */
[----:B------:R-:W1:Y:S07]  /*122e0*/  POPC R5, UR4 ;  /* 0x0000000400057d09 */ /* 0x000e6e0008000000 */
[----:B-1----:R-:W2:Y:S01]  /*122f0*/  @P0 ATOMG.E.ADD.STRONG.GPU PT, R3, desc[UR6][R2.64], R5 ;  /* 0x00000005020309a8 */ /* 0x002ea200081ee1c6 */
[----:B------:R-:W0:Y:S02]  /*12300*/  S2R R4, SR_LTMASK ;  /* 0x0000000000047919 */ /* 0x000e240000003900 */
[----:B0-----:R-:W-:-:S04]  /*12310*/  LOP3.LUT R4, R4, UR4, RZ, 0xc0, !PT ;  /* 0x0000000404047c12 */ /* 0x001fc8000f8ec0ff */
[----:B------:R-:W0:Y:S01]  /*12320*/  POPC R7, R4 ;  /* 0x0000000400077309 */ /* 0x000e220000000000 */
[----:B--2---:R-:W0:Y:S02]  /*12330*/  SHFL.IDX PT, R0, R3, R0, 0x1f ;  /* 0x00001f0003007589 */ /* 0x004e2400000e0000 */
[----:B0-----:R-:W-:-:S05]  /*12340*/  IADD3 R0, R0, UR44, R7 ;  /* 0x0000002c00007c10 */ /* 0x001fca000fffe007 */
[----:B------:R1:W-:Y:S01]  /*12350*/  STL [R1+0x14], R0 ;  /* 0x0000140001007387 */ /* 0x0003e20000100800 */
[----:B------:R-:W-:Y:S05]  /*12360*/  BRA `(.L_x_1208) ;  /* 0x0000004000507947 */ /* 0x000fea0003800000 */
.L_x_1207:
[----:B------:R-:W-:Y:S01]  /*12370*/  VIADD R0, R17, 0x1e400 ;  /* 0x0001e40011007836 */ /* 0x000fe20000000000 */
[----:B------:R-:W-:Y:S04]  /*12380*/  BSSY B6, `(.L_x_1209) ;  /* 0x0000013000067945 */ /* 0x000fe80003800000 */
[----:B------:R-:W-:-:S13]  /*12390*/  LOP3.LUT P0, RZ, R0, 0x3ff, RZ, 0xc0, !PT ;  /* 0x000003ff00ff7812 */ /* 0x000fda000780c0ff */
[----:B------:R-:W-:Y:S05]  /*123a0*/  @!P0 BRA `(.L_x_1210) ;  /* 0x0000000000408947 */ /* 0x000fea0003800000 */
[----:B------:R-:W-:Y:S01]  /*123b0*/  MOV R2, 0x0 ;  /* 0x0000000000027802 */ /* 0x000fe20000000f00 */
[----:B------:R-:W-:Y:S01]  /*123c0*/  ULDC.64 UR6, c[0x4][0xa8] ;  /* 0x01002a0000067ab9 */ /* 0x000fe20000000a00 */
[----:B------:R-:W-:Y:S01]  /*123d0*/  ULDC.64 UR8, c[0x4][0xb0] ;  /* 0x01002c0000087ab9 */ /* 0x000fe20000000a00 */
[----:B------:R-:W-:Y:S01]  /*123e0*/  ULDC.64 UR4, c[0x4][0x30] ;  /* 0x01000c0000047ab9 */ /* 0x000fe20000000a00 */
[----:B------:R-:W-:Y:S02]  /*123f0*/  IMAD.U32 R4, RZ, RZ, UR6 ;  /* 0x00000006ff047e24 */ /* 0x000fe4000f8e00ff */
        /* <DEDUP_REMOVED lines=11> */
.L_x_1210:
[----:B------:R-:W-:Y:S05]  /*124b0*/  BSYNC B6 ;  /* 0x0000000000067941 */ /* 0x000fea0003800000 */
.L_x_1209:
        /* <DEDUP_REMOVED lines=8> */
[----:B------:R0:W1:Y:S01]  /*12540*/  LDC.64 R2, c[0x4][R16] ;  /* 0x0100000010027b82 */ /* 0x0000620000000a00 */
        /* <DEDUP_REMOVED lines=11> */
.L_x_1213:
        /* <DEDUP_REMOVED lines=15> */
.L_x_1212:
[----:B------:R-:W-:Y:S05]  /*126f0*/  BSYNC B6 ;  /* 0x0000000000067941 */ /* 0x000fea0003800000 */
.L_x_1211:
[----:B------:R-:W-:Y:S01]  /*12700*/  ULDC.64 UR4, c[0x0][0x9f8] ;  /* 0x00027e0000047ab9 */ /* 0x000fe20000000a00 */
[----:B------:R-:W2:Y:S01]  /*12710*/  LDL.LU R0, [R1+0xc] ;  /* 0x00000c0001007983 */ /* 0x000ea20000300800 */
[----:B------:R-:W-:Y:S01]  /*12720*/  UISETP.NE.U32.AND UP0, UPT, UR4, URZ, UPT ;  /* 0x0000003f0400728c */ /* 0x000fe2000bf05070 */
[----:B------:R-:W-:Y:S01]  /*12730*/  IMAD.U32 R7, RZ, RZ, UR42 ;  /* 0x0000002aff077e24 */ /* 0x000fe2000f8e00ff */
[----:B------:R-:W-:Y:S02]  /*12740*/  ULDC.64 UR6, c[0x0][0x208] ;  /* 0x0000820000067ab9 */ /* 0x000fe40000000a00 */
[----:B------:R-:W-:-:S06]  /*12750*/  UISETP.NE.AND.EX UP0, UPT, UR5, URZ, UPT, UP0 ;  /* 0x0000003f0500728c */ /* 0x000fcc000bf05300 */
[----:B------:R-:W-:-:S05]  /*12760*/  PLOP3.LUT P0, PT, PT, PT, UP0, 0x80, 0x0 ;  /* 0x000000000000781c */ /* 0x000fca0003f0f008 */
[----:B------:R-:W-:Y:S02]  /*12770*/  @UP0 ULDC.64 UR4, c[0x0][0x9f8] ;  /* 0x00027e0000040ab9 */ /* 0x000fe40000000a00 */
[----:B------:R-:W-:-:S06]  /*12780*/  @UP0 UIMAD.WIDE UR4, UR42, 0x4, UR4 ;  /* 0x000000042a0408a5 */ /* 0x000fcc000f8e0204 */
[----:B------:R-:W-:Y:S02]  /*12790*/  IMAD.U32 R2, RZ, RZ, UR4 ;  /* 0x00000004ff027e24 */ /* 0x000fe4000f8e00ff */
[----:B------:R-:W-:-:S05]  /*127a0*/  IMAD.U32 R3, RZ, RZ, UR5 ;  /* 0x00000005ff037e24 */ /* 0x000fca000f8e00ff */
[----:B------:R0:W3:Y:S01]  /*127b0*/  @P0 LDG.E R7, desc[UR6][R2.64] ;  /* 0x0000000602070981 */ /* 0x0000e2000c1e1900 */
[----:B------:R-:W-:Y:S01]  /*127c0*/  UMOV UR4, 0xffffffff ;  /* 0xffffffff00047882 */ /* 0x000fe20000000000 */
[----:B------:R-:W-:Y:S01]  /*127d0*/  IMAD.U32 R19, RZ, RZ, UR41 ;  /* 0x00000029ff137e24 */ /* 0x000fe2000f8e00ff */
[----:B------:R-:W1:Y:S03]  /*127e0*/  S2R R4, SR_TID.X ;  /* 0x0000000000047919 */ /* 0x000e660000002100 */
[----:B------:R-:W-:Y:S01]  /*127f0*/  VIADD R19, R19, 0xffffffff ;  /* 0xffffffff13137836 */ /* 0x000fe20000000000 */
[----:B0-----:R-:W0:Y:S02]  /*12800*/  LDC.64 R2, c[0x0][0x418] ;  /* 0x00010600ff027b82 */ /* 0x001e240000000a00 */
[----:B0-----:R-:W-:Y:S02]  /*12810*/  ISETP.NE.U32.AND P0, PT, R2, RZ, PT ;  /* 0x000000ff0200720c */ /* 0x001fe40003f05070 */
[----:B-1----:R-:W-:-:S02]  /*12820*/  SHF.R.U32.HI R4, RZ, 0x5, R4 ;  /* 0x00000005ff047819 */ /* 0x002fc40000011604 */
[----:B------:R-:W-:Y:S02]  /*12830*/  ISETP.NE.AND.EX P1, PT, R3, RZ, PT, P0 ;  /* 0x000000ff0300720c */ /* 0x000fe40003f25300 */
[----:B------:R-:W-:Y:S02]  /*12840*/  LOP3.LUT R4, R4, 0x3, RZ, 0xc0, !PT ;  /* 0x0000000304047812 */ /* 0x000fe400078ec0ff */
[----:B--2---:R-:W-:-:S09]  /*12850*/  LOP3.LUT R0, R0, 0xfffffffe, RZ, 0xc0, !PT ;  /* 0xfffffffe00007812 */ /* 0x004fd200078ec0ff */
[----:B------:R-:W-:Y:S02]  /*12860*/  @P1 LOP3.LUT R0, R0, 0x1, RZ, 0xfc, !PT ;  /* 0x0000000100001812 */ /* 0x000fe400078efcff */
[----:B---3--:R-:W-:Y:S01]  /*12870*/  SHF.R.S32.HI R8, RZ, 0x1f, R7 ;  /* 0x0000001fff087819 */ /* 0x008fe20000011407 */
[----:B------:R0:W-:Y:S01]  /*12880*/  STL [R1], R7 ;  /* 0x0000000701007387 */ /* 0x0001e20000100800 */
[----:B------:R-:W-:-:S03]  /*12890*/  SEL R16, R7, RZ, !P1 ;  /* 0x000000ff07107207 */ /* 0x000fc60004800000 */
[----:B------:R0:W-:Y:S04]  /*128a0*/  STL [R1+0x8], R8 ;  /* 0x0000080801007387 */ /* 0x0001e80000100800 */
[----:B------:R0:W-:Y:S01]  /*128b0*/  STL [R1+0xc], R0 ;  /* 0x00000c0001007387 */ /* 0x0001e20000100800 */
[----:B------:R-:W-:Y:S05]  /*128c0*/  BRA.DIV UR4, `(.L_x_1214) ;  /* 0x0000004604387947 */ /* 0x000fea000b800000 */
[----:B------:R1:W2:Y:S02]  /*128d0*/  SHFL.IDX PT, R14, R4, RZ, 0x1f ;  /* 0x00001fff040e7589 */ /* 0x0002a400000e0000 */
.L_x_1312:
[----:B------:R-:W-:Y:S02]  /*128e0*/  PLOP3.LUT P2, PT, PT, PT, PT, 0x8, 0x0 ;  /* 0x000000000000781c */ /* 0x000fe40003f4e170 */
[----:B0-----:R-:W-:Y:S02]  /*128f0*/  LOP3.LUT R0, R0, 0xfffffffd, RZ, 0xc0, !PT ;  /* 0xfffffffd00007812 */ /* 0x001fe400078ec0ff */
[----:B--2---:R-:W-:-:S09]  /*12900*/  ISETP.NE.AND P0, PT, R14, RZ, PT ;  /* 0x000000ff0e00720c */ /* 0x004fd20003f05270 */
[----:B------:R-:W-:-:S05]  /*12910*/  @P2 LOP3.LUT R0, R0, 0x2, RZ, 0xfc, !PT ;  /* 0x0000000200002812 */ /* 0x000fca00078efcff */
[----:B------:R0:W-:Y:S01]  /*12920*/  STL [R1+0xc], R0 ;  /* 0x00000c0001007387 */ /* 0x0001e20000100800 */
[----:B------:R-:W-:Y:S05]  /*12930*/  @P0 BRA `(.L_x_1215) ;  /* 0x0000000400280947 */ /* 0x000fea0003800000 */
[----:B------:R-:W-:-:S03]  /*12940*/  UMOV UR4, 0xffffffff ;  /* 0xffffffff00047882 */ /* 0x000fc60000000000 */
[----:B------:R-:W-:Y:S05]  /*12950*/  BRA.DIV UR4, `(.L_x_1216) ;  /* 0x0000004604347947 */ /* 0x000fea000b800000 */
[----:B------:R-:W-:-:S13]  /*12960*/  ELECT P6, URZ, PT ;  /* 0x00000000003f782f */ /* 0x000fda00038c0000 */
.L_x_1315:
[----:B------:R-:W-:Y:S05]  /*12970*/  @!P6 BRA `(.L_x_1215) ;  /* 0x000000040018e947 */ /* 0x000fea0003800000 */
[----:B------:R-:W-:Y:S01]  /*12980*/  IMAD.MOV.U32 R16, RZ, RZ, R7 ;  /* 0x000000ffff107224 */ /* 0x000fe200078e0007 */
[----:B------:R-:W-:Y:S06]  /*12990*/  @!P1 BRA `(.L_x_1217) ;  /* 0x0000000000489947 */ /* 0x000fec0003800000 */
[----:B------:R-:W2:Y:S01]  /*129a0*/  LDC R6, c[0x0][0x43c] ;  /* 0x00010f00ff067b82 */ /* 0x000ea20000000800 */
[----:B------:R-:W-:Y:S01]  /*129b0*/  ULDC.64 UR4, c[0x0][0x428] ;  /* 0x00010a0000047ab9 */ /* 0x000fe20000000a00 */
[----:B------:R-:W-:Y:S01]  /*129c0*/  ULDC.64 UR6, c[0x0][0x208] ;  /* 0x0000820000067ab9 */ /* 0x000fe20000000a00 */
[----:B--2---:R-:W-:-:S13]  /*129d0*/  ISETP.NE.AND P0, PT, R6, 0x1, PT ;  /* 0x000000010600780c */ /* 0x004fda0003f05270 */
[----:B-1----:R-:W0:Y:S02]  /*129e0*/  @P0 LDC.64 R4, c[0x0][0x440] ;  /* 0x00011000ff040b82 */ /* 0x002e240000000a00 */
[----:B0-----:R-:W-:-:S04]  /*129f0*/  @P0 IMAD.HI.U32 R0, R19, R4, RZ ;  /* 0x0000000413000227 */ /* 0x001fc800078e00ff */
[----:B------:R-:W-:Y:S01]  /*12a00*/  IMAD.MOV.U32 R4, RZ, RZ, R19 ;  /* 0x000000ffff047224 */ /* 0x000fe200078e0013 */
[----:B------:R-:W-:-:S04]  /*12a10*/  @P0 SHF.R.U32.HI R4, RZ, R5, R0 ;  /* 0x00000005ff040219 */ /* 0x000fc80000011600 */
[--C-:B------:R-:W-:Y:S01]  /*12a20*/  SHF.R.S32.HI R5, RZ, 0x1f, R4.reuse ;  /* 0x0000001fff057819 */ /* 0x100fe20000011404 */
[----:B------:R-:W-:-:S04]  /*12a30*/  IMAD.MOV R0, RZ, RZ, -R4 ;  /* 0x000000ffff007224 */ /* 0x000fc800078e0a04 */
[----:B------:R-:W-:Y:S02]  /*12a40*/  IMAD R19, R6, R0, R19 ;  /* 0x0000000006137224 */ /* 0x000fe400078e0213 */
[----:B------:R-:W-:Y:S02]  /*12a50*/  IMAD R0, R8, UR4, RZ ;  /* 0x0000000408007c24 */ /* 0x000fe4000f8e02ff */
[----:B------:R-:W-:-:S04]  /*12a60*/  IMAD.WIDE.U32 R4, R7, UR4, R4 ;  /* 0x0000000407047c25 */ /* 0x000fc8000f8e0004 */
[----:B------:R-:W-:Y:S01]  /*12a70*/  IMAD R0, R7, UR5, R0 ;  /* 0x0000000507007c24 */ /* 0x000fe2000f8e0200 */
[----:B------:R-:W-:-:S03]  /*12a80*/  LEA R2, P0, R4, R2, 0x2 ;  /* 0x0000000204027211 */ /* 0x000fc600078010ff */
[----:B------:R-:W-:-:S05]  /*12a90*/  IMAD.IADD R0, R5, 0x1, R0 ;  /* 0x0000000105007824 */ /* 0x000fca00078e0200 */
[----:B------:R-:W-:-:S05]  /*12aa0*/  LEA.HI.X R3, R4, R3, R0, 0x2, P0 ;  /* 0x0000000304037211 */ /* 0x000fca00000f1400 */
[----:B------:R2:W5:Y:S02]  /*12ab0*/  LDG.E R16, desc[UR6][R2.64] ;  /* 0x0000000602107981 */ /* 0x000564000c1e1900 */
.L_x_1217:
[----:B--2---:R-:W2:Y:S01]  /*12ac0*/  LDL R2, [R1+0x4] ;  /* 0x0000040001027983 */ /* 0x004ea20000100800 */
[----:B0-----:R-:W-:Y:S01]  /*12ad0*/  IMAD R0, R18, 0x8, R17 ;  /* 0x0000000812007824 */ /* 0x001fe200078e0211 */
[----:B--2---:R-:W-:-:S04]  /*12ae0*/  SHF.L.U32 R2, R2, 0x1f, RZ ;  /* 0x0000001f02027819 */ /* 0x004fc800000006ff */
[----:B------:R-:W0:Y:S02]  /*12af0*/  SYNCS.PHASECHK.TRANS64.TRYWAIT P0, [R0+URZ+0x30840], R2 ;  /* 0x03084002000075a7 */ /* 0x000e24000800017f */
[----:B0-----:R-:W-:Y:S05]  /*12b00*/  @!P0 BRA `(.L_x_1218) ;  /* 0x0000004000e88947 */ /* 0x001fea0003800000 */
.L_x_1316:
        /* <DEDUP_REMOVED lines=11> */
.L_x_1219:
[----:B0-----:R-:W2:Y:S01]  /*12bc0*/  LDL.LU R2, [R1+0xc] ;  /* 0x00000c0001027983 */ /* 0x001ea20000300800 */
[----:B------:R-:W-:Y:S01]  /*12bd0*/  R2UR UR33, R0 ;  /* 0x00000000002172ca */ /* 0x000fe200000e0000 */
[----:B------:R-:W-:Y:S01]  /*12be0*/  IMAD R0, R18, 0x9000, R17 ;  /* 0x0000900012007824 */ /* 0x000fe200078e0211 */
[----:B------:R-:W-:Y:S01]  /*12bf0*/  R2UR UR35, R19 ;  /* 0x00000000132372ca */ /* 0x000fe200000e0000 */
[----:B------:R-:W-:Y:S01]  /*12c00*/  UIADD3 UR4, UP0, UR38, 0x370, URZ ;  /* 0x0000037026047890 */ /* 0x000fe2000ff1e03f */
[----:B------:R-:W-:Y:S01]  /*12c10*/  PLOP3.LUT P0, PT, PT, PT, PT, 0x80, 0x0 ;  /* 0x000000000000781c */ /* 0x000fe20003f0f070 */
[----:B------:R-:W-:Y:S01]  /*12c20*/  UMOV UR6, 0x0 ;  /* 0x0000000000067882 */ /* 0x000fe20000000000 */
[----:B------:R-:W-:Y:S01]  /*12c30*/  R2UR UR8, R0 ;  /* 0x00000000000872ca */ /* 0x000fe200000e0000 */
[----:B------:R-:W-:Y:S01]  /*12c40*/  UIADD3.X UR5, URZ, UR39, URZ, UP0, !UPT ;  /* 0x000000273f057290 */ /* 0x000fe200087fe43f */
[----:B-----5:R-:W-:Y:S01]  /*12c50*/  R2UR UR37, R16 ;  /* 0x00000000102572ca */ /* 0x020fe200000e0000 */
[----:B------:R-:W-:Y:S01]  /*12c60*/  UMOV UR7, 0x14f00000 ;  /* 0x14f0000000077882 */ /* 0x000fe20000000000 */
[----:B------:R-:W-:Y:S01]  /*12c70*/  UMOV UR34, URZ ;  /* 0x0000003f00227c82 */ /* 0x000fe20008000000 */
[----:B------:R-:W-:Y:S01]  /*12c80*/  UMOV UR18, 0x40 ;  /* 0x0000004000127882 */ /* 0x000fe20000000000 */
[----:B------:R-:W-:Y:S01]  /*12c90*/  UMOV UR20, UR36 ;  /* 0x0000002400147c82 */ /* 0x000fe20008000000 */
[----:B------:R-:W-:-:S02]  /*12ca0*/  UIADD3 UR33, UR33, 0x30830, URZ ;  /* 0x0003083021217890 */ /* 0x000fc4000fffe03f */
[----:B------:R-:W-:Y:S01]  /*12cb0*/  UIMAD UR35, UR35, 0x60, URZ ;  /* 0x00000060232378a4 */ /* 0x000fe2000f8e023f */
[----:B------:R-:W-:Y:S01]  /*12cc0*/  UMOV UR10, 0x80 ;  /* 0x00000080000a7882 */ /* 0x000fe20000000000 */
[----:B------:R-:W-:Y:S02]  /*12cd0*/  UMOV UR12, UR36 ;  /* 0x00000024000c7c82 */ /* 0x000fe40008000000 */
[----:B------:R-:W-:Y:S02]  /*12ce0*/  UIADD3 UR32, UR8, 0x1e400, URZ ;  /* 0x0001e40008207890 */ /* 0x000fe4000fffe03f */
[----:B------:R-:W-:Y:S02]  /*12cf0*/  UIADD3 UR16, UR8, 0x21400, URZ ;  /* 0x0002140008107890 */ /* 0x000fe4000fffe03f */
[----:B------:R-:W-:Y:S01]  /*12d00*/  UIADD3 UR8, UR8, 0x24400, URZ ;  /* 0x0002440008087890 */ /* 0x000fe2000fffe03f */
[----:B------:R-:W-:Y:S01]  /*12d10*/  UMOV UR21, UR37 ;  /* 0x0000002500157c82 */ /* 0x000fe20008000000 */
[----:B------:R-:W-:Y:S01]  /*12d20*/  UMOV UR17, UR33 ;  /* 0x0000002100117c82 */ /* 0x000fe20008000000 */
[----:B------:R-:W-:Y:S01]  /*12d30*/  UMOV UR19, UR35 ;  /* 0x0000002300137c82 */ /* 0x000fe20008000000 */
[----:B------:R-:W-:Y:S01]  /*12d40*/  UMOV UR13, UR37 ;  /* 0x00000025000d7c82 */ /* 0x000fe20008000000 */
[----:B------:R-:W-:Y:S01]  /*12d50*/  UMOV UR9, UR33 ;  /* 0x0000002100097c82 */ /* 0x000fe20008000000 */
[----:B------:R-:W-:Y:S01]  /*12d60*/  UMOV UR11, UR35 ;  /* 0x00000023000b7c82 */ /* 0x000fe20008000000 */
[----:B------:R3:W-:Y:S01]  /*12d70*/  UTMALDG.4D [UR32], [UR4], desc[UR6] ;  /* 0x00000620040075b4 */ /* 0x0007e20008019000 */
[----:B------:R3:W-:Y:S01]  /*12d80*/  UTMALDG.4D [UR16], [UR4], desc[UR6] ;  /* 0x00000610040075b4 */ /* 0x0007e20008019000 */
[----:B------:R3:W-:Y:S01]  /*12d90*/  UTMALDG.4D [UR8], [UR4], desc[UR6] ;  /* 0x00000608040075b4 */ /* 0x0007e20008019000 */
[----:B--2---:R-:W-:-:S04]  /*12da0*/  LOP3.LUT R2, R2, 0xfffffffd, RZ, 0xc0, !PT ;  /* 0xfffffffd02027812 */ /* 0x004fc800078ec0ff */
[----:B------:R-:W-:-:S05]  /*12db0*/  @P0 LOP3.LUT R2, R2, 0x2, RZ, 0xfc, !PT ;  /* 0x0000000202020812 */ /* 0x000fca00078efcff */
[----:B------:R3:W-:Y:S01]  /*12dc0*/  STL [R1+0xc], R2 ;  /* 0x00000c0201007387 */ /* 0x0007e20000100800 */
[----:B------:R-:W-:Y:S01]  /*12dd0*/  NOP ;  /* 0x0000000000007918 */ /* 0x000fe20000000000 */
.L_x_1215:
[----:B0-----:R-:W-:Y:S01]  /*12de0*/  VIADD R0, R17, 0x12400 ;  /* 0x0001240011007836 */ /* 0x001fe20000000000 */
[----:B------:R-:W-:Y:S05]  /*12df0*/  WARPSYNC.ALL ;  /* 0x0000000000007948 */ /* 0x000fea0003800000 */
[----:B------:R-:W-:Y:S01]  /*12e00*/  BAR.SYNC.DEFER_BLOCKING 0x8, 0x180 ;  /* 0x0206000000007b1d */ /* 0x000fe20000010000 */
[----:B------:R-:W-:-:S05]  /*12e10*/  LOP3.LUT P0, RZ, R0, 0x3ff, RZ, 0xc0, !PT ;  /* 0x000003ff00ff7812 */ /* 0x000fca000780c0ff */
[----:B------:R-:W-:Y:S08]  /*12e20*/  BSSY B6, `(.L_x_1220) ;  /* 0x0000012000067945 */ /* 0x000ff00003800000 */
[----:B------:R-:W-:Y:S05]  /*12e30*/  @!P0 BRA `(.L_x_1221) ;  /* 0x0000000000408947 */ /* 0x000fea0003800000 */
[----:B---3--:R-:W-:Y:S01]  /*12e40*/  MOV R2, 0x0 ;  /* 0x0000000000027802 */ /* 0x008fe20000000f00 */
        /* <DEDUP_REMOVED lines=15> */
.L_x_1221:
[----:B---3--:R-:W-:Y:S05]  /*12f40*/  BSYNC B6 ;  /* 0x0000000000067941 */ /* 0x008fea0003800000 */
.L_x_1220:
[----:B------:R-:W0:Y:S01]  /*12f50*/  S2R R2, SR_TID.X ;  /* 0x0000000000027919 */ /* 0x000e220000002100 */
[----:B------:R-:W2:Y:S01]  /*12f60*/  LDC R7, c[0x0][0x448] ;  /* 0x00011200ff077b82 */ /* 0x000ea20000000800 */
[----:B------:R-:W-:Y:S01]  /*12f70*/  USHF.R.S32.HI UR4, URZ, 0x1f, UR36 ;  /* 0x0000001f3f047899 */ /* 0x000fe20008011424 */
[----:B------:R-:W-:Y:S01]  /*12f80*/  ULDC.64 UR8, c[0x0][0x2d8] ;  /* 0x0000b60000087ab9 */ /* 0x000fe20000000a00 */
[----:B------:R-:W3:Y:S02]  /*12f90*/  S2R R9, SR_TID.X ;  /* 0x0000000000097919 */ /* 0x000ee40000002100 */
[----:B------:R-:W-:Y:S02]  /*12fa0*/  UIMAD UR6, UR4, UR8, URZ ;  /* 0x00000008040672a4 */ /* 0x000fe4000f8e023f */
[----:B------:R-:W-:Y:S01]  /*12fb0*/  UIMAD.WIDE.U32 UR4, UR36, UR8, URZ ;  /* 0x00000008240472a5 */ /* 0x000fe2000f8e003f */
[----:B------:R-:W4:Y:S01]  /*12fc0*/  S2R R8, SR_TID.X ;  /* 0x0000000000087919 */ /* 0x000f220000002100 */
[----:B------:R-:W-:-:S02]  /*12fd0*/  UIMAD UR6, UR36, UR9, UR6 ;  /* 0x00000009240672a4 */ /* 0x000fc4000f8e0206 */
[----:B------:R-:W-:Y:S02]  /*12fe0*/  USHF.R.S32.HI UR7, URZ, 0x1f, UR42 ;  /* 0x0000001f3f077899 */ /* 0x000fe4000801142a */
[----:B------:R-:W-:Y:S01]  /*12ff0*/  UIADD3 UR5, UR5, UR6, URZ ;  /* 0x0000000605057290 */ /* 0x000fe2000fffe03f */
[----:B------:R-:W-:-:S03]  /*13000*/  ULDC.64 UR8, c[0x0][0x2e0] ;  /* 0x0000b80000087ab9 */ /* 0x000fc60000000a00 */
[----:B------:R-:W-:Y:S02]  /*13010*/  UIMAD.WIDE.U32 UR4, UR42, UR8, UR4 ;  /* 0x000000082a0472a5 */ /* 0x000fe4000f8e0004 */
[----:B------:R-:W-:-:S04]  /*13020*/  UIMAD UR6, UR7, UR8, URZ ;  /* 0x00000008070672a4 */ /* 0x000fc8000f8e023f */
[----:B------:R-:W-:Y:S01]  /*13030*/  UIMAD UR6, UR42, UR9, UR6 ;  /* 0x000000092a0672a4 */ /* 0x000fe2000f8e0206 */
[----:B--2---:R-:W-:Y:S01]  /*13040*/  ISETP.NE.AND P0, PT, R7, 0x1, PT ;  /* 0x000000010700780c */ /* 0x004fe20003f05270 */
[----:B-1----:R-:W-:Y:S02]  /*13050*/  IMAD.U32 R4, RZ, RZ, UR4 ;  /* 0x00000004ff047e24 */ /* 0x002fe4000f8e00ff */
[----:B------:R-:W-:Y:S02]  /*13060*/  UIADD3 UR6, UR5, UR6, URZ ;  /* 0x0000000605067290 */ /* 0x000fe4000fffe03f */
[----:B------:R-:W-:Y:S01]  /*13070*/  IMAD.U32 R5, RZ, RZ, UR5 ;  /* 0x00000005ff057e24 */ /* 0x000fe2000f8e00ff */
[----:B------:R-:W-:Y:S01]  /*13080*/  ULDC.64 UR4, c[0x0][0x2d0] ;  /* 0x0000b40000047ab9 */ /* 0x000fe20000000a00 */
[C---:B0-----:R-:W-:Y:S01]  /*13090*/  LOP3.LUT R0, R2.reuse, 0x7f, RZ, 0xc0, !PT ;  /* 0x0000007f02007812 */ /* 0x041fe200078ec0ff */
[----:B------:R-:W-:-:S03]  /*130a0*/  IMAD.SHL.U32 R2, R2, 0x10, RZ ;  /* 0x0000001002027824 */ /* 0x000fc600078e00ff */
[----:B------:R-:W-:Y:S01]  /*130b0*/  SHF.R.U32.HI R0, RZ, 0x3, R0 ;  /* 0x00000003ff007819 */ /* 0x000fe20000011600 */
[----:B---3--:R-:W-:Y:S01]  /*130c0*/  IMAD.SHL.U32 R9, R9, 0x8, RZ ;  /* 0x0000000809097824 */ /* 0x008fe200078e00ff */
[----:B------:R-:W0:Y:S02]  /*130d0*/  @P0 LDC R3, c[0x0][0x44c] ;  /* 0x00011300ff030b82 */ /* 0x000e240000000800 */
[----:B------:R-:W-:Y:S01]  /*130e0*/  LOP3.LUT R2, R0, 0x70, R2, 0xf8, !PT ;  /* 0x0000007000027812 */ /* 0x000fe200078ef802 */
[----:B----4-:R-:W-:Y:S01]  /*130f0*/  IMAD.SHL.U32 R10, R8, 0x8, RZ ;  /* 0x00000008080a7824 */ /* 0x010fe200078e00ff */
[----:B------:R-:W-:-:S03]  /*13100*/  LOP3.LUT R9, R9, 0x38, RZ, 0xc0, !PT ;  /* 0x0000003809097812 */ /* 0x000fc600078ec0ff */
[----:B------:R-:W-:Y:S01]  /*13110*/  VIADD R2, R2, UR43 ;  /* 0x0000002b02027c36 */ /* 0x000fe20008000000 */
[----:B------:R-:W1:Y:S01]  /*13120*/  @P0 LDC R0, c[0x0][0x450] ;  /* 0x00011400ff000b82 */ /* 0x000e620000000800 */
[C---:B------:R-:W-:Y:S02]  /*13130*/  LOP3.LUT R11, R9.reuse, 0x40, RZ, 0xfc, !PT ;  /* 0x00000040090b7812 */ /* 0x040fe400078efcff */
[----:B------:R-:W-:Y:S01]  /*13140*/  IMAD.MOV.U32 R6, RZ, RZ, R2 ;  /* 0x000000ffff067224 */ /* 0x000fe200078e0002 */
[----:B------:R-:W-:Y:S02]  /*13150*/  LOP3.LUT R9, R9, 0x80, RZ, 0xfc, !PT ;  /* 0x0000008009097812 */ /* 0x000fe400078efcff */
[----:B------:R-:W-:Y:S01]  /*13160*/  LOP3.LUT R10, R10, 0x38, RZ, 0xc0, !PT ;  /* 0x000000380a0a7812 */ /* 0x000fe200078ec0ff */
[----:B0-----:R-:W-:-:S05]  /*13170*/  @P0 IMAD.HI.U32 R3, R2, R3, RZ ;  /* 0x0000000302030227 */ /* 0x001fca00078e00ff */
[----:B-1----:R-:W-:Y:S01]  /*13180*/  @P0 SHF.R.U32.HI R6, RZ, R0, R3 ;  /* 0x00000000ff060219 */ /* 0x002fe20000011603 */
[----:B------:R-:W-:Y:S01]  /*13190*/  IMAD.U32 R3, RZ, RZ, UR6 ;  /* 0x00000006ff037e24 */ /* 0x000fe2000f8e00ff */
[----:B------:R-:W-:-:S03]  /*131a0*/  ULDC.64 UR6, c[0x0][0x280] ;  /* 0x0000a00000067ab9 */ /* 0x000fc60000000a00 */
[----:B------:R-:W-:-:S04]  /*131b0*/  IMAD.MOV R0, RZ, RZ, -R6 ;  /* 0x000000ffff007224 */ /* 0x000fc800078e0a06 */
[----:B------:R-:W-:Y:S02]  /*131c0*/  IMAD R0, R7, R0, R2 ;  /* 0x0000000007007224 */ /* 0x000fe400078e0202 */
[----:B------:R-:W-:Y:S01]  /*131d0*/  IMAD.MOV.U32 R2, RZ, RZ, R4 ;  /* 0x000000ffff027224 */ /* 0x000fe200078e0004 */
[----:B------:R-:W-:-:S03]  /*131e0*/  SHF.R.S32.HI R4, RZ, 0x1f, R6 ;  /* 0x0000001fff047819 */ /* 0x000fc60000011406 */
[----:B------:R-:W-:-:S04]  /*131f0*/  IMAD.WIDE.U32 R2, R6, UR4, R2 ;  /* 0x0000000406027c25 */ /* 0x000fc8000f8e0002 */
        /* <DEDUP_REMOVED lines=18> */
[----:B------:R-:W0:Y:S01]  /*13320*/  S2R R2, SR_TID.X ;  /* 0x0000000000027919 */ /* 0x000e220000002100 */
[----:B------:R-:W-:Y:S01]  /*13330*/  ULDC UR4, c[0x0][0x288] ;  /* 0x0000a20000047ab9 */ /* 0x000fe20000000800 */
[----:B------:R-:W-:Y:S01]  /*13340*/  ULDC.64 UR6, c[0x0][0x208] ;  /* 0x0000820000067ab9 */ /* 0x000fe20000000a00 */
[----:B------:R-:W-:Y:S01]  /*13350*/  IMAD R5, R7, UR4, RZ ;  /* 0x0000000407057c24 */ /* 0x000fe2000f8e02ff */
[----:B------:R-:W1:Y:S01]  /*13360*/  SHFL.IDX PT, R3, R0, RZ, 0x181f ;  /* 0x00181fff00037589 */ /* 0x000e6200000e0000 */
[----:B0-----:R-:W-:-:S04]  /*13370*/  LOP3.LUT R2, R2, 0x7f, RZ, 0xc0, !PT ;  /* 0x0000007f02027812 */ /* 0x001fc800078ec0ff */
[----:B------:R-:W-:Y:S02]  /*13380*/  SHF.R.U32.HI R8, RZ, 0x3, R2 ;  /* 0x00000003ff087819 */ /* 0x000fe40000011602 */
[----:B------:R-:W0:Y:S03]  /*13390*/  SHFL.IDX PT, R2, R6, RZ, 0x181f ;  /* 0x00181fff06027589 */ /* 0x000e2600000e0000 */
[----:B------:R-:W-:-:S05]  /*133a0*/  VIADD R4, R8, UR43 ;  /* 0x0000002b08047c36 */ /* 0x000fca0008000000 */
        /* <DEDUP_REMOVED lines=9> */
[----:B------:R0:W-:Y:S02]  /*13440*/  @!P4 LDGSTS.E.BYPASS.LTC128B.128 [R9+0x1a400], desc[UR6][R2.64+0x100], !P2 ;  /* 0x1a4001000209cfae */ /* 0x0001e4000d101d46 */
[----:B0-----:R-:W-:-:S02]  /*13450*/  VIADD R2, R4, 0x10 ;  /* 0x0000001004027836 */ /* 0x001fc40000000000 */
[----:B------:R-:W0:Y:S03]  /*13460*/  SHFL.IDX PT, R3, R0, 0x1, 0x181f ;  /* 0x00381f0000037f89 */ /* 0x000e2600000e0000 */
[----:B------:R-:W-:Y:S02]  /*13470*/  ISETP.GE.AND P4, PT, R2, R5, PT ;  /* 0x000000050200720c */ /* 0x000fe40003f86270 */
[----:B------:R-:W1:Y:S11]  /*13480*/  SHFL.IDX PT, R2, R6, 0x1, 0x181f ;  /* 0x00381f0006027f89 */ /* 0x000e7600000e0000 */
[----:B0-----:R-:W-:-:S05]  /*13490*/  @!P4 LEA R3, P3, R10, R3, 0x1 ;  /* 0x000000030a03c211 */ /* 0x001fca00078608ff */
[----:B-1----:R-:W-:-:S05]  /*134a0*/  @!P4 IMAD.X R2, RZ, RZ, R2, P3 ;  /* 0x000000ffff02c224 */ /* 0x002fca00018e0602 */
[----:B------:R-:W-:-:S04]  /*134b0*/  @!P4 LOP3.LUT R3, R3, R2, RZ, 0x3c, !PT ;  /* 0x000000020303c212 */ /* 0x000fc800078e3cff */
[----:B------:R-:W-:-:S04]  /*134c0*/  @!P4 LOP3.LUT R2, R3, R2, RZ, 0x3c, !PT ;  /* 0x000000020302c212 */ /* 0x000fc800078e3cff */
[----:B------:R-:W-:-:S05]  /*134d0*/  @!P4 LOP3.LUT R3, R3, R2, RZ, 0x3c, !PT ;  /* 0x000000020303c212 */ /* 0x000fca00078e3cff */
[----:B------:R-:W-:Y:S04]  /*134e0*/  @!P4 LDGSTS.E.BYPASS.LTC128B.128 [R9+0x12c00], desc[UR6][R2.64], !P0 ;  /* 0x12c000000209cfae */ /* 0x000fe8000c101d46 */
        /* <DEDUP_REMOVED lines=52> */
[----:B------:R-:W-:Y:S01]  /*13830*/  ISETP.GE.AND P4, PT, R2, R5, PT ;  /* 0x000000050200720c */ /* 0x000fe20003f86270 */
[----:B------:R-:W-:Y:S04]  /*13840*/  SHFL.IDX PT, R0, R0, 0x7, 0x181f ;  /* 0x00f81f0000007f89 */ /* 0x000fe800000e0000 */
[----:B------:R-:W1:Y:S04]  /*13850*/  SHFL.IDX PT, R2, R6, 0x6, 0x181f ;  /* 0x00d81f0006027f89 */ /* 0x000e6800000e0000 */
[----:B------:R-:W2:Y:S04]  /*13860*/  SHFL.IDX PT, R6, R6, 0x7, 0x181f ;  /* 0x00f81f0006067f89 */ /* 0x000ea800000e0000 */
[----:B0-----:R-:W-:-:S05]  /*13870*/  @!P4 LEA R3, P3, R10, R3, 0x1 ;  /* 0x000000030a03c211 */ /* 0x001fca00078608ff */
[----:B-1----:R-:W-:-:S05]  /*13880*/  @!P4 IMAD.X R2, RZ, RZ, R2, P3 ;  /* 0x000000ffff02c224 */ /* 0x002fca00018e0602 */
[----:B------:R-:W-:-:S04]  /*13890*/  @!P4 LOP3.LUT R3, R3, R2, RZ, 0x3c, !PT ;  /* 0x000000020303c212 */ /* 0x000fc800078e3cff */
[----:B------:R-:W-:-:S04]  /*138a0*/  @!P4 LOP3.LUT R2, R3, R2, RZ, 0x3c, !PT ;  /* 0x000000020302c212 */ /* 0x000fc800078e3cff */
[----:B------:R-:W-:-:S05]  /*138b0*/  @!P4 LOP3.LUT R3, R3, R2, RZ, 0x3c, !PT ;  /* 0x000000020303c212 */ /* 0x000fca00078e3cff */
[----:B------:R0:W-:Y:S04]  /*138c0*/  @!P4 LDGSTS.E.BYPASS.LTC128B.128 [R9+0x15400], desc[UR6][R2.64], !P0 ;  /* 0x154000000209cfae */ /* 0x0001e8000c101d46 */
[----:B------:R0:W-:Y:S04]  /*138d0*/  @!P4 LDGSTS.E.BYPASS.LTC128B.128 [R9+0x19400], desc[UR6][R2.64+0x80], !P1 ;  /* 0x194000800209cfae */ /* 0x0001e8000c901d46 */
[----:B--2---:R0:W-:Y:S02]  /*138e0*/  @!P4 LDGSTS.E.BYPASS.LTC128B.128 [R9+0x1d400], desc[UR6][R2.64+0x100], !P2 ;  /* 0x1d4001000209cfae */ /* 0x0041e4000d101d46 */
.L_x_1333:
[----:B------:R-:W-:Y:S01]  /*138f0*/  VIADD R4, R4, 0x70 ;  /* 0x0000007004047836 */ /* 0x000fe20000000000 */
[----:B------:R-:W-:Y:S04]  /*13900*/  BSSY B0, `(.L_x_1223) ;  /* 0x000000c000007945 */ /* 0x000fe80003800000 */
[----:B------:R-:W-:-:S13]  /*13910*/  ISETP.GE.AND P3, PT, R4, R5, PT ;  /* 0x000000050400720c */ /* 0x000fda0003f66270 */
[----:B------:R-:W-:Y:S05]  /*13920*/  @P3 BRA `(.L_x_1224) ;  /* 0x0000000000243947 */ /* 0x000fea0003800000 */
[----:B0-----:R-:W-:Y:S01]  /*13930*/  LEA R2, P3, R10, R0, 0x1 ;  /* 0x000000000a027211 */ /* 0x001fe200078608ff */
[----:B------:R-:W-:-:S04]  /*13940*/  ULDC.64 UR4, c[0x0][0x208] ;  /* 0x0000820000047ab9 */ /* 0x000fc80000000a00 */
[----:B------:R-:W-:-:S05]  /*13950*/  IMAD.X R3, RZ, RZ, R6, P3 ;  /* 0x000000ffff037224 */ /* 0x000fca00018e0606 */
[----:B------:R-:W-:Y:S01]  /*13960*/  @!PT LDS RZ, [RZ] ;  /* 0x00000000fffff984 */ /* 0x000fe20000000800 */
[----:B------:R-:W-:Y:S01]  /*13970*/  @!PT LDS RZ, [RZ] ;  /* 0x00000000fffff984 */ /* 0x000fe20000000800 */
[----:B------:R-:W-:Y:S01]  /*13980*/  @!PT LDS RZ, [RZ] ;  /* 0x00000000fffff984 */ /* 0x000fe20000000800 */
[----:B------:R1:W-:Y:S04]  /*13990*/  LDGSTS.E.BYPASS.LTC128B.128 [R9+0x15c00], desc[UR4][R2.64], !P0 ;  /* 0x15c0000002097fae */ /* 0x0003e8000c101d44 */
[----:B------:R1:W-:Y:S04]  /*139a0*/  LDGSTS.E.BYPASS.LTC128B.128 [R9+0x19c00], desc[UR4][R2.64+0x80], !P1 ;  /* 0x19c0008002097fae */ /* 0x0003e8000c901d44 */
[----:B------:R1:W-:Y:S02]  /*139b0*/  LDGSTS.E.BYPASS.LTC128B.128 [R9+0x1dc00], desc[UR4][R2.64+0x100], !P2 ;  /* 0x1dc0010002097fae */ /* 0x0003e4000d101d44 */
.L_x_1224:
[----:B------:R-:W-:Y:S05]  /*139c0*/  BSYNC B0 ;  /* 0x0000000000007941 */ /* 0x000fea0003800000 */
.L_x_1223:
[----:B------:R-:W-:Y:S01]  /*139d0*/  NOP ;  /* 0x0000000000007918 */ /* 0x000fe20000000000 */
[----:B------:R-:W-:Y:S01]  /*139e0*/  PLOP3.LUT P0, PT, PT, PT, PT, 0x80, 0x0 ;  /* 0x000000000000781c */ /* 0x000fe20003f0f070 */
[----:B------:R-:W-:-:S12]  /*139f0*/  VIADD R6, R17, 0x30800 ;  /* 0x0003080011067836 */ /* 0x000fd80000000000 */
.L_x_1225:
[----:B------:R-:W-:Y:S02]  /*13a00*/  PLOP3.LUT P1, PT, P1, P0, PT, 0xa2, 0x0 ;  /* 0x000000000000781c */ /* 0x000fe40000f21472 */
[----:B------:R-:W-:-:S08]  /*13a10*/  @P0 R2UR P1, UR4, R17 ;  /* 0x00000000110402ca */ /* 0x000fd00000020000 */
[----:B------:R-:W-:-:S05]  /*13a20*/  @P0 PLOP3.LUT P0, PT, P1, PT, PT, 0x80, 0x0 ;  /* 0x000000000000081c */ /* 0x000fca0000f0f070 */
[----:B------:R-:W-:Y:S01]  /*13a30*/  @!P1 SYNCS.ARRIVE.TRANS64.RED.A0T1 RZ, [UR4+0x30800], RZ ;  /* 0x030800ffffff99a7 */ /* 0x000fe20008200404 */
[----:B------:R-:W-:Y:S07]  /*13a40*/  @!P1 ARRIVES.LDGSTSBAR.64.TRANSCNT [UR4+0x30800] ;  /* 0x03080000ff0099b0 */ /* 0x000fee0008000a84 */
[----:B------:R-:W-:Y:S05]  /*13a50*/  @P0 BRA.U.ANY `(.L_x_1225) ;  /* 0xfffffffd00e80947 */ /* 0x000fea000393ffff */
[----:B01----:R-:W2:Y:S02]  /*13a60*/  LDL.LU R2, [R1+0x18] ;  /* 0x0000180001027983 */ /* 0x003ea40000300800 */
        /* <DEDUP_REMOVED lines=11> */
.L_x_1334:
[----:B------:R-:W-:Y:S05]  /*13b20*/  BSYNC B0 ;  /* 0x0000000000007941 */ /* 0x000fea0003800000 */
.L_x_1226:
[----:B------:R-:W-:-:S04]  /*13b30*/  UIADD3 UR4, UR41, -0x2, URZ ;  /* 0xfffffffe29047890 */ /* 0x000fc8000fffe03f */
[----:B------:R-:W-:-:S06]  /*13b40*/  UISETP.GE.AND UP0, UPT, UR4, UR40, UPT ;  /* 0x000000280400728c */ /* 0x000fcc000bf06270 */
[----:B------:R-:W-:-:S13]  /*13b50*/  PLOP3.LUT P0, PT, PT, PT, UP0, 0x80, 0x0 ;  /* 0x000000000000781c */ /* 0x000fda0003f0f008 */
[----:B------:R-:W-:Y:S05]  /*13b60*/  @!P0 BRA `(.L_x_1228) ;  /* 0x0000002000c08947 */ /* 0x000fea0003800000 */
[----:B0-----:R-:W-:Y:S01]  /*13b70*/  IMAD R0, RZ, RZ, -UR41 ;  /* 0x80000029ff007e24 */ /* 0x001fe2000f8e02ff */
[----:B------:R-:W-:-:S04]  /*13b80*/  LOP3.LUT R8, RZ, UR40, RZ, 0x33, !PT ;  /* 0x00000028ff087c12 */ /* 0x000fc8000f8e33ff */
[----:B------:R-:W-:-:S05]  /*13b90*/  VIADDMNMX R8, R0, 0x1, R8, !PT ;  /* 0x0000000100087846 */ /* 0x000fca0007800108 */
[----:B------:R-:W-:-:S05]  /*13ba0*/  VIADD R0, R8, UR41 ;  /* 0x0000002908007c36 */ /* 0x000fca0008000000 */
[----:B------:R-:W-:-:S04]  /*13bb0*/  LOP3.LUT R0, R0, 0x1, RZ, 0xc0, !PT ;  /* 0x0000000100007812 */ /* 0x000fc800078ec0ff */
[----:B------:R-:W-:Y:S01]  /*13bc0*/  ISETP.NE.U32.AND P0, PT, R0, 0x1, PT ;  /* 0x000000010000780c */ /* 0x000fe20003f05070 */
[----:B------:R-:W-:-:S12]  /*13bd0*/  IMAD.U32 R0, RZ, RZ, UR4 ;  /* 0x00000004ff007e24 */ /* 0x000fd8000f8e00ff */
[----:B------:R-:W-:Y:S05]  /*13be0*/  @P0 BRA `(.L_x_1229) ;  /* 0x0000000800e00947 */ /* 0x000fea0003800000 */
[----:B------:R-:W2:Y:S04]  /*13bf0*/  LDL R2, [R1+0xc] ;  /* 0x00000c0001027983 */ /* 0x000ea80000100800 */
[----:B------:R-:W3:Y:S01]  /*13c00*/  LDL R3, [R1+0x4] ;  /* 0x0000040001037983 */ /* 0x000ee20000100800 */
[----:B------:R-:W-:-:S05]  /*13c10*/  VIADD R7, R18, 0x1 ;  /* 0x0000000112077836 */ /* 0x000fca0000000000 */
[C---:B------:R-:W-:Y:S01]  /*13c20*/  ISETP.NE.AND P0, PT, R7.reuse, 0x2, PT ;  /* 0x000000020700780c */ /* 0x040fe20003f05270 */
[----:B------:R-:W-:Y:S03]  /*13c30*/  BSSY B0, `(.L_x_1230) ;  /* 0x00000af000007945 */ /* 0x000fe60003800000 */
[----:B------:R-:W-:Y:S02]  /*13c40*/  SEL R10, RZ, 0x1, P0 ;  /* 0x00000001ff0a7807 */ /* 0x000fe40000000000 */
[----:B------:R-:W-:Y:S02]  /*13c50*/  SEL R7, R7, RZ, P0 ;  /* 0x000000ff07077207 */ /* 0x000fe40000000000 */
[----:B--2---:R-:W-:Y:S02]  /*13c60*/  LOP3.LUT P1, RZ, R2, 0x2, RZ, 0xc0, !PT ;  /* 0x0000000202ff7812 */ /* 0x004fe4000782c0ff */
[----:B---3--:R-:W-:-:S11]  /*13c70*/  LOP3.LUT R10, R3, R10, RZ, 0x3c, !PT ;  /* 0x0000000a030a7212 */ /* 0x008fd600078e3cff */
[----:B------:R-:W-:Y:S05]  /*13c80*/  @!P1 BRA `(.L_x_1231) ;  /* 0x0000000800a49947 */ /* 0x000fea0003800000 */
[----:B------:R-:W-:Y:S01]  /*13c90*/  LOP3.LUT P1, RZ, R2, 0x1, RZ, 0xc0, !PT ;  /* 0x0000000102ff7812 */ /* 0x000fe2000782c0ff */
[----:B------:R-:W-:-:S12]  /*13ca0*/  IMAD.MOV.U32 R5, RZ, RZ, R16 ;  /* 0x000000ffff057224 */ /* 0x000fd800078e0010 */
[----:B------:R-:W-:Y:S05]  /*13cb0*/  @!P1 BRA `(.L_x_1232) ;  /* 0x0000000000549947 */ /* 0x000fea0003800000 */
[----:B------:R-:W2:Y:S01]  /*13cc0*/  LDL R9, [R1+0x8] ;  /* 0x0000080001097983 */ /* 0x000ea20000100800 */
[----:B------:R-:W0:Y:S03]  /*13cd0*/  LDC R5, c[0x0][0x43c] ;  /* 0x00010f00ff057b82 */ /* 0x000e260000000800 */
[----:B------:R-:W3:Y:S01]  /*13ce0*/  LDL R11, [R1] ;  /* 0x00000000010b7983 */ /* 0x000ee20000100800 */
[----:B------:R-:W-:Y:S01]  /*13cf0*/  IMAD.MOV.U32 R4, RZ, RZ, R0 ;  /* 0x000000ffff047224 */ /* 0x000fe200078e0000 */
[----:B------:R-:W-:Y:S01]  /*13d00*/  ULDC.64 UR4, c[0x0][0x428] ;  /* 0x00010a0000047ab9 */ /* 0x000fe20000000a00 */
[----:B------:R-:W-:Y:S01]  /*13d10*/  ULDC.64 UR6, c[0x0][0x208] ;  /* 0x0000820000067ab9 */ /* 0x000fe20000000a00 */
[----:B0-----:R-:W-:-:S13]  /*13d20*/  ISETP.NE.AND P0, PT, R5, 0x1, PT ;  /* 0x000000010500780c */ /* 0x001fda0003f05270 */
[----:B------:R-:W0:Y:S02]  /*13d30*/  @P0 LDC.64 R2, c[0x0][0x440] ;  /* 0x00011000ff020b82 */ /* 0x000e240000000a00 */
[----:B0-----:R-:W-:-:S05]  /*13d40*/  @P0 IMAD.HI.U32 R2, R0, R2, RZ ;  /* 0x0000000200020227 */ /* 0x001fca00078e00ff */
[----:B------:R-:W-:-:S05]  /*13d50*/  @P0 SHF.R.U32.HI R4, RZ, R3, R2 ;  /* 0x00000003ff040219 */ /* 0x000fca0000011602 */
[----:B------:R-:W-:-:S04]  /*13d60*/  IMAD.MOV R2, RZ, RZ, -R4 ;  /* 0x000000ffff027224 */ /* 0x000fc800078e0a04 */
[----:B------:R-:W-:Y:S01]  /*13d70*/  IMAD R0, R5, R2, R0 ;  /* 0x0000000205007224 */ /* 0x000fe200078e0200 */
[----:B------:R-:W-:Y:S01]  /*13d80*/  SHF.R.S32.HI R5, RZ, 0x1f, R4 ;  /* 0x0000001fff057819 */ /* 0x000fe20000011404 */
[----:B------:R-:W0:Y:S01]  /*13d90*/  LDC.64 R2, c[0x0][0x418] ;  /* 0x00010600ff027b82 */ /* 0x000e220000000a00 */
[----:B--2---:R-:W-:-:S04]  /*13da0*/  IMAD R9, R9, UR4, RZ ;  /* 0x0000000409097c24 */ /* 0x004fc8000f8e02ff */
[C---:B---3--:R-:W-:Y:S02]  /*13db0*/  IMAD R9, R11.reuse, UR5, R9 ;  /* 0x000000050b097c24 */ /* 0x048fe4000f8e0209 */
[----:B------:R-:W-:-:S04]  /*13dc0*/  IMAD.WIDE.U32 R4, R11, UR4, R4 ;  /* 0x000000040b047c25 */ /* 0x000fc8000f8e0004 */
[----:B------:R-:W-:Y:S01]  /*13dd0*/  IMAD.IADD R5, R9, 0x1, R5 ;  /* 0x0000000109057824 */ /* 0x000fe200078e0205 */
[----:B0-----:R-:W-:-:S04]  /*13de0*/  LEA R2, P0, R4, R2, 0x2 ;  /* 0x0000000204027211 */ /* 0x001fc800078010ff */
[----:B------:R-:W-:-:S05]  /*13df0*/  LEA.HI.X R3, R4, R3, R5, 0x2, P0 ;  /* 0x0000000304037211 */ /* 0x000fca00000f1405 */
[----:B------:R0:W5:Y:S04]  /*13e00*/  LDG.E R5, desc[UR6][R2.64] ;  /* 0x0000000602057981 */ /* 0x000168000c1e1900 */
.L_x_1232:
[----:B0-----:R-:W-:Y:S01]  /*13e10*/  IMAD R3, R7, 0x8, R17 ;  /* 0x0000000807037824 */ /* 0x001fe200078e0211 */
[----:B------:R-:W-:Y:S01]  /*13e20*/  SHF.L.U32 R2, R10, 0x1f, RZ ;  /* 0x0000001f0a027819 */ /* 0x000fe200000006ff */
[----:B------:R-:W-:Y:S03]  /*13e30*/  BSSY B1, `(.L_x_1233) ;  /* 0x0000003000017945 */ /* 0x000fe60003800000 */
[----:B------:R-:W0:Y:S02]  /*13e40*/  SYNCS.PHASECHK.TRANS64.TRYWAIT P0, [R3+URZ+0x30840], R2 ;  /* 0x03084002030075a7 */ /* 0x000e24000800017f */
[----:B0-----:R-:W-:Y:S05]  /*13e50*/  @!P0 BRA `(.L_x_1234) ;  /* 0x0000003c00408947 */ /* 0x001fea0003800000 */
.L_x_1335:
[----:B------:R-:W-:Y:S05]  /*13e60*/  BSYNC B1 ;  /* 0x0000000000017941 */ /* 0x000fea0003800000 */
.L_x_1233:
[----:B------:R-:W1:Y:S01]  /*13e70*/  S2R R4, SR_TID.X ;  /* 0x0000000000047919 */ /* 0x000e620000002100 */
[----:B------:R-:W-:Y:S01]  /*13e80*/  BSSY B1, `(.L_x_1235) ;  /* 0x000000b000017945 */ /* 0x000fe20003800000 */
[----:B-1----:R-:W-:-:S04]  /*13e90*/  LOP3.LUT R4, R4, 0x7f, RZ, 0xc0, !PT ;  /* 0x0000007f04047812 */ /* 0x002fc800078ec0ff */
[----:B------:R-:W-:-:S13]  /*13ea0*/  ISETP.NE.AND P1, PT, R4, RZ, PT ;  /* 0x000000ff0400720c */ /* 0x000fda0003f25270 */
[----:B------:R-:W-:Y:S05]  /*13eb0*/  @P1 BRA `(.L_x_1236) ;  /* 0x00000000001c1947 */ /* 0x000fea0003800000 */
[----:B------:R-:W1:Y:S01]  /*13ec0*/  S2R R4, SR_TID.X ;  /* 0x0000000000047919 */ /* 0x000e620000002100 */
[----:B0-----:R-:W-:-:S04]  /*13ed0*/  IMAD.MOV.U32 R2, RZ, RZ, 0x9000 ;  /* 0x00009000ff027424 */ /* 0x001fc800078e00ff */
[----:B------:R2:W-:Y:S01]  /*13ee0*/  SYNCS.ARRIVE.TRANS64 RZ, [R3+URZ+0x30830], R2 ;  /* 0x0308300203ff79a7 */ /* 0x0005e2000800003f */
[----:B-1----:R-:W-:-:S04]  /*13ef0*/  LOP3.LUT R4, R4, 0x1f, RZ, 0xc0, !PT ;  /* 0x0000001f04047812 */ /* 0x002fc800078ec0ff */
[----:B------:R-:W-:-:S13]  /*13f00*/  ISETP.NE.AND P0, PT, R4, RZ, PT ;  /* 0x000000ff0400720c */ /* 0x000fda0003f05270 */
[----:B--2---:R-:W-:Y:S05]  /*13f10*/  @!P0 BRA `(.L_x_1236) ;  /* 0x0000000000048947 */ /* 0x004fea0003800000 */
[----:B------:R-:W-:Y:S01]  /*13f20*/  BPT.TRAP 0x1 ;  /* 0x000000040000795c */ /* 0x000fe20000300000 */
.L_x_1236:
[----:B------:R-:W-:Y:S05]  /*13f30*/  BSYNC B1 ;  /* 0x0000000000017941 */ /* 0x000fea0003800000 */
.L_x_1235:
[----:B------:R-:W-:Y:S01]  /*13f40*/  IMAD.MOV.U32 R11, RZ, RZ, RZ ;  /* 0x000000ffff0b7224 */ /* 0x000fe200078e00ff */
[----:B------:R-:W-:Y:S01]  /*13f50*/  UIADD3 UR4, UP0, UR38, 0x370, URZ ;  /* 0x0000037026047890 */ /* 0x000fe2000ff1e03f */
[----:B------:R-:W-:Y:S01]  /*13f60*/  IMAD R4, R7, 0x9000, R17 ;  /* 0x0000900007047824 */ /* 0x000fe200078e0211 */
[----:B------:R-:W-:Y:S01]  /*13f70*/  PLOP3.LUT P0, PT, PT, PT, PT, 0x80, 0x0 ;  /* 0x000000000000781c */ /* 0x000fe20003f0f070 */
[----:B0-----:R-:W-:Y:S01]  /*13f80*/  VIADD R3, R3, 0x30830 ;  /* 0x0003083003037836 */ /* 0x001fe20000000000 */
[----:B------:R-:W-:Y:S01]  /*13f90*/  R2UR UR10, R11 ;  /* 0x000000000b0a72ca */ /* 0x000fe200000e0000 */
[----:B------:R-:W-:Y:S01]  /*13fa0*/  IMAD R2, R0, 0x60, RZ ;  /* 0x0000006000027824 */ /* 0x000fe200078e02ff */
[----:B------:R-:W-:Y:S01]  /*13fb0*/  UIADD3.X UR5, URZ, UR39, URZ, UP0, !UPT ;  /* 0x000000273f057290 */ /* 0x000fe200087fe43f */
[----:B------:R-:W-:Y:S01]  /*13fc0*/  VIADD R9, R4, 0x1e400 ;  /* 0x0001e40004097836 */ /* 0x000fe20000000000 */
[----:B------:R-:W-:Y:S01]  /*13fd0*/  UMOV UR6, 0x0 ;  /* 0x0000000000067882 */ /* 0x000fe20000000000 */
[----:B------:R-:W-:-:S10]  /*13fe0*/  UMOV UR7, 0x14f00000 ;  /* 0x14f0000000077882 */ /* 0x000fd40000000000 */
.L_x_1237:
[----:B------:R-:W-:-:S13]  /*13ff0*/  @P0 ELECT P2, URZ, PT ;  /* 0x00000000003f082f */ /* 0x000fda0003840000 */
[----:B-----5:R-:W-:Y:S01]  /*14000*/  @P2 R2UR UR13, R5 ;  /* 0x00000000050d22ca */ /* 0x020fe200000e0000 */
[----:B------:R-:W-:Y:S01]  /*14010*/  UMOV UR12, UR36 ;  /* 0x00000024000c7c82 */ /* 0x000fe20008000000 */
[----:B------:R-:W-:Y:S02]  /*14020*/  @P2 R2UR UR11, R2 ;  /* 0x00000000020b22ca */ /* 0x000fe400000e0000 */
[----:B------:R-:W-:Y:S02]  /*14030*/  @P2 R2UR UR9, R3 ;  /* 0x00000000030922ca */ /* 0x000fe400000e0000 */
[----:B------:R-:W-:Y:S02]  /*14040*/  @P2 R2UR UR8, R9 ;  /* 0x00000000090822ca */ /* 0x000fe400000e0000 */
[----:B------:R-:W-:Y:S02]  /*14050*/  @P2 PLOP3.LUT P0, PT, P2, PT, PT, 0x8, 0x0 ;  /* 0x000000000000281c */ /* 0x000fe4000170e170 */
        /* <DEDUP_REMOVED lines=9> */
.L_x_1238:
[----:B------:R-:W-:-:S13]  /*140f0*/  @P0 ELECT P2, URZ, PT ;  /* 0x00000000003f082f */ /* 0x000fda0003840000 */
[----:B------:R-:W-:Y:S01]  /*14100*/  @P2 R2UR UR13, R5 ;  /* 0x00000000050d22ca */ /* 0x000fe200000e0000 */
        /* <DEDUP_REMOVED lines=14> */
.L_x_1239:
        /* <DEDUP_REMOVED lines=10> */
[----:B------:R-:W2:Y:S01]  /*14290*/  LDL.LU R9, [R1+0x4] ;  /* 0x0000040001097983 */ /* 0x000ea20000300800 */
[----:B------:R-:W-:Y:S01]  /*142a0*/  IMAD R3, R18, 0x8, R6 ;  /* 0x0000000812037824 */ /* 0x000fe200078e0206 */
[----:B------:R-:W-:Y:S01]  /*142b0*/  BSSY B1, `(.L_x_1240) ;  /* 0x0000004000017945 */ /* 0x000fe20003800000 */
[----:B--2---:R-:W-:-:S04]  /*142c0*/  SHF.L.U32 R2, R9, 0x1f, RZ ;  /* 0x0000001f09027819 */ /* 0x004fc800000006ff */
[----:B------:R-:W0:Y:S02]  /*142d0*/  SYNCS.PHASECHK.TRANS64.TRYWAIT P0, [R3+URZ+0x60], R2 ;  /* 0x00006002030075a7 */ /* 0x000e24000800017f */
[----:B0-----:R-:W-:Y:S05]  /*142e0*/  @!P0 BRA `(.L_x_1241) ;  /* 0x0000003800308947 */ /* 0x001fea0003800000 */
.L_x_1336:
[----:B------:R-:W-:Y:S05]  /*142f0*/  BSYNC B1 ;  /* 0x0000000000017941 */ /* 0x000fea0003800000 */
.L_x_1240:
[----:B------:R-:W-:Y:S01]  /*14300*/  BSSY B1, `(.L_x_1242) ;  /* 0x000000c000017945 */ /* 0x000fe20003800000 */
[----:B------:R-:W-:Y:S02]  /*14310*/  IMAD.MOV.U32 R12, RZ, RZ, 0x0 ;  /* 0x00000000ff0c7424 */ /* 0x000fe400078e00ff */
[----:B------:R-:W-:Y:S01]  /*14320*/  IMAD.MOV.U32 R13, RZ, RZ, 0x14f00000 ;  /* 0x14f00000ff0d7424 */ /* 0x000fe200078e00ff */
[----:B------:R-:W-:Y:S06]  /*14330*/  @P1 BRA `(.L_x_1243) ;  /* 0x0000000000201947 */ /* 0x000fec0003800000 */
[----:B------:R-:W1:Y:S01]  /*14340*/  S2R R4, SR_TID.X ;  /* 0x0000000000047919 */ /* 0x000e620000002100 */
[----:B0-----:R-:W-:Y:S02]  /*14350*/  IMAD R2, R18, 0x8, R17 ;  /* 0x0000000812027824 */ /* 0x001fe400078e0211 */
[----:B------:R-:W-:-:S04]  /*14360*/  IMAD.MOV.U32 R3, RZ, RZ, 0x9000 ;  /* 0x00009000ff037424 */ /* 0x000fc800078e00ff */
[----:B------:R2:W-:Y:S01]  /*14370*/  SYNCS.ARRIVE.TRANS64 RZ, [R2+URZ+0x30850], R3 ;  /* 0x0308500302ff79a7 */ /* 0x0005e2000800003f */
[----:B-1----:R-:W-:-:S04]  /*14380*/  LOP3.LUT R4, R4, 0x1f, RZ, 0xc0, !PT ;  /* 0x0000001f04047812 */ /* 0x002fc800078ec0ff */
[----:B------:R-:W-:-:S13]  /*14390*/  ISETP.NE.AND P0, PT, R4, RZ, PT ;  /* 0x000000ff0400720c */ /* 0x000fda0003f05270 */
[----:B--2---:R-:W-:Y:S05]  /*143a0*/  @!P0 BRA `(.L_x_1243) ;  /* 0x0000000000048947 */ /* 0x004fea0003800000 */
[----:B------:R-:W-:Y:S01]  /*143b0*/  BPT.TRAP 0x1 ;  /* 0x000000040000795c */ /* 0x000fe20000300000 */
.L_x_1243:
[----:B------:R-:W-:Y:S05]  /*143c0*/  BSYNC B1 ;  /* 0x0000000000017941 */ /* 0x000fea0003800000 */
.L_x_1242:
[----:B------:R-:W-:Y:S01]  /*143d0*/  R2UR UR10, R11 ;  /* 0x000000000b0a72ca */ /* 0x000fe200000e0000 */
[--C-:B0-----:R-:W-:Y:S01]  /*143e0*/  IMAD R2, R18, 0x8, R17.reuse ;  /* 0x0000000812027824 */ /* 0x101fe200078e0211 */
[----:B------:R-:W-:Y:S01]  /*143f0*/  R2UR UR6, R12 ;  /* 0x000000000c0672ca */ /* 0x000fe200000e0000 */
[----:B------:R-:W-:Y:S01]  /*14400*/  IMAD R3, R18, 0x9000, R17 ;  /* 0x0000900012037824 */ /* 0x000fe200078e0211 */
[----:B------:R-:W-:Y:S01]  /*14410*/  R2UR UR7, R13 ;  /* 0x000000000d0772ca */ /* 0x000fe200000e0000 */
[----:B------:R-:W-:Y:S01]  /*14420*/  UIADD3 UR4, UP0, UR38, 0x470, URZ ;  /* 0x0000047026047890 */ /* 0x000fe2000ff1e03f */
[----:B------:R-:W-:Y:S01]  /*14430*/  PLOP3.LUT P0, PT, PT, PT, PT, 0x80, 0x0 ;  /* 0x000000000000781c */ /* 0x000fe20003f0f070 */
[----:B------:R-:W-:Y:S02]  /*14440*/  IMAD R4, R19, 0x60, RZ ;  /* 0x0000006013047824 */ /* 0x000fe400078e02ff */
[----:B------:R-:W-:Y:S01]  /*14450*/  VIADD R2, R2, 0x30850 ;  /* 0x0003085002027836 */ /* 0x000fe20000000000 */
[----:B------:R-:W-:Y:S01]  /*14460*/  UIADD3.X UR5, URZ, UR39, URZ, UP0, !UPT ;  /* 0x000000273f057290 */ /* 0x000fe200087fe43f */
[----:B------:R-:W-:-:S11]  /*14470*/  VIADD R9, R3, 0x400 ;  /* 0x0000040003097836 */ /* 0x000fd60000000000 */
.L_x_1244:
        /* <DEDUP_REMOVED lines=15> */
.L_x_1245:
        /* <DEDUP_REMOVED lines=15> */
.L_x_1246:
        /* <DEDUP_REMOVED lines=10> */
[----:B------:R-:W-:Y:S02]  /*14700*/  IMAD.MOV.U32 R16, RZ, RZ, R5 ;  /* 0x000000ffff107224 */ /* 0x000fe400078e0005 */
[----:B------:R-:W-:-:S07]  /*14710*/  IMAD.MOV.U32 R19, RZ, RZ, R0 ;  /* 0x000000ffff137224 */ /* 0x000fce00078e0000 */
.L_x_1231:
[----:B------:R-:W-:Y:S05]  /*14720*/  BSYNC B0 ;  /* 0x0000000000007941 */ /* 0x000fea0003800000 */
.L_x_1230:
[----:B------:R0:W-:Y:S01]  /*14730*/  STL [R1+0x4], R10 ;  /* 0x0000040a01007387 */ /* 0x0001e20000100800 */
[----:B------:R-:W-:Y:S01]  /*14740*/  UIADD3 UR4, UR41, -0x3, URZ ;  /* 0xfffffffd29047890 */ /* 0x000fe2000fffe03f */
[----:B------:R-:W-:-:S05]  /*14750*/  IMAD.MOV.U32 R18, RZ, RZ, R7 ;  /* 0x000000ffff127224 */ /* 0x000fca00078e0007 */
[----:B------:R-:W-:-:S07]  /*14760*/  IMAD.U32 R0, RZ, RZ, UR4 ;  /* 0x00000004ff007e24 */ /* 0x000fce000f8e00ff */
.L_x_1229:
[----:B------:R-:W-:Y:S01]  /*14770*/  ULOP3.LUT UR4, URZ, UR41, URZ, 0x33, !UPT ;  /* 0x000000293f047292 */ /* 0x000fe2000f8e333f */
[----:B------:R-:W-:Y:S01]  /*14780*/  VIADD R8, R8, 0xfffffffe ;  /* 0xfffffffe08087836 */ /* 0x000fe20000000000 */
[----:B------:R-:W-:Y:S04]  /*14790*/  BSSY B0, `(.L_x_1228) ;  /* 0x000016d000007945 */ /* 0x000fe80003800000 */
[----:B------:R-:W-:-:S13]  /*147a0*/  ISETP.NE.AND P0, PT, R8, UR4, PT ;  /* 0x0000000408007c0c */ /* 0x000fda000bf05270 */
[----:B------:R-:W-:Y:S05]  /*147b0*/  @!P0 BRA `(.L_x_1247) ;  /* 0x0000001400a88947 */ /* 0x000fea0003800000 */
[----:B------:R-:W-:-:S07]  /*147c0*/  IMAD.MOV.U32 R8, RZ, RZ, R16 ;  /* 0x000000ffff087224 */ /* 0x000fce00078e0010 */
.L_x_1282:
[----:B------:R-:W2:Y:S04]  /*147d0*/  LDL R2, [R1+0xc] ;  /* 0x00000c0001027983 */ /* 0x000ea80000100800 */
[----:B------:R-:W3:Y:S01]  /*147e0*/  LDL R3, [R1+0x4] ;  /* 0x0000040001037983 */ /* 0x000ee20000100800 */
[----:B------:R-:W-:Y:S01]  /*147f0*/  VIADD R4, R18, 0x1 ;  /* 0x0000000112047836 */ /* 0x000fe20000000000 */
[----:B------:R-:W-:Y:S05]  /*14800*/  YIELD ;  /* 0x0000000000007946 */ /* 0x000fea0003800000 */
[----:B------:R-:W-:Y:S01]  /*14810*/  ISETP.NE.AND P0, PT, R4, 0x2, PT ;  /* 0x000000020400780c */ /* 0x000fe20003f05270 */
[----:B------:R-:W-:Y:S03]  /*14820*/  BSSY B1, `(.L_x_1248) ;  /* 0x00000ad000017945 */ /* 0x000fe60003800000 */
[----:B------:R-:W-:-:S02]  /*14830*/  SEL R5, RZ, 0x1, P0 ;  /* 0x00000001ff057807 */ /* 0x000fc40000000000 */
[----:B------:R-:W-:Y:S02]  /*14840*/  SEL R4, R4, RZ, P0 ;  /* 0x000000ff04047207 */ /* 0x000fe40000000000 */
[----:B--2---:R-:W-:Y:S02]  /*14850*/  LOP3.LUT P1, RZ, R2, 0x2, RZ, 0xc0, !PT ;  /* 0x0000000202ff7812 */ /* 0x004fe4000782c0ff */
[----:B---3--:R-:W-:-:S11]  /*14860*/  LOP3.LUT R5, R3, R5, RZ, 0x3c, !PT ;  /* 0x0000000503057212 */ /* 0x008fd600078e3cff */
[----:B------:R-:W-:Y:S05]  /*14870*/  @!P1 BRA `(.L_x_1249) ;  /* 0x00000008009c9947 */ /* 0x000fea0003800000 */
[----:B------:R-:W-:Y:S01]  /*14880*/  LOP3.LUT P1, RZ, R2, 0x1, RZ, 0xc0, !PT ;  /* 0x0000000102ff7812 */ /* 0x000fe2000782c0ff */
[----:B------:R-:W-:-:S12]  /*14890*/  IMAD.MOV.U32 R7, RZ, RZ, R0 ;  /* 0x000000ffff077224 */ /* 0x000fd800078e0000 */
[----:B------:R-:W-:Y:S05]  /*148a0*/  @!P1 BRA `(.L_x_1250) ;  /* 0x0000000000549947 */ /* 0x000fea0003800000 */
[----:B0-----:R-:W2:Y:S01]  /*148b0*/  LDL R10, [R1+0x8] ;  /* 0x00000800010a7983 */ /* 0x001ea20000100800 */
[----:B------:R-:W0:Y:S01]  /*148c0*/  LDC R8, c[0x0][0x43c] ;  /* 0x00010f00ff087b82 */ /* 0x000e220000000800 */
[----:B------:R-:W-:Y:S02]  /*148d0*/  ULDC.64 UR4, c[0x0][0x428] ;  /* 0x00010a0000047ab9 */ /* 0x000fe40000000a00 */
[----:B------:R-:W3:Y:S01]  /*148e0*/  LDL R9, [R1] ;  /* 0x0000000001097983 */ /* 0x000ee20000100800 */
[----:B------:R-:W-:Y:S01]  /*148f0*/  ULDC.64 UR6, c[0x0][0x208] ;  /* 0x0000820000067ab9 */ /* 0x000fe20000000a00 */
        /* <DEDUP_REMOVED lines=16> */
.L_x_1250:
[----:B------:R-:W-:Y:S01]  /*14a00*/  IMAD R3, R4, 0x8, R17 ;  /* 0x0000000804037824 */ /* 0x000fe200078e0211 */
[----:B------:R-:W-:Y:S01]  /*14a10*/  SHF.L.U32 R2, R5, 0x1f, RZ ;  /* 0x0000001f05027819 */ /* 0x000fe200000006ff */
[----:B------:R-:W-:Y:S03]  /*14a20*/  BSSY B2, `(.L_x_1251) ;  /* 0x0000003000027945 */ /* 0x000fe60003800000 */
[----:B------:R-:W2:Y:S02]  /*14a30*/  SYNCS.PHASECHK.TRANS64.TRYWAIT P0, [R3+URZ+0x30840], R2 ;  /* 0x03084002030075a7 */ /* 0x000ea4000800017f */
[----:B--2---:R-:W-:Y:S05]  /*14a40*/  @!P0 BRA `(.L_x_1252) ;  /* 0x00000030006c8947 */ /* 0x004fea0003800000 */
.L_x_1337:
[----:B------:R-:W-:Y:S05]  /*14a50*/  BSYNC B2 ;  /* 0x0000000000027941 */ /* 0x000fea0003800000 */
.L_x_1251:
[----:B-1----:R-:W1:Y:S01]  /*14a60*/  S2R R9, SR_TID.X ;  /* 0x0000000000097919 */ /* 0x002e620000002100 */
[----:B------:R-:W-:Y:S01]  /*14a70*/  BSSY B2, `(.L_x_1253) ;  /* 0x000000b000027945 */ /* 0x000fe20003800000 */
[----:B-1----:R-:W-:-:S04]  /*14a80*/  LOP3.LUT R9, R9, 0x7f, RZ, 0xc0, !PT ;  /* 0x0000007f09097812 */ /* 0x002fc800078ec0ff */
[----:B------:R-:W-:-:S13]  /*14a90*/  ISETP.NE.AND P1, PT, R9, RZ, PT ;  /* 0x000000ff0900720c */ /* 0x000fda0003f25270 */
[----:B------:R-:W-:Y:S05]  /*14aa0*/  @P1 BRA `(.L_x_1254) ;  /* 0x00000000001c1947 */ /* 0x000fea0003800000 */
[----:B------:R-:W1:Y:S01]  /*14ab0*/  S2R R9, SR_TID.X ;  /* 0x0000000000097919 */ /* 0x000e620000002100 */
[----:B--2---:R-:W-:-:S04]  /*14ac0*/  IMAD.MOV.U32 R2, RZ, RZ, 0x9000 ;  /* 0x00009000ff027424 */ /* 0x004fc800078e00ff */
[----:B------:R3:W-:Y:S01]  /*14ad0*/  SYNCS.ARRIVE.TRANS64 RZ, [R3+URZ+0x30830], R2 ;  /* 0x0308300203ff79a7 */ /* 0x0007e2000800003f */
[----:B-1----:R-:W-:-:S04]  /*14ae0*/  LOP3.LUT R9, R9, 0x1f, RZ, 0xc0, !PT ;  /* 0x0000001f09097812 */ /* 0x002fc800078ec0ff */
[----:B------:R-:W-:-:S13]  /*14af0*/  ISETP.NE.AND P0, PT, R9, RZ, PT ;  /* 0x000000ff0900720c */ /* 0x000fda0003f05270 */
[----:B---3--:R-:W-:Y:S05]  /*14b00*/  @!P0 BRA `(.L_x_1254) ;  /* 0x0000000000048947 */ /* 0x008fea0003800000 */
[----:B------:R-:W-:Y:S01]  /*14b10*/  BPT.TRAP 0x1 ;  /* 0x000000040000795c */ /* 0x000fe20000300000 */
.L_x_1254:
[----:B------:R-:W-:Y:S05]  /*14b20*/  BSYNC B2 ;  /* 0x0000000000027941 */ /* 0x000fea0003800000 */
.L_x_1253:
[----:B------:R-:W-:Y:S01]  /*14b30*/  IMAD.MOV.U32 R11, RZ, RZ, RZ ;  /* 0x000000ffff0b7224 */ /* 0x000fe200078e00ff */
[----:B------:R-:W-:Y:S01]  /*14b40*/  UIADD3 UR4, UP0, UR38, 0x370, URZ ;  /* 0x0000037026047890 */ /* 0x000fe2000ff1e03f */
[----:B------:R-:W-:Y:S01]  /*14b50*/  IMAD R9, R4, 0x9000, R17 ;  /* 0x0000900004097824 */ /* 0x000fe200078e0211 */
[----:B------:R-:W-:Y:S01]  /*14b60*/  PLOP3.LUT P0, PT, PT, PT, PT, 0x80, 0x0 ;  /* 0x000000000000781c */ /* 0x000fe20003f0f070 */
[----:B--2---:R-:W-:Y:S01]  /*14b70*/  VIADD R3, R3, 0x30830 ;  /* 0x0003083003037836 */ /* 0x004fe20000000000 */
[----:B------:R-:W-:Y:S01]  /*14b80*/  R2UR UR10, R11 ;  /* 0x000000000b0a72ca */ /* 0x000fe200000e0000 */
[----:B------:R-:W-:Y:S01]  /*14b90*/  IMAD R2, R7, 0x60, RZ ;  /* 0x0000006007027824 */ /* 0x000fe200078e02ff */
[----:B------:R-:W-:Y:S01]  /*14ba0*/  UIADD3.X UR5, URZ, UR39, URZ, UP0, !UPT ;  /* 0x000000273f057290 */ /* 0x000fe200087fe43f */
[----:B0-----:R-:W-:Y:S01]  /*14bb0*/  VIADD R10, R9, 0x1e400 ;  /* 0x0001e400090a7836 */ /* 0x001fe20000000000 */
[----:B------:R-:W-:Y:S01]  /*14bc0*/  UMOV UR6, 0x0 ;  /* 0x0000000000067882 */ /* 0x000fe20000000000 */
[----:B------:R-:W-:-:S10]  /*14bd0*/  UMOV UR7, 0x14f00000 ;  /* 0x14f0000000077882 */ /* 0x000fd40000000000 */
.L_x_1255:
        /* <DEDUP_REMOVED lines=16> */
.L_x_1256:
        /* <DEDUP_REMOVED lines=16> */
.L_x_1257:
        /* <DEDUP_REMOVED lines=16> */
.L_x_1338:
[----:B------:R-:W-:Y:S05]  /*14ee0*/  BSYNC B2 ;  /* 0x0000000000027941 */ /* 0x000fea0003800000 */
.L_x_1258:
[----:B------:R-:W-:Y:S01]  /*14ef0*/  BSSY B2, `(.L_x_1260) ;  /* 0x000000b000027945 */ /* 0x000fe20003800000 */
[----:B0-----:R-:W-:Y:S02]  /*14f00*/  IMAD.MOV.U32 R2, RZ, RZ, 0x0 ;  /* 0x00000000ff027424 */ /* 0x001fe400078e00ff */
[----:B------:R-:W-:Y:S01]  /*14f10*/  IMAD.MOV.U32 R3, RZ, RZ, 0x14f00000 ;  /* 0x14f00000ff037424 */ /* 0x000fe200078e00ff */
[----:B------:R-:W-:Y:S06]  /*14f20*/  @P1 BRA `(.L_x_1261) ;  /* 0x00000000001c1947 */ /* 0x000fec0003800000 */
[----:B------:R-:W0:Y:S02]  /*14f30*/  S2R R10, SR_TID.X ;  /* 0x00000000000a7919 */ /* 0x000e240000002100 */
[----:B0-----:R-:W-:Y:S01]  /*14f40*/  LOP3.LUT R14, R10, 0x1f, RZ, 0xc0, !PT ;  /* 0x0000001f0a0e7812 */ /* 0x001fe200078ec0ff */
[----:B------:R-:W-:-:S03]  /*14f50*/  IMAD.MOV.U32 R10, RZ, RZ, 0x9000 ;  /* 0x00009000ff0a7424 */ /* 0x000fc600078e00ff */
[----:B------:R-:W-:Y:S01]  /*14f60*/  ISETP.NE.AND P0, PT, R14, RZ, PT ;  /* 0x000000ff0e00720c */ /* 0x000fe20003f05270 */
[----:B------:R0:W-:-:S12]  /*14f70*/  SYNCS.ARRIVE.TRANS64 RZ, [R9+URZ+0x50], R10 ;  /* 0x0000500a09ff79a7 */ /* 0x0001d8000800003f */
[----:B0-----:R-:W-:Y:S05]  /*14f80*/  @!P0 BRA `(.L_x_1261) ;  /* 0x0000000000048947 */ /* 0x001fea0003800000 */
[----:B------:R-:W-:Y:S01]  /*14f90*/  BPT.TRAP 0x1 ;  /* 0x000000040000795c */ /* 0x000fe20000300000 */
.L_x_1261:
[----:B------:R-:W-:Y:S05]  /*14fa0*/  BSYNC B2 ;  /* 0x0000000000027941 */ /* 0x000fea0003800000 */
.L_x_1260:
[----:B------:R-:W-:Y:S01]  /*14fb0*/  R2UR UR6, R2 ;  /* 0x00000000020672ca */ /* 0x000fe200000e0000 */
[----:B------:R-:W-:Y:S01]  /*14fc0*/  IMAD R18, R18, 0x9000, R17 ;  /* 0x0000900012127824 */ /* 0x000fe200078e0211 */
[----:B------:R-:W-:Y:S01]  /*14fd0*/  R2UR UR7, R3 ;  /* 0x00000000030772ca */ /* 0x000fe200000e0000 */
[----:B------:R-:W-:Y:S01]  /*14fe0*/  UIADD3 UR4, UP0, UR38, 0x470, URZ ;  /* 0x0000047026047890 */ /* 0x000fe2000ff1e03f */
[----:B------:R-:W-:Y:S01]  /*14ff0*/  R2UR UR10, R11 ;  /* 0x000000000b0a72ca */ /* 0x000fe200000e0000 */
[----:B------:R-:W-:Y:S01]  /*15000*/  IMAD R10, R19, 0x60, RZ ;  /* 0x00000060130a7824 */ /* 0x000fe200078e02ff */
[----:B------:R-:W-:Y:S01]  /*15010*/  PLOP3.LUT P0, PT, PT, PT, PT, 0x80, 0x0 ;  /* 0x000000000000781c */ /* 0x000fe20003f0f070 */
[----:B------:R-:W-:Y:S01]  /*15020*/  VIADD R9, R9, 0x50 ;  /* 0x0000005009097836 */ /* 0x000fe20000000000 */
[----:B------:R-:W-:Y:S01]  /*15030*/  UIADD3.X UR5, URZ, UR39, URZ, UP0, !UPT ;  /* 0x000000273f057290 */ /* 0x000fe200087fe43f */
[----:B------:R-:W-:-:S11]  /*15040*/  VIADD R11, R18, 0x400 ;  /* 0x00000400120b7836 */ /* 0x000fd60000000000 */
.L_x_1262:
        /* <DEDUP_REMOVED lines=15> */
.L_x_1263:
        /* <DEDUP_REMOVED lines=15> */
.L_x_1264:
        /* <DEDUP_REMOVED lines=12> */
.L_x_1249:
[----:B------:R-:W-:Y:S05]  /*152f0*/  BSYNC B1 ;  /* 0x0000000000017941 */ /* 0x000fea0003800000 */
.L_x_1248:
[----:B------:R-:W2:Y:S01]  /*15300*/  LDL R3, [R1+0xc] ;  /* 0x00000c0001037983 */ /* 0x000ea20000100800 */
[----:B------:R-:W-:Y:S01]  /*15310*/  VIADD R18, R4, 0x1 ;  /* 0x0000000104127836 */ /* 0x000fe20000000000 */
[----:B------:R-:W-:Y:S01]  /*15320*/  BSSY B1, `(.L_x_1265) ;  /* 0x00000b0000017945 */ /* 0x000fe20003800000 */
[----:B------:R-:W-:-:S03]  /*15330*/  VIADD R7, R0, 0xffffffff ;  /* 0xffffffff00077836 */ /* 0x000fc60000000000 */
[----:B------:R-:W-:-:S04]  /*15340*/  ISETP.NE.AND P0, PT, R18, 0x2, PT ;  /* 0x000000021200780c */ /* 0x000fc80003f05270 */
[----:B------:R-:W-:Y:S02]  /*15350*/  SEL R2, RZ, 0x1, P0 ;  /* 0x00000001ff027807 */ /* 0x000fe40000000000 */
[----:B------:R-:W-:Y:S02]  /*15360*/  SEL R18, R18, RZ, P0 ;  /* 0x000000ff12127207 */ /* 0x000fe40000000000 */
[----:B------:R-:W-:-:S05]  /*15370*/  LOP3.LUT R11, R5, R2, RZ, 0x3c, !PT ;  /* 0x00000002050b7212 */ /* 0x000fca00078e3cff */
[----:B------:R1:W-:Y:S01]  /*15380*/  STL [R1+0x4], R11 ;  /* 0x0000040b01007387 */ /* 0x0003e20000100800 */
[----:B--2---:R-:W-:-:S13]  /*15390*/  LOP3.LUT P1, RZ, R3, 0x2, RZ, 0xc0, !PT ;  /* 0x0000000203ff7812 */ /* 0x004fda000782c0ff */
[----:B-1----:R-:W-:Y:S05]  /*153a0*/  @!P1 BRA `(.L_x_1266) ;  /* 0x00000008009c9947 */ /* 0x002fea0003800000 */
[----:B------:R-:W-:Y:S01]  /*153b0*/  LOP3.LUT P1, RZ, R3, 0x1, RZ, 0xc0, !PT ;  /* 0x0000000103ff7812 */ /* 0x000fe2000782c0ff */
[----:B0-----:R-:W-:-:S12]  /*153c0*/  IMAD.MOV.U32 R10, RZ, RZ, R7 ;  /* 0x000000ffff0a7224 */ /* 0x001fd800078e0007 */
[----:B------:R-:W-:Y:S05]  /*153d0*/  @!P1 BRA `(.L_x_1267) ;  /* 0x0000000000549947 */ /* 0x000fea0003800000 */
[----:B------:R-:W2:Y:S01]  /*153e0*/  LDL R13, [R1+0x8] ;  /* 0x00000800010d7983 */ /* 0x000ea20000100800 */
        /* <DEDUP_REMOVED lines=20> */
.L_x_1267:
[----:B------:R-:W-:Y:S01]  /*15530*/  IMAD R2, R18, 0x8, R17 ;  /* 0x0000000812027824 */ /* 0x000fe200078e0211 */
[----:B------:R-:W-:Y:S01]  /*15540*/  SHF.L.U32 R3, R11, 0x1f, RZ ;  /* 0x0000001f0b037819 */ /* 0x000fe200000006ff */
[----:B------:R-:W-:Y:S03]  /*15550*/  BSSY B2, `(.L_x_1268) ;  /* 0x0000003000027945 */ /* 0x000fe60003800000 */
[----:B------:R-:W1:Y:S02]  /*15560*/  SYNCS.PHASECHK.TRANS64.TRYWAIT P0, [R2+URZ+0x30840], R3 ;  /* 0x03084003020075a7 */ /* 0x000e64000800017f */
[----:B-1----:R-:W-:Y:S05]  /*15570*/  @!P0 BRA `(.L_x_1269) ;  /* 0x0000002400c88947 */ /* 0x002fea0003800000 */
.L_x_1339:
[----:B------:R-:W-:Y:S05]  /*15580*/  BSYNC B2 ;  /* 0x0000000000027941 */ /* 0x000fea0003800000 */
.L_x_1268:
        /* <DEDUP_REMOVED lines=12> */
.L_x_1271:
[----:B------:R-:W-:Y:S05]  /*15650*/  BSYNC B2 ;  /* 0x0000000000027941 */ /* 0x000fea0003800000 */
.L_x_1270:
[----:B------:R-:W-:Y:S01]  /*15660*/  IMAD.MOV.U32 R14, RZ, RZ, RZ ;  /* 0x000000ffff0e7224 */ /* 0x000fe200078e00ff */
[----:B------:R-:W-:Y:S01]  /*15670*/  UIADD3 UR4, UP0, UR38, 0x370, URZ ;  /* 0x0000037026047890 */ /* 0x000fe2000ff1e03f */
[C---:B-1----:R-:W-:Y:S01]  /*15680*/  IMAD R3, R18.reuse, 0x8, R6 ;  /* 0x0000000812037824 */ /* 0x042fe200078e0206 */
[----:B------:R-:W-:Y:S01]  /*15690*/  PLOP3.LUT P0, PT, PT, PT, PT, 0x80, 0x0 ;  /* 0x000000000000781c */ /* 0x000fe20003f0f070 */
[----:B------:R-:W-:Y:S01]  /*156a0*/  IMAD R9, R18, 0x9000, R17 ;  /* 0x0000900012097824 */ /* 0x000fe200078e0211 */
[----:B------:R-:W-:Y:S01]  /*156b0*/  R2UR UR10, R14 ;  /* 0x000000000e0a72ca */ /* 0x000fe200000e0000 */
[----:B------:R-:W-:Y:S01]  /*156c0*/  VIADD R3, R3, 0x30 ;  /* 0x0000003003037836 */ /* 0x000fe20000000000 */
[----:B------:R-:W-:Y:S01]  /*156d0*/  UIADD3.X UR5, URZ, UR39, URZ, UP0, !UPT ;  /* 0x000000273f057290 */ /* 0x000fe200087fe43f */
[----:B------:R-:W-:Y:S01]  /*156e0*/  IMAD R2, R10, 0x60, RZ ;  /* 0x000000600a027824 */ /* 0x000fe200078e02ff */
[----:B------:R-:W-:Y:S01]  /*156f0*/  UMOV UR6, 0x0 ;  /* 0x0000000000067882 */ /* 0x000fe20000000000 */
[----:B------:R-:W-:Y:S01]  /*15700*/  VIADD R11, R9, 0x1e400 ;  /* 0x0001e400090b7836 */ /* 0x000fe20000000000 */
[----:B------:R-:W-:-:S09]  /*15710*/  UMOV UR7, 0x14f00000 ;  /* 0x14f0000000077882 */ /* 0x000fd20000000000 */
.L_x_1272:
        /* <DEDUP_REMOVED lines=16> */
.L_x_1273:
        /* <DEDUP_REMOVED lines=16> */
.L_x_1274:
        /* <DEDUP_REMOVED lines=15> */
.L_x_1340:
[----:B------:R-:W-:Y:S05]  /*15a10*/  BSYNC B2 ;  /* 0x0000000000027941 */ /* 0x000fea0003800000 */
.L_x_1275:
[----:B------:R-:W-:Y:S01]  /*15a20*/  BSSY B2, `(.L_x_1277) ;  /* 0x000000b000027945 */ /* 0x000fe20003800000 */
[----:B------:R-:W-:Y:S02]  /*15a30*/  IMAD.MOV.U32 R12, RZ, RZ, 0x0 ;  /* 0x00000000ff0c7424 */ /* 0x000fe400078e00ff */
[----:B------:R-:W-:Y:S01]  /*15a40*/  IMAD.MOV.U32 R13, RZ, RZ, 0x14f00000 ;  /* 0x14f00000ff0d7424 */ /* 0x000fe200078e00ff */
[----:B------:R-:W-:Y:S06]  /*15a50*/  @P1 BRA `(.L_x_1278) ;  /* 0x00000000001c1947 */ /* 0x000fec0003800000 */
[----:B------:R-:W1:Y:S02]  /*15a60*/  S2R R3, SR_TID.X ;  /* 0x0000000000037919 */ /* 0x000e640000002100 */
[----:B-1----:R-:W-:Y:S01]  /*15a70*/  LOP3.LUT R9, R3, 0x1f, RZ, 0xc0, !PT ;  /* 0x0000001f03097812 */ /* 0x002fe200078ec0ff */
[----:B------:R-:W-:-:S03]  /*15a80*/  IMAD.MOV.U32 R3, RZ, RZ, 0x9000 ;  /* 0x00009000ff037424 */ /* 0x000fc600078e00ff */
[----:B------:R-:W-:Y:S01]  /*15a90*/  ISETP.NE.AND P0, PT, R9, RZ, PT ;  /* 0x000000ff0900720c */ /* 0x000fe20003f05270 */
[----:B------:R1:W-:-:S12]  /*15aa0*/  SYNCS.ARRIVE.TRANS64 RZ, [R2+URZ+0x50], R3 ;  /* 0x0000500302ff79a7 */ /* 0x0003d8000800003f */
[----:B-1----:R-:W-:Y:S05]  /*15ab0*/  @!P0 BRA `(.L_x_1278) ;  /* 0x0000000000048947 */ /* 0x002fea0003800000 */
[----:B------:R-:W-:Y:S01]  /*15ac0*/  BPT.TRAP 0x1 ;  /* 0x000000040000795c */ /* 0x000fe20000300000 */
.L_x_1278:
[----:B------:R-:W-:Y:S05]  /*15ad0*/  BSYNC B2 ;  /* 0x0000000000027941 */ /* 0x000fea0003800000 */
.L_x_1277:
[----:B------:R-:W-:Y:S01]  /*15ae0*/  R2UR UR10, R14 ;  /* 0x000000000e0a72ca */ /* 0x000fe200000e0000 */
[----:B------:R-:W-:Y:S01]  /*15af0*/  IMAD R4, R4, 0x9000, R17 ;  /* 0x0000900004047824 */ /* 0x000fe200078e0211 */
[----:B------:R-:W-:Y:S01]  /*15b00*/  R2UR UR6, R12 ;  /* 0x000000000c0672ca */ /* 0x000fe200000e0000 */
[----:B------:R-:W-:Y:S01]  /*15b10*/  UIADD3 UR4, UP0, UR38, 0x470, URZ ;  /* 0x0000047026047890 */ /* 0x000fe2000ff1e03f */
[----:B------:R-:W-:Y:S01]  /*15b20*/  R2UR UR7, R13 ;  /* 0x000000000d0772ca */ /* 0x000fe200000e0000 */
[----:B------:R-:W-:Y:S01]  /*15b30*/  IMAD R3, R19, 0x60, RZ ;  /* 0x0000006013037824 */ /* 0x000fe200078e02ff */
[----:B------:R-:W-:Y:S01]  /*15b40*/  PLOP3.LUT P0, PT, PT, PT, PT, 0x80, 0x0 ;  /* 0x000000000000781c */ /* 0x000fe20003f0f070 */
[----:B0-----:R-:W-:Y:S01]  /*15b50*/  VIADD R2, R2, 0x50 ;  /* 0x0000005002027836 */ /* 0x001fe20000000000 */
[----:B------:R-:W-:Y:S01]  /*15b60*/  UIADD3.X UR5, URZ, UR39, URZ, UP0, !UPT ;  /* 0x000000273f057290 */ /* 0x000fe200087fe43f */
[----:B------:R-:W-:-:S11]  /*15b70*/  VIADD R5, R4, 0x400 ;  /* 0x0000040004057836 */ /* 0x000fd60000000000 */
.L_x_1279:
        /* <DEDUP_REMOVED lines=15> */
.L_x_1280:
        /* <DEDUP_REMOVED lines=15> */
.L_x_1281:
        /* <DEDUP_REMOVED lines=12> */
.L_x_1266:
[----:B------:R-:W-:Y:S05]  /*15e20*/  BSYNC B1 ;  /* 0x0000000000017941 */ /* 0x000fea0003800000 */
.L_x_1265:
[----:B------:R-:W-:Y:S01]  /*15e30*/  ISETP.GT.AND P0, PT, R7, UR40, PT ;  /* 0x0000002807007c0c */ /* 0x000fe2000bf04270 */
[----:B------:R-:W-:-:S12]  /*15e40*/  VIADD R0, R0, 0xfffffffe ;  /* 0xfffffffe00007836 */ /* 0x000fd80000000000 */
[----:B------:R-:W-:Y:S05]  /*15e50*/  @P0 BRA `(.L_x_1282) ;  /* 0xffffffe8005c0947 */ /* 0x000fea000383ffff */
.L_x_1247:
[----:B------:R-:W-:Y:S05]  /*15e60*/  BSYNC B0 ;  /* 0x0000000000007941 */ /* 0x000fea0003800000 */
.L_x_1228:
[----:B0-----:R-:W0:Y:S01]  /*15e70*/  S2R R0, SR_TID.X ;  /* 0x0000000000007919 */ /* 0x001e220000002100 */
[----:B------:R-:W-:Y:S01]  /*15e80*/  BSSY B0, `(.L_x_1283) ;  /* 0x0000012000007945 */ /* 0x000fe20003800000 */
[----:B0-----:R-:W-:-:S04]  /*15e90*/  LOP3.LUT R6, R0, 0x7f, RZ, 0xc0, !PT ;  /* 0x0000007f00067812 */ /* 0x001fc800078ec0ff */
[----:B------:R-:W-:-:S13]  /*15ea0*/  ISETP.NE.AND P1, PT, R6, RZ, PT ;  /* 0x000000ff0600720c */ /* 0x000fda0003f25270 */
[----:B------:R-:W-:Y:S05]  /*15eb0*/  @P1 BRA `(.L_x_1284) ;  /* 0x0000000000381947 */ /* 0x000fea0003800000 */
[----:B------:R-:W0:Y:S01]  /*15ec0*/  S2R R3, SR_LANEID ;  /* 0x0000000000037919 */ /* 0x000e220000000000 */
[----:B------:R-:W-:Y:S01]  /*15ed0*/  VOTEU.ANY UR4, UPT, PT ;  /* 0x0000000000047886 */ /* 0x000fe200038e0100 */
[----:B------:R-:W-:Y:S01]  /*15ee0*/  ULDC.64 UR6, c[0x0][0x208] ;  /* 0x0000820000067ab9 */ /* 0x000fe20000000a00 */
[----:B------:R-:W0:Y:S08]  /*15ef0*/  FLO.U32 R0, UR4 ;  /* 0x0000000400007d00 */ /* 0x000e3000080e0000 */
[----:B------:R-:W1:Y:S01]  /*15f00*/  POPC R5, UR4 ;  /* 0x0000000400057d09 */ /* 0x000e620008000000 */
[----:B0-----:R-:W-:-:S02]  /*15f10*/  ISETP.EQ.U32.AND P0, PT, R0, R3, PT ;  /* 0x000000030000720c */ /* 0x001fc40003f02070 */
[----:B------:R-:W1:Y:S11]  /*15f20*/  LDC.64 R2, c[0x0][0xc80] ;  /* 0x00032000ff027b82 */ /* 0x000e760000000a00 */
[----:B-1----:R-:W2:Y:S01]  /*15f30*/  @P0 ATOMG.E.ADD.STRONG.GPU PT, R3, desc[UR6][R2.64], R5 ;  /* 0x00000005020309a8 */ /* 0x002ea200081ee1c6 */
[----:B------:R-:W0:Y:S02]  /*15f40*/  S2R R4, SR_LTMASK ;  /* 0x0000000000047919 */ /* 0x000e240000003900 */
[----:B0-----:R-:W-:-:S04]  /*15f50*/  LOP3.LUT R4, R4, UR4, RZ, 0xc0, !PT ;  /* 0x0000000404047c12 */ /* 0x001fc8000f8ec0ff */
[----:B------:R-:W0:Y:S01]  /*15f60*/  POPC R7, R4 ;  /* 0x0000000400077309 */ /* 0x000e220000000000 */
[----:B--2---:R-:W0:Y:S02]  /*15f70*/  SHFL.IDX PT, R0, R3, R0, 0x1f ;  /* 0x00001f0003007589 */ /* 0x004e2400000e0000 */
[----:B0-----:R-:W-:-:S05]  /*15f80*/  IADD3 R0, R0, UR44, R7 ;  /* 0x0000002c00007c10 */ /* 0x001fca000fffe007 */
[----:B------:R0:W-:Y:S02]  /*15f90*/  STL [R1+0x14], R0 ;  /* 0x0000140001007387 */ /* 0x0001e40000100800 */
.L_x_1284:
[----:B------:R-:W-:Y:S05]  /*15fa0*/  BSYNC B0 ;  /* 0x0000000000007941 */ /* 0x000fea0003800000 */
.L_x_1283:
[----:B0-----:R-:W2:Y:S01]  /*15fb0*/  LDL R0, [R1+0xc] ;  /* 0x00000c0001007983 */ /* 0x001ea20000100800 */
[----:B------:R-:W-:Y:S01]  /*15fc0*/  BSSY B0, `(.L_x_1285) ;  /* 0x0000047000007945 */ /* 0x000fe20003800000 */
[----:B--2---:R-:W-:-:S13]  /*15fd0*/  LOP3.LUT P0, RZ, R0, 0x2, RZ, 0xc0, !PT ;  /* 0x0000000200ff7812 */ /* 0x004fda000780c0ff */
[----:B------:R-:W-:Y:S05]  /*15fe0*/  @!P0 BRA `(.L_x_1286) ;  /* 0x0000000400108947 */ /* 0x000fea0003800000 */
[----:B------:R-:W2:Y:S01]  /*15ff0*/  LDL R0, [R1+0x4] ;  /* 0x0000040001007983 */ /* 0x000ea20000100800 */
[----:B------:R-:W-:Y:S01]  /*16000*/  IMAD R2, R18, 0x8, R17 ;  /* 0x0000000812027824 */ /* 0x000fe200078e0211 */
[----:B------:R-:W-:Y:S01]  /*16010*/  BSSY B1, `(.L_x_1287) ;  /* 0x0000005000017945 */ /* 0x000fe20003800000 */
[----:B------:R-:W-:Y:S02]  /*16020*/  ISETP.NE.AND P2, PT, R6, RZ, PT ;  /* 0x000000ff0600720c */ /* 0x000fe40003f45270 */
[----:B--2---:R-:W-:-:S04]  /*16030*/  SHF.L.U32 R3, R0, 0x1f, RZ ;  /* 0x0000001f00037819 */ /* 0x004fc800000006ff */
[----:B------:R-:W0:Y:S02]  /*16040*/  SYNCS.PHASECHK.TRANS64.TRYWAIT P0, [R2+URZ+0x30860], R3 ;  /* 0x03086003020075a7 */ /* 0x000e24000800017f */
[----:B0-----:R-:W-:Y:S05]  /*16050*/  @!P0 BRA `(.L_x_1288) ;  /* 0x0000001c00388947 */ /* 0x001fea0003800000 */
.L_x_1341:
[----:B------:R-:W-:Y:S05]  /*16060*/  BSYNC B1 ;  /* 0x0000000000017941 */ /* 0x000fea0003800000 */
.L_x_1287:
[----:B------:R-:W-:Y:S04]  /*16070*/  BSSY B1, `(.L_x_1289) ;  /* 0x0000009000017945 */ /* 0x000fe80003800000 */
        /* <DEDUP_REMOVED lines=8> */
.L_x_1290:
[----:B------:R-:W-:Y:S05]  /*16100*/  BSYNC B1 ;  /* 0x0000000000017941 */ /* 0x000fea0003800000 */
.L_x_1289:
[----:B------:R-:W-:Y:S01]  /*16110*/  IMAD R0, R18, 0x9000, R17 ;  /* 0x0000900012007824 */ /* 0x000fe200078e0211 */
[----:B------:R-:W-:Y:S01]  /*16120*/  UIADD3 UR4, UP0, UR38, 0x470, URZ ;  /* 0x0000047026047890 */ /* 0x000fe2000ff1e03f */
[----:B------:R-:W-:Y:S01]  /*16130*/  PLOP3.LUT P0, PT, PT, PT, PT, 0x80, 0x0 ;  /* 0x000000000000781c */ /* 0x000fe20003f0f070 */
[----:B------:R-:W-:Y:S01]  /*16140*/  IMAD R19, R19, 0x60, RZ ;  /* 0x0000006013137824 */ /* 0x000fe200078e02ff */
[----:B------:R-:W-:Y:S01]  /*16150*/  UMOV UR6, 0x0 ;  /* 0x0000000000067882 */ /* 0x000fe20000000000 */
[----:B0-----:R-:W-:Y:S01]  /*16160*/  VIADD R2, R2, 0x30850 ;  /* 0x0003085002027836 */ /* 0x001fe20000000000 */
[----:B------:R-:W-:Y:S01]  /*16170*/  UIADD3.X UR5, URZ, UR39, URZ, UP0, !UPT ;  /* 0x000000273f057290 */ /* 0x000fe200087fe43f */
[----:B------:R-:W-:Y:S01]  /*16180*/  VIADD R3, R0, 0x400 ;  /* 0x0000040000037836 */ /* 0x000fe20000000000 */
[----:B------:R-:W-:Y:S01]  /*16190*/  UMOV UR7, 0x14f00000 ;  /* 0x14f0000000077882 */ /* 0x000fe20000000000 */
[----:B------:R-:W-:-:S09]  /*161a0*/  UMOV UR10, URZ ;  /* 0x0000003f000a7c82 */ /* 0x000fd20008000000 */
.L_x_1291:
        /* <DEDUP_REMOVED lines=15> */
.L_x_1292:
        /* <DEDUP_REMOVED lines=15> */
.L_x_1293:
        /* <DEDUP_REMOVED lines=10> */
.L_x_1286:
[----:B------:R-:W-:Y:S05]  /*16430*/  BSYNC B0 ;  /* 0x0000000000007941 */ /* 0x000fea0003800000 */
.L_x_1285:
[----:B------:R-:W2:Y:S01]  /*16440*/  LDL.LU R3, [R1+0x4] ;  /* 0x0000040001037983 */ /* 0x000ea20000300800 */
[----:B------:R-:W-:-:S05]  /*16450*/  VIADD R18, R18, 0x1 ;  /* 0x0000000112127836 */ /* 0x000fca0000000000 */
[----:B------:R-:W-:-:S04]  /*16460*/  ISETP.NE.AND P0, PT, R18, 0x2, PT ;  /* 0x000000021200780c */ /* 0x000fc80003f05270 */
[----:B------:R-:W-:Y:S02]  /*16470*/  SEL R0, RZ, 0x1, P0 ;  /* 0x00000001ff007807 */ /* 0x000fe40000000000 */
[----:B------:R-:W-:Y:S02]  /*16480*/  SEL R18, R18, RZ, P0 ;  /* 0x000000ff12127207 */ /* 0x000fe40000000000 */
[----:B--2---:R-:W-:-:S05]  /*16490*/  LOP3.LUT R3, R3, R0, RZ, 0x3c, !PT ;  /* 0x0000000003037212 */ /* 0x004fca00078e3cff */
[----:B------:R0:W-:Y:S02]  /*164a0*/  STL [R1+0x4], R3 ;  /* 0x0000040301007387 */ /* 0x0001e40000100800 */
.L_x_1208:
[----:B------:R-:W-:Y:S05]  /*164b0*/  BSYNC B7 ;  /* 0x0000000000077941 */ /* 0x000fea0003800000 */
.L_x_1206:
[----:B-1----:R-:W2:Y:S04]  /*164c0*/  LDL R0, [R1+0xc] ;  /* 0x00000c0001007983 */ /* 0x002ea80000100800 */
[----:B------:R1:W5:Y:S01]  /*164d0*/  LDL R2, [R1+0x14] ;  /* 0x0000140001027983 */ /* 0x0003620000100800 */
[----:B--2---:R-:W-:-:S13]  /*164e0*/  LOP3.LUT P0, RZ, R0, 0x4, RZ, 0xc0, !PT ;  /* 0x0000000400ff7812 */ /* 0x004fda000780c0ff */
[----:B-1----:R-:W-:Y:S05]  /*164f0*/  @!P0 BRA `(.L_x_1294) ;  /* 0x0000000000288947 */ /* 0x002fea0003800000 */
[----:B------:R-:W-:Y:S05]  /*16500*/  WARPSYNC.ALL ;  /* 0x0000000000007948 */ /* 0x000fea0003800000 */
[----:B------:R-:W1:Y:S08]  /*16510*/  S2UR UR5, SR_CgaCtaId ;  /* 0x00000000000579c3 */ /* 0x000e700000008800 */
[----:B------:R-:W-:Y:S06]  /*16520*/  BAR.SYNC.DEFER_BLOCKING 0x5, 0x180 ;  /* 0x0146000000007b1d */ /* 0x000fec0000010000 */
[----:B------:R-:W-:-:S02]  /*16530*/  UMOV UR4, 0x400 ;  /* 0x0000040000047882 */ /* 0x000fc40000000000 */
[----:B-1----:R-:W-:-:S06]  /*16540*/  ULEA UR4, UR5, UR4, 0x18 ;  /* 0x0000000405047291 */ /* 0x002fcc000f8ec03f */
[----:B------:R-:W-:-:S05]  /*16550*/  IMAD.U32 R17, RZ, RZ, UR4 ;  /* 0x00000004ff117e24 */ /* 0x000fca000f8e00ff */
[----:B-----5:R-:W1:Y:S04]  /*16560*/  LDS R2, [R17+0x308d0] ;  /* 0x0308d00011027984 */ /* 0x020e680000000800 */
[----:B-1----:R3:W-:Y:S01]  /*16570*/  STL [R1+0x14], R2 ;  /* 0x0000140201007387 */ /* 0x0027e20000100800 */
[----:B------:R-:W-:Y:S06]  /*16580*/  BAR.ARV 0x4, 0x180 ;  /* 0x0106000000007b1d */ /* 0x000fec0000002000 */
[----:B------:R-:W-:Y:S05]  /*16590*/  BRA `(.L_x_1295) ;  /* 0x00000000002c7947 */ /* 0x000fea0003800000 */
.L_x_1294:
[----:B------:R-:W-:-:S03]  /*165a0*/  UMOV UR4, 0xffffffff ;  /* 0xffffffff00047882 */ /* 0x000fc60000000000 */
[----:B------:R-:W-:Y:S05]  /*165b0*/  BRA.DIV UR4, `(.L_x_1296) ;  /* 0x0000001604f47947 */ /* 0x000fea000b800000 */
[----:B-----5:R1:W2:Y:S02]  /*165c0*/  SHFL.IDX PT, R14, R2, RZ, 0x1f ;  /* 0x00001fff020e7589 */ /* 0x0202a400000e0000 */
.L_x_1344:
[----:B0-----:R-:W0:Y:S01]  /*165d0*/  @!P1 S2R R3, SR_CgaCtaId ;  /* 0x0000000000039919 */ /* 0x001e220000008800 */
[----:B------:R-:W-:Y:S05]  /*165e0*/  WARPSYNC.ALL ;  /* 0x0000000000007948 */ /* 0x000fea0003800000 */
[----:B------:R-:W-:Y:S01]  /*165f0*/  BAR.SYNC.DEFER_BLOCKING 0x4, 0x180 ;  /* 0x0106000000007b1d */ /* 0x000fe20000010000 */
[----:B------:R-:W-:-:S05]  /*16600*/  @!P1 MOV R0, 0x400 ;  /* 0x0000040000009802 */ /* 0x000fca0000000f00 */
[----:B--2---:R2:W-:Y:S01]  /*16610*/  STL [R1+0x14], R14 ;  /* 0x0000140e01007387 */ /* 0x0045e20000100800 */
[----:B0-----:R-:W-:-:S05]  /*16620*/  @!P1 LEA R17, R3, R0, 0x18 ;  /* 0x0000000003119211 */ /* 0x001fca00078ec0ff */
[----:B------:R2:W-:Y:S01]  /*16630*/  @!P1 STS [R17+0x308d0], R2 ;  /* 0x0308d00211009388 */ /* 0x0005e20000000800 */
[----:B------:R-:W-:Y:S06]  /*16640*/  BAR.ARV 0x5, 0x180 ;  /* 0x0146000000007b1d */ /* 0x000fec0000002000 */
.L_x_1295:
[----:B------:R-:W4:Y:S01]  /*16650*/  LDL R0, [R1+0x14] ;  /* 0x0000140001007983 */ /* 0x000f220000100800 */
[----:B------:R-:W-:Y:S02]  /*16660*/  ULDC UR4, c[0x0][0xc38] ;  /* 0x00030e0000047ab9 */ /* 0x000fe40000000800 */
[----:B----4-:R-:W-:-:S13]  /*16670*/  ISETP.GE.AND P0, PT, R0, UR4, PT ;  /* 0x0000000400007c0c */ /* 0x010fda000bf06270 */
[----:B------:R-:W-:Y:S05]  /*16680*/  @!P0 BRA `(.L_x_1297) ;  /* 0xffffffb000dc8947 */ /* 0x000fea000383ffff */
.L_x_1197:
[----:B0-----:R-:W4:Y:S01]  /*16690*/  LDL.LU R0, [R1+0x18] ;  /* 0x0000180001007983 */ /* 0x001f220000300800 */
[----:B------:R-:W-:Y:S01]  /*166a0*/  BSSY B0, `(.L_x_1298) ;  /* 0x000000b000007945 */ /* 0x000fe20003800000 */
[----:B------:R-:W0:Y:S01]  /*166b0*/  S2R R5, SR_CgaCtaId ;  /* 0x0000000000057919 */ /* 0x000e220000008800 */
[----:B----4-:R-:W-:-:S05]  /*166c0*/  VIADD R0, R0, 0x1 ;  /* 0x0000000100007836 */ /* 0x010fca0000000000 */
[----:B-123--:R-:W-:-:S04]  /*166d0*/  LEA.HI R2, R0, R0, RZ, 0x1 ;  /* 0x0000000000027211 */ /* 0x00efc800078f08ff */
[----:B------:R-:W-:-:S05]  /*166e0*/  LOP3.LUT R3, R2, 0xfffffffe, RZ, 0xc0, !PT ;  /* 0xfffffffe02037812 */ /* 0x000fca00078ec0ff */
[----:B------:R-:W-:Y:S01]  /*166f0*/  IMAD.IADD R3, R0, 0x1, -R3 ;  /* 0x0000000100037824 */ /* 0x000fe200078e0a03 */
[----:B------:R-:W-:-:S04]  /*16700*/  MOV R0, 0x400 ;  /* 0x0000040000007802 */ /* 0x000fc80000000f00 */
[----:B0-----:R-:W-:Y:S02]  /*16710*/  LEA R0, R5, R0, 0x18 ;  /* 0x0000000005007211 */ /* 0x001fe400078ec0ff */
[----:B------:R-:W-:-:S04]  /*16720*/  SHF.L.U32 R3, R3, 0x1f, RZ ;  /* 0x0000001f03037819 */ /* 0x000fc800000006ff */
[----:B------:R-:W0:Y:S02]  /*16730*/  SYNCS.PHASECHK.TRANS64.TRYWAIT P0, [R0+URZ+0x30820], R3 ;  /* 0x03082003000075a7 */ /* 0x000e24000800017f */
[----:B0-----:R-:W-:Y:S05]  /*16740*/  @!P0 BRA `(.L_x_1299) ;  /* 0x0000001400b88947 */ /* 0x001fea0003800000 */
.L_x_1345:
[----:B------:R-:W-:Y:S05]  /*16750*/  BSYNC B0 ;  /* 0x0000000000007941 */ /* 0x000fea0003800000 */
.L_x_1298:
[----:B------:R-:W-:-:S03]  /*16760*/  UMOV UR4, 0xffffffff ;  /* 0xffffffff00047882 */ /* 0x000fc60000000000 */
[----:B------:R-:W-:Y:S05]  /*16770*/  BRA.DIV UR4, `(.L_x_1300) ;  /* 0x0000001604c07947 */ /* 0x000fea000b800000 */
[----:B------:R-:W1:Y:S02]  /*16780*/  S2R R2, SR_TID.X ;  /* 0x0000000000027919 */ /* 0x000e640000002100 */
[----:B-1----:R-:W-:-:S04]  /*16790*/  SHF.R.U32.HI R2, RZ, 0x5, R2 ;  /* 0x00000005ff027819 */ /* 0x002fc80000011602 */
[----:B------:R-:W-:-:S05]  /*167a0*/  LOP3.LUT R2, R2, 0x3, RZ, 0xc0, !PT ;  /* 0x0000000302027812 */ /* 0x000fca00078ec0ff */
[----:B------:R1:W2:Y:S02]  /*167b0*/  SHFL.IDX PT, R14, R2, RZ, 0x1f ;  /* 0x00001fff020e7589 */ /* 0x0002a400000e0000 */
.L_x_1348:
[----:B--2---:R-:W-:Y:S01]  /*167c0*/  ISETP.NE.AND P0, PT, R14, RZ, PT ;  /* 0x000000ff0e00720c */ /* 0x004fe20003f05270 */
[----:B------:R-:W-:-:S12]  /*167d0*/  BSSY B0, `(.L_x_1301) ;  /* 0x0000027000007945 */ /* 0x000fd80003800000 */
[----:B------:R-:W-:Y:S05]  /*167e0*/  @P0 BRA `(.L_x_1302) ;  /* 0x0000000000940947 */ /* 0x000fea0003800000 */
[----:B------:R-:W-:-:S03]  /*167f0*/  UMOV UR4, 0xffffffff ;  /* 0xffffffff00047882 */ /* 0x000fc60000000000 */
[----:B------:R-:W-:Y:S05]  /*16800*/  BRA.DIV UR4, `(.L_x_1303) ;  /* 0x0000001604d07947 */ /* 0x000fea000b800000 */
[----:B------:R-:W-:-:S13]  /*16810*/  ELECT P6, URZ, PT ;  /* 0x00000000003f782f */ /* 0x000fda00038c0000 */
.L_x_1351:
[----:B------:R-:W-:Y:S05]  /*16820*/  @!P6 BRA `(.L_x_1302) ;  /* 0x000000000084e947 */ /* 0x000fea0003800000 */
[----:B-1----:R-:W2:Y:S02]  /*16830*/  LDL R2, [R1+0x1c] ;  /* 0x00001c0001027983 */ /* 0x002ea40000100800 */
[----:B--2---:R-:W-:-:S13]  /*16840*/  R2UR UR4, R2 ;  /* 0x00000000020472ca */ /* 0x004fda00000e0000 */
[----:B------:R-:W-:-:S06]  /*16850*/  ULOP3.LUT UR4, UR4, 0x2, URZ, 0xfc, !UPT ;  /* 0x0000000204047892 */ /* 0x000fcc000f8efc3f */
[----:B------:R-:W-:-:S05]  /*16860*/  IMAD.U32 R2, RZ, RZ, UR4 ;  /* 0x00000004ff027e24 */ /* 0x000fca000f8e00ff */
[----:B------:R-:W-:-:S13]  /*16870*/  ISETP.NE.AND P2, PT, R2, 0x3, PT ;  /* 0x000000030200780c */ /* 0x000fda0003f45270 */
[----:B------:R-:W-:Y:S05]  /*16880*/  @!P2 BRA `(.L_x_1304) ;  /* 0x000000000004a947 */ /* 0x000fea0003800000 */
[----:B------:R-:W-:Y:S01]  /*16890*/  BPT.TRAP 0x1 ;  /* 0x000000040000795c */ /* 0x000fe20000300000 */
.L_x_1304:
[----:B------:R-:W2:Y:S01]  /*168a0*/  LDL.LU R7, [R1+0x4] ;  /* 0x0000040001077983 */ /* 0x000ea20000300800 */
        /* <DEDUP_REMOVED lines=12> */
.L_x_1352:
[----:B------:R-:W1:Y:S02]  /*16970*/  SYNCS.PHASECHK.TRANS64.TRYWAIT P0, [R3+URZ], R2 ;  /* 0x00000002030075a7 */ /* 0x000e64000800017f */
[----:B-1----:R-:W-:Y:S05]  /*16980*/  @!P0 BRA `(.L_x_1306) ;  /* 0x0000001400a48947 */ /* 0x002fea0003800000 */
.L_x_1353:
[----:B------:R-:W-:Y:S05]  /*16990*/  @!P2 BRA `(.L_x_1307) ;  /* 0x000000000004a947 */ /* 0x000fea0003800000 */
[----:B------:R-:W-:Y:S01]  /*169a0*/  BPT.TRAP 0x1 ;  /* 0x000000040000795c */ /* 0x000fe20000300000 */
.L_x_1307:
[----:B-1----:R-:W-:-:S04]  /*169b0*/  VIADD R3, R0, 0x30860 ;  /* 0x0003086000037836 */ /* 0x002fc80000000000 */
[----:B------:R-:W-:-:S04]  /*169c0*/  IMAD R18, R18, 0x8, R3 ;  /* 0x0000000812127824 */ /* 0x000fc800078e0203 */
[----:B------:R-:W1:Y:S02]  /*169d0*/  SYNCS.PHASECHK.TRANS64.TRYWAIT P0, [R18+URZ], R5 ;  /* 0x00000005120075a7 */ /* 0x000e64000800017f */
[----:B-1----:R-:W-:Y:S05]  /*169e0*/  @!P0 BRA `(.L_x_1308) ;  /* 0x0000001400a08947 */ /* 0x002fea0003800000 */
.L_x_1354:
[----:B------:R-:W-:-:S07]  /*169f0*/  IMAD R3, R4, 0x8, R3 ;  /* 0x0000000804037824 */ /* 0x000fce00078e0203 */
.L_x_1309:
[----:B--2---:R2:W3:Y:S02]  /*16a00*/  SYNCS.PHASECHK.TRANS64.TRYWAIT P0, [R3+URZ], R2 ;  /* 0x00000002030075a7 */ /* 0x0044e4000800017f */
[----:B---3--:R-:W-:Y:S05]  /*16a10*/  @!P0 NANOSLEEP.SYNCS 0x989680 ;  /* 0x009896800000895d */ /* 0x008fea0003900000 */
[----:B------:R-:W3:Y:S02]  /*16a20*/  @!P0 SYNCS.PHASECHK.TRANS64 P0, [R3+URZ], R2 ;  /* 0x00000002030085a7 */ /* 0x000ee4000800007f */
[----:B---3--:R-:W-:Y:S05]  /*16a30*/  @!P0 BRA `(.L_x_1309) ;  /* 0xfffffffc00f08947 */ /* 0x008fea000383ffff */
.L_x_1302:
[----:B------:R-:W-:Y:S05]  /*16a40*/  BSYNC B0 ;  /* 0x0000000000007941 */ /* 0x000fea0003800000 */
.L_x_1301:
[----:B------:R-:W-:Y:S05]  /*16a50*/  EXIT ;  /* 0x000000000000794d */ /* 0x000fea0003800000 */
.L_x_1110:
[----:B0-----:R-:W-:-:S04]  /*16a60*/  IMAD.U32 R3, RZ, RZ, UR38 ;  /* 0x00000026ff037e24 */ /* 0x001fc8000f8e00ff */
[----:B------:R0:W1:Y:S03]  /*16a70*/  SYNCS.PHASECHK.TRANS64.TRYWAIT P1, [R3+URZ+0x30800], R0 ;  /* 0x03080000030075a7 */ /* 0x000066000802017f */
[----:B-1----:R-:W-:Y:S05]  /*16a80*/  @!P1 NANOSLEEP.SYNCS 0x989680 ;  /* 0x009896800000995d */ /* 0x002fea0003900000 */
[----:B------:R-:W1:Y:S02]  /*16a90*/  @!P1 SYNCS.PHASECHK.TRANS64 P1, [R3+URZ+0x30800], R0 ;  /* 0x03080000030095a7 */ /* 0x000e64000802007f */
[----:B-1----:R-:W-:Y:S05]  /*16aa0*/  @!P1 BRA `(.L_x_1110) ;  /* 0xfffffffc00ec9947 */ /* 0x002fea000383ffff */
[----:B------:R-:W-:Y:S05]  /*16ab0*/  BRA `(.L_x_1310) ;  /* 0xfffffeb000487947 */ /* 0x000fea000383ffff */
.L_x_1114:
[----:B-1----:R1:W3:Y:S02]  /*16ac0*/  SYNCS.PHASECHK.TRANS64.TRYWAIT P1, [R11+URZ+0x30830], R0 ;  /* 0x030830000b0075a7 */ /* 0x0022e4000802017f */
[----:B---3--:R-:W-:Y:S05]  /*16ad0*/  @!P1 NANOSLEEP.SYNCS 0x989680 ;  /* 0x009896800000995d */ /* 0x008fea0003900000 */
[----:B------:R-:W3:Y:S02]  /*16ae0*/  @!P1 SYNCS.PHASECHK.TRANS64 P1, [R11+URZ+0x30830], R0 ;  /* 0x030830000b0095a7 */ /* 0x000ee4000802007f */
[----:B---3--:R-:W-:Y:S05]  /*16af0*/  @!P1 BRA `(.L_x_1114) ;  /* 0xfffffffc00f09947 */ /* 0x008fea000383ffff */
[----:B------:R-:W-:Y:S05]  /*16b00*/  BRA `(.L_x_1113) ;  /* 0xfffffeb0007c7947 */ /* 0x000fea000383ffff */
.L_x_1130:
[----:B-1----:R-:W-:-:S04]  /*16b10*/  IMAD.U32 R12, RZ, RZ, UR7 ;  /* 0x00000007ff0c7e24 */ /* 0x002fc8000f8e00ff */
[----:B------:R1:W2:Y:S03]  /*16b20*/  SYNCS.PHASECHK.TRANS64.TRYWAIT P1, [R12+URZ+0x30830], R9 ;  /* 0x030830090c0075a7 */ /* 0x0002a6000802017f */
[----:B--2---:R-:W-:Y:S05]  /*16b30*/  @!P1 NANOSLEEP.SYNCS 0x989680 ;  /* 0x009896800000995d */ /* 0x004fea0003900000 */
[----:B------:R-:W2:Y:S02]  /*16b40*/  @!P1 SYNCS.PHASECHK.TRANS64 P1, [R12+URZ+0x30830], R9 ;  /* 0x030830090c0095a7 */ /* 0x000ea4000802007f */
[----:B--2---:R-:W-:Y:S05]  /*16b50*/  @!P1 BRA `(.L_x_1130) ;  /* 0xfffffffc00ec9947 */ /* 0x004fea000383ffff */
[----:B------:R-:W-:Y:S05]  /*16b60*/  BRA `(.L_x_1129) ;  /* 0xfffffee400247947 */ /* 0x000fea000383ffff */
.L_x_1134:
[----:B01----:R-:W-:-:S04]  /*16b70*/  IMAD.U32 R9, RZ, RZ, UR6 ;  /* 0x00000006ff097e24 */ /* 0x003fc8000f8e00ff */
[----:B------:R0:W1:Y:S03]  /*16b80*/  SYNCS.PHASECHK.TRANS64.TRYWAIT P1, [R9+URZ+0x30850], R0 ;  /* 0x03085000090075a7 */ /* 0x000066000802017f */
[----:B-1----:R-:W-:Y:S05]  /*16b90*/  @!P1 NANOSLEEP.SYNCS 0x989680 ;  /* 0x009896800000995d */ /* 0x002fea0003900000 */
[----:B------:R-:W1:Y:S02]  /*16ba0*/  @!P1 SYNCS.PHASECHK.TRANS64 P1, [R9+URZ+0x30850], R0 ;  /* 0x03085000090095a7 */ /* 0x000e64000802007f */
[----:B-1----:R-:W-:Y:S05]  /*16bb0*/  @!P1 BRA `(.L_x_1134) ;  /* 0xfffffffc00ec9947 */ /* 0x002fea000383ffff */
[----:B------:R-:W-:Y:S05]  /*16bc0*/  BRA `(.L_x_1133) ;  /* 0xfffffeec00cc7947 */ /* 0x000fea000383ffff */
.L_x_1151:
[----:B-1----:R-:W-:-:S04]  /*16bd0*/  IMAD.U32 R4, RZ, RZ, UR6 ;  /* 0x00000006ff047e24 */ /* 0x002fc8000f8e00ff */
[----:B------:R1:W2:Y:S03]  /*16be0*/  SYNCS.PHASECHK.TRANS64.TRYWAIT P1, [R4+URZ+0x30830], R3 ;  /* 0x03083003040075a7 */ /* 0x0002a6000802017f */
[----:B--2---:R-:W-:Y:S05]  /*16bf0*/  @!P1 NANOSLEEP.SYNCS 0x989680 ;  /* 0x009896800000995d */ /* 0x004fea0003900000 */
[----:B------:R-:W2:Y:S02]  /*16c00*/  @!P1 SYNCS.PHASECHK.TRANS64 P1, [R4+URZ+0x30830], R3 ;  /* 0x03083003040095a7 */ /* 0x000ea4000802007f */
[----:B--2---:R-:W-:Y:S05]  /*16c10*/  @!P1 BRA `(.L_x_1151) ;  /* 0xfffffffc00ec9947 */ /* 0x004fea000383ffff */
[----:B------:R-:W-:Y:S05]  /*16c20*/  BRA `(.L_x_1150) ;  /* 0xffffff1c00187947 */ /* 0x000fea000383ffff */
.L_x_1155:
[----:B01----:R-:W-:-:S04]  /*16c30*/  IMAD.U32 R3, RZ, RZ, UR10 ;  /* 0x0000000aff037e24 */ /* 0x003fc8000f8e00ff */
[----:B------:R0:W1:Y:S03]  /*16c40*/  SYNCS.PHASECHK.TRANS64.TRYWAIT P1, [R3+URZ+0x30850], R0 ;  /* 0x03085000030075a7 */ /* 0x000066000802017f */
[----:B-1----:R-:W-:Y:S05]  /*16c50*/  @!P1 NANOSLEEP.SYNCS 0x989680 ;  /* 0x009896800000995d */ /* 0x002fea0003900000 */
[----:B------:R-:W1:Y:S02]  /*16c60*/  @!P1 SYNCS.PHASECHK.TRANS64 P1, [R3+URZ+0x30850], R0 ;  /* 0x03085000030095a7 */ /* 0x000e64000802007f */
[----:B-1----:R-:W-:Y:S05]  /*16c70*/  @!P1 BRA `(.L_x_1155) ;  /* 0xfffffffc00ec9947 */ /* 0x002fea000383ffff */
[----:B------:R-:W-:Y:S05]  /*16c80*/  BRA `(.L_x_1154) ;  /* 0xffffff2400c07947 */ /* 0x000fea000383ffff */
.L_x_1161:
[----:B-1----:R-:W-:-:S04]  /*16c90*/  IMAD.U32 R4, RZ, RZ, UR6 ;  /* 0x00000006ff047e24 */ /* 0x002fc8000f8e00ff */
[----:B------:R1:W2:Y:S03]  /*16ca0*/  SYNCS.PHASECHK.TRANS64.TRYWAIT P1, [R4+URZ+0x30830], R3 ;  /* 0x03083003040075a7 */ /* 0x0002a6000802017f */
[----:B--2---:R-:W-:Y:S05]  /*16cb0*/  @!P1 NANOSLEEP.SYNCS 0x989680 ;  /* 0x009896800000995d */ /* 0x004fea0003900000 */
[----:B------:R-:W2:Y:S02]  /*16cc0*/  @!P1 SYNCS.PHASECHK.TRANS64 P1, [R4+URZ+0x30830], R3 ;  /* 0x03083003040095a7 */ /* 0x000ea4000802007f */
[----:B--2---:R-:W-:Y:S05]  /*16cd0*/  @!P1 BRA `(.L_x_1161) ;  /* 0xfffffffc00ec9947 */ /* 0x004fea000383ffff */
[----:B------:R-:W-:Y:S05]  /*16ce0*/  BRA `(.L_x_1160) ;  /* 0xffffff40000c7947 */ /* 0x000fea000383ffff */
.L_x_1165:
[----:B01----:R-:W-:-:S04]  /*16cf0*/  IMAD.U32 R3, RZ, RZ, UR10 ;  /* 0x0000000aff037e24 */ /* 0x003fc8000f8e00ff */
[----:B------:R0:W1:Y:S03]  /*16d00*/  SYNCS.PHASECHK.TRANS64.TRYWAIT P1, [R3+URZ+0x30850], R0 ;  /* 0x03085000030075a7 */ /* 0x000066000802017f */
[----:B-1----:R-:W-:Y:S05]  /*16d10*/  @!P1 NANOSLEEP.SYNCS 0x989680 ;  /* 0x009896800000995d */ /* 0x002fea0003900000 */
[----:B------:R-:W1:Y:S02]  /*16d20*/  @!P1 SYNCS.PHASECHK.TRANS64 P1, [R3+URZ+0x30850], R0 ;  /* 0x03085000030095a7 */ /* 0x000e64000802007f */
[----:B-1----:R-:W-:Y:S05]  /*16d30*/  @!P1 BRA `(.L_x_1165) ;  /* 0xfffffffc00ec9947 */ /* 0x002fea000383ffff */
[----:B------:R-:W-:Y:S05]  /*16d40*/  BRA `(.L_x_1164) ;  /* 0xffffff4800b47947 */ /* 0x000fea000383ffff */
.L_x_1178:
[----:B-1----:R-:W-:-:S04]  /*16d50*/  IMAD.U32 R7, RZ, RZ, UR5 ;  /* 0x00000005ff077e24 */ /* 0x002fc8000f8e00ff */
[----:B------:R1:W2:Y:S03]  /*16d60*/  SYNCS.PHASECHK.TRANS64.TRYWAIT P0, [R7+URZ+0x30850], R0 ;  /* 0x03085000070075a7 */ /* 0x0002a6000800017f */
[----:B--2---:R-:W-:Y:S05]  /*16d70*/  @!P0 NANOSLEEP.SYNCS 0x989680 ;  /* 0x009896800000895d */ /* 0x004fea0003900000 */
[----:B------:R-:W2:Y:S02]  /*16d80*/  @!P0 SYNCS.PHASECHK.TRANS64 P0, [R7+URZ+0x30850], R0 ;  /* 0x03085000070085a7 */ /* 0x000ea4000800007f */
[----:B--2---:R-:W-:Y:S05]  /*16d90*/  @!P0 BRA `(.L_x_1178) ;  /* 0xfffffffc00ec8947 */ /* 0x004fea000383ffff */
[----:B------:R-:W-:Y:S05]  /*16da0*/  BRA `(.L_x_1177) ;  /* 0xffffff7800a47947 */ /* 0x000fea000383ffff */
.L_x_1214:
[----:B------:R-:W-:Y:S02]  /*16db0*/  IMAD.MOV.U32 R13, RZ, RZ, R4 ;  /* 0x000000ffff0d7224 */ /* 0x000fe400078e0004 */
[----:B------:R-:W-:Y:S02]  /*16dc0*/  IMAD.MOV.U32 R12, RZ, RZ, RZ ;  /* 0x000000ffff0c7224 */ /* 0x000fe400078e00ff */
[----:B------:R-:W-:Y:S02]  /*16dd0*/  IMAD.MOV.U32 R11, RZ, RZ, 0x1f ;  /* 0x0000001fff0b7424 */ /* 0x000fe400078e00ff */
[----:B------:R-:W-:-:S07]  /*16de0*/  IMAD.MOV.U32 R15, RZ, RZ, -0x1 ;  /* 0xffffffffff0f7424 */ /* 0x000fce00078e00ff */
[----:B0-----:R-:W-:Y:S05]  /*16df0*/  WARPSYNC.COLLECTIVE R15, `(.L_x_1311) ;  /* 0x000000000f087348 */ /* 0x001fea0003c00000 */
[----:B------:R1:W2:Y:S02]  /*16e00*/  SHFL.IDX P6, R14, R13, R12, R11 ;  /* 0x0000000c0d0e7389 */ /* 0x0002a400000c000b */
[----:B012---:R-:W-:Y:S01]  /*16e10*/  ENDCOLLECTIVE ;  /* 0x000000000000791b */ /* 0x007fe20003800000 */
.L_x_1311:
[----:B------:R-:W-:Y:S05]  /*16e20*/  BRA `(.L_x_1312) ;  /* 0xffffffb800ac7947 */ /* 0x000fea000383ffff */
.L_x_1216:
[----:B------:R-:W-:Y:S01]  /*16e30*/  BSSY B0, `(.L_x_1313) ;  /* 0x0000006000007945 */ /* 0x000fe20003800000 */
[----:B------:R-:W-:-:S07]  /*16e40*/  IMAD.MOV.U32 R15, RZ, RZ, -0x1 ;  /* 0xffffffffff0f7424 */ /* 0x000fce00078e00ff */
[----:B01----:R-:W-:Y:S05]  /*16e50*/  WARPSYNC.COLLECTIVE R15, `(.L_x_1314) ;  /* 0x000000000f0c7348 */ /* 0x003fea0003c00000 */
[----:B------:R-:W-:Y:S02]  /*16e60*/  ELECT P6, UR62, PT ;  /* 0x00000000003e782f */ /* 0x000fe400038c0000 */
[----:B------:R-:W-:Y:S01]  /*16e70*/  MOV R14, UR62 ;  /* 0x0000003e000e7c02 */ /* 0x000fe20008000f00 */
[----:B01----:R-:W-:Y:S10]  /*16e80*/  ENDCOLLECTIVE ;  /* 0x000000000000791b */ /* 0x003ff40003800000 */
.L_x_1314:
[----:B------:R-:W-:Y:S05]  /*16e90*/  BSYNC B0 ;  /* 0x0000000000007941 */ /* 0x000fea0003800000 */
.L_x_1313:
[----:B------:R-:W-:Y:S05]  /*16ea0*/  BRA `(.L_x_1315) ;  /* 0xffffffb800b07947 */ /* 0x000fea000383ffff */
.L_x_1218:
[----:B0-----:R0:W2:Y:S02]  /*16eb0*/  SYNCS.PHASECHK.TRANS64.TRYWAIT P0, [R0+URZ+0x30840], R2 ;  /* 0x03084002000075a7 */ /* 0x0010a4000800017f */
[----:B--2---:R-:W-:Y:S05]  /*16ec0*/  @!P0 NANOSLEEP.SYNCS 0x989680 ;  /* 0x009896800000895d */ /* 0x004fea0003900000 */
[----:B------:R-:W2:Y:S02]  /*16ed0*/  @!P0 SYNCS.PHASECHK.TRANS64 P0, [R0+URZ+0x30840], R2 ;  /* 0x03084002000085a7 */ /* 0x000ea4000800007f */
[----:B--2---:R-:W-:Y:S05]  /*16ee0*/  @!P0 BRA `(.L_x_1218) ;  /* 0xfffffffc00f08947 */ /* 0x004fea000383ffff */
[----:B------:R-:W-:Y:S05]  /*16ef0*/  BRA `(.L_x_1316) ;  /* 0xffffffbc00047947 */ /* 0x000fea000383ffff */
.L_x_1222:
[----:B------:R-:W-:Y:S01]  /*16f00*/  IMAD.MOV.U32 R13, RZ, RZ, R6 ;  /* 0x000000ffff0d7224 */ /* 0x000fe200078e0006 */
[----:B------:R-:W-:Y:S01]  /*16f10*/  LOP3.LUT R8, R8, 0x7f, RZ, 0xc0, !PT ;  /* 0x0000007f08087812 */ /* 0x000fe200078ec0ff */
[----:B------:R-:W-:Y:S02]  /*16f20*/  IMAD.MOV.U32 R12, RZ, RZ, RZ ;  /* 0x000000ffff0c7224 */ /* 0x000fe400078e00ff */
[----:B------:R-:W-:Y:S01]  /*16f30*/  IMAD.MOV.U32 R11, RZ, RZ, 0x181f ;  /* 0x0000181fff0b7424 */ /* 0x000fe200078e00ff */
[----:B------:R-:W-:Y:S01]  /*16f40*/  SHF.R.U32.HI R8, RZ, 0x3, R8 ;  /* 0x00000003ff087819 */ /* 0x000fe20000011608 */
[----:B------:R-:W-:-:S04]  /*16f50*/  IMAD.MOV.U32 R15, RZ, RZ, -0x1 ;  /* 0xffffffffff0f7424 */ /* 0x000fc800078e00ff */
[----:B------:R-:W-:-:S07]  /*16f60*/  VIADD R4, R8, UR43 ;  /* 0x0000002b08047c36 */ /* 0x000fce0008000000 */
[----:B-----5:R-:W-:Y:S05]  /*16f70*/  WARPSYNC.COLLECTIVE R15, `(.L_x_1317) ;  /* 0x000000000f087348 */ /* 0x020fea0003c00000 */
[----:B------:R0:W1:Y:S02]  /*16f80*/  SHFL.IDX P6, R14, R13, R12, R11 ;  /* 0x0000000c0d0e7389 */ /* 0x00006400000c000b */
[----:B01---5:R-:W-:Y:S01]  /*16f90*/  ENDCOLLECTIVE ;  /* 0x000000000000791b */ /* 0x023fe20003800000 */
.L_x_1317:
[----:B------:R-:W-:Y:S02]  /*16fa0*/  VIADD R8, R4, 0x10 ;  /* 0x0000001004087836 */ /* 0x000fe40000000000 */
[----:B------:R-:W-:Y:S02]  /*16fb0*/  IMAD.MOV.U32 R13, RZ, RZ, R0 ;  /* 0x000000ffff0d7224 */ /* 0x000fe400078e0000 */
[----:B------:R-:W-:-:S07]  /*16fc0*/  IMAD.MOV.U32 R2, RZ, RZ, R14 ;  /* 0x000000ffff027224 */ /* 0x000fce00078e000e */
[----:B------:R-:W-:Y:S05]  /*16fd0*/  WARPSYNC.COLLECTIVE R15, `(.L_x_1318) ;  /* 0x000000000f087348 */ /* 0x000fea0003c00000 */
[----:B------:R0:W1:Y:S02]  /*16fe0*/  SHFL.IDX P6, R14, R13, R12, R11 ;  /* 0x0000000c0d0e7389 */ /* 0x00006400000c000b */
[----:B01----:R-:W-:Y:S01]  /*16ff0*/  ENDCOLLECTIVE ;  /* 0x000000000000791b */ /* 0x003fe20003800000 */
.L_x_1318:
[----:B------:R-:W-:Y:S01]  /*17000*/  ULDC UR4, c[0x0][0x288] ;  /* 0x0000a20000047ab9 */ /* 0x000fe20000000800 */
[----:B------:R-:W-:Y:S01]  /*17010*/  ULDC.64 UR6, c[0x0][0x208] ;  /* 0x0000820000067ab9 */ /* 0x000fe20000000a00 */
[----:B------:R-:W-:-:S05]  /*17020*/  IMAD R5, R7, UR4, RZ ;  /* 0x0000000407057c24 */ /* 0x000fca000f8e02ff */
[----:B------:R-:W-:Y:S01]  /*17030*/  ISETP.GE.AND P4, PT, R4, R5, PT ;  /* 0x000000050400720c */ /* 0x000fe20003f86270 */
[----:B------:R-:W-:Y:S02]  /*17040*/  IMAD.MOV.U32 R13, RZ, RZ, R6 ;  /* 0x000000ffff0d7224 */ /* 0x000fe400078e0006 */
[----:B------:R-:W-:Y:S02]  /*17050*/  IMAD.MOV.U32 R12, RZ, RZ, 0x1 ;  /* 0x00000001ff0c7424 */ /* 0x000fe400078e00ff */
[----:B------:R-:W-:-:S08]  /*17060*/  IMAD.MOV.U32 R3, RZ, RZ, R14 ;  /* 0x000000ffff037224 */ /* 0x000fd000078e000e */
        /* <DEDUP_REMOVED lines=11> */
[----:B------:R-:W-:-:S13]  /*17120*/  ISETP.GE.AND P4, PT, R8, R5, PT ;  /* 0x000000050800720c */ /* 0x000fda0003f86270 */
[----:B0-----:R-:W-:Y:S05]  /*17130*/  WARPSYNC.COLLECTIVE R15, `(.L_x_1319) ;  /* 0x000000000f087348 */ /* 0x001fea0003c00000 */
[----:B------:R1:W2:Y:S02]  /*17140*/  SHFL.IDX P6, R14, R13, R12, R11 ;  /* 0x0000000c0d0e7389 */ /* 0x0002a400000c000b */
[----:B012---:R-:W-:Y:S01]  /*17150*/  ENDCOLLECTIVE ;  /* 0x000000000000791b */ /* 0x007fe20003800000 */
.L_x_1319:
[----:B------:R-:W-:Y:S02]  /*17160*/  IMAD.MOV.U32 R13, RZ, RZ, R0 ;  /* 0x000000ffff0d7224 */ /* 0x000fe400078e0000 */
[----:B------:R-:W-:-:S07]  /*17170*/  IMAD.MOV.U32 R2, RZ, RZ, R14 ;  /* 0x000000ffff027224 */ /* 0x000fce00078e000e */
[----:B------:R-:W-:Y:S05]  /*17180*/  WARPSYNC.COLLECTIVE R15, `(.L_x_1320) ;  /* 0x000000000f087348 */ /* 0x000fea0003c00000 */
[----:B------:R0:W1:Y:S02]  /*17190*/  SHFL.IDX P6, R14, R13, R12, R11 ;  /* 0x0000000c0d0e7389 */ /* 0x00006400000c000b */
[----:B01----:R-:W-:Y:S01]  /*171a0*/  ENDCOLLECTIVE ;  /* 0x000000000000791b */ /* 0x003fe20003800000 */
.L_x_1320:
[----:B------:R-:W-:Y:S01]  /*171b0*/  ULDC.64 UR4, c[0x0][0x208] ;  /* 0x0000820000047ab9 */ /* 0x000fe20000000a00 */
[----:B------:R-:W-:Y:S02]  /*171c0*/  IMAD.MOV.U32 R13, RZ, RZ, R6 ;  /* 0x000000ffff0d7224 */ /* 0x000fe400078e0006 */
[----:B------:R-:W-:Y:S02]  /*171d0*/  IMAD.MOV.U32 R12, RZ, RZ, 0x2 ;  /* 0x00000002ff0c7424 */ /* 0x000fe400078e00ff */
[----:B------:R-:W-:-:S05]  /*171e0*/  IMAD.MOV.U32 R3, RZ, RZ, R14 ;  /* 0x000000ffff037224 */ /* 0x000fca00078e000e */
        /* <DEDUP_REMOVED lines=10> */
[----:B------:R0:W-:Y:S02]  /*17290*/  @!P4 LDGSTS.E.BYPASS.LTC128B.128 [R9+0x1ac00], desc[UR4][R2.64+0x100], !P2 ;  /* 0x1ac001000209cfae */ /* 0x0001e4000d101d44 */
[----:B0-----:R-:W-:Y:S05]  /*172a0*/  WARPSYNC.COLLECTIVE R15, `(.L_x_1321) ;  /* 0x000000000f087348 */ /* 0x001fea0003c00000 */
[----:B------:R1:W2:Y:S02]  /*172b0*/  SHFL.IDX P6, R14, R13, R12, R11 ;  /* 0x0000000c0d0e7389 */ /* 0x0002a400000c000b */
[----:B012---:R-:W-:Y:S01]  /*172c0*/  ENDCOLLECTIVE ;  /* 0x000000000000791b */ /* 0x007fe20003800000 */
.L_x_1321:
[----:B------:R-:W-:-:S05]  /*172d0*/  VIADD R2, R4, 0x20 ;  /* 0x0000002004027836 */ /* 0x000fca0000000000 */
[----:B------:R-:W-:Y:S01]  /*172e0*/  ISETP.GE.AND P4, PT, R2, R5, PT ;  /* 0x000000050200720c */ /* 0x000fe20003f86270 */
[----:B------:R-:W-:Y:S02]  /*172f0*/  IMAD.MOV.U32 R13, RZ, RZ, R0 ;  /* 0x000000ffff0d7224 */ /* 0x000fe400078e0000 */
[----:B------:R-:W-:-:S10]  /*17300*/  IMAD.MOV.U32 R2, RZ, RZ, R14 ;  /* 0x000000ffff027224 */ /* 0x000fd400078e000e */
[----:B------:R-:W-:Y:S05]  /*17310*/  WARPSYNC.COLLECTIVE R15, `(.L_x_1322) ;  /* 0x000000000f087348 */ /* 0x000fea0003c00000 */
[----:B------:R0:W1:Y:S02]  /*17320*/  SHFL.IDX P6, R14, R13, R12, R11 ;  /* 0x0000000c0d0e7389 */ /* 0x00006400000c000b */
[----:B01----:R-:W-:Y:S01]  /*17330*/  ENDCOLLECTIVE ;  /* 0x000000000000791b */ /* 0x003fe20003800000 */
.L_x_1322:
        /* <DEDUP_REMOVED lines=18> */
.L_x_1323:
[----:B------:R-:W-:-:S05]  /*17460*/  VIADD R2, R4, 0x30 ;  /* 0x0000003004027836 */ /* 0x000fca0000000000 */
[----:B------:R-:W-:Y:S01]  /*17470*/  ISETP.GE.AND P4, PT, R2, R5, PT ;  /* 0x000000050200720c */ /* 0x000fe20003f86270 */
[----:B------:R-:W-:Y:S02]  /*17480*/  IMAD.MOV.U32 R13, RZ, RZ, R0 ;  /* 0x000000ffff0d7224 */ /* 0x000fe400078e0000 */
[----:B------:R-:W-:-:S10]  /*17490*/  IMAD.MOV.U32 R2, RZ, RZ, R14 ;  /* 0x000000ffff027224 */ /* 0x000fd400078e000e */
[----:B------:R-:W-:Y:S05]  /*174a0*/  WARPSYNC.COLLECTIVE R15, `(.L_x_1324) ;  /* 0x000000000f087348 */ /* 0x000fea0003c00000 */
[----:B------:R0:W1:Y:S02]  /*174b0*/  SHFL.IDX P6, R14, R13, R12, R11 ;  /* 0x0000000c0d0e7389 */ /* 0x00006400000c000b */
[----:B01----:R-:W-:Y:S01]  /*174c0*/  ENDCOLLECTIVE ;  /* 0x000000000000791b */ /* 0x003fe20003800000 */
.L_x_1324:
        /* <DEDUP_REMOVED lines=18> */
.L_x_1325:
[----:B------:R-:W-:-:S05]  /*175f0*/  VIADD R2, R4, 0x40 ;  /* 0x0000004004027836 */ /* 0x000fca0000000000 */
[----:B------:R-:W-:Y:S01]  /*17600*/  ISETP.GE.AND P4, PT, R2, R5, PT ;  /* 0x000000050200720c */ /* 0x000fe20003f86270 */
[----:B------:R-:W-:Y:S02]  /*17610*/  IMAD.MOV.U32 R13, RZ, RZ, R0 ;  /* 0x000000ffff0d7224 */ /* 0x000fe400078e0000 */
[----:B------:R-:W-:-:S10]  /*17620*/  IMAD.MOV.U32 R2, RZ, RZ, R14 ;  /* 0x000000ffff027224 */ /* 0x000fd400078e000e */
[----:B------:R-:W-:Y:S05]  /*17630*/  WARPSYNC.COLLECTIVE R15, `(.L_x_1326) ;  /* 0x000000000f087348 */ /* 0x000fea0003c00000 */
[----:B------:R0:W1:Y:S02]  /*17640*/  SHFL.IDX P6, R14, R13, R12, R11 ;  /* 0x0000000c0d0e7389 */ /* 0x00006400000c000b */
[----:B01----:R-:W-:Y:S01]  /*17650*/  ENDCOLLECTIVE ;  /* 0x000000000000791b */ /* 0x003fe20003800000 */
.L_x_1326:
        /* <DEDUP_REMOVED lines=18> */
.L_x_1327:
[----:B------:R-:W-:-:S05]  /*17780*/  VIADD R2, R4, 0x50 ;  /* 0x0000005004027836 */ /* 0x000fca0000000000 */
[----:B------:R-:W-:Y:S01]  /*17790*/  ISETP.GE.AND P4, PT, R2, R5, PT ;  /* 0x000000050200720c */ /* 0x000fe20003f86270 */
[----:B------:R-:W-:Y:S02]  /*177a0*/  IMAD.MOV.U32 R13, RZ, RZ, R0 ;  /* 0x000000ffff0d7224 */ /* 0x000fe400078e0000 */
[----:B------:R-:W-:-:S10]  /*177b0*/  IMAD.MOV.U32 R2, RZ, RZ, R14 ;  /* 0x000000ffff027224 */ /* 0x000fd400078e000e */
[----:B------:R-:W-:Y:S05]  /*177c0*/  WARPSYNC.COLLECTIVE R15, `(.L_x_1328) ;  /* 0x000000000f087348 */ /* 0x000fea0003c00000 */
[----:B------:R0:W1:Y:S02]  /*177d0*/  SHFL.IDX P6, R14, R13, R12, R11 ;  /* 0x0000000c0d0e7389 */ /* 0x00006400000c000b */
[----:B01----:R-:W-:Y:S01]  /*177e0*/  ENDCOLLECTIVE ;  /* 0x000000000000791b */ /* 0x003fe20003800000 */
.L_x_1328:
        /* <DEDUP_REMOVED lines=18> */
.L_x_1329:
[----:B------:R-:W-:-:S05]  /*17910*/  VIADD R2, R4, 0x60 ;  /* 0x0000006004027836 */ /* 0x000fca0000000000 */
[----:B------:R-:W-:Y:S01]  /*17920*/  ISETP.GE.AND P4, PT, R2, R5, PT ;  /* 0x000000050200720c */ /* 0x000fe20003f86270 */
[----:B------:R-:W-:Y:S02]  /*17930*/  IMAD.MOV.U32 R13, RZ, RZ, R0 ;  /* 0x000000ffff0d7224 */ /* 0x000fe400078e0000 */
[----:B------:R-:W-:-:S10]  /*17940*/  IMAD.MOV.U32 R2, RZ, RZ, R14 ;  /* 0x000000ffff027224 */ /* 0x000fd400078e000e */
[----:B------:R-:W-:Y:S05]  /*17950*/  WARPSYNC.COLLECTIVE R15, `(.L_x_1330) ;  /* 0x000000000f087348 */ /* 0x000fea0003c00000 */
[----:B------:R0:W1:Y:S02]  /*17960*/  SHFL.IDX P6, R14, R13, R12, R11 ;  /* 0x0000000c0d0e7389 */ /* 0x00006400000c000b */
[----:B01----:R-:W-:Y:S01]  /*17970*/  ENDCOLLECTIVE ;  /* 0x000000000000791b */ /* 0x003fe20003800000 */
.L_x_1330:
        /* <DEDUP_REMOVED lines=18> */
.L_x_1331:
[----:B------:R-:W-:Y:S02]  /*17aa0*/  IMAD.MOV.U32 R13, RZ, RZ, R0 ;  /* 0x000000ffff0d7224 */ /* 0x000fe400078e0000 */
[----:B------:R-:W-:-:S07]  /*17ab0*/  IMAD.MOV.U32 R6, RZ, RZ, R14 ;  /* 0x000000ffff067224 */ /* 0x000fce00078e000e */
[----:B------:R-:W-:Y:S05]  /*17ac0*/  WARPSYNC.COLLECTIVE R15, `(.L_x_1332) ;  /* 0x000000000f087348 */ /* 0x000fea0003c00000 */
[----:B------:R0:W1:Y:S02]  /*17ad0*/  SHFL.IDX P6, R14, R13, R12, R11 ;  /* 0x0000000c0d0e7389 */ /* 0x00006400000c000b */
[----:B01----:R-:W-:Y:S01]  /*17ae0*/  ENDCOLLECTIVE ;  /* 0x000000000000791b */ /* 0x003fe20003800000 */
.L_x_1332:
[----:B------:R-:W-:Y:S01]  /*17af0*/  IMAD.MOV.U32 R0, RZ, RZ, R14 ;  /* 0x000000ffff007224 */ /* 0x000fe200078e000e */
[----:B------:R-:W-:Y:S06]  /*17b00*/  BRA `(.L_x_1333) ;  /* 0xffffffbc00787947 */ /* 0x000fec000383ffff */
.L_x_1227:
[----:B0-----:R0:W1:Y:S02]  /*17b10*/  SYNCS.PHASECHK.TRANS64.TRYWAIT P0, [R17+URZ+0x30820], R0 ;  /* 0x03082000110075a7 */ /* 0x001064000800017f */
[----:B-1----:R-:W-:Y:S05]  /*17b20*/  @!P0 NANOSLEEP.SYNCS 0x989680 ;  /* 0x009896800000895d */ /* 0x002fea0003900000 */
[----:B------:R-:W1:Y:S02]  /*17b30*/  @!P0 SYNCS.PHASECHK.TRANS64 P0, [R17+URZ+0x30820], R0 ;  /* 0x03082000110085a7 */ /* 0x000e64000800007f */
[----:B-1----:R-:W-:Y:S05]  /*17b40*/  @!P0 BRA `(.L_x_1227) ;  /* 0xfffffffc00f08947 */ /* 0x002fea000383ffff */
[----:B------:R-:W-:Y:S05]  /*17b50*/  BRA `(.L_x_1334) ;  /* 0xffffffbc00f07947 */ /* 0x000fea000383ffff */
.L_x_1234:
[----:B0-----:R0:W1:Y:S02]  /*17b60*/  SYNCS.PHASECHK.TRANS64.TRYWAIT P0, [R3+URZ+0x30840], R2 ;  /* 0x03084002030075a7 */ /* 0x001064000800017f */
[----:B-1----:R-:W-:Y:S05]  /*17b70*/  @!P0 NANOSLEEP.SYNCS 0x989680 ;  /* 0x009896800000895d */ /* 0x002fea0003900000 */
[----:B------:R-:W1:Y:S02]  /*17b80*/  @!P0 SYNCS.PHASECHK.TRANS64 P0, [R3+URZ+0x30840], R2 ;  /* 0x03084002030085a7 */ /* 0x000e64000800007f */
[----:B-1----:R-:W-:Y:S05]  /*17b90*/  @!P0 BRA `(.L_x_1234) ;  /* 0xfffffffc00f08947 */ /* 0x002fea000383ffff */
[----:B------:R-:W-:Y:S05]  /*17ba0*/  BRA `(.L_x_1335) ;  /* 0xffffffc000ac7947 */ /* 0x000fea000383ffff */
.L_x_1241:
[----:B0-----:R0:W1:Y:S02]  /*17bb0*/  SYNCS.PHASECHK.TRANS64.TRYWAIT P0, [R3+URZ+0x60], R2 ;  /* 0x00006002030075a7 */ /* 0x001064000800017f */
[----:B-1----:R-:W-:Y:S05]  /*17bc0*/  @!P0 NANOSLEEP.SYNCS 0x989680 ;  /* 0x009896800000895d */ /* 0x002fea0003900000 */
[----:B------:R-:W1:Y:S02]  /*17bd0*/  @!P0 SYNCS.PHASECHK.TRANS64 P0, [R3+URZ+0x60], R2 ;  /* 0x00006002030085a7 */ /* 0x000e64000800007f */
[----:B-1----:R-:W-:Y:S05]  /*17be0*/  @!P0 BRA `(.L_x_1241) ;  /* 0xfffffffc00f08947 */ /* 0x002fea000383ffff */
[----:B------:R-:W-:Y:S05]  /*17bf0*/  BRA `(.L_x_1336) ;  /* 0xffffffc400bc7947 */ /* 0x000fea000383ffff */
.L_x_1252:
[----:B--2---:R2:W3:Y:S02]  /*17c00*/  SYNCS.PHASECHK.TRANS64.TRYWAIT P0, [R3+URZ+0x30840], R2 ;  /* 0x03084002030075a7 */ /* 0x0044e4000800017f */
[----:B---3--:R-:W-:Y:S05]  /*17c10*/  @!P0 NANOSLEEP.SYNCS 0x989680 ;  /* 0x009896800000895d */ /* 0x008fea0003900000 */
[----:B------:R-:W3:Y:S02]  /*17c20*/  @!P0 SYNCS.PHASECHK.TRANS64 P0, [R3+URZ+0x30840], R2 ;  /* 0x03084002030085a7 */ /* 0x000ee4000800007f */
[----:B---3--:R-:W-:Y:S05]  /*17c30*/  @!P0 BRA `(.L_x_1252) ;  /* 0xfffffffc00f08947 */ /* 0x008fea000383ffff */
[----:B------:R-:W-:Y:S05]  /*17c40*/  BRA `(.L_x_1337) ;  /* 0xffffffcc00807947 */ /* 0x000fea000383ffff */
.L_x_1259:
[----:B0-----:R0:W1:Y:S02]  /*17c50*/  SYNCS.PHASECHK.TRANS64.TRYWAIT P0, [R9+URZ+0x60], R2 ;  /* 0x00006002090075a7 */ /* 0x001064000800017f */
[----:B-1----:R-:W-:Y:S05]  /*17c60*/  @!P0 NANOSLEEP.SYNCS 0x989680 ;  /* 0x009896800000895d */ /* 0x002fea0003900000 */
[----:B------:R-:W1:Y:S02]  /*17c70*/  @!P0 SYNCS.PHASECHK.TRANS64 P0, [R9+URZ+0x60], R2 ;  /* 0x00006002090085a7 */ /* 0x000e64000800007f */
[----:B-1----:R-:W-:Y:S05]  /*17c80*/  @!P0 BRA `(.L_x_1259) ;  /* 0xfffffffc00f08947 */ /* 0x002fea000383ffff */
[----:B------:R-:W-:Y:S05]  /*17c90*/  BRA `(.L_x_1338) ;  /* 0xffffffd000907947 */ /* 0x000fea000383ffff */
.L_x_1269:
[----:B-1----:R1:W2:Y:S02]  /*17ca0*/  SYNCS.PHASECHK.TRANS64.TRYWAIT P0, [R2+URZ+0x30840], R3 ;  /* 0x03084003020075a7 */ /* 0x0022a4000800017f */
[----:B--2---:R-:W-:Y:S05]  /*17cb0*/  @!P0 NANOSLEEP.SYNCS 0x989680 ;  /* 0x009896800000895d */ /* 0x004fea0003900000 */
[----:B------:R-:W2:Y:S02]  /*17cc0*/  @!P0 SYNCS.PHASECHK.TRANS64 P0, [R2+URZ+0x30840], R3 ;  /* 0x03084003020085a7 */ /* 0x000ea4000800007f */
[----:B--2---:R-:W-:Y:S05]  /*17cd0*/  @!P0 BRA `(.L_x_1269) ;  /* 0xfffffffc00f08947 */ /* 0x004fea000383ffff */
[----:B------:R-:W-:Y:S05]  /*17ce0*/  BRA `(.L_x_1339) ;  /* 0xffffffd800247947 */ /* 0x000fea000383ffff */
.L_x_1276:
[----:B0-----:R0:W1:Y:S02]  /*17cf0*/  SYNCS.PHASECHK.TRANS64.TRYWAIT P0, [R2+URZ+0x60], R5 ;  /* 0x00006005020075a7 */ /* 0x001064000800017f */
[----:B-1----:R-:W-:Y:S05]  /*17d00*/  @!P0 NANOSLEEP.SYNCS 0x989680 ;  /* 0x009896800000895d */ /* 0x002fea0003900000 */
[----:B------:R-:W1:Y:S02]  /*17d10*/  @!P0 SYNCS.PHASECHK.TRANS64 P0, [R2+URZ+0x60], R5 ;  /* 0x00006005020085a7 */ /* 0x000e64000800007f */
[----:B-1----:R-:W-:Y:S05]  /*17d20*/  @!P0 BRA `(.L_x_1276) ;  /* 0xfffffffc00f08947 */ /* 0x002fea000383ffff */
[----:B------:R-:W-:Y:S05]  /*17d30*/  BRA `(.L_x_1340) ;  /* 0xffffffdc00347947 */ /* 0x000fea000383ffff */
.L_x_1288:
[----:B0-----:R0:W1:Y:S02]  /*17d40*/  SYNCS.PHASECHK.TRANS64.TRYWAIT P0, [R2+URZ+0x30860], R3 ;  /* 0x03086003020075a7 */ /* 0x001064000800017f */
[----:B-1----:R-:W-:Y:S05]  /*17d50*/  @!P0 NANOSLEEP.SYNCS 0x989680 ;  /* 0x009896800000895d */ /* 0x002fea0003900000 */
[----:B------:R-:W1:Y:S02]  /*17d60*/  @!P0 SYNCS.PHASECHK.TRANS64 P0, [R2+URZ+0x30860], R3 ;  /* 0x03086003020085a7 */ /* 0x000e64000800007f */
[----:B-1----:R-:W-:Y:S05]  /*17d70*/  @!P0 BRA `(.L_x_1288) ;  /* 0xfffffffc00f08947 */ /* 0x002fea000383ffff */
[----:B------:R-:W-:Y:S05]  /*17d80*/  BRA `(.L_x_1341) ;  /* 0xffffffe000b47947 */ /* 0x000fea000383ffff */
.L_x_1296:
[----:B------:R-:W-:Y:S01]  /*17d90*/  BSSY B0, `(.L_x_1342) ;  /* 0x0000008000007945 */ /* 0x000fe20003800000 */
[----:B-----5:R-:W-:Y:S02]  /*17da0*/  IMAD.MOV.U32 R13, RZ, RZ, R2 ;  /* 0x000000ffff0d7224 */ /* 0x020fe400078e0002 */
[----:B------:R-:W-:Y:S02]  /*17db0*/  IMAD.MOV.U32 R12, RZ, RZ, RZ ;  /* 0x000000ffff0c7224 */ /* 0x000fe400078e00ff */
[----:B------:R-:W-:Y:S02]  /*17dc0*/  IMAD.MOV.U32 R11, RZ, RZ, 0x1f ;  /* 0x0000001fff0b7424 */ /* 0x000fe400078e00ff */
[----:B------:R-:W-:-:S07]  /*17dd0*/  IMAD.MOV.U32 R15, RZ, RZ, -0x1 ;  /* 0xffffffffff0f7424 */ /* 0x000fce00078e00ff */
[----:B0-----:R-:W-:Y:S05]  /*17de0*/  WARPSYNC.COLLECTIVE R15, `(.L_x_1343) ;  /* 0x000000000f087348 */ /* 0x001fea0003c00000 */
[----:B------:R1:W2:Y:S02]  /*17df0*/  SHFL.IDX P6, R14, R13, R12, R11 ;  /* 0x0000000c0d0e7389 */ /* 0x0002a400000c000b */
[----:B012---:R-:W-:Y:S01]  /*17e00*/  ENDCOLLECTIVE ;  /* 0x000000000000791b */ /* 0x007fe20003800000 */
.L_x_1343:
[----:B------:R-:W-:Y:S05]  /*17e10*/  BSYNC B0 ;  /* 0x0000000000007941 */ /* 0x000fea0003800000 */
.L_x_1342:
[----:B------:R-:W-:Y:S05]  /*17e20*/  BRA `(.L_x_1344) ;  /* 0xffffffe400e87947 */ /* 0x000fea000383ffff */
.L_x_1299:
[----:B0-----:R0:W1:Y:S02]  /*17e30*/  SYNCS.PHASECHK.TRANS64.TRYWAIT P0, [R0+URZ+0x30820], R3 ;  /* 0x03082003000075a7 */ /* 0x001064000800017f */
[----:B-1----:R-:W-:Y:S05]  /*17e40*/  @!P0 NANOSLEEP.SYNCS 0x989680 ;  /* 0x009896800000895d */ /* 0x002fea0003900000 */
[----:B------:R-:W1:Y:S02]  /*17e50*/  @!P0 SYNCS.PHASECHK.TRANS64 P0, [R0+URZ+0x30820], R3 ;  /* 0x03082003000085a7 */ /* 0x000e64000800007f */
[----:B-1----:R-:W-:Y:S05]  /*17e60*/  @!P0 BRA `(.L_x_1299) ;  /* 0xfffffffc00f08947 */ /* 0x002fea000383ffff */
[----:B------:R-:W-:Y:S05]  /*17e70*/  BRA `(.L_x_1345) ;  /* 0xffffffe800347947 */ /* 0x000fea000383ffff */
.L_x_1300:
        /* <DEDUP_REMOVED lines=11> */
.L_x_1347:
[----:B------:R-:W-:Y:S05]  /*17f30*/  BSYNC B0 ;  /* 0x0000000000007941 */ /* 0x000fea0003800000 */
.L_x_1346:
[----:B------:R-:W-:Y:S05]  /*17f40*/  BRA `(.L_x_1348) ;  /* 0xffffffe8001c7947 */ /* 0x000fea000383ffff */
.L_x_1303:
[----:B------:R-:W-:Y:S01]  /*17f50*/  BSSY B1, `(.L_x_1349) ;  /* 0x0000006000017945 */ /* 0x000fe20003800000 */
[----:B------:R-:W-:-:S07]  /*17f60*/  IMAD.MOV.U32 R15, RZ, RZ, -0x1 ;  /* 0xffffffffff0f7424 */ /* 0x000fce00078e00ff */
[----:B01----:R-:W-:Y:S05]  /*17f70*/  WARPSYNC.COLLECTIVE R15, `(.L_x_1350) ;  /* 0x000000000f0c7348 */ /* 0x003fea0003c00000 */
[----:B------:R-:W-:Y:S02]  /*17f80*/  ELECT P6, UR62, PT ;  /* 0x00000000003e782f */ /* 0x000fe400038c0000 */
[----:B------:R-:W-:Y:S01]  /*17f90*/  MOV R14, UR62 ;  /* 0x0000003e000e7c02 */ /* 0x000fe20008000f00 */
[----:B01----:R-:W-:Y:S10]  /*17fa0*/  ENDCOLLECTIVE ;  /* 0x000000000000791b */ /* 0x003ff40003800000 */
.L_x_1350:
[----:B------:R-:W-:Y:S05]  /*17fb0*/  BSYNC B1 ;  /* 0x0000000000017941 */ /* 0x000fea0003800000 */
.L_x_1349:
[----:B------:R-:W-:Y:S05]  /*17fc0*/  BRA `(.L_x_1351) ;  /* 0xffffffe800147947 */ /* 0x000fea000383ffff */
.L_x_1305:
[----:B0-----:R0:W1:Y:S02]  /*17fd0*/  SYNCS.PHASECHK.TRANS64.TRYWAIT P0, [R6+URZ], R5 ;  /* 0x00000005060075a7 */ /* 0x001064000800017f */
[----:B-1----:R-:W-:Y:S05]  /*17fe0*/  @!P0 NANOSLEEP.SYNCS 0x989680 ;  /* 0x009896800000895d */ /* 0x002fea0003900000 */
[----:B------:R-:W1:Y:S02]  /*17ff0*/  @!P0 SYNCS.PHASECHK.TRANS64 P0, [R6+URZ], R5 ;  /* 0x00000005060085a7 */ /* 0x000e64000800007f */
[----:B-1----:R-:W-:Y:S05]  /*18000*/  @!P0 BRA `(.L_x_1305) ;  /* 0xfffffffc00f08947 */ /* 0x002fea000383ffff */
[----:B------:R-:W-:Y:S05]  /*18010*/  BRA `(.L_x_1352) ;  /* 0xffffffe800547947 */ /* 0x000fea000383ffff */
.L_x_1306:
[----:B-1----:R1:W2:Y:S02]  /*18020*/  SYNCS.PHASECHK.TRANS64.TRYWAIT P0, [R3+URZ], R2 ;  /* 0x00000002030075a7 */ /* 0x0022a4000800017f */
[----:B--2---:R-:W-:Y:S05]  /*18030*/  @!P0 NANOSLEEP.SYNCS 0x989680 ;  /* 0x009896800000895d */ /* 0x004fea0003900000 */
[----:B------:R-:W2:Y:S02]  /*18040*/  @!P0 SYNCS.PHASECHK.TRANS64 P0, [R3+URZ], R2 ;  /* 0x00000002030085a7 */ /* 0x000ea4000800007f */
[----:B--2---:R-:W-:Y:S05]  /*18050*/  @!P0 BRA `(.L_x_1306) ;  /* 0xfffffffc00f08947 */ /* 0x004fea000383ffff */
[----:B------:R-:W-:Y:S05]  /*18060*/  BRA `(.L_x_1353) ;  /* 0xffffffe800487947 */ /* 0x000fea000383ffff */
.L_x_1308:
[----:B-1----:R1:W2:Y:S02]  /*18070*/  SYNCS.PHASECHK.TRANS64.TRYWAIT P0, [R18+URZ], R5 ;  /* 0x00000005120075a7 */ /* 0x0022a4000800017f */
[----:B--2---:R-:W-:Y:S05]  /*18080*/  @!P0 NANOSLEEP.SYNCS 0x989680 ;  /* 0x009896800000895d */ /* 0x004fea0003900000 */
[----:B------:R-:W2:Y:S02]  /*18090*/  @!P0 SYNCS.PHASECHK.TRANS64 P0, [R18+URZ], R5 ;  /* 0x00000005120085a7 */ /* 0x000ea4000800007f */
[----:B--2---:R-:W-:Y:S05]  /*180a0*/  @!P0 BRA `(.L_x_1308) ;  /* 0xfffffffc00f08947 */ /* 0x004fea000383ffff */
[----:B------:R-:W-:Y:S05]  /*180b0*/  BRA `(.L_x_1354) ;  /* 0xffffffe8004c7947 */ /* 0x000fea000383ffff */
.L_x_1355:
        /* <DEDUP_REMOVED lines=12> */
.L_x_3244:


//--------------------- .text._ZN7cutlass13device_kernelIN5flash11enable_sm90INS1_16FlashAttnFwdSm90INS1_25CollectiveMainloopFwdSm90ILi2EN4cute5tupleIJNS5_1CILi1EEES8_S8_EEENS6_IJNS7_ILi128EEENS7_ILi96EEENS7_ILi192EEEEEELi192ENS_6half_tEfNS_4arch4Sm90ELb0ELb1ELb1ELb1ELb0ELb0ELb0ELb1ELb1ELb1ELb0ELb0EEENS1_21CollectiveEpilogueFwdINS6_IJSA_SC_SB_EEES9_SE_SG_Li256ELb1ELb1ELb0ELb0EEENS1_36VarlenDynamicPersistentTileSchedulerILi128ELi96ELi256ELi128ELb0ELb1ELb1ELb1ELb0ELb1EEEEEEEEEvNT_6ParamsE --------------------------
	.section	.text._ZN7cutlass13device_kernelIN5flash11enable_sm90INS1_16FlashAttnFwdSm90INS1_25CollectiveMainloopFwdSm90ILi2EN4cute5tupleIJNS5_1CILi1EEES8_S8_EEENS6_IJNS7_ILi128EEENS7_ILi96EEENS7_ILi192EEEEEELi192ENS_6half_tEfNS_4arch4Sm90ELb0ELb1ELb1ELb1ELb0ELb0ELb0ELb1ELb1ELb1ELb0ELb0EEENS1_21CollectiveEpilogueFwdINS6_IJSA_SC_SB_EEES9_SE_SG_Li256ELb1ELb1ELb0ELb0EEENS1_36VarlenDynamicPersistentTileSchedulerILi128ELi96ELi256ELi128ELb0ELb1ELb1ELb1ELb0ELb1EEEEEEEEEvNT_6ParamsE,"ax",@progbits
	.align	128
.text._ZN7cutlass13device_kernelIN5flash11enable_sm90INS1_16FlashAttnFwdSm90INS1_25CollectiveMainloopFwdSm90ILi2EN4cute5tupleIJNS5_1CILi1EEES8_S8_EEENS6_IJNS7_ILi128EEENS7_ILi96EEENS7_ILi192EEEEEELi192ENS_6half_tEfNS_4arch4Sm90ELb0ELb1ELb1ELb1ELb0ELb0ELb0ELb1ELb1ELb1ELb0ELb0EEENS1_21CollectiveEpilogueFwdINS6_IJSA_SC_SB_EEES9_SE_SG_Li256ELb1ELb1ELb0ELb0EEENS1_36VarlenDynamicPersistentTileSchedulerILi128ELi96ELi256ELi128ELb0ELb1ELb1ELb1ELb0ELb1EEEEEEEEEvNT_6ParamsE:
        .type           _ZN7cutlass13device_kernelIN5flash11enable_sm90INS1_16FlashAttnFwdSm90INS1_25CollectiveMainloopFwdSm90ILi2EN4cute5tupleIJNS5_1CILi1EEES8_S8_EEENS6_IJNS7_ILi128EEENS7_ILi96EEENS7_ILi192EEEEEELi192ENS_6half_tEfNS_4arch4Sm90ELb0ELb1ELb1ELb1ELb0ELb0ELb0ELb1ELb1ELb1ELb0ELb0EEENS1_21CollectiveEpilogueFwdINS6_IJSA_SC_SB_EEES9_SE_SG_Li256ELb1ELb1ELb0ELb0EEENS1_36VarlenDynamicPersistentTileSchedulerILi128ELi96ELi256ELi128ELb0ELb1ELb1ELb1ELb0ELb1EEEEEEEEEvNT_6ParamsE,@function
        .size           _ZN7cutlass13device_kernelIN5flash11enable_sm90INS1_16FlashAttnFwdSm90INS1_25CollectiveMainloopFwdSm90ILi2EN4cute5tupleIJNS5_1CILi1EEES8_S8_EEENS6_IJNS7_ILi128EEENS7_ILi96EEENS7_ILi192EEEEEELi192ENS_6half_tEfNS_4arch4Sm90ELb0ELb1ELb1ELb1ELb0ELb0ELb0ELb1ELb1ELb1ELb0ELb0EEENS1_21CollectiveEpilogueFwdINS6_IJSA_SC_SB_EEES9_SE_SG_Li256ELb1ELb1ELb0ELb0EEENS1_36VarlenDynamicPersistentTileSchedulerILi128ELi96ELi256ELi128ELb0ELb1ELb1ELb1ELb0ELb1EEEEEEEEEvNT_6ParamsE,(.L_x_3245 - _ZN7cutlass13device_kernelIN5flash11enable_sm90INS1_16FlashAttnFwdSm90INS1_25CollectiveMainloopFwdSm90ILi2EN4cute5tupleIJNS5_1CILi1EEES8_S8_EEENS6_IJNS7_ILi128EEENS7_ILi96EEENS7_ILi192EEEEEELi192ENS_6half_tEfNS_4arch4Sm90ELb0ELb1ELb1ELb1ELb0ELb0ELb0ELb1ELb1ELb1ELb0ELb0EEENS1_21CollectiveEpilogueFwdINS6_IJSA_SC_SB_EEES9_SE_SG_Li256ELb1ELb1ELb0ELb0EEENS1_36VarlenDynamicPersistentTileSchedulerILi128ELi96ELi256ELi128ELb0ELb1ELb1ELb1ELb0ELb1EEEEEEEEEvNT_6ParamsE)
        .other          _ZN7cutlass13device_kernelIN5flash11enable_sm90INS1_16FlashAttnFwdSm90INS1_25CollectiveMainloopFwdSm90ILi2EN4cute5tupleIJNS5_1CILi1EEES8_S8_EEENS6_IJNS7_ILi128EEENS7_ILi96EEENS7_ILi192EEEEEELi192ENS_6half_tEfNS_4arch4Sm90ELb0ELb1ELb1ELb1ELb0ELb0ELb0ELb1ELb1ELb1ELb0ELb0EEENS1_21CollectiveEpilogueFwdINS6_IJSA_SC_SB_EEES9_SE_SG_Li256ELb1ELb1ELb0ELb0EEENS1_36VarlenDynamicPersistentTileSchedulerILi128ELi96ELi256ELi128ELb0ELb1ELb1ELb1ELb0ELb1EEEEEEEEEvNT_6ParamsE,@"STO_CUDA_ENTRY STV_DEFAULT"
_ZN7cutlass13device_kernelIN5flash11enable_sm90INS1_16FlashAttnFwdSm90INS1_25CollectiveMainloopFwdSm90ILi2EN4cute5tupleIJNS5_1CILi1EEES8_S8_EEENS6_IJNS7_ILi128EEENS7_ILi96EEENS7_ILi192EEEEEELi192ENS_6half_tEfNS_4arch4Sm90ELb0ELb1ELb1ELb1ELb0ELb0ELb0ELb1ELb1ELb1ELb0ELb0EEENS1_21CollectiveEpilogueFwdINS6_IJSA_SC_SB_EEES9_SE_SG_Li256ELb1ELb1ELb0ELb0EEENS1_36VarlenDynamicPersistentTileSchedulerILi128ELi96ELi256ELi128ELb0ELb1ELb1ELb1ELb0ELb1EEEEEEEEEvNT_6ParamsE:
        /* <DEDUP_REMOVED lines=18> */
.L_x_1357:
[----:B------:R-:W-:Y:S05]  /*0120*/  BSYNC B0 ;  /* 0x0000000000007941 */ /* 0x000fea0003800000 */
.L_x_1356:
        /* <DEDUP_REMOVED lines=41> */
.L_x_1358:
        /* <DEDUP_REMOVED lines=22> */
.L_x_1359:
        /* <DEDUP_REMOVED lines=18> */
.L_x_1360:
        /* <DEDUP_REMOVED lines=22> */
.L_x_1361:
        /* <DEDUP_REMOVED lines=22> */
.L_x_1362:
        /* <DEDUP_REMOVED lines=8> */
.L_x_1364:
        /* <DEDUP_REMOVED lines=14> */
[----:B0-----:R-:W2:Y:S01]  /*0a60*/  LDL R2, [R1+0x48] ;  /* 0x0000480001027983 */ /* 0x001ea20000100800 */
[----:B------:R-:W-:Y:S01]  /*0a70*/  R2UR UR7, R6 ;  /* 0x00000000060772ca */ /* 0x000fe200000e0000 */
[----:B------:R-:W-:Y:S01]  /*0a80*/  UMOV UR36, URZ ;  /* 0x0000003f00247c82 */ /* 0x000fe20008000000 */
[----:B------:R-:W-:Y:S01]  /*0a90*/  R2UR UR6, R7 ;  /* 0x00000000070672ca */ /* 0x000fe200000e0000 */
[----:B------:R-:W0:Y:S01]  /*0aa0*/  S2R R0, SR_TID.X ;  /* 0x0000000000007919 */ /* 0x000e220000002100 */
[----:B------:R-:W-:Y:S01]  /*0ab0*/  R2UR UR5, R5 ;  /* 0x00000000050572ca */ /* 0x000fe200000e0000 */
[----:B------:R-:W-:Y:S01]  /*0ac0*/  UMOV UR37, URZ ;  /* 0x0000003f00257c82 */ /* 0x000fe20008000000 */
[----:B0-----:R-:W-:-:S05]  /*0ad0*/  VIADD R207, R0, 0xffffff80 ;  /* 0xffffff8000cf7836 */ /* 0x001fca0000000000 */
[----:B------:R-:W-:-:S04]  /*0ae0*/  SHF.R.S32.HI R0, RZ, 0x1f, R207 ;  /* 0x0000001fff007819 */ /* 0x000fc800000114cf */
[CC--:B------:R-:W-:Y:S02]  /*0af0*/  LEA.HI R3, R0.reuse, R207.reuse, RZ, 0x7 ;  /* 0x000000cf00037211 */ /* 0x0c0fe400078f38ff */
[----:B------:R-:W-:Y:S02]  /*0b00*/  LEA.HI R4, R0, R207, RZ, 0x5 ;  /* 0x000000cf00047211 */ /* 0x000fe400078f28ff */
[----:B------:R-:W-:-:S03]  /*0b10*/  SHF.R.S32.HI R200, RZ, 0x7, R3 ;  /* 0x00000007ffc87819 */ /* 0x000fc60000011403 */
[----:B------:R-:W-:-:S05]  /*0b20*/  IMAD.SHL.U32 R6, R4, 0x20, RZ ;  /* 0x0000002004067824 */ /* 0x000fca00078e00ff */
[----:B------:R-:W-:Y:S02]  /*0b30*/  LOP3.LUT R7, R6, 0xfffffc00, RZ, 0xc0, !PT ;  /* 0xfffffc0006077812 */ /* 0x000fe400078ec0ff */
[----:B------:R-:W-:-:S04]  /*0b40*/  LEA.HI R6, R0, R207, RZ, 0x2 ;  /* 0x000000cf00067211 */ /* 0x000fc800078f10ff */
[----:B------:R-:W-:-:S05]  /*0b50*/  LOP3.LUT R6, R6, 0xfffffffc, RZ, 0xc0, !PT ;  /* 0xfffffffc06067812 */ /* 0x000fca00078ec0ff */
[----:B------:R-:W-:Y:S01]  /*0b60*/  IMAD.IADD R6, R207, 0x1, -R6 ;  /* 0x00000001cf067824 */ /* 0x000fe200078e0a06 */
[----:B--2---:R-:W-:Y:S02]  /*0b70*/  R2UR UR4, R2 ;  /* 0x00000000020472ca */ /* 0x004fe400000e0000 */
[C---:B------:R-:W-:Y:S02]  /*0b80*/  LOP3.LUT R2, R3.reuse, 0xffffff80, RZ, 0xc0, !PT ;  /* 0xffffff8003027812 */ /* 0x040fe400078ec0ff */
[----:B------:R-:W-:-:S03]  /*0b90*/  LEA.HI R3, R3, R200, RZ, 0x1 ;  /* 0x000000c803037211 */ /* 0x000fc600078f08ff */
[C---:B------:R-:W-:Y:S01]  /*0ba0*/  IMAD.IADD R199, R207.reuse, 0x1, -R2 ;  /* 0x00000001cfc77824 */ /* 0x040fe200078e0a02 */
[CC--:B------:R-:W-:Y:S02]  /*0bb0*/  LEA.HI R2, R0.reuse, R207.reuse, RZ, 0x4 ;  /* 0x000000cf00027211 */ /* 0x0c0fe400078f20ff */
[----:B------:R-:W-:Y:S02]  /*0bc0*/  LEA.HI R0, R0, R207, RZ, 0x3 ;  /* 0x000000cf00007211 */ /* 0x000fe400078f18ff */
[----:B------:R-:W-:Y:S01]  /*0bd0*/  SHF.R.S32.HI R8, RZ, 0x1f, R199 ;  /* 0x0000001fff087819 */ /* 0x000fe200000114c7 */
[----:B------:R-:W-:Y:S01]  /*0be0*/  ULOP3.LUT UR8, UR4, 0x1, URZ, 0xfc, !UPT ;  /* 0x0000000104087892 */ /* 0x000fe2000f8efc3f */
[----:B------:R-:W-:Y:S02]  /*0bf0*/  SHF.R.S32.HI R5, RZ, 0x4, R2 ;  /* 0x00000004ff057819 */ /* 0x000fe40000011402 */
[----:B------:R-:W-:Y:S01]  /*0c00*/  LEA.HI R9, R8, R199, RZ, 0x2 ;  /* 0x000000c708097211 */ /* 0x000fe200078f10ff */
[----:B------:R-:W-:Y:S01]  /*0c10*/  UMOV UR4, URZ ;  /* 0x0000003f00047c82 */ /* 0x000fe20008000000 */
[C---:B------:R-:W-:Y:S01]  /*0c20*/  LOP3.LUT R4, R2.reuse, 0x3fffff0, RZ, 0xc0, !PT ;  /* 0x03fffff002047812 */ /* 0x040fe200078ec0ff */
[----:B------:R-:W-:Y:S01]  /*0c30*/  IMAD.U32 R203, RZ, RZ, UR8 ;  /* 0x00000008ffcb7e24 */ /* 0x000fe2000f8e00ff */
[--C-:B------:R-:W-:Y:S01]  /*0c40*/  SHF.R.S32.HI R10, RZ, 0x2, R9.reuse ;  /* 0x00000002ff0a7819 */ /* 0x100fe20000011409 */
[----:B------:R-:W-:Y:S01]  /*0c50*/  IMAD.U32 R198, RZ, RZ, UR4 ;  /* 0x00000004ffc67e24 */ /* 0x000fe2000f8e00ff */
[----:B------:R-:W-:Y:S01]  /*0c60*/  SHF.R.S32.HI R11, RZ, 0x1f, R9 ;  /* 0x0000001fff0b7819 */ /* 0x000fe20000011409 */
[----:B------:R-:W-:Y:S01]  /*0c70*/  IMAD.IADD R4, R207, 0x1, -R4 ;  /* 0x00000001cf047824 */ /* 0x000fe200078e0a04 */
[----:B------:R-:W-:-:S02]  /*0c80*/  LEA.HI R2, R2, R5, RZ, 0x1 ;  /* 0x0000000502027211 */ /* 0x000fc400078f08ff */
[----:B------:R-:W-:Y:S01]  /*0c90*/  LEA.HI R11, R11, R10, RZ, 0x3 ;  /* 0x0000000a0b0b7211 */ /* 0x000fe200078f18ff */
[----:B------:R-:W-:Y:S01]  /*0ca0*/  IMAD R7, R4, 0x40, R7 ;  /* 0x0000004004077824 */ /* 0x000fe200078e0207 */
[----:B------:R-:W-:Y:S02]  /*0cb0*/  LOP3.LUT R194, R0, 0xfffffff8, RZ, 0xc0, !PT ;  /* 0xfffffff800c27812 */ /* 0x000fe400078ec0ff */
[----:B------:R-:W-:Y:S02]  /*0cc0*/  LOP3.LUT R11, R11, 0xfffffff8, RZ, 0xc0, !PT ;  /* 0xfffffff80b0b7812 */ /* 0x000fe400078ec0ff */
[----:B------:R-:W-:Y:S01]  /*0cd0*/  LEA.HI R8, R8, R199, RZ, 0x5 ;  /* 0x000000c708087211 */ /* 0x000fe200078f28ff */
[----:B------:R-:W-:Y:S01]  /*0ce0*/  IMAD.IADD R194, R207, 0x1, -R194 ;  /* 0x00000001cfc27824 */ /* 0x000fe200078e0ac2 */
[----:B------:R-:W-:Y:S01]  /*0cf0*/  LOP3.LUT R2, R2, 0x1ffffffe, RZ, 0xc0, !PT ;  /* 0x1ffffffe02027812 */ /* 0x000fe200078ec0ff */
[----:B------:R-:W-:Y:S01]  /*0d00*/  IMAD.IADD R11, R10, 0x1, -R11 ;  /* 0x000000010a0b7824 */ /* 0x000fe200078e0a0b */
[----:B------:R-:W-:Y:S01]  /*0d10*/  SHF.R.S32.HI R8, RZ, 0x5, R8 ;  /* 0x00000005ff087819 */ /* 0x000fe20000011408 */
[----:B------:R-:W-:Y:S01]  /*0d20*/  IMAD.SHL.U32 R22, R194, 0x8, RZ ;  /* 0x00000008c2167824 */ /* 0x000fe200078e00ff */
[----:B------:R-:W-:Y:S01]  /*0d30*/  LEA.HI R4, R6, R6, RZ, 0x1 ;  /* 0x0000000606047211 */ /* 0x000fe200078f08ff */
[----:B------:R-:W-:Y:S01]  /*0d40*/  IMAD.IADD R2, R5, 0x1, -R2 ;  /* 0x0000000105027824 */ /* 0x000fe200078e0a02 */
        /* <DEDUP_REMOVED lines=13> */
[----:B------:R-:W-:-:S02]  /*0e20*/  IMAD R202, R2, 0x8, R7 ;  /* 0x0000000802ca7824 */ /* 0x000fc400078e0207 */
[----:B------:R-:W-:Y:S02]  /*0e30*/  IMAD.IADD R18, R199, 0x1, -R18 ;  /* 0x00000001c7127824 */ /* 0x000fe400078e0a12 */
[----:B------:R-:W-:-:S07]  /*0e40*/  IMAD R19, R6, 0x8, R201 ;  /* 0x0000000806137824 */ /* 0x000fce00078e02c9 */
.L_x_1464:
[----:B------:R-:W-:Y:S01]  /*0e50*/  ULDC.64 UR8, c[0x0][0xa28] ;  /* 0x00028a0000087ab9 */ /* 0x000fe20000000a00 */
[----:B01----:R-:W-:Y:S01]  /*0e60*/  IMAD.MOV.U32 R7, RZ, RZ, RZ ;  /* 0x000000ffff077224 */ /* 0x003fe200078e00ff */
[----:B------:R-:W-:Y:S01]  /*0e70*/  UISETP.NE.U32.AND UP0, UPT, UR8, URZ, UPT ;  /* 0x0000003f0800728c */ /* 0x000fe2000bf05070 */
[----:B------:R-:W-:-:S03]  /*0e80*/  ULDC.64 UR12, c[0x0][0x208] ;  /* 0x00008200000c7ab9 */ /* 0x000fc60000000a00 */
[----:B------:R-:W-:-:S03]  /*0e90*/  UISETP.NE.AND.EX UP0, UPT, UR9, URZ, UPT, UP0 ;  /* 0x0000003f0900728c */ /* 0x000fc6000bf05300 */
[----:B------:R-:W-:Y:S02]  /*0ea0*/  ULDC.64 UR8, c[0x0][0xa18] ;  /* 0x0002860000087ab9 */ /* 0x000fe40000000a00 */
[----:B------:R-:W-:Y:S01]  /*0eb0*/  UISETP.NE.U32.AND UP1, UPT, UR8, URZ, UPT ;  /* 0x0000003f0800728c */ /* 0x000fe2000bf25070 */
[----:B------:R-:W-:-:S03]  /*0ec0*/  PLOP3.LUT P0, PT, PT, PT, UP0, 0x80, 0x0 ;  /* 0x000000000000781c */ /* 0x000fc60003f0f008 */
[----:B------:R-:W-:-:S03]  /*0ed0*/  UISETP.NE.AND.EX UP1, UPT, UR9, URZ, UPT, UP1 ;  /* 0x0000003f0900728c */ /* 0x000fc6000bf25310 */
[----:B------:R-:W-:Y:S02]  /*0ee0*/  @UP0 ULDC.64 UR8, c[0x0][0xa28] ;  /* 0x00028a0000080ab9 */ /* 0x000fe40000000a00 */
[----:B------:R-:W-:Y:S01]  /*0ef0*/  @UP0 UIMAD.WIDE UR8, UR6, 0x4, UR8 ;  /* 0x00000004060808a5 */ /* 0x000fe2000f8e0208 */
[----:B------:R-:W-:-:S05]  /*0f00*/  PLOP3.LUT P2, PT, PT, PT, UP1, 0x80, 0x0 ;  /* 0x000000000000781c */ /* 0x000fca0003f4f018 */
[----:B------:R-:W-:Y:S01]  /*0f10*/  @UP1 ULDC.64 UR10, c[0x0][0xa18] ;  /* 0x00028600000a1ab9 */ /* 0x000fe20000000a00 */
[----:B------:R-:W-:Y:S02]  /*0f20*/  IMAD.U32 R2, RZ, RZ, UR8 ;  /* 0x00000008ff027e24 */ /* 0x000fe4000f8e00ff */
[----:B--2-4-:R-:W-:Y:S01]  /*0f30*/  IMAD.U32 R3, RZ, RZ, UR9 ;  /* 0x00000009ff037e24 */ /* 0x014fe2000f8e00ff */
[----:B------:R-:W-:Y:S01]  /*0f40*/  @UP1 UIMAD.WIDE UR8, UR6, 0x4, UR10 ;  /* 0x00000004060818a5 */ /* 0x000fe2000f8e020a */
[----:B------:R-:W-:-:S03]  /*0f50*/  ULDC UR4, c[0x0][0x288] ;  /* 0x0000a20000047ab9 */ /* 0x000fc60000000800 */
[----:B------:R0:W5:Y:S01]  /*0f60*/  @P0 LDG.E R7, desc[UR12][R2.64] ;  /* 0x0000000c02070981 */ /* 0x000162000c1e1900 */
[----:B------:R-:W-:Y:S01]  /*0f70*/  IMAD.U32 R17, RZ, RZ, UR4 ;  /* 0x00000004ff117e24 */ /* 0x000fe2000f8e00ff */
[----:B------:R-:W-:Y:S01]  /*0f80*/  ULDC UR4, c[0x0][0x424] ;  /* 0x0001090000047ab9 */ /* 0x000fe20000000800 */
[----:B------:R-:W-:Y:S02]  /*0f90*/  IMAD.U32 R4, RZ, RZ, UR8 ;  /* 0x00000008ff047e24 */ /* 0x000fe4000f8e00ff */
[----:B------:R-:W-:Y:S01]  /*0fa0*/  IMAD.U32 R5, RZ, RZ, UR9 ;  /* 0x00000009ff057e24 */ /* 0x000fe2000f8e00ff */
[----:B------:R-:W-:Y:S02]  /*0fb0*/  ULDC.64 UR8, c[0x0][0x418] ;  /* 0x0001060000087ab9 */ /* 0x000fe40000000a00 */
[----:B------:R-:W-:Y:S02]  /*0fc0*/  UISETP.NE.U32.AND UP0, UPT, UR8, URZ, UPT ;  /* 0x0000003f0800728c */ /* 0x000fe4000bf05070 */
[----:B------:R0:W5:Y:S01]  /*0fd0*/  @P2 LDG.E R17, desc[UR12][R4.64] ;  /* 0x0000000c04112981 */ /* 0x000162000c1e1900 */
[----:B------:R-:W-:Y:S01]  /*0fe0*/  IMAD.U32 R195, RZ, RZ, UR7 ;  /* 0x00000007ffc37e24 */ /* 0x000fe2000f8e00ff */
[----:B------:R-:W-:-:S03]  /*0ff0*/  UISETP.NE.AND.EX UP0, UPT, UR9, URZ, UPT, UP0 ;  /* 0x0000003f0900728c */ /* 0x000fc6000bf05300 */
[----:B------:R-:W-:Y:S01]  /*1000*/  ULDC.64 UR8, c[0x0][0xa20] ;  /* 0x0002880000087ab9 */ /* 0x000fe20000000a00 */
[----:B------:R-:W-:Y:S01]  /*1010*/  USEL UR4, UR4, 0x1, UP0 ;  /* 0x0000000104047887 */ /* 0x000fe20008000000 */
[----:B------:R-:W-:Y:S01]  /*1020*/  ISETP.NE.U32.AND P1, PT, RZ, UR8, PT ;  /* 0x00000008ff007c0c */ /* 0x000fe2000bf25070 */
[----:B------:R-:W-:Y:S02]  /*1030*/  ULDC UR8, c[0x0][0x2f0] ;  /* 0x0000bc0000087ab9 */ /* 0x000fe40000000800 */
[----:B------:R-:W-:Y:S01]  /*1040*/  UIMAD UR4, UR4, UR8, URZ ;  /* 0x00000008040472a4 */ /* 0x000fe2000f8e023f */
[----:B------:R-:W-:Y:S01]  /*1050*/  ISETP.NE.AND.EX P1, PT, RZ, UR9, PT, P1 ;  /* 0x00000009ff007c0c */ /* 0x000fe2000bf25310 */
[----:B0--3--:R-:W-:-:S12]  /*1060*/  @P2 BRA `(.L_x_1365) ;  /* 0x0000000000302947 */ /* 0x009fd80003800000 */
[----:B------:R-:W-:Y:S02]  /*1070*/  ULDC.64 UR8, c[0x0][0xa00] ;  /* 0x0002800000087ab9 */ /* 0x000fe40000000a00 */
[----:B------:R-:W-:-:S04]  /*1080*/  ISETP.NE.U32.AND P0, PT, RZ, UR8, PT ;  /* 0x00000008ff007c0c */ /* 0x000fc8000bf05070 */
[----:B------:R-:W-:-:S13]  /*1090*/  ISETP.NE.AND.EX P0, PT, RZ, UR9, PT, P0 ;  /* 0x00000009ff007c0c */ /* 0x000fda000bf05300 */
[----:B------:R-:W-:Y:S05]  /*10a0*/  @!P0 BRA `(.L_x_1365) ;  /* 0x0000000000208947 */ /* 0x000fea0003800000 */
[----:B------:R-:W-:Y:S01]  /*10b0*/  ULDC.64 UR8, c[0x0][0xa00] ;  /* 0x0002800000087ab9 */ /* 0x000fe20000000a00 */
[----:B------:R-:W-:Y:S01]  /*10c0*/  ULDC.64 UR10, c[0x0][0x208] ;  /* 0x00008200000a7ab9 */ /* 0x000fe20000000a00 */
[----:B------:R-:W-:-:S06]  /*10d0*/  UIMAD.WIDE UR8, UR6, 0x4, UR8 ;  /* 0x00000004060878a5 */ /* 0x000fcc000f8e0208 */
[----:B------:R-:W-:Y:S02]  /*10e0*/  IMAD.U32 R2, RZ, RZ, UR8 ;  /* 0x00000008ff027e24 */ /* 0x000fe4000f8e00ff */
[----:B------:R-:W-:-:S05]  /*10f0*/  IMAD.U32 R3, RZ, RZ, UR9 ;  /* 0x00000009ff037e24 */ /* 0x000fca000f8e00ff */
[----:B-----5:R-:W2:Y:S04]  /*1100*/  LDG.E R17, desc[UR10][R2.64] ;  /* 0x0000000a02117981 */ /* 0x020ea8000c1e1900 */
[----:B------:R-:W2:Y:S02]  /*1110*/  LDG.E R0, desc[UR10][R2.64+0x4] ;  /* 0x0000040a02007981 */ /* 0x000ea4000c1e1900 */
[----:B--2---:R-:W-:-:S07]  /*1120*/  IMAD.IADD R17, R0, 0x1, -R17 ;  /* 0x0000000100117824 */ /* 0x004fce00078e0a11 */
.L_x_1365:
[----:B------:R-:W-:Y:S02]  /*1130*/  IMAD.U32 R16, RZ, RZ, UR4 ;  /* 0x00000004ff107e24 */ /* 0x000fe4000f8e00ff */
[----:B------:R-:W-:Y:S01]  /*1140*/  IMAD.U32 R197, RZ, RZ, UR6 ;  /* 0x00000006ffc57e24 */ /* 0x000fe2000f8e00ff */
[----:B------:R-:W-:Y:S06]  /*1150*/  @!P1 BRA `(.L_x_1366) ;  /* 0x00000000001c9947 */ /* 0x000fec0003800000 */
[----:B------:R-:W-:Y:S01]  /*1160*/  ULDC.64 UR8, c[0x0][0xa20] ;  /* 0x0002880000087ab9 */ /* 0x000fe20000000a00 */
[----:B------:R-:W-:Y:S01]  /*1170*/  ULDC.64 UR10, c[0x0][0x208] ;  /* 0x00008200000a7ab9 */ /* 0x000fe20000000a00 */
[----:B------:R-:W-:-:S06]  /*1180*/  UIMAD.WIDE UR6, UR6, 0x4, UR8 ;  /* 0x00000004060678a5 */ /* 0x000fcc000f8e0208 */
[----:B------:R-:W-:Y:S02]  /*1190*/  IMAD.U32 R2, RZ, RZ, UR6 ;  /* 0x00000006ff027e24 */ /* 0x000fe4000f8e00ff */
[----:B------:R-:W-:-:S05]  /*11a0*/  IMAD.U32 R3, RZ, RZ, UR7 ;  /* 0x00000007ff037e24 */ /* 0x000fca000f8e00ff */
[----:B------:R0:W5:Y:S01]  /*11b0*/  LDG.E R16, desc[UR10][R2.64] ;  /* 0x0000000a02107981 */ /* 0x000162000c1e1900 */
[----:B------:R-:W-:Y:S05]  /*11c0*/  BRA `(.L_x_1367) ;  /* 0x0000000000307947 */ /* 0x000fea0003800000 */
.L_x_1366:
        /* <DEDUP_REMOVED lines=9> */
[----:B------:R-:W2:Y:S04]  /*1260*/  LDG.E R16, desc[UR10][R2.64] ;  /* 0x0000000a02107981 */ /* 0x000ea8000c1e1900 */
[----:B------:R-:W2:Y:S02]  /*1270*/  LDG.E R5, desc[UR10][R2.64+0x4] ;  /* 0x0000040a02057981 */ /* 0x000ea4000c1e1900 */
[----:B--2---:R-:W-:-:S07]  /*1280*/  IMAD.IADD R16, R5, 0x1, -R16 ;  /* 0x0000000105107824 */ /* 0x004fce00078e0a10 */
.L_x_1367:
[----:B------:R-:W1:Y:S01]  /*1290*/  LDC R0, c[0x0][0x448] ;  /* 0x00011200ff007b82 */ /* 0x000e620000000800 */
[----:B------:R-:W-:Y:S01]  /*12a0*/  USHF.L.U32 UR60, UR5, 0x7, URZ ;  /* 0x00000007053c7899 */ /* 0x000fe2000800063f */
[----:B-----5:R-:W-:-:S03]  /*12b0*/  IMAD.IADD R16, R16, 0x1, -R7 ;  /* 0x0000000110107824 */ /* 0x020fc600078e0a07 */
[----:B------:R-:W-:Y:S02]  /*12c0*/  UIADD3 UR4, UR60, 0x7f, URZ ;  /* 0x0000007f3c047890 */ /* 0x000fe4000fffe03f */
[----:B0-----:R-:W-:Y:S01]  /*12d0*/  IADD3 R3, R16, 0x1, -R17 ;  /* 0x0000000110037810 */ /* 0x001fe20007ffe811 */
[----:B------:R-:W0:Y:S01]  /*12e0*/  LDC.64 R8, c[0x0][0x9e0] ;  /* 0x00027800ff087b82 */ /* 0x000e220000000a00 */
[----:B-1----:R-:W-:Y:S02]  /*12f0*/  ISETP.NE.AND P1, PT, R0, 0x1, PT ;  /* 0x000000010000780c */ /* 0x002fe40003f25270 */
[----:B------:R-:W-:Y:S01]  /*1300*/  IMAD.U32 R0, RZ, RZ, UR4 ;  /* 0x00000004ff007e24 */ /* 0x000fe2000f8e00ff */
[----:B0-----:R-:W-:-:S10]  /*1310*/  ISETP.GE.AND P2, PT, R9, 0x1, PT ;  /* 0x000000010900780c */ /* 0x001fd40003f46270 */
[----:B------:R-:W0:Y:S08]  /*1320*/  @P1 LDC R2, c[0x0][0x44c] ;  /* 0x00011300ff021b82 */ /* 0x000e300000000800 */
[----:B------:R-:W1:Y:S01]  /*1330*/  @P1 LDC R5, c[0x0][0x450] ;  /* 0x00011400ff051b82 */ /* 0x000e620000000800 */
[----:B0-----:R-:W-:-:S05]  /*1340*/  @P1 IMAD.HI.U32 R2, R2, UR4, RZ ;  /* 0x0000000402021c27 */ /* 0x001fca000f8e00ff */
[----:B-1----:R-:W-:-:S05]  /*1350*/  @P1 SHF.R.U32.HI R0, RZ, R5, R2 ;  /* 0x00000005ff001219 */ /* 0x002fca0000011602 */
        /* <DEDUP_REMOVED lines=13> */
.L_x_1369:
[----:B------:R-:W-:-:S13]  /*1430*/  ISETP.NE.AND P0, PT, R9, 0x1, PT ;  /* 0x000000010900780c */ /* 0x000fda0003f05270 */
[----:B------:R-:W0:Y:S02]  /*1440*/  @P0 LDC.64 R4, c[0x0][0x9e8] ;  /* 0x00027a00ff040b82 */ /* 0x000e240000000a00 */
[----:B0-----:R-:W-:-:S05]  /*1450*/  @P0 IMAD.HI.U32 R4, R2, R4, RZ ;  /* 0x0000000402040227 */ /* 0x001fca00078e00ff */
[----:B------:R-:W-:-:S07]  /*1460*/  @P0 SHF.R.U32.HI R2, RZ, R5, R4 ;  /* 0x00000005ff020219 */ /* 0x000fce0000011604 */
.L_x_1370:
[----:B------:R-:W-:-:S05]  /*1470*/  IMAD R3, R2, R9, R9 ;  /* 0x0000000902037224 */ /* 0x000fca00078e0209 */
[----:B------:R-:W-:-:S07]  /*1480*/  VIMNMX R0, R0, R3, PT ;  /* 0x0000000300007248 */ /* 0x000fce0003fe0100 */
.L_x_1368:
[----:B------:R-:W0:Y:S01]  /*1490*/  @P1 LDC R4, c[0x0][0x44c] ;  /* 0x00011300ff041b82 */ /* 0x000e220000000800 */
[----:B------:R-:W-:Y:S01]  /*14a0*/  IMAD.U32 R3, RZ, RZ, UR60 ;  /* 0x0000003cff037e24 */ /* 0x000fe2000f8e00ff */
[----:B------:R-:W-:Y:S01]  /*14b0*/  ULDC UR4, c[0x0][0x9dc] ;  /* 0x0002770000047ab9 */ /* 0x000fe20000000800 */
[----:B------:R-:W-:Y:S02]  /*14c0*/  VIADD R2, R0, 0x5f ;  /* 0x0000005f00027836 */ /* 0x000fe40000000000 */
[C---:B------:R-:W-:Y:S02]  /*14d0*/  VIADD R0, R16.reuse, 0x5f ;  /* 0x0000005f10007836 */ /* 0x040fe40000000000 */
[----:B------:R-:W-:Y:S01]  /*14e0*/  IMAD.IADD R74, R16, 0x1, -R17 ;  /* 0x00000001104a7824 */ /* 0x000fe200078e0a11 */
        /* <DEDUP_REMOVED lines=23> */
.L_x_1372:
[----:B------:R-:W-:-:S13]  /*1660*/  ISETP.NE.AND P0, PT, R9, 0x1, PT ;  /* 0x000000010900780c */ /* 0x000fda0003f05270 */
[----:B------:R-:W0:Y:S02]  /*1670*/  @P0 LDC.64 R2, c[0x0][0x9e8] ;  /* 0x00027a00ff020b82 */ /* 0x000e240000000a00 */
[----:B0-----:R-:W-:-:S05]  /*1680*/  @P0 IMAD.HI.U32 R0, R4, R2, RZ ;  /* 0x0000000204000227 */ /* 0x001fca00078e00ff */
[----:B------:R-:W-:-:S07]  /*1690*/  @P0 SHF.R.U32.HI R4, RZ, R3, R0 ;  /* 0x00000003ff040219 */ /* 0x000fce0000011600 */
.L_x_1373:
[----:B------:R-:W-:-:S05]  /*16a0*/  IMAD R4, R4, R9, RZ ;  /* 0x0000000904047224 */ /* 0x000fca00078e02ff */
[----:B------:R-:W-:-:S13]  /*16b0*/  R2UR UR5, R4 ;  /* 0x00000000040572ca */ /* 0x000fda00000e0000 */
[----:B------:R-:W-:-:S04]  /*16c0*/  UISETP.LT.AND UP0, UPT, UR4, UR5, UPT ;  /* 0x000000050400728c */ /* 0x000fc8000bf01270 */
[----:B------:R-:W-:-:S12]  /*16d0*/  USEL UR4, UR4, UR5, !UP0 ;  /* 0x0000000504047287 */ /* 0x000fd8000c000000 */
.L_x_1371:
[----:B------:R-:W-:Y:S01]  /*16e0*/  UIMAD.WIDE UR4, UR4, 0x2aaaaaab, URZ ;  /* 0x2aaaaaab040478a5 */ /* 0x000fe2000f8e023f */
[----:B------:R-:W-:Y:S02]  /*16f0*/  PLOP3.LUT P0, PT, PT, PT, PT, 0x80, 0x0 ;  /* 0x000000000000781c */ /* 0x000fe40003f0f070 */
[----:B------:R-:W-:Y:S01]  /*1700*/  CS2R R2, SRZ ;  /* 0x0000000000027805 */ /* 0x000fe2000001ff00 */
[----:B------:R-:W-:Y:S01]  /*1710*/  IMAD.MOV.U32 R0, RZ, RZ, RZ ;  /* 0x000000ffff007224 */ /* 0x000fe200078e00ff */
        /* <DEDUP_REMOVED lines=87> */
.L_x_1375:
        /* <DEDUP_REMOVED lines=11> */
.L_x_1601:
[----:B------:R-:W-:Y:S05]  /*1d40*/  @!P0 BRA `(.L_x_1377) ;  /* 0x0000000000048947 */ /* 0x000fea0003800000 */
[----:B------:R-:W-:Y:S01]  /*1d50*/  BPT.TRAP 0x1 ;  /* 0x000000040000795c */ /* 0x000fe20000300000 */
.L_x_1377:
[----:B------:R-:W-:Y:S02]  /*1d60*/  IMAD.U32 R11, RZ, RZ, UR37 ;  /* 0x00000025ff0b7e24 */ /* 0x000fe4000f8e00ff */
[----:B0-----:R-:W-:-:S03]  /*1d70*/  IMAD.U32 R0, RZ, RZ, UR36 ;  /* 0x00000024ff007e24 */ /* 0x001fc6000f8e00ff */
[----:B------:R-:W-:Y:S02]  /*1d80*/  LEA R11, R11, UR38, 0x3 ;  /* 0x000000260b0b7c11 */ /* 0x000fe4000f8e18ff */
[----:B------:R-:W-:-:S04]  /*1d90*/  SHF.L.U32 R0, R0, 0x1f, RZ ;  /* 0x0000001f00007819 */ /* 0x000fc800000006ff */
[----:B------:R0:W1:Y:S01]  /*1da0*/  SYNCS.PHASECHK.TRANS64.TRYWAIT P1, [R11+URZ+0x30830], R0 ;  /* 0x030830000b0075a7 */ /* 0x000062000802017f */
[----:B------:R-:W-:Y:S05]  /*1db0*/  @!P0 BRA `(.L_x_1378) ;  /* 0x0000000000048947 */ /* 0x000fea0003800000 */
[----:B------:R-:W-:Y:S01]  /*1dc0*/  BPT.TRAP 0x1 ;  /* 0x000000040000795c */ /* 0x000fe20000300000 */
.L_x_1378:
        /* <DEDUP_REMOVED lines=9> */
.L_x_1379:
        /* <DEDUP_REMOVED lines=15> */
[----:B------:R-:W-:-:S02]  /*1f50*/  ULOP3.LUT UR4, UR39, 0x10000, URZ, 0xfc, !UPT ;  /* 0x0001000027047892 */ /* 0x000fc4000f8efc3f */
[----:B------:R-:W-:Y:S01]  /*1f60*/  UIMAD UR5, UR37, 0x900, UR61 ;  /* 0x00000900250578a4 */ /* 0x000fe2000f8e023d */
[----:B------:R-:W-:Y:S01]  /*1f70*/  IMAD.MOV.U32 R10, RZ, RZ, R4 ;  /* 0x000000ffff0a7224 */ /* 0x000fe200078e0004 */
[----:B------:R-:W-:Y:S02]  /*1f80*/  UIADD3 UR56, UR4, 0x2, URZ ;  /* 0x0000000204387890 */ /* 0x000fe4000fffe03f */
[----:B------:R-:W-:Y:S01]  /*1f90*/  UIADD3 UR58, UR5, 0x2, URZ ;  /* 0x00000002053a7890 */ /* 0x000fe2000fffe03f */
[----:B------:R-:W-:Y:S02]  /*1fa0*/  UMOV UR8, UR4 ;  /* 0x0000000400087c82 */ /* 0x000fe40008000000 */
[----:B------:R-:W-:Y:S01]  /*1fb0*/  UMOV UR10, UR5 ;  /* 0x00000005000a7c82 */ /* 0x000fe20008000000 */
[----:B------:R-:W-:Y:S01]  /*1fc0*/  UIADD3 UR52, UR4, 0x4, URZ ;  /* 0x0000000404347890 */ /* 0x000fe2000fffe03f */
[----:B------:R-:W-:Y:S01]  /*1fd0*/  HGMMA.64x96x16.F32 R24, gdesc[UR8], RZ, !UPT, gsb0 ;  /* 0x01600000081879f0 */ /* 0x000fe2000c0008ff */
[----:B------:R-:W-:Y:S01]  /*1fe0*/  UIADD3 UR54, UR5, 0x4, URZ ;  /* 0x0000000405367890 */ /* 0x000fe2000fffe03f */
[----:B------:R-:W-:Y:S01]  /*1ff0*/  IMAD.U32 R6, RZ, RZ, UR8 ;  /* 0x00000008ff067e24 */ /* 0x000fe2000f8e00ff */
        /* <DEDUP_REMOVED lines=8> */
[----:B------:R-:W-:Y:S01]  /*2080*/  UIADD3 UR16, UR4, 0x402, URZ ;  /* 0x0000040204107890 */ /* 0x000fe2000fffe03f */
[----:B---3--:R-:W-:Y:S01]  /*2090*/  LOP3.LUT P3, RZ, R12, 0x7f, RZ, 0xc0, !PT ;  /* 0x0000007f0cff7812 */ /* 0x008fe2000786c0ff */
[----:B------:R-:W-:Y:S01]  /*20a0*/  UIADD3 UR18, UR5, 0x302, URZ ;  /* 0x0000030205127890 */ /* 0x000fe2000fffe03f */
[----:B------:R-:W-:Y:S01]  /*20b0*/  IMAD.MOV.U32 R12, RZ, RZ, -0x60 ;  /* 0xffffffa0ff0c7424 */ /* 0x000fe200078e00ff */
[----:B------:R-:W-:Y:S01]  /*20c0*/  UMOV UR17, 0x40000040 ;  /* 0x4000004000117882 */ /* 0x000fe20000000000 */
[----:B------:R-:W-:Y:S01]  /*20d0*/  UMOV UR19, 0x40000040 ;  /* 0x4000004000137882 */ /* 0x000fe20000000000 */
[----:B------:R-:W-:Y:S01]  /*20e0*/  UIADD3 UR20, UR4, 0x404, URZ ;  /* 0x0000040404147890 */ /* 0x000fe2000fffe03f */
[----:B------:R-:W-:Y:S01]  /*20f0*/  IMAD R15, R75, R12, 0x61 ;  /* 0x000000614b0f7424 */ /* 0x000fe200078e020c */
[----:B------:R-:W-:Y:S01]  /*2100*/  UIADD3 UR22, UR5, 0x304, URZ ;  /* 0x0000030405167890 */ /* 0x000fe2000fffe03f */
[----:B------:R-:W-:Y:S01]  /*2110*/  UMOV UR21, 0x40000040 ;  /* 0x4000004000157882 */ /* 0x000fe20000000000 */
[----:B------:R-:W-:Y:S01]  /*2120*/  UMOV UR23, 0x40000040 ;  /* 0x4000004000177882 */ /* 0x000fe20000000000 */
[----:B------:R-:W-:Y:S01]  /*2130*/  UIADD3 UR24, UR4, 0x406, URZ ;  /* 0x0000040604187890 */ /* 0x000fe2000fffe03f */
[----:B------:R-:W-:Y:S01]  /*2140*/  IMAD R12, R18, -0x2, R15 ;  /* 0xfffffffe120c7824 */ /* 0x000fe200078e020f */
[----:B------:R-:W-:Y:S01]  /*2150*/  UIADD3 UR26, UR5, 0x306, URZ ;  /* 0x00000306051a7890 */ /* 0x000fe2000fffe03f */
[----:B------:R-:W-:Y:S01]  /*2160*/  VIADD R15, R15, 0xffffffff ;  /* 0xffffffff0f0f7836 */ /* 0x000fe20000000000 */
        /* <DEDUP_REMOVED lines=27> */
[----:B------:R-:W-:-:S04]  /*2320*/  @P2 SHF.R.U32.HI R10, RZ, UR5, R9 ;  /* 0x00000005ff0a2c19 */ /* 0x000fc80008011609 */
[----:B------:R-:W-:Y:S01]  /*2330*/  @!P3 PRMT R4, RZ, 0x654, R4 ;  /* 0x00000654ff04b816 */ /* 0x000fe20000000004 */
        /* <DEDUP_REMOVED lines=88> */
[----:B------:R-:W2:Y:S05]  /*28c0*/  MUFU.TANH R24, R24 ;  /* 0x0000001800187308 */ /* 0x000eaa0000002400 */
[----:B------:R-:W-:Y:S01]  /*28d0*/  PLOP3.LUT P1, PT, PT, PT, UP1, 0x40, 0x0 ;  /* 0x000000000000781c */ /* 0x000fe20003f2e818 */
[----:B-1----:R-:W-:-:S02]  /*28e0*/  IMAD R4, R75, -0x60, R16 ;  /* 0xffffffa04b047824 */ /* 0x002fc400078e0210 */
[----:B------:R-:W1:Y:S02]  /*28f0*/  MUFU.TANH R25, R25 ;  /* 0x0000001900197308 */ /* 0x000e640000002400 */
[----:B------:R-:W-:Y:S01]  /*2900*/  VIADD R9, R4, 0x60 ;  /* 0x0000006004097836 */ /* 0x000fe20000000000 */
[----:B------:R-:W-:-:S03]  /*2910*/  IADD3 R4, -R17, R12, R16 ;  /* 0x0000000c11047210 */ /* 0x000fc60007ffe110 */
[----:B------:R-:W-:Y:S02]  /*2920*/  IMAD R20, R18, -0x2, R9 ;  /* 0xfffffffe12147824 */ /* 0x000fe400078e0209 */
[----:B------:R-:W3:Y:S01]  /*2930*/  MUFU.TANH R2, R2 ;  /* 0x0000000200027308 */ /* 0x000ee20000002400 */
[C---:B------:R-:W-:Y:S02]  /*2940*/  VIADD R21, R4.reuse, UR4 ;  /* 0x0000000404157c36 */ /* 0x040fe40008000000 */
[----:B------:R-:W-:-:S03]  /*2950*/  VIADD R27, R4, UR54 ;  /* 0x00000036041b7c36 */ /* 0x000fc60008000000 */
[----:B0-----:R-:W-:Y:S01]  /*2960*/  VIADDMNMX R4, R66, R21, R20, PT ;  /* 0x0000001542047246 */ /* 0x001fe20003800114 */
[----:B------:R-:W-:Y:S01]  /*2970*/  IMAD.IADD R9, R27, 0x1, R66 ;  /* 0x000000011b097824 */ /* 0x000fe200078e0242 */
        /* <DEDUP_REMOVED lines=45> */
[----:B-----5:R-:W-:Y:S01]  /*2c50*/  VIADD R31, R12, 0xffffffff ;  /* 0xffffffff0c1f7836 */ /* 0x020fe20000000000 */
[----:B-1234-:R-:W-:Y:S06]  /*2c60*/  @P1 BRA `(.L_x_1381) ;  /* 0x0000000000541947 */ /* 0x01efec0003800000 */
[----:B------:R-:W-:Y:S01]  /*2c70*/  IADD3 R12, -R17, R16, R66 ;  /* 0x00000010110c7210 */ /* 0x000fe20007ffe142 */
        /* <DEDUP_REMOVED lines=11> */
.L_x_1383:
[----:B------:R-:W-:-:S06]  /*2d30*/  UISETP.NE.AND UP2, UPT, UR5, 0x1, UPT ;  /* 0x000000010500788c */ /* 0x000fcc000bf45270 */
[----:B------:R-:W-:-:S05]  /*2d40*/  PLOP3.LUT P1, PT, PT, PT, UP2, 0x80, 0x0 ;  /* 0x000000000000781c */ /* 0x000fca0003f2f028 */
[----:B------:R-:W-:-:S08]  /*2d50*/  @UP2 ULDC.64 UR6, c[0x0][0x9e8] ;  /* 0x00027a0000062ab9 */ /* 0x000fd00000000a00 */
[----:B------:R-:W-:-:S05]  /*2d60*/  @P1 IMAD.HI.U32 R63, R12, UR6, RZ ;  /* 0x000000060c3f1c27 */ /* 0x000fca000f8e00ff */
[----:B------:R-:W-:-:S07]  /*2d70*/  @P1 SHF.R.U32.HI R12, RZ, UR7, R63 ;  /* 0x00000007ff0c1c19 */ /* 0x000fce000801163f */
.L_x_1384:
[----:B------:R-:W-:Y:S05]  /*2d80*/  BSYNC B0 ;  /* 0x0000000000007941 */ /* 0x000fea0003800000 */
.L_x_1382:
[----:B------:R-:W-:-:S05]  /*2d90*/  IMAD R12, R12, UR5, R31 ;  /* 0x000000050c0c7c24 */ /* 0x000fca000f8e021f */
[----:B------:R-:W-:Y:S02]  /*2da0*/  VIMNMX R9, R9, R12, !PT ;  /* 0x0000000c09097248 */ /* 0x000fe40007fe0100 */
[----:B------:R-:W-:-:S07]  /*2db0*/  VIADDMNMX R4, R12, UR5, R4, PT ;  /* 0x000000050c047c46 */ /* 0x000fce000b800104 */
.L_x_1381:
[C---:B------:R-:W-:Y:S02]  /*2dc0*/  ISETP.GE.AND P1, PT, R15.reuse, 0x2, PT ;  /* 0x000000020f00780c */ /* 0x040fe40003f26270 */
        /* <DEDUP_REMOVED lines=29> */
[C---:B------:R-:W-:Y:S02]  /*2fa0*/  ISETP.LT.OR P3, PT, R4.reuse, 0x1a, P3 ;  /* 0x0000001a0400780c */ /* 0x040fe40001f61670 */
        /* <DEDUP_REMOVED lines=102> */
.L_x_1387:
[----:B------:R-:W-:-:S06]  /*3610*/  UISETP.NE.AND UP2, UPT, UR5, 0x1, UPT ;  /* 0x000000010500788c */ /* 0x000fcc000bf45270 */
[----:B------:R-:W-:-:S05]  /*3620*/  PLOP3.LUT P5, PT, PT, PT, UP2, 0x80, 0x0 ;  /* 0x000000000000781c */ /* 0x000fca0003faf028 */
[----:B------:R-:W-:-:S08]  /*3630*/  @UP2 ULDC.64 UR6, c[0x0][0x9e8] ;  /* 0x00027a0000062ab9 */ /* 0x000fd00000000a00 */
[----:B------:R-:W-:Y:S01]  /*3640*/  @P5 IMAD.HI.U32 R9, R4, UR6, RZ ;  /* 0x0000000604095c27 */ /* 0x000fe2000f8e00ff */
[----:B------:R-:W-:-:S13]  /*3650*/  PLOP3.LUT P5, PT, PT, PT, UP2, 0x80, 0x0 ;  /* 0x000000000000781c */ /* 0x000fda0003faf028 */
[----:B------:R-:W-:-:S07]  /*3660*/  @P5 SHF.R.U32.HI R4, RZ, UR7, R9 ;  /* 0x00000007ff045c19 */ /* 0x000fce0008011609 */
.L_x_1388:
[----:B------:R-:W-:Y:S05]  /*3670*/  BSYNC B0 ;  /* 0x0000000000007941 */ /* 0x000fea0003800000 */
.L_x_1386:
[----:B------:R-:W-:-:S05]  /*3680*/  IMAD R4, R4, UR5, R31 ;  /* 0x0000000504047c24 */ /* 0x000fca000f8e021f */
[----:B------:R-:W-:Y:S02]  /*3690*/  VIMNMX R20, R20, R4, !PT ;  /* 0x0000000414147248 */ /* 0x000fe40007fe0100 */
[----:B------:R-:W-:-:S07]  /*36a0*/  VIADDMNMX R15, R4, UR5, R15, PT ;  /* 0x00000005040f7c46 */ /* 0x000fce000b80010f */
.L_x_1385:
        /* <DEDUP_REMOVED lines=138> */
[----:B------:R0:W1:Y:S01]  /*3f50*/  MUFU.EX2 R188, R29 ;  /* 0x0000001d00bc7308 */ /* 0x0000620000000800 */
[----:B------:R-:W-:Y:S01]  /*3f60*/  ISETP.GT.AND P2, PT, R20, 0x50, !P2 ;  /* 0x000000501400780c */ /* 0x000fe20005744270 */
[-CC-:B------:R-:W-:Y:S01]  /*3f70*/  FFMA.FTZ R43, R65, R9.reuse, -R60.reuse ;  /* 0x00000009412b7223 */ /* 0x180fe2000001083c */
[----:B------:R-:W-:Y:S01]  /*3f80*/  ISETP.LT.OR P1, PT, R15, 0x4a, P1 ;  /* 0x0000004a0f00780c */ /* 0x000fe20000f21670 */
[--C-:B------:R-:W-:Y:S01]  /*3f90*/  FFMA.FTZ R39, R91, R9, -R60.reuse ;  /* 0x000000095b277223 */ /* 0x100fe2000001083c */
[----:B------:R-:W-:Y:S01]  /*3fa0*/  FMNMX.FTZ R25, R0, R25, !PT ;  /* 0x0000001900197209 */ /* 0x000fe20007810000 */
[-CC-:B------:R-:W-:Y:S01]  /*3fb0*/  FFMA.FTZ R14, R14, R9.reuse, -R60.reuse ;  /* 0x000000090e0e7223 */ /* 0x180fe2000001083c */
[C---:B------:R-:W-:Y:S01]  /*3fc0*/  ISETP.GT.AND P4, PT, R20.reuse, 0x58, !P4 ;  /* 0x000000581400780c */ /* 0x040fe20006784270 */
[----:B------:R-:W2:Y:S01]  /*3fd0*/  MUFU.EX2 R31, R31 ;  /* 0x0000001f001f7308 */ /* 0x000ea20000000800 */
[----:B------:R-:W-:Y:S01]  /*3fe0*/  ISETP.GT.AND P5, PT, R20, 0x59, !P5 ;  /* 0x000000591400780c */ /* 0x000fe20006fa4270 */
[----:B0-----:R-:W-:Y:S01]  /*3ff0*/  FFMA.FTZ R29, R77, R9, -R60 ;  /* 0x000000094d1d7223 */ /* 0x001fe2000001083c */
[----:B------:R-:W-:-:S02]  /*4000*/  ISETP.LT.OR P2, PT, R15, 0x51, P2 ;  /* 0x000000510f00780c */ /* 0x000fc40001741670 */
[----:B------:R-:W-:Y:S01]  /*4010*/  FSEL R20, R3, -INF , !P1 ;  /* 0xff80000003147808 */ /* 0x000fe20004800000 */
[--C-:B------:R-:W-:Y:S01]  /*4020*/  FFMA.FTZ R3, R83, R9, -R60.reuse ;  /* 0x0000000953037223 */ /* 0x100fe2000001083c */
[----:B------:R-:W-:Y:S01]  /*4030*/  FMNMX.FTZ R25, R50, R25, !PT ;  /* 0x0000001932197209 */ /* 0x000fe20007810000 */
[----:B------:R0:W3:Y:S01]  /*4040*/  MUFU.EX2 R190, R33 ;  /* 0x0000002100be7308 */ /* 0x0000e20000000800 */
[C---:B------:R-:W-:Y:S02]  /*4050*/  ISETP.LT.OR P3, PT, R15.reuse, 0x52, P3 ;  /* 0x000000520f00780c */ /* 0x040fe40001f61670 */
[----:B------:R-:W-:Y:S02]  /*4060*/  FSEL R8, R8, -INF , !P2 ;  /* 0xff80000008087808 */ /* 0x000fe40005000000 */
[----:B------:R-:W-:Y:S02]  /*4070*/  FMNMX.FTZ R25, R20, R25, !PT ;  /* 0x0000001914197209 */ /* 0x000fe40007810000 */
[----:B------:R-:W-:Y:S01]  /*4080*/  ISETP.LT.OR P4, PT, R15, 0x59, P4 ;  /* 0x000000590f00780c */ /* 0x000fe20002781670 */
[----:B------:R4:W-:Y:S01]  /*4090*/  MUFU.EX2 R180, R3 ;  /* 0x0000000300b47308 */ /* 0x0009e20000000800 */
[----:B------:R-:W-:Y:S01]  /*40a0*/  FSEL R52, R5, -INF , !P3 ;  /* 0xff80000005347808 */ /* 0x000fe20005800000 */
[--C-:B------:R-:W-:Y:S01]  /*40b0*/  FFMA.FTZ R5, R41, R9, -R60.reuse ;  /* 0x0000000929057223 */ /* 0x100fe2000001083c */
[----:B------:R-:W-:Y:S01]  /*40c0*/  FMNMX.FTZ R25, R8, R25, !PT ;  /* 0x0000001908197209 */ /* 0x000fe20007810000 */
[-CC-:B------:R-:W-:Y:S01]  /*40d0*/  FFMA.FTZ R41, R61, R9.reuse, -R60.reuse ;  /* 0x000000093d297223 */ /* 0x180fe2000001083c */
[----:B------:R-:W-:Y:S01]  /*40e0*/  ISETP.LT.OR P5, PT, R15, 0x5a, P5 ;  /* 0x0000005a0f00780c */ /* 0x000fe20002fa1670 */
[--C-:B0-----:R-:W-:Y:S01]  /*40f0*/  FFMA.FTZ R33, R81, R9, -R60.reuse ;  /* 0x0000000951217223 */ /* 0x101fe2000001083c */
[----:B------:R-:W-:Y:S01]  /*4100*/  FSEL R54, R13, -INF , !P4 ;  /* 0xff8000000d367808 */ /* 0x000fe20006000000 */
[----:B------:R-:W-:Y:S01]  /*4110*/  MUFU.EX2 R174, R41 ;  /* 0x0000002900ae7308 */ /* 0x000fe20000000800 */
[----:B------:R-:W-:Y:S01]  /*4120*/  FMNMX.FTZ R25, R52, R25, !PT ;  /* 0x0000001934197209 */ /* 0x000fe20007810000 */
[-CC-:B----4-:R-:W-:Y:S01]  /*4130*/  FFMA.FTZ R3, R85, R9.reuse, -R60.reuse ;  /* 0x0000000955037223 */ /* 0x190fe2000001083c */
[----:B------:R-:W-:Y:S01]  /*4140*/  FSEL R56, R11, -INF , !P5 ;  /* 0xff8000000b387808 */ /* 0x000fe20006800000 */
[--C-:B------:R-:W-:Y:S01]  /*4150*/  FFMA.FTZ R11, R45, R9, -R60.reuse ;  /* 0x000000092d0b7223 */ /* 0x100fe2000001083c */
[----:B------:R-:W-:Y:S01]  /*4160*/  FMNMX.FTZ R25, R54, R25, !PT ;  /* 0x0000001936197209 */ /* 0x000fe20007810000 */
[-CC-:B------:R-:W-:Y:S01]  /*4170*/  FFMA.FTZ R13, R87, R9.reuse, -R60.reuse ;  /* 0x00000009570d7223 */ /* 0x180fe2000001083c */
[----:B------:R-:W-:Y:S01]  /*4180*/  FFMA.FTZ R15, R49, R9, -R60 ;  /* 0x00000009310f7223 */ /* 0x000fe2000001083c */
[----:B------:R-:W-:Y:S01]  /*4190*/  MUFU.EX2 R182, R3 ;  /* 0x0000000300b67308 */ /* 0x000fe20000000800 */
[----:B------:R-:W-:-:S02]  /*41a0*/  FMNMX.FTZ R25, R56, R25, !PT ;  /* 0x0000001938197209 */ /* 0x000fc40007810000 */
[----:B------:R-:W-:-:S03]  /*41b0*/  R2UR UR11, R74 ;  /* 0x000000004a0b72ca */ /* 0x000fc600000e0000 */
[----:B------:R-:W0:Y:S02]  /*41c0*/  SHFL.BFLY PT, R58, R25, 0x2, 0x1f ;  /* 0x0c401f00193a7f89 */ /* 0x000e2400000e0000 */
[----:B------:R-:W4:Y:S08]  /*41d0*/  MUFU.EX2 R35, R35 ;  /* 0x0000002300237308 */ /* 0x000f300000000800 */
[----:B------:R5:W4:Y:S01]  /*41e0*/  MUFU.EX2 R184, R29 ;  /* 0x0000001d00b87308 */ /* 0x000b220000000800 */
[----:B------:R-:W-:-:S04]  /*41f0*/  UIADD3 UR6, UR11, UR10, URZ ;  /* 0x0000000a0b067290 */ /* 0x000fc8000fffe03f */
[----:B------:R-:W-:-:S03]  /*4200*/  UIADD3 UR4, UR6, UR4, URZ ;  /* 0x0000000406047290 */ /* 0x000fc6000fffe03f */
[----:B------:R-:W4:Y:S01]  /*4210*/  MUFU.EX2 R37, R37 ;  /* 0x0000002500257308 */ /* 0x000f220000000800 */
[-CC-:B-----5:R-:W-:Y:S01]  /*4220*/  FFMA.FTZ R29, R89, R9.reuse, -R60.reuse ;  /* 0x00000009591d7223 */ /* 0x1a0fe2000001083c */
[----:B0-----:R-:W-:Y:S01]  /*4230*/  FMNMX.FTZ R58, R25, R58, !PT ;  /* 0x0000003a193a7209 */ /* 0x001fe20007810000 */
[----:B------:R-:W-:-:S05]  /*4240*/  FFMA.FTZ R25, R57, R9, -R60 ;  /* 0x0000000939197223 */ /* 0x000fca000001083c */
[----:B------:R-:W-:Y:S01]  /*4250*/  MUFU.EX2 R168, R43 ;  /* 0x0000002b00a87308 */ /* 0x000fe20000000800 */
[----:B------:R-:W0:Y:S07]  /*4260*/  SHFL.BFLY PT, R3, R58, 0x1, 0x1f ;  /* 0x0c201f003a037f89 */ /* 0x000e2e00000e0000 */
[----:B------:R-:W-:Y:S08]  /*4270*/  MUFU.EX2 R172, R25 ;  /* 0x0000001900ac7308 */ /* 0x000ff00000000800 */
[----:B------:R5:W4:Y:S08]  /*4280*/  MUFU.EX2 R186, R33 ;  /* 0x0000002100ba7308 */ /* 0x000b300000000800 */
[----:B------:R-:W-:Y:S01]  /*4290*/  MUFU.EX2 R5, R5 ;  /* 0x0000000500057308 */ /* 0x000fe20000000800 */
[----:B-----5:R-:W-:Y:S01]  /*42a0*/  FFMA.FTZ R33, R53, R9, -R60 ;  /* 0x0000000935217223 */ /* 0x020fe2000001083c */
[----:B0-----:R-:W-:-:S04]  /*42b0*/  FMNMX.FTZ R3, R58, R3, !PT ;  /* 0x000000033a037209 */ /* 0x001fc80007810000 */
[C---:B------:R-:W-:Y:S01]  /*42c0*/  FSETP.NEU.FTZ.AND P1, PT, R3.reuse, -INF , PT ;  /* 0xff8000000300780b */ /* 0x040fe20003f3d000 */
[-C--:B------:R-:W-:Y:S01]  /*42d0*/  FMUL.FTZ R25, R3, R9.reuse ;  /* 0x0000000903197220 */ /* 0x080fe20000410000 */
[----:B------:R-:W-:Y:S04]  /*42e0*/  MUFU.EX2 R11, R11 ;  /* 0x0000000b000b7308 */ /* 0x000fe80000000800 */
[----:B------:R-:W-:Y:S02]  /*42f0*/  FSEL R41, R25, RZ, P1 ;  /* 0x000000ff19297208 */ /* 0x000fe40000800000 */
[----:B------:R-:W-:Y:S02]  /*4300*/  PLOP3.LUT P1, PT, PT, PT, UP1, 0x40, 0x0 ;  /* 0x000000000000781c */ /* 0x000fe40003f2e818 */
        /* <DEDUP_REMOVED lines=21> */
[----:B--2---:R-:W-:Y:S01]  /*4460*/  FADD.FTZ R43, R31, R26 ;  /* 0x0000001a1f2b7221 */ /* 0x004fe20000010000 */
[----:B------:R-:W-:Y:S01]  /*4470*/  F2FP.F16.F32.PACK_AB R188, R188, R27 ;  /* 0x0000001bbcbc723e */ /* 0x000fe200000000ff */
[-C--:B------:R-:W-:Y:S01]  /*4480*/  FFMA.FTZ R10, R10, R9.reuse, -R41 ;  /* 0x000000090a0a7223 */ /* 0x080fe20000010829 */
[----:B------:R-:W0:Y:S01]  /*4490*/  MUFU.EX2 R21, R21 ;  /* 0x0000001500157308 */ /* 0x000e220000000800 */
[----:B---3--:R-:W-:Y:S01]  /*44a0*/  FADD.FTZ R26, R190, R43 ;  /* 0x0000002bbe1a7221 */ /* 0x008fe20000010000 */
[-CC-:B------:R-:W-:Y:S01]  /*44b0*/  FFMA.FTZ R50, R50, R9.reuse, -R41.reuse ;  /* 0x0000000932327223 */ /* 0x180fe20000010829 */
[-CC-:B------:R-:W-:Y:S01]  /*44c0*/  FFMA.FTZ R20, R20, R9.reuse, -R41.reuse ;  /* 0x0000000914147223 */ /* 0x180fe20000010829 */
[-CC-:B------:R-:W-:Y:S01]  /*44d0*/  FFMA.FTZ R52, R52, R9.reuse, -R41.reuse ;  /* 0x0000000934347223 */ /* 0x180fe20000010829 */
[----:B----4-:R-:W-:Y:S01]  /*44e0*/  FADD.FTZ R43, R35, R26 ;  /* 0x0000001a232b7221 */ /* 0x010fe20000010000 */
[----:B------:R-:W-:Y:S01]  /*44f0*/  FFMA.FTZ R54, R54, R9, -R41 ;  /* 0x0000000936367223 */ /* 0x000fe20000010829 */
[----:B------:R-:W-:Y:S01]  /*4500*/  F2FP.F16.F32.PACK_AB R190, R190, R31 ;  /* 0x0000001fbebe723e */ /* 0x000fe200000000ff */
[----:B------:R-:W1:Y:S01]  /*4510*/  MUFU.EX2 R24, R24 ;  /* 0x0000001800187308 */ /* 0x000e620000000800 */
[C---:B------:R-:W-:Y:S01]  /*4520*/  FADD.FTZ R26, R184.reuse, R43 ;  /* 0x0000002bb81a7221 */ /* 0x040fe20000010000 */
[----:B------:R-:W-:-:S03]  /*4530*/  F2FP.F16.F32.PACK_AB R184, R184, R35 ;  /* 0x00000023b8b8723e */ /* 0x000fc600000000ff */
[----:B------:R-:W-:-:S03]  /*4540*/  FADD.FTZ R43, R37, R26 ;  /* 0x0000001a252b7221 */ /* 0x000fc60000010000 */
[----:B------:R-:W2:Y:S01]  /*4550*/  MUFU.EX2 R28, R28 ;  /* 0x0000001c001c7308 */ /* 0x000ea20000000800 */
[C---:B------:R-:W-:Y:S01]  /*4560*/  FADD.FTZ R43, R186.reuse, R43 ;  /* 0x0000002bba2b7221 */ /* 0x040fe20000010000 */
[----:B------:R-:W-:Y:S02]  /*4570*/  F2FP.F16.F32.PACK_AB R186, R186, R37 ;  /* 0x00000025baba723e */ /* 0x000fe400000000ff */
[----:B0-----:R-:W-:Y:S01]  /*4580*/  F2FP.F16.F32.PACK_AB R189, R21, R2 ;  /* 0x0000000215bd723e */ /* 0x001fe200000000ff */
[----:B------:R-:W-:Y:S01]  /*4590*/  FADD.FTZ R26, R180, R43 ;  /* 0x0000002bb41a7221 */ /* 0x000fe20000010000 */
[----:B------:R-:W-:Y:S01]  /*45a0*/  FADD.FTZ R43, R2, R21 ;  /* 0x00000015022b7221 */ /* 0x000fe20000010000 */
[C---:B------:R-:W-:Y:S01]  /*45b0*/  F2FP.F16.F32.PACK_AB R180, R5.reuse, R180 ;  /* 0x000000b405b4723e */ /* 0x040fe200000000ff */
[----:B------:R0:W3:Y:S01]  /*45c0*/  MUFU.EX2 R185, R30 ;  /* 0x0000001e00b97308 */ /* 0x0000e20000000800 */
[----:B------:R-:W-:Y:S01]  /*45d0*/  FADD.FTZ R45, R5, R26 ;  /* 0x0000001a052d7221 */ /* 0x000fe20000010000 */
[----:B-1----:R-:W-:-:S04]  /*45e0*/  FADD.FTZ R26, R24, R43 ;  /* 0x0000002b181a7221 */ /* 0x002fc80000010000 */
[C---:B------:R-:W-:Y:S01]  /*45f0*/  FADD.FTZ R43, R191.reuse, R26 ;  /* 0x0000001abf2b7221 */ /* 0x040fe20000010000 */
[----:B------:R-:W-:Y:S01]  /*4600*/  F2FP.F16.F32.PACK_AB R191, R191, R24 ;  /* 0x00000018bfbf723e */ /* 0x000fe200000000ff */
[----:B------:R-:W1:Y:S01]  /*4610*/  MUFU.EX2 R32, R32 ;  /* 0x0000002000207308 */ /* 0x000e620000000800 */
[----:B0-----:R-:W-:Y:S01]  /*4620*/  FADD.FTZ R30, R182, R45 ;  /* 0x0000002db61e7221 */ /* 0x001fe20000010000 */
[----:B--2---:R-:W-:Y:S01]  /*4630*/  FADD.FTZ R26, R28, R43 ;  /* 0x0000002b1c1a7221 */ /* 0x004fe20000010000 */
[C---:B------:R-:W-:Y:S02]  /*4640*/  F2FP.F16.F32.PACK_AB R182, R11.reuse, R182 ;  /* 0x000000b60bb6723e */ /* 0x040fe400000000ff */
[----:B------:R-:W-:-:S03]  /*4650*/  FADD.FTZ R30, R11, R30 ;  /* 0x0000001e0b1e7221 */ /* 0x000fc60000010000 */
[----:B------:R-:W0:Y:S01]  /*4660*/  MUFU.EX2 R187, R34 ;  /* 0x0000002200bb7308 */ /* 0x000e220000000800 */
[----:B---3--:R-:W-:Y:S01]  /*4670*/  FADD.FTZ R43, R185, R26 ;  /* 0x0000001ab92b7221 */ /* 0x008fe20000010000 */
[----:B------:R-:W-:Y:S01]  /*4680*/  FADD.FTZ R45, R13, R30 ;  /* 0x0000001e0d2d7221 */ /* 0x000fe20000010000 */
[----:B------:R-:W-:-:S05]  /*4690*/  F2FP.F16.F32.PACK_AB R185, R185, R28 ;  /* 0x0000001cb9b9723e */ /* 0x000fca00000000ff */
[----:B------:R-:W2:Y:S08]  /*46a0*/  MUFU.EX2 R36, R36 ;  /* 0x0000002400247308 */ /* 0x000eb00000000800 */
[----:B------:R-:W3:Y:S08]  /*46b0*/  MUFU.EX2 R181, R38 ;  /* 0x0000002600b57308 */ /* 0x000ef00000000800 */
[----:B------:R4:W-:Y:S08]  /*46c0*/  MUFU.EX2 R179, R12 ;  /* 0x0000000c00b37308 */ /* 0x0009f00000000800 */
[----:B------:R-:W-:Y:S01]  /*46d0*/  MUFU.EX2 R40, R40 ;  /* 0x0000002800287308 */ /* 0x000fe20000000800 */
[-C--:B----4-:R-:W-:Y:S01]  /*46e0*/  FFMA.FTZ R12, R8, R9.reuse, -R41 ;  /* 0x00000009080c7223 */ /* 0x090fe20000010829 */
[----:B-1----:R-:W-:Y:S01]  /*46f0*/  FADD.FTZ R8, R32, R43 ;  /* 0x0000002b20087221 */ /* 0x002fe20000010000 */
[----:B------:R-:W-:-:S03]  /*4700*/  FFMA.FTZ R41, R56, R9, -R41 ;  /* 0x0000000938297223 */ /* 0x000fc60000010829 */
[C---:B0-----:R-:W-:Y:S01]  /*4710*/  FADD.FTZ R43, R187.reuse, R8 ;  /* 0x00000008bb2b7221 */ /* 0x041fe20000010000 */
[----:B------:R-:W-:Y:S01]  /*4720*/  F2FP.F16.F32.PACK_AB R187, R187, R32 ;  /* 0x00000020bbbb723e */ /* 0x000fe200000000ff */
[----:B------:R-:W-:Y:S02]  /*4730*/  MUFU.EX2 R183, R42 ;  /* 0x0000002a00b77308 */ /* 0x000fe40000000800 */
[----:B--2---:R-:W-:-:S04]  /*4740*/  FADD.FTZ R8, R36, R43 ;  /* 0x0000002b24087221 */ /* 0x004fc80000010000 */
[C---:B---3--:R-:W-:Y:S01]  /*4750*/  FADD.FTZ R27, R181.reuse, R8 ;  /* 0x00000008b51b7221 */ /* 0x048fe20000010000 */
[----:B------:R-:W-:Y:S01]  /*4760*/  F2FP.F16.F32.PACK_AB R181, R181, R36 ;  /* 0x00000024b5b5723e */ /* 0x000fe200000000ff */
[----:B------:R-:W-:Y:S08]  /*4770*/  MUFU.EX2 R44, R44 ;  /* 0x0000002c002c7308 */ /* 0x000ff00000000800 */
[----:B------:R0:W1:Y:S08]  /*4780*/  MUFU.EX2 R176, R15 ;  /* 0x0000000f00b07308 */ /* 0x0000700000000800 */
[----:B------:R-:W-:Y:S01]  /*4790*/  MUFU.EX2 R177, R46 ;  /* 0x0000002e00b17308 */ /* 0x000fe20000000800 */
[----:B0-----:R-:W-:-:S07]  /*47a0*/  FFMA.FTZ R15, R93, R9, -R60 ;  /* 0x000000095d0f7223 */ /* 0x001fce000001083c */
[----:B------:R-:W0:Y:S01]  /*47b0*/  MUFU.EX2 R29, R29 ;  /* 0x0000001d001d7308 */ /* 0x000e220000000800 */
[C---:B-1----:R-:W-:Y:S01]  /*47c0*/  FADD.FTZ R26, R176.reuse, R45 ;  /* 0x0000002db01a7221 */ /* 0x042fe20000010000 */
        /* <DEDUP_REMOVED lines=66> */
.L_x_1390:
[----:B------:R-:W-:-:S11]  /*4bf0*/  UISETP.NE.AND UP2, UPT, UR5, 0x1, UPT ;  /* 0x000000010500788c */ /* 0x000fd6000bf45270 */
[----:B------:R-:W-:Y:S02]  /*4c00*/  @UP2 ULDC.64 UR6, c[0x0][0x9e8] ;  /* 0x00027a0000062ab9 */ /* 0x000fe40000000a00 */
[----:B------:R-:W-:-:S04]  /*4c10*/  UIMAD.WIDE.U32 UR10, UR14, UR6, URZ ;  /* 0x000000060e0a72a5 */ /* 0x000fc8000f8e003f */
[----:B------:R-:W-:-:S12]  /*4c20*/  @UP2 USHF.R.U32.HI UR14, URZ, UR7, UR11 ;  /* 0x000000073f0e2299 */ /* 0x000fd8000801160b */
.L_x_1391:
[----:B------:R-:W-:-:S04]  /*4c30*/  UIMAD UR5, UR14, UR5, UR5 ;  /* 0x000000050e0572a4 */ /* 0x000fc8000f8e0205 */
[----:B------:R-:W-:-:S04]  /*4c40*/  UISETP.LT.AND UP2, UPT, UR4, UR5, UPT ;  /* 0x000000050400728c */ /* 0x000fc8000bf41270 */
[----:B------:R-:W-:-:S12]  /*4c50*/  USEL UR4, UR4, UR5, UP2 ;  /* 0x0000000504047287 */ /* 0x000fd80009000000 */
.L_x_1389:
        /* <DEDUP_REMOVED lines=63> */
.L_x_1409:
[----:B------:R-:W-:-:S04]  /*5050*/  UIADD3 UR5, UR37, 0x1, URZ ;  /* 0x0000000125057890 */ /* 0x000fc8000fffe03f */
[----:B------:R-:W-:-:S04]  /*5060*/  UISETP.NE.AND UP2, UPT, UR5, 0x2, UPT ;  /* 0x000000020500788c */ /* 0x000fc8000bf45270 */
[----:B------:R-:W-:Y:S02]  /*5070*/  USEL UR39, URZ, 0x1, UP2 ;  /* 0x000000013f277887 */ /* 0x000fe40009000000 */
[----:B------:R-:W-:Y:S02]  /*5080*/  USEL UR5, UR5, URZ, UP2 ;  /* 0x0000003f05057287 */ /* 0x000fe40009000000 */
[----:B------:R-:W-:Y:S01]  /*5090*/  ULOP3.LUT UR39, UR36, UR39, URZ, 0x3c, !UPT ;  /* 0x0000002724277292 */ /* 0x000fe2000f8e3c3f */
[----:B------:R-:W-:Y:S11]  /*50a0*/  @!P0 BRA `(.L_x_1393) ;  /* 0x0000000000048947 */ /* 0x000ff60003800000 */
[----:B------:R-:W-:Y:S01]  /*50b0*/  BPT.TRAP 0x1 ;  /* 0x000000040000795c */ /* 0x000fe20000300000 */
.L_x_1393:
[----:B------:R-:W-:Y:S01]  /*50c0*/  ULEA UR7, UR5, UR38, 0x3 ;  /* 0x0000002605077291 */ /* 0x000fe2000f8e183f */
[----:B------:R-:W-:-:S05]  /*50d0*/  IMAD.U32 R9, RZ, RZ, UR39 ;  /* 0x00000027ff097e24 */ /* 0x000fca000f8e00ff */
[----:B------:R-:W-:-:S04]  /*50e0*/  SHF.L.U32 R9, R9, 0x1f, RZ ;  /* 0x0000001f09097819 */ /* 0x000fc800000006ff */
[----:B------:R0:W1:Y:S01]  /*50f0*/  SYNCS.PHASECHK.TRANS64.TRYWAIT P1, [UR7+0x30830], R9 ;  /* 0x03083009ff0075a7 */ /* 0x0000620008020147 */
[----:B------:R-:W-:Y:S05]  /*5100*/  @!P0 BRA `(.L_x_1394) ;  /* 0x0000000000048947 */ /* 0x000fea0003800000 */
[----:B------:R-:W-:Y:S01]  /*5110*/  BPT.TRAP 0x1 ;  /* 0x000000040000795c */ /* 0x000fe20000300000 */
.L_x_1394:
[----:B-1----:R-:W-:Y:S05]  /*5120*/  @P1 BRA `(.L_x_1395) ;  /* 0x0000000000081947 */ /* 0x002fea0003800000 */
[----:B------:R-:W1:Y:S02]  /*5130*/  SYNCS.PHASECHK.TRANS64.TRYWAIT P1, [UR7+0x30830], R9 ;  /* 0x03083009ff0075a7 */ /* 0x000e640008020147 */
[----:B-1----:R-:W-:Y:S05]  /*5140*/  @!P1 BRA `(.L_x_1396) ;  /* 0x0000013800849947 */ /* 0x002fea0003800000 */
.L_x_1395:
        /* <DEDUP_REMOVED lines=167> */
.L_x_1397:
[----:B------:R-:W-:Y:S01]  /*5bc0*/  ULEA UR6, UR37, UR38, 0x3 ;  /* 0x0000002625067291 */ /* 0x000fe2000f8e183f */
[----:B------:R-:W-:-:S05]  /*5bd0*/  IMAD.U32 R0, RZ, RZ, UR36 ;  /* 0x00000024ff007e24 */ /* 0x000fca000f8e00ff */
[----:B------:R-:W-:-:S04]  /*5be0*/  SHF.L.U32 R0, R0, 0x1f, RZ ;  /* 0x0000001f00007819 */ /* 0x000fc800000006ff */
[----:B------:R2:W3:Y:S01]  /*5bf0*/  SYNCS.PHASECHK.TRANS64.TRYWAIT P1, [UR6+0x30850], R0 ;  /* 0x03085000ff0075a7 */ /* 0x0004e20008020146 */
[----:B------:R-:W-:Y:S05]  /*5c00*/  @!P0 BRA `(.L_x_1398) ;  /* 0x0000000000048947 */ /* 0x000fea0003800000 */
[----:B------:R-:W-:Y:S01]  /*5c10*/  BPT.TRAP 0x1 ;  /* 0x000000040000795c */ /* 0x000fe20000300000 */
.L_x_1398:
[----:B---3--:R-:W-:Y:S05]  /*5c20*/  @P1 BRA `(.L_x_1399) ;  /* 0x0000000000081947 */ /* 0x008fea0003800000 */
[----:B------:R-:W3:Y:S02]  /*5c30*/  SYNCS.PHASECHK.TRANS64.TRYWAIT P1, [UR6+0x30850], R0 ;  /* 0x03085000ff0075a7 */ /* 0x000ee40008020146 */
[----:B---3--:R-:W-:Y:S05]  /*5c40*/  @!P1 BRA `(.L_x_1400) ;  /* 0x0000012c00dc9947 */ /* 0x008fea0003800000 */
.L_x_1399:
        /* <DEDUP_REMOVED lines=10> */
[----:B------:R-:W-:Y:S02]  /*5cf0*/  VIADD R143, R19, UR60 ;  /* 0x0000003c138f7c36 */ /* 0x000fe40008000000 */
[----:B0-2---:R-:W-:Y:S01]  /*5d00*/  FMUL.FTZ R0, R122, UR4 ;  /* 0x000000047a007c20 */ /* 0x005fe20008410000 */
[----:B------:R-:W-:Y:S01]  /*5d10*/  ULOP3.LUT UR10, UR10, 0x3000000, URZ, 0xfc, !UPT ;  /* 0x030000000a0a7892 */ /* 0x000fe2000f8efc3f */
[----:B------:R-:W-:Y:S01]  /*5d20*/  FMUL.FTZ R14, R127, UR4 ;  /* 0x000000047f0e7c20 */ /* 0x000fe20008410000 */
[----:B------:R-:W-:Y:S01]  /*5d30*/  FMUL.FTZ R122, R138, UR4 ;  /* 0x000000048a7a7c20 */ /* 0x000fe20008410000 */
[----:B------:R-:W-:Y:S01]  /*5d40*/  FMUL.FTZ R138, R140, UR4 ;  /* 0x000000048c8a7c20 */ /* 0x000fe20008410000 */
[----:B------:R-:W-:Y:S01]  /*5d50*/  UIMAD UR14, UR37, 0x900, UR10 ;  /* 0x00000900250e78a4 */ /* 0x000fe2000f8e020a */
[----:B------:R-:W-:Y:S01]  /*5d60*/  FMUL.FTZ R127, R162, UR4 ;  /* 0x00000004a27f7c20 */ /* 0x000fe20008410000 */
[----:B------:R-:W-:Y:S01]  /*5d70*/  FMUL.FTZ R140, R144, UR4 ;  /* 0x00000004908c7c20 */ /* 0x000fe20008410000 */
[----:B------:R-:W-:Y:S01]  /*5d80*/  FMUL.FTZ R144, R148, UR4 ;  /* 0x0000000494907c20 */ /* 0x000fe20008410000 */
[----:B------:R-:W-:Y:S01]  /*5d90*/  FMUL.FTZ R148, R152, UR4 ;  /* 0x0000000498947c20 */ /* 0x000fe20008410000 */
[----:B------:R-:W-:Y:S01]  /*5da0*/  FMUL.FTZ R152, R156, UR4 ;  /* 0x000000049c987c20 */ /* 0x000fe20008410000 */
[----:B-1----:R-:W-:Y:S01]  /*5db0*/  FMUL.FTZ R9, R120, UR4 ;  /* 0x0000000478097c20 */ /* 0x002fe20008410000 */
        /* <DEDUP_REMOVED lines=70> */
[----:B------:R-:W-:-:S10]  /*6220*/  FMUL.FTZ R121, R139, UR4 ;  /* 0x000000048b797c20 */ /* 0x000fd40008410000 */
        /* <DEDUP_REMOVED lines=24> */
[----:B------:R-:W-:Y:S02]  /*63b0*/  IMAD R147, R10, -0x60, RZ ;  /* 0xffffffa00a937824 */ /* 0x000fe400078e02ff */
[----:B------:R-:W-:Y:S01]  /*63c0*/  FMUL.FTZ R172, R124, UR4 ;  /* 0x000000047cac7c20 */ /* 0x000fe20008410000 */
        /* <DEDUP_REMOVED lines=14> */
[----:B------:R-:W5:Y:S01]  /*64b0*/  SHFL.IDX PT, R162, R143, RZ, 0x1c1f ;  /* 0x001c1fff8fa27589 */ /* 0x000f6200000e0000 */
[----:B------:R-:W-:Y:S01]  /*64c0*/  IMAD R13, R18, -0x2, R13 ;  /* 0xfffffffe120d7824 */ /* 0x000fe200078e020d */
[----:B------:R-:W0:Y:S01]  /*64d0*/  MUFU.TANH R172, R172 ;  /* 0x000000ac00ac7308 */ /* 0x000e220000002400 */
[----:B------:R-:W-:-:S02]  /*64e0*/  @!P3 VIADD R12, R12, 0x30840 ;  /* 0x000308400c0cb836 */ /* 0x000fc40000000000 */
[----:B------:R-:W-:Y:S01]  /*64f0*/  VIADD R145, R13, 0xffffffff ;  /* 0xffffffff0d917836 */ /* 0x000fe20000000000 */
[----:B------:R-:W-:Y:S02]  /*6500*/  IADD3 R149, -R17, R13, R16 ;  /* 0x0000000d11957210 */ /* 0x000fe40007ffe110 */
[----:B------:R-:W-:Y:S02]  /*6510*/  @!P3 PRMT R12, RZ, 0x654, R12 ;  /* 0x00000654ff0cb816 */ /* 0x000fe4000000000c */
[----:B------:R-:W0:Y:S01]  /*6520*/  MUFU.TANH R173, R173 ;  /* 0x000000ad00ad7308 */ /* 0x000e220000002400 */
[C---:B------:R-:W-:Y:S02]  /*6530*/  VIADD R151, R149.reuse, UR55 ;  /* 0x0000003795977c36 */ /* 0x040fe40008000000 */
[----:B------:R-:W-:-:S05]  /*6540*/  VIADD R149, R149, UR54 ;  /* 0x0000003695957c36 */ /* 0x000fca0008000000 */
[----:B------:R-:W0:Y:S01]  /*6550*/  MUFU.TANH R174, R174 ;  /* 0x000000ae00ae7308 */ /* 0x000e220000002400 */
[----:B-----5:R-:W-:-:S07]  /*6560*/  IMAD.IADD R153, R151, 0x1, R162 ;  /* 0x0000000197997824 */ /* 0x020fce00078e02a2 */
[----:B------:R-:W0:Y:S01]  /*6570*/  MUFU.TANH R175, R175 ;  /* 0x000000af00af7308 */ /* 0x000e220000002400 */
[----:B------:R-:W-:-:S07]  /*6580*/  IMAD.IADD R155, R149, 0x1, R162 ;  /* 0x00000001959b7824 */ /* 0x000fce00078e02a2 */
        /* <DEDUP_REMOVED lines=8> */
[----:B------:R-:W-:Y:S01]  /*6610*/  IADD3 R141, -R17, R16, R162 ;  /* 0x00000010118d7210 */ /* 0x000fe20007ffe1a2 */
        /* <DEDUP_REMOVED lines=11> */
.L_x_1403:
[----:B------:R-:W-:-:S05]  /*66d0*/  IMAD.U32 R162, RZ, RZ, UR51 ;  /* 0x00000033ffa27e24 */ /* 0x000fca000f8e00ff */
[----:B------:R-:W-:-:S13]  /*66e0*/  ISETP.NE.AND P1, PT, R162, 0x1, PT ;  /* 0x00000001a200780c */ /* 0x000fda0003f25270 */
[----:B0-----:R-:W0:Y:S02]  /*66f0*/  @P1 LDC.64 R12, c[0x0][0x9e8] ;  /* 0x00027a00ff0c1b82 */ /* 0x001e240000000a00 */
[----:B0-----:R-:W-:-:S05]  /*6700*/  @P1 IMAD.HI.U32 R12, R141, R12, RZ ;  /* 0x0000000c8d0c1227 */ /* 0x001fca00078e00ff */
[----:B------:R-:W-:-:S07]  /*6710*/  @P1 SHF.R.U32.HI R141, RZ, R13, R12 ;  /* 0x0000000dff8d1219 */ /* 0x000fce000001160c */
.L_x_1404:
[----:B------:R-:W-:Y:S05]  /*6720*/  BSYNC B0 ;  /* 0x0000000000007941 */ /* 0x000fea0003800000 */
.L_x_1402:
[----:B------:R-:W-:-:S05]  /*6730*/  IMAD R12, R141, R162, R145 ;  /* 0x000000a28d0c7224 */ /* 0x000fca00078e0291 */
[----:B------:R-:W-:Y:S02]  /*6740*/  VIADDMNMX R153, R12, R162, R153, PT ;  /* 0x000000a20c997246 */ /* 0x000fe40003800199 */
[----:B------:R-:W-:-:S07]  /*6750*/  VIMNMX R155, R155, R12, !PT ;  /* 0x0000000c9b9b7248 */ /* 0x000fce0007fe0100 */
.L_x_1401:
        /* <DEDUP_REMOVED lines=120> */
[----:B------:R-:W-:Y:S01]  /*6ee0*/  IADD3 R9, -R17, R16, R12 ;  /* 0x0000001011097210 */ /* 0x000fe20007ffe10c */
        /* <DEDUP_REMOVED lines=11> */
.L_x_1407:
[----:B------:R-:W-:-:S05]  /*6fa0*/  IMAD.U32 R184, RZ, RZ, UR51 ;  /* 0x00000033ffb87e24 */ /* 0x000fca000f8e00ff */
[----:B------:R-:W-:-:S13]  /*6fb0*/  ISETP.NE.AND P6, PT, R184, 0x1, PT ;  /* 0x00000001b800780c */ /* 0x000fda0003fc5270 */
[----:B------:R-:W0:Y:S02]  /*6fc0*/  @P6 LDC.64 R12, c[0x0][0x9e8] ;  /* 0x00027a00ff0c6b82 */ /* 0x000e240000000a00 */
[----:B0-----:R-:W-:-:S05]  /*6fd0*/  @P6 IMAD.HI.U32 R12, R9, R12, RZ ;  /* 0x0000000c090c6227 */ /* 0x001fca00078e00ff */
[----:B------:R-:W-:-:S07]  /*6fe0*/  @P6 SHF.R.U32.HI R9, RZ, R13, R12 ;  /* 0x0000000dff096219 */ /* 0x000fce000001160c */
.L_x_1408:
[----:B------:R-:W-:Y:S05]  /*6ff0*/  BSYNC B0 ;  /* 0x0000000000007941 */ /* 0x000fea0003800000 */
.L_x_1406:
[----:B------:R-:W-:-:S05]  /*7000*/  IMAD R12, R9, R184, R145 ;  /* 0x000000b8090c7224 */ /* 0x000fca00078e0291 */
[----:B------:R-:W-:Y:S02]  /*7010*/  VIADDMNMX R137, R12, R184, R137, PT ;  /* 0x000000b80c897246 */ /* 0x000fe40003800189 */
[----:B------:R-:W-:-:S07]  /*7020*/  VIMNMX R139, R139, R12, !PT ;  /* 0x0000000c8b8b7248 */ /* 0x000fce0007fe0100 */
.L_x_1405:
        /* <DEDUP_REMOVED lines=70> */
[----:B------:R-:W-:Y:S01]  /*7490*/  ISETP.LT.OR P1, PT, R137, 0x31, P1 ;  /* 0x000000318900780c */ /* 0x000fe20000f21670 */
[----:B------:R-:W0:Y:S01]  /*74a0*/  LDC R9, c[0x0][0x988] ;  /* 0x00026200ff097b82 */ /* 0x000e220000000800 */
[----:B------:R-:W-:Y:S01]  /*74b0*/  ISETP.NE.AND P2, PT, R187, RZ, PT ;  /* 0x000000ffbb00720c */ /* 0x000fe20003f45270 */
[----:B------:R-:W1:Y:S01]  /*74c0*/  SHFL.BFLY PT, R12, R11, 0x2, 0x1f ;  /* 0x0c401f000b0c7f89 */ /* 0x000e6200000e0000 */
[----:B------:R-:W-:Y:S02]  /*74d0*/  FSEL R126, R126, -INF , !P1 ;  /* 0xff8000007e7e7808 */ /* 0x000fe40004800000 */
[----:B------:R-:W-:-:S02]  /*74e0*/  ISETP.NE.AND P1, PT, R173, RZ, PT ;  /* 0x000000ffad00720c */ /* 0x000fc40003f25270 */
[----:B------:R-:W-:Y:S02]  /*74f0*/  ISETP.NE.AND P6, PT, R189, RZ, PT ;  /* 0x000000ffbd00720c */ /* 0x000fe40003fc5270 */
[C---:B------:R-:W-:Y:S02]  /*7500*/  ISETP.GT.AND P1, PT, R139.reuse, 0x31, !P1 ;  /* 0x000000318b00780c */ /* 0x040fe40004f24270 */
[----:B------:R-:W-:Y:S02]  /*7510*/  ISETP.GT.AND P3, PT, R139, 0x50, !P3 ;  /* 0x000000508b00780c */ /* 0x000fe40005f64270 */
[----:B------:R-:W-:Y:S02]  /*7520*/  ISETP.LT.OR P1, PT, R137, 0x32, P1 ;  /* 0x000000328900780c */ /* 0x000fe40000f21670 */
[----:B------:R-:W-:Y:S02]  /*7530*/  ISETP.GT.AND P4, PT, R139, 0x51, !P4 ;  /* 0x000000518b00780c */ /* 0x000fe40006784270 */
[----:B------:R-:W-:-:S02]  /*7540*/  FSEL R20, R125, -INF , !P1 ;  /* 0xff8000007d147808 */ /* 0x000fc40004800000 */
[----:B------:R-:W-:Y:S02]  /*7550*/  ISETP.NE.AND P1, PT, R175, RZ, PT ;  /* 0x000000ffaf00720c */ /* 0x000fe40003f25270 */
[----:B------:R-:W-:Y:S02]  /*7560*/  ISETP.LT.OR P3, PT, R137, 0x51, P3 ;  /* 0x000000518900780c */ /* 0x000fe40001f61670 */
[C---:B------:R-:W-:Y:S02]  /*7570*/  ISETP.GT.AND P1, PT, R139.reuse, 0x38, !P1 ;  /* 0x000000388b00780c */ /* 0x040fe40004f24270 */
[----:B------:R-:W-:Y:S02]  /*7580*/  ISETP.GT.AND P5, PT, R139, 0x58, !P5 ;  /* 0x000000588b00780c */ /* 0x000fe40006fa4270 */
[----:B------:R-:W-:Y:S02]  /*7590*/  ISETP.LT.OR P1, PT, R137, 0x39, P1 ;  /* 0x000000398900780c */ /* 0x000fe40000f21670 */
[----:B-1----:R-:W-:-:S02]  /*75a0*/  FMNMX.FTZ R13, R11, R12, !PT ;  /* 0x0000000c0b0d7209 */ /* 0x002fc40007810000 */
[----:B------:R-:W-:Y:S02]  /*75b0*/  FSEL R132, R132, -INF , !P1 ;  /* 0xff80000084847808 */ /* 0x000fe40004800000 */
[----:B------:R-:W-:Y:S01]  /*75c0*/  ISETP.NE.AND P1, PT, R177, RZ, PT ;  /* 0x000000ffb100720c */ /* 0x000fe20003f25270 */
[----:B------:R-:W1:Y:S01]  /*75d0*/  SHFL.BFLY PT, R12, R13, 0x1, 0x1f ;  /* 0x0c201f000d0c7f89 */ /* 0x000e6200000e0000 */
[----:B------:R-:W-:Y:S02]  /*75e0*/  ISETP.LT.OR P4, PT, R137, 0x52, P4 ;  /* 0x000000528900780c */ /* 0x000fe40002781670 */
[----:B------:R-:W-:Y:S02]  /*75f0*/  ISETP.GT.AND P1, PT, R139, 0x39, !P1 ;  /* 0x000000398b00780c */ /* 0x000fe40004f24270 */
[C---:B------:R-:W-:Y:S02]  /*7600*/  ISETP.LT.OR P5, PT, R137.reuse, 0x59, P5 ;  /* 0x000000598900780c */ /* 0x040fe40002fa1670 */
[----:B------:R-:W-:-:S02]  /*7610*/  ISETP.LT.OR P1, PT, R137, 0x3a, P1 ;  /* 0x0000003a8900780c */ /* 0x000fc40000f21670 */
[----:B------:R-:W-:Y:S02]  /*7620*/  FSEL R128, R128, -INF , !P4 ;  /* 0xff80000080807808 */ /* 0x000fe40006000000 */
[----:B------:R-:W-:Y:S02]  /*7630*/  FSEL R120, R131, -INF , !P1 ;  /* 0xff80000083787808 */ /* 0x000fe40004800000 */
[----:B------:R-:W-:-:S04]  /*7640*/  ISETP.NE.AND P1, PT, R179, RZ, PT ;  /* 0x000000ffb300720c */ /* 0x000fc80003f25270 */
[----:B------:R-:W-:-:S04]  /*7650*/  ISETP.GT.AND P1, PT, R139, 0x40, !P1 ;  /* 0x000000408b00780c */ /* 0x000fc80004f24270 */
[----:B------:R-:W-:Y:S02]  /*7660*/  ISETP.LT.OR P1, PT, R137, 0x41, P1 ;  /* 0x000000418900780c */ /* 0x000fe40000f21670 */
[----:B-1----:R-:W-:Y:S02]  /*7670*/  FMNMX.FTZ R12, R13, R12, !PT ;  /* 0x0000000c0d0c7209 */ /* 0x002fe40007810000 */
[----:B------:R-:W-:Y:S02]  /*7680*/  FSEL R134, R134, -INF , !P1 ;  /* 0xff80000086867808 */ /* 0x000fe40004800000 */
[----:B------:R-:W-:Y:S01]  /*7690*/  ISETP.NE.AND P1, PT, R181, RZ, PT ;  /* 0x000000ffb500720c */ /* 0x000fe20003f25270 */
[----:B0-----:R-:W-:-:S03]  /*76a0*/  FMUL.FTZ R121, R12, R9 ;  /* 0x000000090c797220 */ /* 0x001fc60000410000 */
[----:B------:R-:W-:-:S04]  /*76b0*/  ISETP.GT.AND P1, PT, R139, 0x41, !P1 ;  /* 0x000000418b00780c */ /* 0x000fc80004f24270 */
        /* <DEDUP_REMOVED lines=42> */
[----:B------:R-:W-:Y:S01]  /*7960*/  MUFU.EX2 R11, R141 ;  /* 0x0000008d000b7308 */ /* 0x000fe20000000800 */
[--C-:B0-----:R-:W-:Y:S01]  /*7970*/  FFMA.FTZ R172, R178, R9, -R121.reuse ;  /* 0x00000009b2ac7223 */ /* 0x101fe20000010879 */
[----:B------:R-:W-:Y:S01]  /*7980*/  FMNMX.FTZ R15, R186, R15, !PT ;  /* 0x0000000fba0f7209 */ /* 0x000fe20007810000 */
[-CC-:B------:R-:W-:Y:S01]  /*7990*/  FFMA.FTZ R178, R144, R9.reuse, -R121.reuse ;  /* 0x0000000990b27223 */ /* 0x180fe20000010879 */
[----:B------:R-:W-:Y:S01]  /*79a0*/  FFMA.FTZ R144, R154, R9, -R121 ;  /* 0x000000099a907223 */ /* 0x000fe20000010879 */
[----:B------:R-:W-:-:S02]  /*79b0*/  LOP3.LUT P6, RZ, R209, 0x7f, RZ, 0xc0, !PT ;  /* 0x0000007fd1ff7812 */ /* 0x000fc400078cc0ff */
        /* <DEDUP_REMOVED lines=8> */
[----:B0-----:R-:W-:Y:S01]  /*7a40*/  FSEL R174, R127, -INF , !P3 ;  /* 0xff8000007fae7808 */ /* 0x001fe20005800000 */
[--C-:B------:R-:W-:Y:S01]  /*7a50*/  FFMA.FTZ R127, R166, R9, -R121.reuse ;  /* 0x00000009a67f7223 */ /* 0x100fe20000010879 */
[----:B------:R-:W-:Y:S02]  /*7a60*/  FMNMX.FTZ R123, R132, R123, !PT ;  /* 0x0000007b847b7209 */ /* 0x000fe40007810000 */
[----:B------:R-:W-:Y:S01]  /*7a70*/  FSEL R166, R129, -INF , !P5 ;  /* 0xff80000081a67808 */ /* 0x000fe20006800000 */
[--C-:B------:R-:W-:Y:S01]  /*7a80*/  FFMA.FTZ R129, R146, R9, -R121.reuse ;  /* 0x0000000992817223 */ /* 0x100fe20000010879 */
[----:B------:R-:W-:Y:S01]  /*7a90*/  FMNMX.FTZ R123, R120, R123, !PT ;  /* 0x0000007b787b7209 */ /* 0x000fe20007810000 */
[----:B------:R-:W-:Y:S01]  /*7aa0*/  MUFU.EX2 R21, R180 ;  /* 0x000000b400157308 */ /* 0x000fe20000000800 */
[----:B------:R-:W-:-:S02]  /*7ab0*/  FFMA.FTZ R146, R158, R9, -R121 ;  /* 0x000000099e927223 */ /* 0x000fc40000010879 */
        /* <DEDUP_REMOVED lines=9> */
[----:B------:R0:W-:Y:S03]  /*7b50*/  MUFU.EX2 R123, R127 ;  /* 0x0000007f007b7308 */ /* 0x0001e60000000800 */
[----:B------:R-:W-:-:S04]  /*7b60*/  FMNMX.FTZ R125, R166, R125, !PT ;  /* 0x0000007da67d7209 */ /* 0x000fc80007810000 */
[----:B------:R-:W-:Y:S01]  /*7b70*/  FMNMX.FTZ R0, R130, R125, !PT ;  /* 0x0000007d82007209 */ /* 0x000fe20007810000 */
[----:B------:R-:W-:Y:S01]  /*7b80*/  MUFU.EX2 R172, R172 ;  /* 0x000000ac00ac7308 */ /* 0x000fe20000000800 */
[----:B0-----:R-:W-:-:S03]  /*7b90*/  FFMA.FTZ R127, R140, R9, -R121 ;  /* 0x000000098c7f7223 */ /* 0x001fc60000010879 */
[----:B------:R-:W0:Y:S04]  /*7ba0*/  SHFL.BFLY PT, R133, R0, 0x2, 0x1f ;  /* 0x0c401f0000857f89 */ /* 0x000e2800000e0000 */
        /* <DEDUP_REMOVED lines=21> */
[-CC-:B-1----:R-:W-:Y:S01]  /*7d00*/  FFMA.FTZ R148, R216, R9.reuse, -R121.reuse ;  /* 0x00000009d8947223 */ /* 0x182fe20000010879 */
[-CC-:B------:R-:W-:Y:S01]  /*7d10*/  FFMA.FTZ R150, R214, R9.reuse, -R121.reuse ;  /* 0x00000009d6967223 */ /* 0x180fe20000010879 */
        /* <DEDUP_REMOVED lines=29> */
[-CC-:B------:R-:W-:Y:S01]  /*7ef0*/  FFMA.FTZ R174, R174, R9.reuse, -R121.reuse ;  /* 0x00000009aeae7223 */ /* 0x180fe20000010879 */
[-CC-:B------:R-:W-:Y:S01]  /*7f00*/  FFMA.FTZ R128, R128, R9.reuse, -R121.reuse ;  /* 0x0000000980807223 */ /* 0x180fe20000010879 */
[-CC-:B------:R-:W-:Y:S01]  /*7f10*/  FFMA.FTZ R166, R166, R9.reuse, -R121.reuse ;  /* 0x00000009a6a67223 */ /* 0x180fe20000010879 */
[----:B------:R-:W-:Y:S01]  /*7f20*/  FFMA.FTZ R121, R130, R9, -R121 ;  /* 0x0000000982797223 */ /* 0x000fe20000010879 */
[----:B------:R-:W-:Y:S01]  /*7f30*/  IMAD.U32 R132, RZ, RZ, UR6 ;  /* 0x00000006ff847e24 */ /* 0x000fe2000f8e00ff */
[----:B------:R-:W-:Y:S01]  /*7f40*/  ISETP.GT.AND P1, PT, R10, UR50, PT ;  /* 0x000000320a007c0c */ /* 0x000fe2000bf24270 */
[----:B------:R-:W0:Y:S01]  /*7f50*/  MUFU.EX2 R150, R150 ;  /* 0x0000009600967308 */ /* 0x000e220000000800 */
[----:B-1----:R-:W-:Y:S01]  /*7f60*/  FADD.FTZ R8, R148, R5 ;  /* 0x0000000594087221 */ /* 0x002fe20000010000 */
[----:B------:R-:W-:Y:S01]  /*7f70*/  FADD.FTZ R5, R21, R126 ;  /* 0x0000007e15057221 */ /* 0x000fe20000010000 */
[----:B------:R-:W-:Y:S01]  /*7f80*/  @!P6 VIADD R132, R132, 0x30860 ;  /* 0x000308608484e836 */ /* 0x000fe20000000000 */
[----:B------:R-:W-:Y:S01]  /*7f90*/  F2FP.F16.F32.PACK_AB R184, R170, R15 ;  /* 0x0000000faab8723e */ /* 0x000fe200000000ff */
[----:B------:R-:W-:-:S02]  /*7fa0*/  VIADD R10, R10, 0xffffffff ;  /* 0xffffffff0a0a7836 */ /* 0x000fc40000000000 */
[----:B------:R-:W-:Y:S01]  /*7fb0*/  FADD.FTZ R5, R172, R5 ;  /* 0x00000005ac057221 */ /* 0x000fe20000010000 */
[----:B------:R-:W-:Y:S01]  /*7fc0*/  F2FP.F16.F32.PACK_AB R188, R176, R11 ;  /* 0x0000000bb0bc723e */ /* 0x000fe200000000ff */
[----:B------:R-:W1:Y:S01]  /*7fd0*/  MUFU.EX2 R185, R185 ;  /* 0x000000b900b97308 */ /* 0x000e620000000800 */
[----:B--2---:R-:W-:Y:S01]  /*7fe0*/  FADD.FTZ R3, R191, R8 ;  /* 0x00000008bf037221 */ /* 0x004fe20000010000 */
[----:B------:R-:W-:Y:S01]  /*7ff0*/  FADD.FTZ R126, R180, R5 ;  /* 0x00000005b47e7221 */ /* 0x000fe20000010000 */
[----:B------:R-:W-:Y:S02]  /*8000*/  @!P6 PRMT R132, RZ, 0x654, R132 ;  /* 0x00000654ff84e816 */ /* 0x000fe40000000084 */
[----:B------:R-:W-:Y:S01]  /*8010*/  F2FP.F16.F32.PACK_AB R190, R168, R13 ;  /* 0x0000000da8be723e */ /* 0x000fe200000000ff */
[----:B------:R-:W-:Y:S01]  /*8020*/  FADD.FTZ R5, R123, R126 ;  /* 0x0000007e7b057221 */ /* 0x000fe20000010000 */
[----:B------:R2:W-:Y:S01]  /*8030*/  @!P6 SYNCS.ARRIVE.TRANS64.RED.A1T0 RZ, [R132+URZ], RZ ;  /* 0x000000ff84ffe9a7 */ /* 0x0005e2000810043f */
[----:B------:R-:W3:Y:S01]  /*8040*/  MUFU.EX2 R152, R152 ;  /* 0x0000009800987308 */ /* 0x000ee20000000800 */
[----:B0-----:R-:W-:Y:S01]  /*8050*/  FADD.FTZ R8, R150, R3 ;  /* 0x0000000396087221 */ /* 0x001fe20000010000 */
[----:B------:R-:W-:Y:S01]  /*8060*/  FADD.FTZ R126, R182, R5 ;  /* 0x00000005b67e7221 */ /* 0x000fe20000010000 */
[----:B------:R-:W-:-:S02]  /*8070*/  F2FP.F16.F32.PACK_AB R186, R172, R21 ;  /* 0x00000015acba723e */ /* 0x000fc400000000ff */
[----:B------:R-:W-:Y:S01]  /*8080*/  F2FP.F16.F32.PACK_AB R180, R123, R180 ;  /* 0x000000b47bb4723e */ /* 0x000fe200000000ff */
[C---:B------:R-:W-:Y:S01]  /*8090*/  FADD.FTZ R126, R125.reuse, R126 ;  /* 0x0000007e7d7e7221 */ /* 0x040fe20000010000 */
[----:B------:R-:W-:Y:S01]  /*80a0*/  F2FP.F16.F32.PACK_AB R182, R125, R182 ;  /* 0x000000b67db6723e */ /* 0x000fe200000000ff */
[----:B------:R-:W0:Y:S01]  /*80b0*/  MUFU.EX2 R187, R187 ;  /* 0x000000bb00bb7308 */ /* 0x000e220000000800 */
[----:B-1----:R-:W-:Y:S01]  /*80c0*/  FADD.FTZ R3, R185, R8 ;  /* 0x00000008b9037221 */ /* 0x002fe20000010000 */
[----:B------:R-:W-:Y:S01]  /*80d0*/  FADD.FTZ R5, R127, R126 ;  /* 0x0000007e7f057221 */ /* 0x000fe20000010000 */
[----:B------:R-:W-:Y:S02]  /*80e0*/  F2FP.F16.F32.PACK_AB R176, R138, R127 ;  /* 0x0000007f8ab0723e */ /* 0x000fe400000000ff */
[----:B------:R-:W-:Y:S01]  /*80f0*/  F2FP.F16.F32.PACK_AB R189, R148, R189 ;  /* 0x000000bd94bd723e */ /* 0x000fe200000000ff */
[----:B------:R-:W-:Y:S01]  /*8100*/  FADD.FTZ R5, R138, R5 ;  /* 0x000000058a057221 */ /* 0x000fe20000010000 */
[----:B------:R-:W-:Y:S01]  /*8110*/  F2FP.F16.F32.PACK_AB R191, R150, R191 ;  /* 0x000000bf96bf723e */ /* 0x000fe200000000ff */
[----:B------:R-:W1:Y:S01]  /*8120*/  MUFU.EX2 R154, R154 ;  /* 0x0000009a009a7308 */ /* 0x000e620000000800 */
[----:B---3--:R-:W-:Y:S01]  /*8130*/  FADD.FTZ R8, R152, R3 ;  /* 0x0000000398087221 */ /* 0x008fe20000010000 */
[----:B------:R-:W-:Y:S01]  /*8140*/  FADD.FTZ R126, R178, R5 ;  /* 0x00000005b27e7221 */ /* 0x000fe20000010000 */
[----:B------:R-:W-:-:S02]  /*8150*/  F2FP.F16.F32.PACK_AB R178, R129, R178 ;  /* 0x000000b281b2723e */ /* 0x000fc400000000ff */
[----:B------:R-:W-:Y:S01]  /*8160*/  F2FP.F16.F32.PACK_AB R185, R152, R185 ;  /* 0x000000b998b9723e */ /* 0x000fe200000000ff */
[----:B------:R-:W-:Y:S02]  /*8170*/  FADD.FTZ R126, R129, R126 ;  /* 0x0000007e817e7221 */ /* 0x000fe40000010000 */
[----:B------:R-:W3:Y:S01]  /*8180*/  MUFU.EX2 R181, R181 ;  /* 0x000000b500b57308 */ /* 0x000ee20000000800 */
[----:B0-----:R-:W-:Y:S01]  /*8190*/  FADD.FTZ R3, R187, R8 ;  /* 0x00000008bb037221 */ /* 0x001fe20000010000 */
[----:B------:R-:W-:-:S06]  /*81a0*/  FADD.FTZ R5, R131, R126 ;  /* 0x0000007e83057221 */ /* 0x000fcc0000010000 */
[----:B------:R-:W0:Y:S01]  /*81b0*/  MUFU.EX2 R156, R156 ;  /* 0x0000009c009c7308 */ /* 0x000e220000000800 */
[C---:B-1----:R-:W-:Y:S01]  /*81c0*/  FADD.FTZ R8, R154.reuse, R3 ;  /* 0x000000039a087221 */ /* 0x042fe20000010000 */
[----:B------:R-:W-:-:S06]  /*81d0*/  F2FP.F16.F32.PACK_AB R187, R154, R187 ;  /* 0x000000bb9abb723e */ /* 0x000fcc00000000ff */
[----:B------:R-:W1:Y:S01]  /*81e0*/  MUFU.EX2 R183, R183 ;  /* 0x000000b700b77308 */ /* 0x000e620000000800 */
[----:B---3--:R-:W-:-:S07]  /*81f0*/  FADD.FTZ R3, R181, R8 ;  /* 0x00000008b5037221 */ /* 0x008fce0000010000 */
[----:B------:R-:W3:Y:S01]  /*8200*/  MUFU.EX2 R124, R124 ;  /* 0x0000007c007c7308 */ /* 0x000ee20000000800 */
[C---:B0-----:R-:W-:Y:S01]  /*8210*/  FADD.FTZ R8, R156.reuse, R3 ;  /* 0x000000039c087221 */ /* 0x041fe20000010000 */
[----:B------:R-:W-:-:S06]  /*8220*/  F2FP.F16.F32.PACK_AB R181, R156, R181 ;  /* 0x000000b59cb5723e */ /* 0x000fcc00000000ff */
[----:B------:R-:W0:Y:S01]  /*8230*/  MUFU.EX2 R177, R177 ;  /* 0x000000b100b17308 */ /* 0x000e220000000800 */
[----:B-1----:R-:W-:-:S07]  /*8240*/  FADD.FTZ R3, R183, R8 ;  /* 0x00000008b7037221 */ /* 0x002fce0000010000 */
[----:B------:R-:W1:Y:S01]  /*8250*/  MUFU.EX2 R20, R20 ;  /* 0x0000001400147308 */ /* 0x000e620000000800 */
[C---:B---3--:R-:W-:Y:S01]  /*8260*/  FADD.FTZ R8, R124.reuse, R3 ;  /* 0x000000037c087221 */ /* 0x048fe20000010000 */
[----:B------:R-:W-:-:S06]  /*8270*/  F2FP.F16.F32.PACK_AB R183, R124, R183 ;  /* 0x000000b77cb7723e */ /* 0x000fcc00000000ff */
[----:B------:R-:W3:Y:S01]  /*8280*/  MUFU.EX2 R179, R179 ;  /* 0x000000b300b37308 */ /* 0x000ee20000000800 */
[----:B0-----:R-:W-:-:S07]  /*8290*/  FADD.FTZ R3, R177, R8 ;  /* 0x00000008b1037221 */ /* 0x001fce0000010000 */
        /* <DEDUP_REMOVED lines=14> */
[C---:B0-----:R-:W-:Y:S01]  /*8380*/  FADD.FTZ R3, R14.reuse, R3 ;  /* 0x000000030e037221 */ /* 0x041fe20000010000 */
[----:B------:R-:W-:-:S06]  /*8390*/  F2FP.F16.F32.PACK_AB R173, R14, R173 ;  /* 0x000000ad0ead723e */ /* 0x000fcc00000000ff */
[----:B------:R-:W0:Y:S01]  /*83a0*/  MUFU.EX2 R144, R144 ;  /* 0x0000009000907308 */ /* 0x000e220000000800 */
[----:B-1----:R-:W-:-:S07]  /*83b0*/  FADD.FTZ R5, R133, R126 ;  /* 0x0000007e85057221 */ /* 0x002fce0000010000 */
[----:B------:R0:W1:Y:S01]  /*83c0*/  MUFU.EX2 R175, R122 ;  /* 0x0000007a00af7308 */ /* 0x0000620000000800 */
[----:B---3--:R-:W-:-:S07]  /*83d0*/  FADD.FTZ R3, R136, R3 ;  /* 0x0000000388037221 */ /* 0x008fce0000010000 */
[----:B------:R-:W3:Y:S01]  /*83e0*/  MUFU.EX2 R135, R135 ;  /* 0x0000008700877308 */ /* 0x000ee20000000800 */
[----:B0-----:R-:W-:-:S07]  /*83f0*/  FADD.FTZ R122, R144, R5 ;  /* 0x00000005907a7221 */ /* 0x001fce0000010000 */
[----:B------:R0:W4:Y:S01]  /*8400*/  MUFU.EX2 R130, R174 ;  /* 0x000000ae00827308 */ /* 0x0001220000000800 */
[C---:B-1----:R-:W-:Y:S01]  /*8410*/  FADD.FTZ R3, R175.reuse, R3 ;  /* 0x00000003af037221 */ /* 0x042fe20000010000 */
[----:B------:R-:W-:-:S06]  /*8420*/  F2FP.F16.F32.PACK_AB R175, R175, R136 ;  /* 0x00000088afaf723e */ /* 0x000fcc00000000ff */
[----:B------:R-:W1:Y:S01]  /*8430*/  MUFU.EX2 R146, R146 ;  /* 0x0000009200927308 */ /* 0x000e620000000800 */
[----:B---3--:R-:W-:Y:S01]  /*8440*/  FADD.FTZ R5, R135, R122 ;  /* 0x0000007a87057221 */ /* 0x008fe20000010000 */
[----:B0-----:R-:W-:-:S06]  /*8450*/  F2FP.F16.F32.PACK_AB R174, R144, R133 ;  /* 0x0000008590ae723e */ /* 0x001fcc00000000ff */
[----:B------:R-:W0:Y:S01]  /*8460*/  MUFU.EX2 R128, R128 ;  /* 0x0000008000807308 */ /* 0x000e220000000800 */
[----:B----4-:R-:W-:-:S07]  /*8470*/  FADD.FTZ R3, R130, R3 ;  /* 0x0000000382037221 */ /* 0x010fce0000010000 */
[----:B------:R-:W3:Y:S01]  /*8480*/  MUFU.EX2 R137, R160 ;  /* 0x000000a000897308 */ /* 0x000ee20000000800 */
[C---:B-1----:R-:W-:Y:S01]  /*8490*/  FADD.FTZ R8, R146.reuse, R5 ;  /* 0x0000000592087221 */ /* 0x042fe20000010000 */
[----:B------:R-:W-:-:S06]  /*84a0*/  F2FP.F16.F32.PACK_AB R168, R146, R135 ;  /* 0x0000008792a8723e */ /* 0x000fcc00000000ff */
[----:B------:R-:W1:Y:S01]  /*84b0*/  MUFU.EX2 R166, R166 ;  /* 0x000000a600a67308 */ /* 0x000e620000000800 */
[C---:B0-----:R-:W-:Y:S01]  /*84c0*/  FADD.FTZ R3, R128.reuse, R3 ;  /* 0x0000000380037221 */ /* 0x041fe20000010000 */
[----:B------:R-:W-:-:S06]  /*84d0*/  F2FP.F16.F32.PACK_AB R169, R128, R130 ;  /* 0x0000008280a9723e */ /* 0x000fcc00000000ff */
[----:B------:R-:W0:Y:S01]  /*84e0*/  MUFU.EX2 R4, R4 ;  /* 0x0000000400047308 */ /* 0x000e220000000800 */
[----:B---3--:R-:W-:-:S07]  /*84f0*/  FADD.FTZ R5, R137, R8 ;  /* 0x0000000889057221 */ /* 0x008fce0000010000 */
[----:B------:R-:W3:Y:S01]  /*8500*/  MUFU.EX2 R121, R121 ;  /* 0x0000007900797308 */ /* 0x000ee20000000800 */
[----:B-1----:R-:W-:Y:S01]  /*8510*/  FADD.FTZ R3, R166, R3 ;  /* 0x00000003a6037221 */ /* 0x002fe20000010000 */
[C---:B0-----:R-:W-:Y:S01]  /*8520*/  FADD.FTZ R8, R4.reuse, R5 ;  /* 0x0000000504087221 */ /* 0x041fe20000010000 */
[----:B------:R-:W-:Y:S01]  /*8530*/  F2FP.F16.F32.PACK_AB R170, R4, R137 ;  /* 0x0000008904aa723e */ /* 0x000fe200000000ff */
[----:B------:R-:W-:Y:S02]  /*8540*/  IMAD.MOV.U32 R4, RZ, RZ, R12 ;  /* 0x000000ffff047224 */ /* 0x000fe400078e000c */
[C---:B---3--:R-:W-:Y:S01]  /*8550*/  FADD.FTZ R5, R121.reuse, R3 ;  /* 0x0000000379057221 */ /* 0x048fe20000010000 */
[----:B------:R-:W-:Y:S01]  /*8560*/  F2FP.F16.F32.PACK_AB R171, R121, R166 ;  /* 0x000000a679ab723e */ /* 0x000fe200000000ff */
[----:B------:R-:W-:Y:S01]  /*8570*/  IMAD.MOV.U32 R3, RZ, RZ, R140 ;  /* 0x000000ffff037224 */ /* 0x000fe200078e008c */
[----:B--2---:R-:W-:Y:S06]  /*8580*/  @P1 BRA `(.L_x_1409) ;  /* 0xffffffc800b01947 */ /* 0x004fec000383ffff */
[----:B------:R-:W-:Y:S01]  /*8590*/  IMAD.MOV.U32 R3, RZ, RZ, R140 ;  /* 0x000000ffff037224 */ /* 0x000fe200078e008c */
[----:B------:R-:W-:Y:S01]  /*85a0*/  UMOV UR37, UR5 ;  /* 0x0000000500257c82 */ /* 0x000fe20008000000 */
[----:B------:R-:W-:Y:S01]  /*85b0*/  IMAD.MOV.U32 R4, RZ, RZ, R12 ;  /* 0x000000ffff047224 */ /* 0x000fe200078e000c */
[----:B------:R-:W-:-:S06]  /*85c0*/  UMOV UR36, UR39 ;  /* 0x0000002700247c82 */ /* 0x000fcc0008000000 */
.L_x_1392:
        /* <DEDUP_REMOVED lines=27> */
.L_x_1411:
[----:B------:R-:W-:-:S11]  /*8780*/  UISETP.NE.AND UP2, UPT, UR10, 0x1, UPT ;  /* 0x000000010a00788c */ /* 0x000fd6000bf45270 */
[----:B------:R-:W-:Y:S02]  /*8790*/  @UP2 ULDC.64 UR4, c[0x0][0x9e8] ;  /* 0x00027a0000042ab9 */ /* 0x000fe40000000a00 */
[----:B------:R-:W-:-:S04]  /*87a0*/  UIMAD.WIDE.U32 UR6, UR11, UR4, URZ ;  /* 0x000000040b0672a5 */ /* 0x000fc8000f8e003f */
[----:B------:R-:W-:-:S12]  /*87b0*/  @UP2 USHF.R.U32.HI UR11, URZ, UR5, UR7 ;  /* 0x000000053f0b2299 */ /* 0x000fd80008011607 */
.L_x_1412:
[----:B------:R-:W-:-:S04]  /*87c0*/  UIMAD UR10, UR11, UR10, URZ ;  /* 0x0000000a0b0a72a4 */ /* 0x000fc8000f8e023f */
[----:B------:R-:W-:-:S04]  /*87d0*/  UISETP.LT.AND UP2, UPT, UR14, UR10, UPT ;  /* 0x0000000a0e00728c */ /* 0x000fc8000bf41270 */
[----:B------:R-:W-:-:S12]  /*87e0*/  USEL UR14, UR14, UR10, !UP2 ;  /* 0x0000000a0e0e7287 */ /* 0x000fd8000d000000 */
.L_x_1410:
        /* <DEDUP_REMOVED lines=14> */
.L_x_1422:
[----:B------:R-:W-:-:S04]  /*88d0*/  UIADD3 UR37, UR4, 0x1, URZ ;  /* 0x0000000104257890 */ /* 0x000fc8000fffe03f */
[----:B------:R-:W-:-:S04]  /*88e0*/  UISETP.NE.AND UP2, UPT, UR37, 0x2, UPT ;  /* 0x000000022500788c */ /* 0x000fc8000bf45270 */
[----:B------:R-:W-:Y:S02]  /*88f0*/  USEL UR36, URZ, 0x1, UP2 ;  /* 0x000000013f247887 */ /* 0x000fe40009000000 */
[----:B------:R-:W-:Y:S02]  /*8900*/  USEL UR37, UR37, URZ, UP2 ;  /* 0x0000003f25257287 */ /* 0x000fe40009000000 */
[----:B------:R-:W-:Y:S01]  /*8910*/  ULOP3.LUT UR36, UR7, UR36, URZ, 0x3c, !UPT ;  /* 0x0000002407247292 */ /* 0x000fe2000f8e3c3f */
[----:B------:R-:W-:Y:S11]  /*8920*/  @!P0 BRA `(.L_x_1414) ;  /* 0x0000000000048947 */ /* 0x000ff60003800000 */
[----:B------:R-:W-:Y:S01]  /*8930*/  BPT.TRAP 0x1 ;  /* 0x000000040000795c */ /* 0x000fe20000300000 */
.L_x_1414:
[----:B------:R-:W-:Y:S01]  /*8940*/  ULEA UR6, UR37, UR38, 0x3 ;  /* 0x0000002625067291 */ /* 0x000fe2000f8e183f */
[----:B------:R-:W-:-:S05]  /*8950*/  IMAD.U32 R3, RZ, RZ, UR36 ;  /* 0x00000024ff037e24 */ /* 0x000fca000f8e00ff */
[----:B------:R-:W-:-:S04]  /*8960*/  SHF.L.U32 R3, R3, 0x1f, RZ ;  /* 0x0000001f03037819 */ /* 0x000fc800000006ff */
[----:B------:R0:W1:Y:S01]  /*8970*/  SYNCS.PHASECHK.TRANS64.TRYWAIT P1, [UR6+0x30830], R3 ;  /* 0x03083003ff0075a7 */ /* 0x0000620008020146 */
[----:B------:R-:W-:Y:S05]  /*8980*/  @!P0 BRA `(.L_x_1415) ;  /* 0x0000000000048947 */ /* 0x000fea0003800000 */
[----:B------:R-:W-:Y:S01]  /*8990*/  BPT.TRAP 0x1 ;  /* 0x000000040000795c */ /* 0x000fe20000300000 */
.L_x_1415:
[----:B-1----:R-:W-:Y:S05]  /*89a0*/  @P1 BRA `(.L_x_1416) ;  /* 0x0000000000081947 */ /* 0x002fea0003800000 */
[----:B------:R-:W1:Y:S02]  /*89b0*/  SYNCS.PHASECHK.TRANS64.TRYWAIT P1, [UR6+0x30830], R3 ;  /* 0x03083003ff0075a7 */ /* 0x000e640008020146 */
[----:B-1----:R-:W-:Y:S05]  /*89c0*/  @!P1 BRA `(.L_x_1417) ;  /* 0x0000010000949947 */ /* 0x002fea0003800000 */
.L_x_1416:
        /* <DEDUP_REMOVED lines=167> */
.L_x_1418:
[----:B------:R-:W-:Y:S01]  /*9440*/  ULEA UR10, UR4, UR38, 0x3 ;  /* 0x00000026040a7291 */ /* 0x000fe2000f8e183f */
[----:B------:R-:W-:-:S05]  /*9450*/  IMAD.U32 R0, RZ, RZ, UR7 ;  /* 0x00000007ff007e24 */ /* 0x000fca000f8e00ff */
[----:B------:R-:W-:-:S04]  /*9460*/  SHF.L.U32 R0, R0, 0x1f, RZ ;  /* 0x0000001f00007819 */ /* 0x000fc800000006ff */
[----:B------:R2:W3:Y:S01]  /*9470*/  SYNCS.PHASECHK.TRANS64.TRYWAIT P1, [UR10+0x30850], R0 ;  /* 0x03085000ff0075a7 */ /* 0x0004e2000802014a */
[----:B------:R-:W-:Y:S05]  /*9480*/  @!P0 BRA `(.L_x_1419) ;  /* 0x0000000000048947 */ /* 0x000fea0003800000 */
[----:B------:R-:W-:Y:S01]  /*9490*/  BPT.TRAP 0x1 ;  /* 0x000000040000795c */ /* 0x000fe20000300000 */
.L_x_1419:
[----:B---3--:R-:W-:Y:S05]  /*94a0*/  @P1 BRA `(.L_x_1420) ;  /* 0x0000000000081947 */ /* 0x008fea0003800000 */
[----:B------:R-:W3:Y:S02]  /*94b0*/  SYNCS.PHASECHK.TRANS64.TRYWAIT P1, [UR10+0x30850], R0 ;  /* 0x03085000ff0075a7 */ /* 0x000ee4000802014a */
[----:B---3--:R-:W-:Y:S05]  /*94c0*/  @!P1 BRA `(.L_x_1421) ;  /* 0x000000f400ec9947 */ /* 0x008fea0003800000 */
.L_x_1420:
        /* <DEDUP_REMOVED lines=56> */
[----:B------:R-:W0:Y:S01]  /*9850*/  LDC R9, c[0x0][0x988] ;  /* 0x00026200ff097b82 */ /* 0x000e220000000800 */
[----:B------:R-:W1:Y:S02]  /*9860*/  S2R R209, SR_TID.X ;  /* 0x0000000000d17919 */ /* 0x000e640000002100 */
        /* <DEDUP_REMOVED lines=71> */
[----:B------:R-:W1:Y:S01]  /*9ce0*/  MUFU.TANH R180, R180 ;  /* 0x000000b400b47308 */ /* 0x000e620000002400 */
[----:B------:R-:W-:Y:S01]  /*9cf0*/  UIADD3 UR6, UR4, 0x200, URZ ;  /* 0x0000020004067890 */ /* 0x000fe2000fffe03f */
[----:B------:R-:W-:-:S06]  /*9d00*/  UMOV UR7, 0x40000040 ;  /* 0x4000004000077882 */ /* 0x000fcc0000000000 */
[----:B------:R-:W3:Y:S08]  /*9d10*/  MUFU.TANH R182, R182 ;  /* 0x000000b600b67308 */ /* 0x000ef00000002400 */
[----:B------:R-:W4:Y:S01]  /*9d20*/  MUFU.TANH R148, R148 ;  /* 0x0000009400947308 */ /* 0x000f220000002400 */
[----:B-1----:R-:W-:-:S07]  /*9d30*/  FMNMX.FTZ R3, R180, R3, !PT ;  /* 0x00000003b4037209 */ /* 0x002fce0007810000 */
[----:B------:R-:W1:Y:S01]  /*9d40*/  MUFU.TANH R150, R150 ;  /* 0x0000009600967308 */ /* 0x000e620000002400 */
        /* <DEDUP_REMOVED lines=9> */
[----:B--2---:R-:W2:Y:S02]  /*9de0*/  SHFL.BFLY PT, R0, R3, 0x2, 0x1f ;  /* 0x0c401f0003007f89 */ /* 0x004ea400000e0000 */
[----:B--2---:R-:W-:-:S05]  /*9df0*/  FMNMX.FTZ R0, R3, R0, !PT ;  /* 0x0000000003007209 */ /* 0x004fca0007810000 */
[----:B------:R-:W2:Y:S02]  /*9e00*/  SHFL.BFLY PT, R3, R0, 0x1, 0x1f ;  /* 0x0c201f0000037f89 */ /* 0x000ea400000e0000 */
[----:B--2---:R-:W-:Y:S02]  /*9e10*/  FMNMX.FTZ R4, R0, R3, !PT ;  /* 0x0000000300047209 */ /* 0x004fe40007810000 */
        /* <DEDUP_REMOVED lines=31> */
[-C--:B------:R-:W-:Y:S01]  /*a010*/  FFMA.FTZ R160, R160, R9.reuse, -R127 ;  /* 0x00000009a0a07223 */ /* 0x080fe2000001087f */
[----:B------:R-:W-:Y:S01]  /*a020*/  FMUL.FTZ R0, R0, R9 ;  /* 0x0000000900007220 */ /* 0x000fe20000410000 */
[----:B------:R-:W-:Y:S01]  /*a030*/  FMNMX.FTZ R3, R138, R3, !PT ;  /* 0x000000038a037209 */ /* 0x000fe20007810000 */
[----:B------:R-:W-:Y:S03]  /*a040*/  MUFU.EX2 R11, R11 ;  /* 0x0000000b000b7308 */ /* 0x000fe60000000800 */
[----:B------:R-:W-:-:S04]  /*a050*/  FMNMX.FTZ R3, R140, R3, !PT ;  /* 0x000000038c037209 */ /* 0x000fc80007810000 */
[----:B------:R-:W-:Y:S01]  /*a060*/  FMNMX.FTZ R3, R142, R3, !PT ;  /* 0x000000038e037209 */ /* 0x000fe20007810000 */
[----:B------:R-:W-:Y:S03]  /*a070*/  MUFU.EX2 R0, R0 ;  /* 0x0000000000007308 */ /* 0x000fe60000000800 */
[----:B------:R-:W-:-:S04]  /*a080*/  FMNMX.FTZ R3, R144, R3, !PT ;  /* 0x0000000390037209 */ /* 0x000fc80007810000 */
[----:B------:R-:W-:Y:S01]  /*a090*/  FMNMX.FTZ R3, R146, R3, !PT ;  /* 0x0000000392037209 */ /* 0x000fe20007810000 */
[----:B------:R-:W0:Y:S03]  /*a0a0*/  MUFU.EX2 R14, R14 ;  /* 0x0000000e000e7308 */ /* 0x000e260000000800 */
[----:B----4-:R-:W-:-:S04]  /*a0b0*/  FMNMX.FTZ R3, R148, R3, !PT ;  /* 0x0000000394037209 */ /* 0x010fc80007810000 */
[----:B-1----:R-:W-:Y:S01]  /*a0c0*/  FMNMX.FTZ R3, R150, R3, !PT ;  /* 0x0000000396037209 */ /* 0x002fe20007810000 */
[----:B------:R-:W-:Y:S03]  /*a0d0*/  MUFU.EX2 R15, R15 ;  /* 0x0000000f000f7308 */ /* 0x000fe60000000800 */
[----:B------:R-:W-:-:S04]  /*a0e0*/  FMNMX.FTZ R3, R152, R3, !PT ;  /* 0x0000000398037209 */ /* 0x000fc80007810000 */
[----:B------:R-:W-:Y:S01]  /*a0f0*/  FMNMX.FTZ R3, R154, R3, !PT ;  /* 0x000000039a037209 */ /* 0x000fe20007810000 */
        /* <DEDUP_REMOVED lines=48> */
[-C--:B------:R-:W-:Y:S01]  /*a400*/  FFMA.FTZ R214, R230, R9.reuse, -R127 ;  /* 0x00000009e6d67223 */ /* 0x080fe2000001087f */
[-C--:B------:R-:W-:Y:S02]  /*a410*/  FMUL.FTZ R127, R3, R9.reuse ;  /* 0x00000009037f7220 */ /* 0x080fe40000410000 */
[----:B------:R-:W-:Y:S01]  /*a420*/  HGMMA.64x192x16.F32 R24, R168, gdesc[UR4].tnspB, R24, gsb0 ;  /* 0x42e00004a8187df0 */ /* 0x000fe20008000818 */
[----:B------:R-:W-:Y:S01]  /*a430*/  MUFU.EX2 R172, R172 ;  /* 0x000000ac00ac7308 */ /* 0x000fe20000000800 */
[-CC-:B------:R-:W-:Y:S01]  /*a440*/  FFMA.FTZ R189, R13, R9.reuse, -R127.reuse ;  /* 0x000000090dbd7223 */ /* 0x180fe2000001087f */
[----:B------:R-:W-:Y:S02]  /*a450*/  IMAD.U32 R13, RZ, RZ, UR37 ;  /* 0x00000025ff0d7e24 */ /* 0x000fe4000f8e00ff */
[-CC-:B------:R-:W-:Y:S01]  /*a460*/  FFMA.FTZ R20, R20, R9.reuse, -R127.reuse ;  /* 0x0000000914147223 */ /* 0x180fe2000001087f */
[-CC-:B------:R-:W-:Y:S01]  /*a470*/  FFMA.FTZ R191, R120, R9.reuse, -R127.reuse ;  /* 0x0000000978bf7223 */ /* 0x180fe2000001087f */
[-CC-:B------:R-:W-:Y:S01]  /*a480*/  FFMA.FTZ R120, R124, R9.reuse, -R127.reuse ;  /* 0x000000097c787223 */ /* 0x180fe2000001087f */
[-CC-:B------:R-:W-:Y:S01]  /*a490*/  FFMA.FTZ R185, R126, R9.reuse, -R127.reuse ;  /* 0x000000097eb97223 */ /* 0x180fe2000001087f */
[----:B------:R-:W-:Y:S01]  /*a4a0*/  @!P1 LEA R13, R13, UR38, 0x3 ;  /* 0x000000260d0d9c11 */ /* 0x000fe2000f8e18ff */
[----:B------:R-:W0:Y:S01]  /*a4b0*/  MUFU.EX2 R189, R189 ;  /* 0x000000bd00bd7308 */ /* 0x000e220000000800 */
[----:B------:R-:W-:Y:S01]  /*a4c0*/  FFMA.FTZ R181, R136, R9, -R127 ;  /* 0x0000000988b57223 */ /* 0x000fe2000001087f */
[----:B------:R-:W-:-:S02]  /*a4d0*/  IMAD.U32 R136, RZ, RZ, UR10 ;  /* 0x0000000aff887e24 */ /* 0x000fc4000f8e00ff */
[-CC-:B------:R-:W-:Y:S01]  /*a4e0*/  FFMA.FTZ R124, R130, R9.reuse, -R127.reuse ;  /* 0x00000009827c7223 */ /* 0x180fe2000001087f */
[----:B------:R-:W-:Y:S02]  /*a4f0*/  @!P1 VIADD R13, R13, 0x30840 ;  /* 0x000308400d0d9836 */ /* 0x000fe40000000000 */
[-CC-:B------:R-:W-:Y:S01]  /*a500*/  FFMA.FTZ R187, R132, R9.reuse, -R127.reuse ;  /* 0x0000000984bb7223 */ /* 0x180fe2000001087f */
[----:B------:R-:W-:Y:S02]  /*a510*/  @!P1 VIADD R136, R136, 0x30860 ;  /* 0x0003086088889836 */ /* 0x000fe40000000000 */
[-C--:B------:R-:W-:Y:S01]  /*a520*/  FFMA.FTZ R130, R138, R9.reuse, -R127 ;  /* 0x000000098a827223 */ /* 0x080fe2000001087f */
[----:B------:R-:W1:Y:S01]  /*a530*/  MUFU.EX2 R20, R20 ;  /* 0x0000001400147308 */ /* 0x000e620000000800 */
[----:B------:R-:W-:Y:S01]  /*a540*/  @!P1 PRMT R13, RZ, 0x654, R13 ;  /* 0x00000654ff0d9816 */ /* 0x000fe2000000000d */
[-CC-:B------:R-:W-:Y:S01]  /*a550*/  FFMA.FTZ R126, R134, R9.reuse, -R127.reuse ;  /* 0x00000009867e7223 */ /* 0x180fe2000001087f */
[----:B------:R-:W-:Y:S01]  /*a560*/  @!P1 PRMT R138, RZ, 0x654, R136 ;  /* 0x00000654ff8a9816 */ /* 0x000fe20000000088 */
[-CC-:B------:R-:W-:Y:S01]  /*a570*/  FFMA.FTZ R183, R140, R9.reuse, -R127.reuse ;  /* 0x000000098cb77223 */ /* 0x180fe2000001087f */
[-CC-:B------:R-:W-:Y:S01]  /*a580*/  FFMA.FTZ R132, R142, R9.reuse, -R127.reuse ;  /* 0x000000098e847223 */ /* 0x180fe2000001087f */
[-CC-:B------:R-:W-:Y:S01]  /*a590*/  FFMA.FTZ R177, R144, R9.reuse, -R127.reuse ;  /* 0x0000000990b17223 */ /* 0x180fe2000001087f */
        /* <DEDUP_REMOVED lines=12> */
[----:B------:R-:W-:Y:S01]  /*a660*/  FFMA.FTZ R166, R166, R9, -R127 ;  /* 0x00000009a6a67223 */ /* 0x000fe2000001087f */
[----:B------:R-:W-:Y:S01]  /*a670*/  UMOV UR7, UR36 ;  /* 0x0000002400077c82 */ /* 0x000fe20008000000 */
[----:B------:R-:W-:-:S03]  /*a680*/  F2FP.F16.F32.PACK_AB R182, R172, R125 ;  /* 0x0000007dacb6723e */ /* 0x000fc600000000ff */
        /* <DEDUP_REMOVED lines=18> */
[----:B------:R-:W0:Y:S01]  /*a7b0*/  MUFU.EX2 R214, R214 ;  /* 0x000000d600d67308 */ /* 0x000e220000000800 */
[----:B-1----:R-:W-:-:S07]  /*a7c0*/  F2FP.F16.F32.PACK_AB R175, R158, R156 ;  /* 0x0000009c9eaf723e */ /* 0x002fce00000000ff */
[----:B------:R-:W-:Y:S01]  /*a7d0*/  MUFU.EX2 R166, R166 ;  /* 0x000000a600a67308 */ /* 0x000fe20000000800 */
[----:B------:R-:W-:Y:S02]  /*a7e0*/  WARPGROUP.DEPBAR.LE gsb0, 0x0 ;  /* 0x00008000000079c5 */ /* 0x000fe40000010000 */
[----:B------:R1:W-:Y:S01]  /*a7f0*/  @!P1 SYNCS.ARRIVE.TRANS64.RED.A1T0 RZ, [R13+URZ], RZ ;  /* 0x000000ff0dff99a7 */ /* 0x0003e2000810043f */
[----:B------:R-:W-:Y:S02]  /*a800*/  F2FP.F16.F32.PACK_AB R170, R12, R139 ;  /* 0x0000008b0caa723e */ /* 0x000fe400000000ff */
[----:B0-----:R-:W-:Y:S01]  /*a810*/  F2FP.F16.F32.PACK_AB R168, R214, R137 ;  /* 0x00000089d6a8723e */ /* 0x001fe200000000ff */
[----:B-1----:R-:W-:Y:S01]  /*a820*/  FFMA.FTZ R13, R0, R8, R11 ;  /* 0x00000008000d7223 */ /* 0x002fe2000001000b */
[----:B------:R0:W-:Y:S01]  /*a830*/  @!P1 SYNCS.ARRIVE.TRANS64.RED.A1T0 RZ, [R138+URZ], RZ ;  /* 0x000000ff8aff99a7 */ /* 0x0001e2000810043f */
[C---:B------:R-:W-:Y:S01]  /*a840*/  ISETP.GT.AND P1, PT, R10.reuse, UR39, PT ;  /* 0x000000270a007c0c */ /* 0x040fe2000bf24270 */
[----:B------:R-:W-:-:S02]  /*a850*/  VIADD R10, R10, 0xffffffff ;  /* 0xffffffff0a0a7836 */ /* 0x000fc40000000000 */
[----:B------:R-:W-:Y:S01]  /*a860*/  FADD.FTZ R8, R14, R13 ;  /* 0x0000000d0e087221 */ /* 0x000fe20000010000 */
[----:B------:R-:W-:Y:S01]  /*a870*/  FADD.FTZ R13, R191, R136 ;  /* 0x00000088bf0d7221 */ /* 0x000fe20000010000 */
[C---:B------:R-:W-:Y:S02]  /*a880*/  F2FP.F16.F32.PACK_AB R191, R120.reuse, R191 ;  /* 0x000000bf78bf723e */ /* 0x040fe400000000ff */
        /* <DEDUP_REMOVED lines=66> */
.L_x_1413:
        /* <DEDUP_REMOVED lines=9> */
[----:B------:R-:W-:-:S05]  /*ad40*/  ULDC UR50, c[0x0][0x9e0] ;  /* 0x0002780000327ab9 */ /* 0x000fca0000000800 */
.L_x_1440:
[----:B------:R-:W-:-:S04]  /*ad50*/  UIADD3 UR37, UR4, 0x1, URZ ;  /* 0x0000000104257890 */ /* 0x000fc8000fffe03f */
[----:B------:R-:W-:-:S04]  /*ad60*/  UISETP.NE.AND UP2, UPT, UR37, 0x2, UPT ;  /* 0x000000022500788c */ /* 0x000fc8000bf45270 */
[----:B------:R-:W-:Y:S02]  /*ad70*/  USEL UR36, URZ, 0x1, UP2 ;  /* 0x000000013f247887 */ /* 0x000fe40009000000 */
[----:B------:R-:W-:Y:S02]  /*ad80*/  USEL UR37, UR37, URZ, UP2 ;  /* 0x0000003f25257287 */ /* 0x000fe40009000000 */
[----:B------:R-:W-:Y:S01]  /*ad90*/  ULOP3.LUT UR36, UR7, UR36, URZ, 0x3c, !UPT ;  /* 0x0000002407247292 */ /* 0x000fe2000f8e3c3f */
[----:B------:R-:W-:Y:S11]  /*ada0*/  @!P0 BRA `(.L_x_1424) ;  /* 0x0000000000048947 */ /* 0x000ff60003800000 */
[----:B------:R-:W-:Y:S01]  /*adb0*/  BPT.TRAP 0x1 ;  /* 0x000000040000795c */ /* 0x000fe20000300000 */
.L_x_1424:
[----:B------:R-:W-:Y:S01]  /*adc0*/  ULEA UR6, UR37, UR38, 0x3 ;  /* 0x0000002625067291 */ /* 0x000fe2000f8e183f */
[----:B------:R-:W-:-:S05]  /*add0*/  IMAD.U32 R3, RZ, RZ, UR36 ;  /* 0x00000024ff037e24 */ /* 0x000fca000f8e00ff */
[----:B------:R-:W-:-:S04]  /*ade0*/  SHF.L.U32 R3, R3, 0x1f, RZ ;  /* 0x0000001f03037819 */ /* 0x000fc800000006ff */
[----:B------:R0:W1:Y:S01]  /*adf0*/  SYNCS.PHASECHK.TRANS64.TRYWAIT P1, [UR6+0x30830], R3 ;  /* 0x03083003ff0075a7 */ /* 0x0000620008020146 */
[----:B------:R-:W-:Y:S05]  /*ae00*/  @!P0 BRA `(.L_x_1425) ;  /* 0x0000000000048947 */ /* 0x000fea0003800000 */
[----:B------:R-:W-:Y:S01]  /*ae10*/  BPT.TRAP 0x1 ;  /* 0x000000040000795c */ /* 0x000fe20000300000 */
.L_x_1425:
[----:B-1----:R-:W-:Y:S05]  /*ae20*/  @P1 BRA `(.L_x_1426) ;  /* 0x0000000000081947 */ /* 0x002fea0003800000 */
[----:B------:R-:W1:Y:S02]  /*ae30*/  SYNCS.PHASECHK.TRANS64.TRYWAIT P1, [UR6+0x30830], R3 ;  /* 0x03083003ff0075a7 */ /* 0x000e640008020146 */
[----:B-1----:R-:W-:Y:S05]  /*ae40*/  @!P1 BRA `(.L_x_1427) ;  /* 0x000000dc00a49947 */ /* 0x002fea0003800000 */
.L_x_1426:
        /* <DEDUP_REMOVED lines=167> */
.L_x_1428:
[----:B------:R-:W-:Y:S01]  /*b8c0*/  ULEA UR10, UR4, UR38, 0x3 ;  /* 0x00000026040a7291 */ /* 0x000fe2000f8e183f */
[----:B------:R-:W-:-:S05]  /*b8d0*/  IMAD.U32 R0, RZ, RZ, UR7 ;  /* 0x00000007ff007e24 */ /* 0x000fca000f8e00ff */
[----:B------:R-:W-:-:S04]  /*b8e0*/  SHF.L.U32 R0, R0, 0x1f, RZ ;  /* 0x0000001f00007819 */ /* 0x000fc800000006ff */
[----:B------:R2:W3:Y:S01]  /*b8f0*/  SYNCS.PHASECHK.TRANS64.TRYWAIT P1, [UR10+0x30850], R0 ;  /* 0x03085000ff0075a7 */ /* 0x0004e2000802014a */
[----:B------:R-:W-:Y:S05]  /*b900*/  @!P0 BRA `(.L_x_1429) ;  /* 0x0000000000048947 */ /* 0x000fea0003800000 */
[----:B------:R-:W-:Y:S01]  /*b910*/  BPT.TRAP 0x1 ;  /* 0x000000040000795c */ /* 0x000fe20000300000 */
.L_x_1429:
[----:B---3--:R-:W-:Y:S05]  /*b920*/  @P1 BRA `(.L_x_1430) ;  /* 0x0000000000081947 */ /* 0x008fea0003800000 */
[----:B------:R-:W3:Y:S02]  /*b930*/  SYNCS.PHASECHK.TRANS64.TRYWAIT P1, [UR10+0x30850], R0 ;  /* 0x03085000ff0075a7 */ /* 0x000ee4000802014a */
[----:B---3--:R-:W-:Y:S05]  /*b940*/  @!P1 BRA `(.L_x_1431) ;  /* 0x000000d000fc9947 */ /* 0x008fea0003800000 */
.L_x_1430:
[----:B------:R-:W-:Y:S01]  /*b950*/  UIADD3 UR6, UR38, 0x400, URZ ;  /* 0x0000040026067890 */ /* 0x000fe2000fffe03f */
[----:B------:R-:W-:Y:S01]  /*b960*/  WARPGROUP.ARRIVE ;  /* 0x00000000000079c5 */ /* 0x000fe20000000000 */
[----:B------:R-:W-:-:S05]  /*b970*/  UMOV UR7, 0x40000040 ;  /* 0x4000004000077882 */ /* 0x000fca0000000000 */
[----:B------:R-:W3:Y:S01]  /*b980*/  S2R R209, SR_TID.X ;  /* 0x0000000000d17919 */ /* 0x000ee20000002100 */
[----:B------:R-:W-:Y:S01]  /*b990*/  USHF.R.U32.HI UR6, URZ, 0x4, UR6 ;  /* 0x000000043f067899 */ /* 0x000fe20008011606 */
[----:B------:R-:W-:Y:S01]  /*b9a0*/  PLOP3.LUT P1, PT, PT, PT, UP0, 0x80, 0x0 ;  /* 0x000000000000781c */ /* 0x000fe20003f2f008 */
[----:B0-2---:R-:W-:Y:S01]  /*b9b0*/  FMUL.FTZ R0, R122, UR5 ;  /* 0x000000057a007c20 */ /* 0x005fe20008410000 */
[----:B------:R-:W-:Y:S01]  /*b9c0*/  PLOP3.LUT P2, PT, PT, PT, UP0, 0x80, 0x0 ;  /* 0x000000000000781c */ /* 0x000fe20003f4f008 */
[----:B------:R-:W-:Y:S01]  /*b9d0*/  ULOP3.LUT UR6, UR6, 0x3fff, URZ, 0xc0, !UPT ;  /* 0x00003fff06067892 */ /* 0x000fe2000f8ec03f */
[----:B------:R-:W-:Y:S01]  /*b9e0*/  FMUL.FTZ R9, R127, UR5 ;  /* 0x000000057f097c20 */ /* 0x000fe20008410000 */
[----:B------:R-:W-:Y:S01]  /*b9f0*/  FMUL.FTZ R122, R138, UR5 ;  /* 0x000000058a7a7c20 */ /* 0x000fe20008410000 */
[----:B------:R-:W-:Y:S01]  /*ba00*/  FMUL.FTZ R138, R140, UR5 ;  /* 0x000000058c8a7c20 */ /* 0x000fe20008410000 */
[----:B------:R-:W-:Y:S01]  /*ba10*/  ULOP3.LUT UR6, UR6, 0x3000000, URZ, 0xfc, !UPT ;  /* 0x0300000006067892 */ /* 0x000fe2000f8efc3f */
[----:B------:R-:W-:Y:S01]  /*ba20*/  FMUL.FTZ R127, R162, UR5 ;  /* 0x00000005a27f7c20 */ /* 0x000fe20008410000 */
[----:B------:R-:W-:-:S02]  /*ba30*/  IMAD.U32 R15, RZ, RZ, UR37 ;  /* 0x00000025ff0f7e24 */ /* 0x000fc4000f8e00ff */
[----:B------:R-:W-:Y:S01]  /*ba40*/  FMUL.FTZ R140, R144, UR5 ;  /* 0x00000005908c7c20 */ /* 0x000fe20008410000 */
[----:B------:R-:W-:Y:S01]  /*ba50*/  UIMAD UR4, UR4, 0x900, UR6 ;  /* 0x00000900040478a4 */ /* 0x000fe2000f8e0206 */
[----:B------:R-:W-:Y:S01]  /*ba60*/  FMUL.FTZ R144, R148, UR5 ;  /* 0x0000000594907c20 */ /* 0x000fe20008410000 */
[----:B------:R-:W-:Y:S01]  /*ba70*/  FMUL.FTZ R148, R152, UR5 ;  /* 0x0000000598947c20 */ /* 0x000fe20008410000 */
        /* <DEDUP_REMOVED lines=73> */
[----:B------:R-:W-:Y:S02]  /*bf10*/  VIADD R141, R19, UR60 ;  /* 0x0000003c138d7c36 */ /* 0x000fe40008000000 */
[----:B------:R-:W-:-:S09]  /*bf20*/  FMUL.FTZ R177, R132, UR5 ;  /* 0x0000000584b17c20 */ /* 0x000fd20008410000 */
        /* <DEDUP_REMOVED lines=13> */
[----:B------:R-:W-:Y:S01]  /*c000*/  @!P3 LEA R14, R15, UR38, 0x3 ;  /* 0x000000260f0ebc11 */ /* 0x000fe2000f8e18ff */
[----:B------:R-:W-:Y:S01]  /*c010*/  FMUL.FTZ R158, R161, UR5 ;  /* 0x00000005a19e7c20 */ /* 0x000fe20008410000 */
[----:B------:R-:W-:Y:S01]  /*c020*/  PLOP3.LUT P1, PT, PT, PT, UP1, 0x40, 0x0 ;  /* 0x000000000000781c */ /* 0x000fe20003f2e818 */
[----:B------:R-:W5:Y:S01]  /*c030*/  SHFL.IDX PT, R162, R141, RZ, 0x1c1f ;  /* 0x001c1fff8da27589 */ /* 0x000f6200000e0000 */
[----:B------:R-:W0:Y:S01]  /*c040*/  MUFU.TANH R176, R176 ;  /* 0x000000b000b07308 */ /* 0x000e220000002400 */
[----:B------:R-:W-:-:S05]  /*c050*/  @!P3 VIADD R14, R14, 0x30840 ;  /* 0x000308400e0eb836 */ /* 0x000fca0000000000 */
[----:B------:R-:W-:Y:S02]  /*c060*/  @!P3 PRMT R14, RZ, 0x654, R14 ;  /* 0x00000654ff0eb816 */ /* 0x000fe4000000000e */
        /* <DEDUP_REMOVED lines=15> */
[----:B------:R-:W-:Y:S02]  /*c160*/  IMAD R145, R10, -0x60, RZ ;  /* 0xffffffa00a917824 */ /* 0x000fe400078e02ff */
[----:B------:R-:W-:Y:S01]  /*c170*/  FMUL.FTZ R173, R125, UR5 ;  /* 0x000000057dad7c20 */ /* 0x000fe20008410000 */
[----:B------:R-:W-:Y:S01]  /*c180*/  HGMMA.64x192x16.F32 R24, R168, gdesc[UR4].tnspB, R24, gsb0 ;  /* 0x42e00004a8187df0 */ /* 0x000fe20008000818 */
[----:B------:R-:W-:Y:S01]  /*c190*/  FMUL.FTZ R174, R128, UR5 ;  /* 0x0000000580ae7c20 */ /* 0x000fe20008410000 */
[----:B------:R-:W-:Y:S01]  /*c1a0*/  FMUL.FTZ R175, R129, UR5 ;  /* 0x0000000581af7c20 */ /* 0x000fe20008410000 */
[----:B------:R-:W-:-:S02]  /*c1b0*/  VIADD R15, R145, 0x1 ;  /* 0x00000001910f7836 */ /* 0x000fc40000000000 */
[----:B------:R-:W-:Y:S01]  /*c1c0*/  FMUL.FTZ R125, R147, UR5 ;  /* 0x00000005937d7c20 */ /* 0x000fe20008410000 */
[----:B------:R-:W-:Y:S01]  /*c1d0*/  FMUL.FTZ R128, R163, UR5 ;  /* 0x00000005a3807c20 */ /* 0x000fe20008410000 */
[----:B------:R-:W-:Y:S01]  /*c1e0*/  FMUL.FTZ R129, R166, UR5 ;  /* 0x00000005a6817c20 */ /* 0x000fe20008410000 */
[----:B------:R-:W-:Y:S01]  /*c1f0*/  IMAD R15, R18, -0x2, R15 ;  /* 0xfffffffe120f7824 */ /* 0x000fe200078e020f */
[----:B------:R-:W0:Y:S03]  /*c200*/  MUFU.TANH R172, R172 ;  /* 0x000000ac00ac7308 */ /* 0x000e260000002400 */
[----:B------:R-:W-:Y:S01]  /*c210*/  VIADD R143, R15, 0xffffffff ;  /* 0xffffffff0f8f7836 */ /* 0x000fe20000000000 */
[----:B------:R-:W-:-:S04]  /*c220*/  IADD3 R147, -R17, R15, R16 ;  /* 0x0000000f11937210 */ /* 0x000fc80007ffe110 */
        /* <DEDUP_REMOVED lines=27> */
.L_x_1434:
[----:B------:R-:W-:-:S05]  /*c3e0*/  IMAD.U32 R162, RZ, RZ, UR39 ;  /* 0x00000027ffa27e24 */ /* 0x000fca000f8e00ff */
[----:B------:R-:W-:-:S13]  /*c3f0*/  ISETP.NE.AND P1, PT, R162, 0x1, PT ;  /* 0x00000001a200780c */ /* 0x000fda0003f25270 */
[----:B0-----:R-:W0:Y:S02]  /*c400*/  @P1 LDC.64 R14, c[0x0][0x9e8] ;  /* 0x00027a00ff0e1b82 */ /* 0x001e240000000a00 */
[----:B0-----:R-:W-:-:S05]  /*c410*/  @P1 IMAD.HI.U32 R14, R155, R14, RZ ;  /* 0x0000000e9b0e1227 */ /* 0x001fca00078e00ff */
[----:B------:R-:W-:-:S07]  /*c420*/  @P1 SHF.R.U32.HI R155, RZ, R15, R14 ;  /* 0x0000000fff9b1219 */ /* 0x000fce000001160e */
.L_x_1435:
[----:B------:R-:W-:Y:S05]  /*c430*/  BSYNC B0 ;  /* 0x0000000000007941 */ /* 0x000fea0003800000 */
.L_x_1433:
[----:B------:R-:W-:-:S05]  /*c440*/  IMAD R14, R155, R162, R143 ;  /* 0x000000a29b0e7224 */ /* 0x000fca00078e028f */
[----:B------:R-:W-:Y:S02]  /*c450*/  VIADDMNMX R151, R14, R162, R151, PT ;  /* 0x000000a20e977246 */ /* 0x000fe40003800197 */
[----:B------:R-:W-:-:S07]  /*c460*/  VIMNMX R153, R153, R14, !PT ;  /* 0x0000000e99997248 */ /* 0x000fce0007fe0100 */
.L_x_1432:
        /* <DEDUP_REMOVED lines=111> */
[----:B------:R-:W-:Y:S01]  /*cb60*/  FSEL R218, R3, -INF , !P6 ;  /* 0xff80000003da7808 */ /* 0x000fe20007000000 */
[----:B------:R-:W-:Y:S01]  /*cb70*/  IMAD.IADD R3, R149, 0x1, R14 ;  /* 0x0000000195037824 */ /* 0x000fe200078e020e */
        /* <DEDUP_REMOVED lines=19> */
.L_x_1438:
[----:B------:R-:W-:-:S05]  /*ccb0*/  IMAD.U32 R184, RZ, RZ, UR39 ;  /* 0x00000027ffb87e24 */ /* 0x000fca000f8e00ff */
[----:B------:R-:W-:-:S13]  /*ccc0*/  ISETP.NE.AND P6, PT, R184, 0x1, PT ;  /* 0x00000001b800780c */ /* 0x000fda0003fc5270 */
[----:B------:R-:W0:Y:S02]  /*ccd0*/  @P6 LDC.64 R14, c[0x0][0x9e8] ;  /* 0x00027a00ff0e6b82 */ /* 0x000e240000000a00 */
[----:B0-----:R-:W-:-:S05]  /*cce0*/  @P6 IMAD.HI.U32 R14, R139, R14, RZ ;  /* 0x0000000e8b0e6227 */ /* 0x001fca00078e00ff */
[----:B------:R-:W-:-:S07]  /*ccf0*/  @P6 SHF.R.U32.HI R139, RZ, R15, R14 ;  /* 0x0000000fff8b6219 */ /* 0x000fce000001160e */
.L_x_1439:
[----:B------:R-:W-:Y:S05]  /*cd00*/  BSYNC B0 ;  /* 0x0000000000007941 */ /* 0x000fea0003800000 */
.L_x_1437:
[----:B------:R-:W-:-:S05]  /*cd10*/  IMAD R14, R139, R184, R143 ;  /* 0x000000b88b0e7224 */ /* 0x000fca00078e028f */
[----:B------:R-:W-:Y:S02]  /*cd20*/  VIADDMNMX R3, R14, R184, R3, PT ;  /* 0x000000b80e037246 */ /* 0x000fe40003800103 */
[----:B------:R-:W-:-:S07]  /*cd30*/  VIMNMX R137, R137, R14, !PT ;  /* 0x0000000e89897248 */ /* 0x000fce0007fe0100 */
.L_x_1436:
[C---:B------:R-:W-:Y:S01]  /*cd40*/  ISETP.GT.AND P1, PT, R137.reuse, 0x1, !P1 ;  /* 0x000000018900780c */ /* 0x040fe20004f24270 */
[----:B------:R-:W-:Y:S01]  /*cd50*/  UMOV UR7, UR36 ;  /* 0x0000002400077c82 */ /* 0x000fe20008000000 */
[----:B------:R-:W-:Y:S02]  /*cd60*/  ISETP.GT.AND P2, PT, R137, 0x8, !P2 ;  /* 0x000000088900780c */ /* 0x000fe40005744270 */
        /* <DEDUP_REMOVED lines=32> */
[----:B------:R-:W-:Y:S02]  /*cf70*/  ISETP.NE.AND P2, PT, R186, RZ, PT ;  /* 0x000000ffba00720c */ /* 0x000fe40003f45270 */
        /* <DEDUP_REMOVED lines=55> */
[C---:B------:R-:W-:Y:S01]  /*d2f0*/  ISETP.LT.OR P5, PT, R3.reuse, 0x59, P5 ;  /* 0x000000590300780c */ /* 0x040fe20002fa1670 */
[----:B------:R-:W1:Y:S01]  /*d300*/  SHFL.BFLY PT, R4, R15, 0x1, 0x1f ;  /* 0x0c201f000f047f89 */ /* 0x000e6200000e0000 */
[----:B------:R-:W-:Y:S02]  /*d310*/  ISETP.LT.OR P1, PT, R3, 0x3a, P1 ;  /* 0x0000003a0300780c */ /* 0x000fe40000f21670 */
[----:B------:R-:W-:-:S02]  /*d320*/  FSEL R128, R128, -INF , !P4 ;  /* 0xff80000080807808 */ /* 0x000fc40006000000 */
[----:B------:R-:W-:Y:S02]  /*d330*/  FSEL R120, R131, -INF , !P1 ;  /* 0xff80000083787808 */ /* 0x000fe40004800000 */
[----:B------:R-:W-:Y:S02]  /*d340*/  ISETP.NE.AND P1, PT, R177, RZ, PT ;  /* 0x000000ffb100720c */ /* 0x000fe40003f25270 */
[----:B------:R-:W-:Y:S02]  /*d350*/  R2UR UR4, R23 ;  /* 0x00000000170472ca */ /* 0x000fe400000e0000 */
        /* <DEDUP_REMOVED lines=32> */
[--C-:B------:R-:W-:Y:S01]  /*d560*/  FFMA.FTZ R176, R176, R9, -R125.reuse ;  /* 0x00000009b0b07223 */ /* 0x100fe2000001087d */
[----:B------:R-:W-:Y:S01]  /*d570*/  FSEL R146, R4, RZ, P1 ;  /* 0x000000ff04927208 */ /* 0x000fe20000800000 */
        /* <DEDUP_REMOVED lines=14> */
[----:B------:R-:W-:Y:S01]  /*d660*/  FFMA.FTZ R141, R160, R9, -R125 ;  /* 0x00000009a08d7223 */ /* 0x000fe2000001087d */
[----:B------:R-:W-:Y:S01]  /*d670*/  LOP3.LUT P6, RZ, R209, 0x7f, RZ, 0xc0, !PT ;  /* 0x0000007fd1ff7812 */ /* 0x000fe200078cc0ff */
[----:B------:R0:W-:Y:S01]  /*d680*/  MUFU.EX2 R15, R172 ;  /* 0x000000ac000f7308 */ /* 0x0001e20000000800 */
[----:B------:R-:W-:-:S04]  /*d690*/  FMNMX.FTZ R21, R186, R21, !PT ;  /* 0x00000015ba157209 */ /* 0x000fc80007810000 */
[----:B------:R-:W-:-:S03]  /*d6a0*/  FMNMX.FTZ R121, R208, R21, !PT ;  /* 0x00000015d0797209 */ /* 0x000fc60007810000 */
[----:B------:R1:W-:Y:S01]  /*d6b0*/  MUFU.EX2 R21, R174 ;  /* 0x000000ae00157308 */ /* 0x0003e20000000800 */
[----:B------:R-:W-:Y:S01]  /*d6c0*/  FMNMX.FTZ R121, R124, R121, !PT ;  /* 0x000000797c797209 */ /* 0x000fe20007810000 */
[-CC-:B0-----:R-:W-:Y:S01]  /*d6d0*/  FFMA.FTZ R172, R178, R9.reuse, -R125.reuse ;  /* 0x00000009b2ac7223 */ /* 0x181fe2000001087d */
[-CC-:B------:R-:W-:Y:S01]  /*d6e0*/  FFMA.FTZ R178, R144, R9.reuse, -R125.reuse ;  /* 0x0000000990b27223 */ /* 0x180fe2000001087d */
[----:B------:R-:W-:Y:S01]  /*d6f0*/  FFMA.FTZ R144, R158, R9, -R125 ;  /* 0x000000099e907223 */ /* 0x000fe2000001087d */
[----:B------:R-:W-:-:S03]  /*d700*/  FMNMX.FTZ R121, R190, R121, !PT ;  /* 0x00000079be797209 */ /* 0x000fc60007810000 */
[----:B------:R-:W-:Y:S01]  /*d710*/  MUFU.EX2 R168, R168 ;  /* 0x000000a800a87308 */ /* 0x000fe20000000800 */
[----:B------:R-:W-:Y:S02]  /*d720*/  FMNMX.FTZ R121, R126, R121, !PT ;  /* 0x000000797e797209 */ /* 0x000fe40007810000 */
[----:B-1----:R-:W-:Y:S01]  /*d730*/  FSEL R174, R127, -INF , !P3 ;  /* 0xff8000007fae7808 */ /* 0x002fe20005800000 */
[--C-:B------:R-:W-:Y:S01]  /*d740*/  FFMA.FTZ R127, R166, R9, -R125.reuse ;  /* 0x00000009a67f7223 */ /* 0x100fe2000001087d */
[----:B------:R-:W-:Y:S02]  /*d750*/  FMNMX.FTZ R131, R20, R121, !PT ;  /* 0x0000007914837209 */ /* 0x000fe40007810000 */
[----:B------:R-:W-:Y:S01]  /*d760*/  FSEL R166, R129, -INF , !P5 ;  /* 0xff80000081a67808 */ /* 0x000fe20006800000 */
[--C-:B------:R-:W-:Y:S01]  /*d770*/  FFMA.FTZ R129, R138, R9, -R125.reuse ;  /* 0x000000098a817223 */ /* 0x100fe2000001087d */
[----:B------:R-:W-:Y:S01]  /*d780*/  FMNMX.FTZ R131, R132, R131, !PT ;  /* 0x0000008384837209 */ /* 0x000fe20007810000 */
[-CC-:B------:R-:W-:Y:S01]  /*d790*/  FFMA.FTZ R138, R142, R9.reuse, -R125.reuse ;  /* 0x000000098e8a7223 */ /* 0x180fe2000001087d */
[----:B------:R-:W-:Y:S01]  /*d7a0*/  MUFU.EX2 R170, R170 ;  /* 0x000000aa00aa7308 */ /* 0x000fe20000000800 */
[----:B------:R-:W-:Y:S01]  /*d7b0*/  FFMA.FTZ R142, R154, R9, -R125 ;  /* 0x000000099a8e7223 */ /* 0x000fe2000001087d */
[----:B------:R-:W-:-:S04]  /*d7c0*/  FMNMX.FTZ R131, R120, R131, !PT ;  /* 0x0000008378837209 */ /* 0x000fc80007810000 */
[----:B------:R-:W-:Y:S02]  /*d7d0*/  FMNMX.FTZ R131, R134, R131, !PT ;  /* 0x0000008386837209 */ /* 0x000fe40007810000 */
[----:B------:R-:W-:Y:S02]  /*d7e0*/  MUFU.EX2 R121, R180 ;  /* 0x000000b400797308 */ /* 0x000fe40000000800 */
[----:B------:R-:W-:-:S04]  /*d7f0*/  FMNMX.FTZ R131, R14, R131, !PT ;  /* 0x000000830e837209 */ /* 0x000fc80007810000 */
[----:B------:R-:W-:Y:S02]  /*d800*/  FMNMX.FTZ R131, R136, R131, !PT ;  /* 0x0000008388837209 */ /* 0x000fe40007810000 */
[----:B------:R-:W-:Y:S02]  /*d810*/  MUFU.EX2 R172, R172 ;  /* 0x000000ac00ac7308 */ /* 0x000fe40000000800 */
[----:B------:R-:W-:-:S04]  /*d820*/  FMNMX.FTZ R131, R122, R131, !PT ;  /* 0x000000837a837209 */ /* 0x000fc80007810000 */
[----:B------:R-:W-:Y:S02]  /*d830*/  FMNMX.FTZ R131, R174, R131, !PT ;  /* 0x00000083ae837209 */ /* 0x000fe40007810000 */
[----:B------:R0:W-:Y:S02]  /*d840*/  MUFU.EX2 R180, R182 ;  /* 0x000000b600b47308 */ /* 0x0001e40000000800 */
[----:B------:R-:W-:-:S04]  /*d850*/  FMNMX.FTZ R131, R128, R131, !PT ;  /* 0x0000008380837209 */ /* 0x000fc80007810000 */
[----:B------:R-:W-:Y:S02]  /*d860*/  FMNMX.FTZ R131, R166, R131, !PT ;  /* 0x00000083a6837209 */ /* 0x000fe40007810000 */
[----:B------:R-:W-:Y:S01]  /*d870*/  MUFU.EX2 R127, R127 ;  /* 0x0000007f007f7308 */ /* 0x000fe20000000800 */
[--C-:B0-----:R-:W-:Y:S01]  /*d880*/  FFMA.FTZ R182, R162, R9, -R125.reuse ;  /* 0x00000009a2b67223 */ /* 0x101fe2000001087d */
[----:B------:R-:W-:Y:S01]  /*d890*/  FMNMX.FTZ R0, R130, R131, !PT ;  /* 0x0000008382007209 */ /* 0x000fe20007810000 */
[-CC-:B------:R-:W-:Y:S01]  /*d8a0*/  FFMA.FTZ R131, R140, R9.reuse, -R125.reuse ;  /* 0x000000098c837223 */ /* 0x180fe2000001087d */
[----:B------:R-:W-:-:S03]  /*d8b0*/  FFMA.FTZ R140, R150, R9, -R125 ;  /* 0x00000009968c7223 */ /* 0x000fc6000001087d */
        /* <DEDUP_REMOVED lines=159> */
.L_x_1423:
        /* <DEDUP_REMOVED lines=99> */
.L_x_1441:
[----:B------:R-:W-:Y:S01]  /*e8e0*/  ULEA UR5, UR37, UR38, 0x3 ;  /* 0x0000002625057291 */ /* 0x000fe2000f8e183f */
[----:B------:R-:W-:-:S05]  /*e8f0*/  IMAD.U32 R0, RZ, RZ, UR36 ;  /* 0x00000024ff007e24 */ /* 0x000fca000f8e00ff */
[----:B------:R-:W-:-:S04]  /*e900*/  SHF.L.U32 R0, R0, 0x1f, RZ ;  /* 0x0000001f00007819 */ /* 0x000fc800000006ff */
[----:B------:R0:W1:Y:S01]  /*e910*/  SYNCS.PHASECHK.TRANS64.TRYWAIT P1, [UR5+0x30850], R0 ;  /* 0x03085000ff0075a7 */ /* 0x0000620008020145 */
[----:B------:R-:W-:Y:S05]  /*e920*/  @!P0 BRA `(.L_x_1442) ;  /* 0x0000000000048947 */ /* 0x000fea0003800000 */
[----:B------:R-:W-:Y:S01]  /*e930*/  BPT.TRAP 0x1 ;  /* 0x000000040000795c */ /* 0x000fe20000300000 */
.L_x_1442:
[----:B-1----:R-:W-:Y:S05]  /*e940*/  @P1 BRA `(.L_x_1443) ;  /* 0x0000000000081947 */ /* 0x002fea0003800000 */
[----:B------:R-:W1:Y:S02]  /*e950*/  SYNCS.PHASECHK.TRANS64.TRYWAIT P0, [UR5+0x30850], R0 ;  /* 0x03085000ff0075a7 */ /* 0x000e640008000145 */
[----:B-1----:R-:W-:Y:S05]  /*e960*/  @!P0 BRA `(.L_x_1444) ;  /* 0x000000a4000c8947 */ /* 0x002fea0003800000 */
.L_x_1443:
[----:B------:R-:W-:Y:S01]  /*e970*/  UIADD3 UR38, UR38, 0x400, URZ ;  /* 0x0000040026267890 */ /* 0x000fe2000fffe03f */
[----:B------:R-:W-:Y:S01]  /*e980*/  WARPGROUP.ARRIVE ;  /* 0x00000000000079c5 */ /* 0x000fe20000000000 */
[----:B------:R-:W-:Y:S01]  /*e990*/  UMOV UR7, 0x40000040 ;  /* 0x4000004000077882 */ /* 0x000fe20000000000 */
[----:B01----:R-:W0:Y:S01]  /*e9a0*/  SHFL.BFLY PT, R0, R5, 0x2, 0x1f ;  /* 0x0c401f0005007f89 */ /* 0x003e2200000e0000 */
[----:B------:R-:W-:Y:S01]  /*e9b0*/  USHF.R.U32.HI UR38, URZ, 0x4, UR38 ;  /* 0x000000043f267899 */ /* 0x000fe20008011626 */
[----:B------:R-:W-:Y:S01]  /*e9c0*/  IMAD.MOV.U32 R10, RZ, RZ, RZ ;  /* 0x000000ffff0a7224 */ /* 0x000fe200078e00ff */
[----:B------:R-:W-:Y:S01]  /*e9d0*/  R2UR UR8, R198 ;  /* 0x00000000c60872ca */ /* 0x000fe200000e0000 */
[----:B------:R-:W1:Y:S01]  /*e9e0*/  SHFL.BFLY PT, R7, R8, 0x2, 0x1f ;  /* 0x0c401f0008077f89 */ /* 0x000e6200000e0000 */
[----:B------:R-:W-:Y:S01]  /*e9f0*/  ULOP3.LUT UR38, UR38, 0x3fff, URZ, 0xc0, !UPT ;  /* 0x00003fff26267892 */ /* 0x000fe2000f8ec03f */
[----:B------:R-:W2:Y:S03]  /*ea00*/  S2R R12, SR_TID.X ;  /* 0x00000000000c7919 */ /* 0x000ea60000002100 */
        /* <DEDUP_REMOVED lines=8> */
[----:B0-----:R-:W-:Y:S01]  /*ea90*/  FADD.FTZ R2, R0, R5 ;  /* 0x0000000500027221 */ /* 0x001fe20000010000 */
[----:B------:R-:W-:Y:S01]  /*eaa0*/  UMOV UR7, 0x40000040 ;  /* 0x4000004000077882 */ /* 0x000fe20000000000 */
[----:B------:R-:W-:-:S02]  /*eab0*/  IMAD.U32 R198, RZ, RZ, UR8 ;  /* 0x00000008ffc67e24 */ /* 0x000fc4000f8e00ff */
[----:B-1----:R-:W-:Y:S01]  /*eac0*/  FADD.FTZ R7, R7, R8 ;  /* 0x0000000807077221 */ /* 0x002fe20000010000 */
        /* <DEDUP_REMOVED lines=9> */
[----:B------:R-:W-:Y:S02]  /*eb60*/  IMAD.U32 R7, RZ, RZ, UR5 ;  /* 0x00000005ff077e24 */ /* 0x000fe4000f8e00ff */
[----:B------:R-:W-:Y:S01]  /*eb70*/  IMAD.MOV.U32 R0, RZ, RZ, -0x800000 ;  /* 0xff800000ff007424 */ /* 0x000fe200078e00ff */
[----:B------:R-:W-:-:S03]  /*eb80*/  FSETP.NE.FTZ.AND P0, PT, R13, RZ, PT ;  /* 0x000000ff0d00720b */ /* 0x000fc60003f15000 */
[----:B------:R-:W-:-:S06]  /*eb90*/  @!P2 VIADD R7, R7, 0x30860 ;  /* 0x000308600707a836 */ /* 0x000fcc0000000000 */
[----:B------:R-:W0:Y:S04]  /*eba0*/  @P1 MUFU.LG2 R11, R14 ;  /* 0x0000000e000b1308 */ /* 0x000e280000000c00 */
[C---:B------:R-:W-:Y:S01]  /*ebb0*/  @P0 FMUL.FTZ R5, R9.reuse, 0.69314718246459960938 ;  /* 0x3f31721809050820 */ /* 0x040fe20000410000 */
[----:B------:R-:W-:-:S03]  /*ebc0*/  @P1 FMUL.FTZ R9, R9, 0.69314718246459960938 ;  /* 0x3f31721809091820 */ /* 0x000fc60000410000 */
[----:B------:R-:W1:Y:S08]  /*ebd0*/  @P0 MUFU.LG2 R6, R13 ;  /* 0x0000000d00060308 */ /* 0x000e700000000c00 */
[----:B------:R-:W2:Y:S01]  /*ebe0*/  @P1 MUFU.RCP R10, R14 ;  /* 0x0000000e000a1308 */ /* 0x000ea20000001000 */
[----:B0-----:R-:W-:-:S04]  /*ebf0*/  @P1 FMUL.FTZ R12, R11, 0.69314718246459960938 ;  /* 0x3f3172180b0c1820 */ /* 0x001fc80000410000 */
[----:B------:R-:W-:Y:S01]  /*ec00*/  @P1 FFMA.FTZ R2, R9, R3, R12 ;  /* 0x0000000309021223 */ /* 0x000fe2000001000c */
[----:B------:R-:W-:Y:S02]  /*ec10*/  @!P2 PRMT R9, RZ, 0x654, R7 ;  /* 0x00000654ff09a816 */ /* 0x000fe40000000007 */
[----:B------:R-:W0:Y:S01]  /*ec20*/  @P0 MUFU.RCP R8, R13 ;  /* 0x0000000d00080308 */ /* 0x000e220000001000 */
[----:B-1----:R-:W-:-:S04]  /*ec30*/  @P0 FMUL.FTZ R6, R6, 0.69314718246459960938 ;  /* 0x3f31721806060820 */ /* 0x002fc80000410000 */
[----:B------:R-:W-:Y:S01]  /*ec40*/  @P0 FFMA.FTZ R0, R5, R4, R6 ;  /* 0x0000000405000223 */ /* 0x000fe20000010006 */
[----:B------:R-:W-:Y:S01]  /*ec50*/  PLOP3.LUT P0, PT, PT, PT, PT, 0x8, 0x0 ;  /* 0x000000000000781c */ /* 0x000fe20003f0e170 */
        /* <DEDUP_REMOVED lines=27> */
[----:B------:R1:W-:Y:S01]  /*ee10*/  @!P2 SYNCS.ARRIVE.TRANS64.RED.A1T0 RZ, [R9+URZ], RZ ;  /* 0x000000ff09ffa9a7 */ /* 0x0003e2000810043f */
[----:B--2---:R-:W-:Y:S01]  /*ee20*/  FMUL.FTZ R125, R43, R10 ;  /* 0x0000000a2b7d7220 */ /* 0x004fe20000410000 */
[----:B0-----:R-:W-:Y:S01]  /*ee30*/  FMUL.FTZ R3, R32, R8 ;  /* 0x0000000820037220 */ /* 0x001fe20000410000 */
        /* <DEDUP_REMOVED lines=94> */
.L_x_1374:
[----:B------:R-:W0:Y:S01]  /*f420*/  S2R R8, SR_CgaCtaId ;  /* 0x0000000000087919 */ /* 0x000e220000008800 */
[----:B------:R-:W-:Y:S01]  /*f430*/  MOV R23, 0x400 ;  /* 0x0000040000177802 */ /* 0x000fe20000000f00 */
[----:B------:R-:W-:Y:S01]  /*f440*/  BSSY B0, `(.L_x_1445) ;  /* 0x0000288000007945 */ /* 0x000fe20003800000 */
[----:B------:R-:W-:Y:S02]  /*f450*/  BAR.SYNC.DEFER_BLOCKING 0x5, 0x180 ;  /* 0x0146000000007b1d */ /* 0x000fe40000010000 */
[----:B0-----:R-:W-:-:S05]  /*f460*/  LEA R23, R8, R23, 0x18 ;  /* 0x0000001708177211 */ /* 0x001fca00078ec0ff */
[----:B------:R-:W0:Y:S02]  /*f470*/  LDS.128 R8, [R23+0x308d0] ;  /* 0x0308d00017087984 */ /* 0x000e240000000c00 */
[----:B0-----:R-:W-:Y:S02]  /*f480*/  R2UR UR5, R9 ;  /* 0x00000000090572ca */ /* 0x001fe400000e0000 */
[----:B------:R-:W-:Y:S02]  /*f490*/  R2UR UR7, R10 ;  /* 0x000000000a0772ca */ /* 0x000fe400000e0000 */
[----:B------:R-:W-:Y:S01]  /*f4a0*/  R2UR UR6, R11 ;  /* 0x000000000b0672ca */ /* 0x000fe200000e0000 */
[----:B------:R-:W-:Y:S06]  /*f4b0*/  BAR.ARV 0x4, 0x180 ;  /* 0x0106000000007b1d */ /* 0x000fec0000002000 */
[----:B------:R-:W-:Y:S08]  /*f4c0*/  @P0 BRA `(.L_x_1446) ;  /* 0x0000001800ac0947 */ /* 0x000ff00003800000 */
[----:B------:R-:W0:Y:S01]  /*f4d0*/  S2R R8, SR_SWINHI ;  /* 0x0000000000087919 */ /* 0x000e220000002f00 */
[----:B------:R-:W-:Y:S01]  /*f4e0*/  F2FP.F16.F32.PACK_AB R4, R5, R4 ;  /* 0x000000040504723e */ /* 0x000fe200000000ff */
[----:B------:R-:W-:Y:S01]  /*f4f0*/  ULDC.64 UR8, c[0x0][0xc00] ;  /* 0x0003000000087ab9 */ /* 0x000fe20000000a00 */
[----:B------:R-:W-:Y:S01]  /*f500*/  F2FP.F16.F32.PACK_AB R6, R7, R6 ;  /* 0x000000060706723e */ /* 0x000fe200000000ff */
[----:B------:R-:W-:Y:S01]  /*f510*/  UISETP.NE.U32.AND UP0, UPT, UR8, URZ, UPT ;  /* 0x0000003f0800728c */ /* 0x000fe2000bf05070 */
[----:B------:R-:W-:Y:S01]  /*f520*/  F2FP.F16.F32.PACK_AB R5, R131, R32 ;  /* 0x000000208305723e */ /* 0x000fe200000000ff */
[----:B------:R-:W-:Y:S01]  /*f530*/  ULDC.64 UR12, c[0x0][0x208] ;  /* 0x00008200000c7ab9 */ /* 0x000fe20000000a00 */
[----:B------:R-:W-:Y:S01]  /*f540*/  F2FP.F16.F32.PACK_AB R7, R129, R20 ;  /* 0x000000148107723e */ /* 0x000fe200000000ff */
[----:B------:R-:W-:Y:S01]  /*f550*/  UISETP.NE.AND.EX UP0, UPT, UR9, URZ, UPT, UP0 ;  /* 0x0000003f0900728c */ /* 0x000fe2000bf05300 */
[----:B------:R-:W-:Y:S02]  /*f560*/  F2FP.F16.F32.PACK_AB R88, R89, R88 ;  /* 0x000000585958723e */ /* 0x000fe400000000ff */
[----:B------:R-:W-:Y:S01]  /*f570*/  F2FP.F16.F32.PACK_AB R89, R43, R90 ;  /* 0x0000005a2b59723e */ /* 0x000fe200000000ff */
[----:B------:R-:W-:Y:S01]  /*f580*/  ULDC.64 UR8, c[0x0][0xc00] ;  /* 0x0003000000087ab9 */ /* 0x000fe20000000a00 */
        /* <DEDUP_REMOVED lines=10> */
[----:B------:R-:W-:Y:S02]  /*f630*/  MOV R16, R23 ;  /* 0x0000001700107202 */ /* 0x000fe40000000f00 */
[----:B0-----:R-:W-:Y:S02]  /*f640*/  MOV R17, R8 ;  /* 0x0000000800117202 */ /* 0x001fe40000000f00 */
[----:B------:R-:W-:-:S02]  /*f650*/  F2FP.F16.F32.PACK_AB R107, R111, R110 ;  /* 0x0000006e6f6b723e */ /* 0x000fc400000000ff */
[----:B------:R-:W-:Y:S01]  /*f660*/  F2FP.F16.F32.PACK_AB R113, R115, R114 ;  /* 0x000000727371723e */ /* 0x000fe200000000ff */
[----:B------:R-:W-:Y:S01]  /*f670*/  IMAD.WIDE R38, R202, 0x2, R16 ;  /* 0x00000002ca267825 */ /* 0x000fe200078e0210 */
[----:B------:R-:W-:Y:S02]  /*f680*/  F2FP.F16.F32.PACK_AB R114, R117, R116 ;  /* 0x000000747572723e */ /* 0x000fe400000000ff */
[----:B------:R-:W-:Y:S02]  /*f690*/  F2FP.F16.F32.PACK_AB R115, R119, R118 ;  /* 0x000000767773723e */ /* 0x000fe400000000ff */
[C---:B------:R-:W-:Y:S02]  /*f6a0*/  LOP3.LUT R21, R38.reuse, 0x380, RZ, 0xc0, !PT ;  /* 0x0000038026157812 */ /* 0x040fe400078ec0ff */
[C---:B------:R-:W-:Y:S02]  /*f6b0*/  IADD3 R75, P2, R38.reuse, 0x20, RZ ;  /* 0x00000020264b7810 */ /* 0x040fe40007f5e0ff */
[----:B------:R-:W-:-:S02]  /*f6c0*/  IADD3 R95, P1, R38, 0x40, RZ ;  /* 0x00000040265f7810 */ /* 0x000fc40007f3e0ff */
[C---:B------:R-:W-:Y:S01]  /*f6d0*/  IADD3 R133, P6, R38.reuse, 0x60, RZ ;  /* 0x0000006026857810 */ /* 0x040fe20007fde0ff */
[--C-:B------:R-:W-:Y:S01]  /*f6e0*/  IMAD.X R9, RZ, RZ, R39.reuse, P2 ;  /* 0x000000ffff097224 */ /* 0x100fe200010e0627 */
[C---:B------:R-:W-:Y:S01]  /*f6f0*/  IADD3 R135, P5, R38.reuse, 0x4000, RZ ;  /* 0x0000400026877810 */ /* 0x040fe20007fbe0ff */
[--C-:B------:R-:W-:Y:S01]  /*f700*/  IMAD.X R11, RZ, RZ, R39.reuse, P1 ;  /* 0x000000ffff0b7224 */ /* 0x100fe200008e0627 */
[----:B------:R-:W-:Y:S01]  /*f710*/  SHF.R.U64 R21, R21, 0x3, RZ ;  /* 0x0000000315157819 */ /* 0x000fe200000012ff */
        /* <DEDUP_REMOVED lines=8> */
[----:B------:R-:W-:Y:S01]  /*f7a0*/  LOP3.LUT R8, R75, 0x380, RZ, 0xc0, !PT ;  /* 0x000003804b087812 */ /* 0x000fe200078ec0ff */
[--C-:B------:R-:W-:Y:S01]  /*f7b0*/  IMAD.X R29, RZ, RZ, R39.reuse, P3 ;  /* 0x000000ffff1d7224 */ /* 0x100fe200018e0627 */
[----:B------:R-:W-:Y:S01]  /*f7c0*/  LOP3.LUT R10, R95, 0x380, RZ, 0xc0, !PT ;  /* 0x000003805f0a7812 */ /* 0x000fe200078ec0ff */
[----:B------:R-:W-:Y:S01]  /*f7d0*/  IMAD.X R31, RZ, RZ, R39, P2 ;  /* 0x000000ffff1f7224 */ /* 0x000fe200010e0627 */
[----:B------:R-:W-:-:S02]  /*f7e0*/  IADD3 R145, P1, R38, 0x8020, RZ ;  /* 0x0000802026917810 */ /* 0x000fc40007f3e0ff */
[C---:B------:R-:W-:Y:S02]  /*f7f0*/  IADD3 R147, P6, R38.reuse, 0x8040, RZ ;  /* 0x0000804026937810 */ /* 0x040fe40007fde0ff */
[----:B------:R-:W-:Y:S01]  /*f800*/  IADD3 R149, P5, R38, 0x8060, RZ ;  /* 0x0000806026957810 */ /* 0x000fe20007fbe0ff */
[--C-:B------:R-:W-:Y:S01]  /*f810*/  IMAD.X R33, RZ, RZ, R39.reuse, P1 ;  /* 0x000000ffff217224 */ /* 0x100fe200008e0627 */
[----:B------:R-:W-:Y:S01]  /*f820*/  LOP3.LUT R38, R21, R38, RZ, 0x3c, !PT ;  /* 0x0000002615267212 */ /* 0x000fe200078e3cff */
[--C-:B------:R-:W-:Y:S01]  /*f830*/  IMAD.X R35, RZ, RZ, R39.reuse, P6 ;  /* 0x000000ffff237224 */ /* 0x100fe200030e0627 */
[----:B------:R-:W-:Y:S01]  /*f840*/  LOP3.LUT R12, R133, 0x380, RZ, 0xc0, !PT ;  /* 0x00000380850c7812 */ /* 0x000fe200078ec0ff */
[----:B------:R-:W-:Y:S01]  /*f850*/  IMAD.X R21, RZ, RZ, R39, P5 ;  /* 0x000000ffff157224 */ /* 0x000fe200028e0627 */
[----:B------:R-:W-:Y:S02]  /*f860*/  LOP3.LUT R14, R135, 0x380, RZ, 0xc0, !PT ;  /* 0x00000380870e7812 */ /* 0x000fe400078ec0ff */
[----:B------:R-:W-:-:S02]  /*f870*/  LOP3.LUT R24, R137, 0x380, RZ, 0xc0, !PT ;  /* 0x0000038089187812 */ /* 0x000fc400078ec0ff */
[----:B------:R-:W-:Y:S02]  /*f880*/  LOP3.LUT R26, R139, 0x380, RZ, 0xc0, !PT ;  /* 0x000003808b1a7812 */ /* 0x000fe400078ec0ff */
[----:B------:R-:W-:Y:S02]  /*f890*/  SHF.R.U64 R8, R8, 0x3, RZ ;  /* 0x0000000308087819 */ /* 0x000fe400000012ff */
[----:B------:R-:W-:Y:S02]  /*f8a0*/  SHF.R.U64 R10, R10, 0x3, RZ ;  /* 0x000000030a0a7819 */ /* 0x000fe400000012ff */
[----:B------:R-:W-:Y:S02]  /*f8b0*/  LOP3.LUT R28, R141, 0x380, RZ, 0xc0, !PT ;  /* 0x000003808d1c7812 */ /* 0x000fe400078ec0ff */
[----:B------:R-:W-:Y:S02]  /*f8c0*/  LOP3.LUT R30, R143, 0x380, RZ, 0xc0, !PT ;  /* 0x000003808f1e7812 */ /* 0x000fe400078ec0ff */
[----:B------:R-:W-:-:S02]  /*f8d0*/  SHF.R.U64 R12, R12, 0x3, RZ ;  /* 0x000000030c0c7819 */ /* 0x000fc400000012ff */
[----:B------:R-:W-:Y:S02]  /*f8e0*/  SHF.R.U64 R14, R14, 0x3, RZ ;  /* 0x000000030e0e7819 */ /* 0x000fe400000012ff */
[----:B------:R-:W-:Y:S01]  /*f8f0*/  MOV R132, R38 ;  /* 0x0000002600847202 */ /* 0x000fe20000000f00 */
[----:B------:R-:W-:Y:S01]  /*f900*/  BAR.SYNC.DEFER_BLOCKING 0x1, 0x100 ;  /* 0x0044000000007b1d */ /* 0x000fe20000010000 */
[----:B------:R-:W-:Y:S02]  /*f910*/  SHF.R.U64 R24, R24, 0x3, RZ ;  /* 0x0000000318187819 */ /* 0x000fe400000012ff */
[----:B------:R-:W-:Y:S02]  /*f920*/  SHF.R.U64 R26, R26, 0x3, RZ ;  /* 0x000000031a1a7819 */ /* 0x000fe400000012ff */
[----:B------:R-:W-:Y:S02]  /*f930*/  LOP3.LUT R38, R149, 0x380, RZ, 0xc0, !PT ;  /* 0x0000038095267812 */ /* 0x000fe400078ec0ff */
[----:B------:R-:W-:-:S02]  /*f940*/  LOP3.LUT R8, R8, R75, RZ, 0x3c, !PT ;  /* 0x0000004b08087212 */ /* 0x000fc400078e3cff */
[----:B------:R-:W-:Y:S02]  /*f950*/  LOP3.LUT R10, R10, R95, RZ, 0x3c, !PT ;  /* 0x0000005f0a0a7212 */ /* 0x000fe400078e3cff */
[----:B------:R-:W-:Y:S02]  /*f960*/  SHF.R.U64 R28, R28, 0x3, RZ ;  /* 0x000000031c1c7819 */ /* 0x000fe400000012ff */
[----:B------:R-:W-:Y:S02]  /*f970*/  SHF.R.U64 R30, R30, 0x3, RZ ;  /* 0x000000031e1e7819 */ /* 0x000fe400000012ff */
[----:B------:R-:W-:Y:S02]  /*f980*/  LOP3.LUT R32, R145, 0x380, RZ, 0xc0, !PT ;  /* 0x0000038091207812 */ /* 0x000fe400078ec0ff */
[----:B------:R-:W-:Y:S02]  /*f990*/  LOP3.LUT R12, R12, R133, RZ, 0x3c, !PT ;  /* 0x000000850c0c7212 */ /* 0x000fe400078e3cff */
[----:B------:R-:W-:-:S02]  /*f9a0*/  LOP3.LUT R14, R14, R135, RZ, 0x3c, !PT ;  /* 0x000000870e0e7212 */ /* 0x000fc400078e3cff */
[----:B------:R-:W-:Y:S02]  /*f9b0*/  LOP3.LUT R34, R147, 0x380, RZ, 0xc0, !PT ;  /* 0x0000038093227812 */ /* 0x000fe400078ec0ff */
[----:B------:R-:W-:Y:S01]  /*f9c0*/  LOP3.LUT R24, R24, R137, RZ, 0x3c, !PT ;  /* 0x0000008918187212 */ /* 0x000fe200078e3cff */
[----:B------:R0:W-:Y:S01]  /*f9d0*/  STSM.16.M88.4 [R132], R4 ;  /* 0x0000000484007844 */ /* 0x0001e20000000200 */
[----:B------:R-:W-:Y:S02]  /*f9e0*/  LOP3.LUT R26, R26, R139, RZ, 0x3c, !PT ;  /* 0x0000008b1a1a7212 */ /* 0x000fe400078e3cff */
[----:B------:R-:W-:Y:S02]  /*f9f0*/  SHF.R.U64 R38, R38, 0x3, RZ ;  /* 0x0000000326267819 */ /* 0x000fe400000012ff */
[----:B------:R-:W-:Y:S02]  /*fa00*/  LOP3.LUT R28, R28, R141, RZ, 0x3c, !PT ;  /* 0x0000008d1c1c7212 */ /* 0x000fe400078e3cff */
[----:B------:R-:W-:-:S02]  /*fa10*/  LOP3.LUT R30, R30, R143, RZ, 0x3c, !PT ;  /* 0x0000008f1e1e7212 */ /* 0x000fc400078e3cff */
[----:B------:R-:W-:Y:S02]  /*fa20*/  MOV R130, R8 ;  /* 0x0000000800827202 */ /* 0x000fe40000000f00 */
[----:B------:R-:W-:Y:S02]  /*fa30*/  MOV R129, R10 ;  /* 0x0000000a00817202 */ /* 0x000fe40000000f00 */
[----:B------:R-:W-:Y:S02]  /*fa40*/  SHF.R.U64 R32, R32, 0x3, RZ ;  /* 0x0000000320207819 */ /* 0x000fe400000012ff */
[----:B------:R-:W-:Y:S02]  /*fa50*/  F2FP.F16.F32.PACK_AB R8, R41, R40 ;  /* 0x000000282908723e */ /* 0x000fe400000000ff */
[----:B0-----:R-:W-:Y:S02]  /*fa60*/  F2FP.F16.F32.PACK_AB R4, R120, R3 ;  /* 0x000000037804723e */ /* 0x001fe400000000ff */
[----:B------:R-:W-:-:S02]  /*fa70*/  F2FP.F16.F32.PACK_AB R5, R127, R124 ;  /* 0x0000007c7f05723e */ /* 0x000fc400000000ff */
[----:B------:R-:W-:Y:S02]  /*fa80*/  F2FP.F16.F32.PACK_AB R6, R37, R36 ;  /* 0x000000242506723e */ /* 0x000fe400000000ff */
[----:B------:R-:W-:Y:S02]  /*fa90*/  F2FP.F16.F32.PACK_AB R7, R128, R123 ;  /* 0x0000007b8007723e */ /* 0x000fe400000000ff */
[----:B------:R-:W-:Y:S02]  /*faa0*/  F2FP.F16.F32.PACK_AB R9, R125, R122 ;  /* 0x0000007a7d09723e */ /* 0x000fe400000000ff */
[----:B------:R-:W-:Y:S01]  /*fab0*/  F2FP.F16.F32.PACK_AB R10, R45, R44 ;  /* 0x0000002c2d0a723e */ /* 0x000fe200000000ff */
[----:B------:R0:W-:Y:S01]  /*fac0*/  STSM.16.M88.4 [R130], R4 ;  /* 0x0000000482007844 */ /* 0x0001e20000000200 */
[----:B------:R-:W-:Y:S02]  /*fad0*/  F2FP.F16.F32.PACK_AB R11, R126, R121 ;  /* 0x000000797e0b723e */ /* 0x000fe400000000ff */
[----:B------:R-:W-:-:S02]  /*fae0*/  SHF.R.U64 R34, R34, 0x3, RZ ;  /* 0x0000000322227819 */ /* 0x000fc400000012ff */
        /* <DEDUP_REMOVED lines=10> */
[----:B------:R-:W-:Y:S02]  /*fb90*/  MOV R39, R28 ;  /* 0x0000001c00277202 */ /* 0x000fe40000000f00 */
[----:B------:R-:W-:Y:S01]  /*fba0*/  MOV R38, R30 ;  /* 0x0000001e00267202 */ /* 0x000fe20000000f00 */
[----:B------:R-:W-:Y:S01]  /*fbb0*/  STSM.16.M88.4 [R95], R12 ;  /* 0x0000000c5f007844 */ /* 0x000fe20000000200 */
[----:B------:R-:W-:-:S02]  /*fbc0*/  F2FP.F16.F32.PACK_AB R24, R57, R56 ;  /* 0x000000383918723e */ /* 0x000fc400000000ff */
[----:B------:R-:W-:Y:S02]  /*fbd0*/  F2FP.F16.F32.PACK_AB R25, R59, R58 ;  /* 0x0000003a3b19723e */ /* 0x000fe400000000ff */
[----:B------:R-:W-:Y:S02]  /*fbe0*/  F2FP.F16.F32.PACK_AB R26, R61, R60 ;  /* 0x0000003c3d1a723e */ /* 0x000fe400000000ff */
[----:B------:R-:W-:Y:S01]  /*fbf0*/  F2FP.F16.F32.PACK_AB R27, R63, R62 ;  /* 0x0000003e3f1b723e */ /* 0x000fe200000000ff */
[----:B------:R-:W2:Y:S01]  /*fc00*/  LDC R60, c[0x0][0xbe8] ;  /* 0x0002fa00ff3c7b82 */ /* 0x000ea20000000800 */
[----:B------:R-:W-:Y:S02]  /*fc10*/  LOP3.LUT R32, R32, R145, RZ, 0x3c, !PT ;  /* 0x0000009120207212 */ /* 0x000fe400078e3cff */
[----:B------:R-:W-:Y:S01]  /*fc20*/  F2FP.F16.F32.PACK_AB R28, R65, R64 ;  /* 0x00000040411c723e */ /* 0x000fe200000000ff */
[----:B------:R-:W-:Y:S01]  /*fc30*/  STSM.16.M88.4 [R94], R24 ;  /* 0x000000185e007844 */ /* 0x000fe20000000200 */
[----:B------:R-:W-:-:S02]  /*fc40*/  F2FP.F16.F32.PACK_AB R29, R67, R66 ;  /* 0x00000042431d723e */ /* 0x000fc400000000ff */
[----:B------:R-:W-:Y:S02]  /*fc50*/  F2FP.F16.F32.PACK_AB R30, R69, R68 ;  /* 0x00000044451e723e */ /* 0x000fe400000000ff */
[----:B------:R-:W-:Y:S02]  /*fc60*/  F2FP.F16.F32.PACK_AB R31, R71, R70 ;  /* 0x00000046471f723e */ /* 0x000fe400000000ff */
[----:B------:R-:W-:Y:S02]  /*fc70*/  LOP3.LUT R34, R34, R147, RZ, 0x3c, !PT ;  /* 0x0000009322227212 */ /* 0x000fe400078e3cff */
[----:B0-----:R-:W-:Y:S01]  /*fc80*/  F2FP.F16.F32.PACK_AB R4, R73, R72 ;  /* 0x000000484904723e */ /* 0x001fe200000000ff */
[----:B------:R-:W-:Y:S01]  /*fc90*/  STSM.16.M88.4 [R75], R28 ;  /* 0x0000001c4b007844 */ /* 0x000fe20000000200 */
[----:B------:R-:W-:Y:S02]  /*fca0*/  F2FP.F16.F32.PACK_AB R5, R47, R42 ;  /* 0x0000002a2f05723e */ /* 0x000fe400000000ff */
[----:B------:R-:W-:-:S02]  /*fcb0*/  F2FP.F16.F32.PACK_AB R6, R77, R76 ;  /* 0x0000004c4d06723e */ /* 0x000fc400000000ff */
[----:B------:R-:W-:Y:S02]  /*fcc0*/  F2FP.F16.F32.PACK_AB R7, R79, R78 ;  /* 0x0000004e4f07723e */ /* 0x000fe400000000ff */
[----:B-1----:R-:W-:Y:S02]  /*fcd0*/  F2FP.F16.F32.PACK_AB R8, R81, R80 ;  /* 0x000000505108723e */ /* 0x002fe400000000ff */
[----:B------:R-:W-:Y:S01]  /*fce0*/  F2FP.F16.F32.PACK_AB R9, R83, R82 ;  /* 0x000000525309723e */ /* 0x000fe200000000ff */
[----:B------:R0:W-:Y:S01]  /*fcf0*/  STSM.16.M88.4 [R74], R4 ;  /* 0x000000044a007844 */ /* 0x0001e20000000200 */
[----:B------:R-:W-:Y:S02]  /*fd00*/  F2FP.F16.F32.PACK_AB R10, R85, R84 ;  /* 0x00000054550a723e */ /* 0x000fe400000000ff */
[----:B------:R-:W-:Y:S02]  /*fd10*/  F2FP.F16.F32.PACK_AB R11, R87, R86 ;  /* 0x00000056570b723e */ /* 0x000fe400000000ff */
[----:B------:R-:W-:-:S02]  /*fd20*/  MOV R32, R32 ;  /* 0x0000002000207202 */ /* 0x000fc40000000f00 */
[----:B------:R-:W-:Y:S01]  /*fd30*/  MOV R34, R34 ;  /* 0x0000002200227202 */ /* 0x000fe20000000f00 */
[----:B------:R1:W-:Y:S01]  /*fd40*/  STSM.16.M88.4 [R39], R8 ;  /* 0x0000000827007844 */ /* 0x0003e20000000200 */
[----:B------:R-:W-:Y:S02]  /*fd50*/  MOV R20, R20 ;  /* 0x0000001400147202 */ /* 0x000fe40000000f00 */
[----:B------:R-:W-:Y:S01]  /*fd60*/  R2UR UR4, R197 ;  /* 0x00000000c50472ca */ /* 0x000fe200000e0000 */
[----:B------:R3:W-:Y:S01]  /*fd70*/  STSM.16.M88.4 [R38], R88 ;  /* 0x0000005826007844 */ /* 0x0007e20000000200 */
[----:B------:R-:W-:-:S03]  /*fd80*/  PLOP3.LUT P0, PT, PT, PT, UP0, 0x80, 0x0 ;  /* 0x000000000000781c */ /* 0x000fc60003f0f008 */
[----:B------:R3:W-:Y:S04]  /*fd90*/  STSM.16.M88.4 [R32], R96 ;  /* 0x0000006020007844 */ /* 0x0007e80000000200 */
[----:B------:R3:W-:Y:S04]  /*fda0*/  STSM.16.M88.4 [R34], R104 ;  /* 0x0000006822007844 */ /* 0x0007e80000000200 */
[----:B------:R3:W-:Y:S01]  /*fdb0*/  STSM.16.M88.4 [R20], R112 ;  /* 0x0000007014007844 */ /* 0x0007e20000000200 */
[----:B------:R-:W-:-:S06]  /*fdc0*/  UIMAD.WIDE UR8, UR4, 0x4, UR8 ;  /* 0x00000004040878a5 */ /* 0x000fcc000f8e0208 */
[----:B0-----:R-:W-:Y:S02]  /*fdd0*/  IMAD.U32 R4, RZ, RZ, UR8 ;  /* 0x00000008ff047e24 */ /* 0x001fe4000f8e00ff */
[----:B------:R-:W-:Y:S01]  /*fde0*/  IMAD.U32 R5, RZ, RZ, UR9 ;  /* 0x00000009ff057e24 */ /* 0x000fe2000f8e00ff */
[----:B------:R-:W-:Y:S01]  /*fdf0*/  BAR.SYNC.DEFER_BLOCKING 0x1, 0x100 ;  /* 0x0044000000007b1d */ /* 0x000fe20000010000 */
[----:B--2---:R-:W-:-:S05]  /*fe00*/  ISETP.NE.AND P1, PT, R60, 0x1, PT ;  /* 0x000000013c00780c */ /* 0x004fca0003f25270 */
[----:B------:R-:W-:Y:S01]  /*fe10*/  ULDC.64 UR8, c[0x0][0xc08] ;  /* 0x0003020000087ab9 */ /* 0x000fe20000000a00 */
[----:B------:R-:W2:Y:S01]  /*fe20*/  @P0 LDG.E R3, desc[UR12][R4.64] ;  /* 0x0000000c04030981 */ /* 0x000ea2000c1e1900 */
[----:B------:R-:W-:-:S06]  /*fe30*/  UISETP.NE.U32.AND UP1, UPT, UR8, URZ, UPT ;  /* 0x0000003f0800728c */ /* 0x000fcc000bf25070 */
[----:B------:R-:W0:Y:S01]  /*fe40*/  @P1 LDC R6, c[0x0][0xbec] ;  /* 0x0002fb00ff061b82 */ /* 0x000e220000000800 */
[----:B------:R-:W-:Y:S01]  /*fe50*/  ULDC UR10, c[0x0][0xa88] ;  /* 0x0002a200000a7ab9 */ /* 0x000fe20000000800 */
[----:B------:R-:W-:-:S06]  /*fe60*/  UISETP.NE.AND.EX UP1, UPT, UR9, URZ, UPT, UP1 ;  /* 0x0000003f0900728c */ /* 0x000fcc000bf25310 */
[----:B-1----:R-:W1:Y:S01]  /*fe70*/  @P1 LDC R8, c[0x0][0xbf0] ;  /* 0x0002fc00ff081b82 */ /* 0x002e620000000800 */
[----:B------:R-:W-:-:S04]  /*fe80*/  PLOP3.LUT P2, PT, PT, PT, UP1, 0x80, 0x0 ;  /* 0x000000000000781c */ /* 0x000fc80003f4f018 */
[----:B------:R-:W-:Y:S02]  /*fe90*/  @UP1 ULDC.64 UR8, c[0x0][0xc08] ;  /* 0x0003020000081ab9 */ /* 0x000fe40000000a00 */
[----:B------:R-:W-:-:S03]  /*fea0*/  @UP1 UIMAD.WIDE UR8, UR4, 0x4, UR8 ;  /* 0x00000004040818a5 */ /* 0x000fc6000f8e0208 */
[----:B------:R-:W-:-:S03]  /*feb0*/  UMOV UR4, URZ ;  /* 0x0000003f00047c82 */ /* 0x000fc60008000000 */
[----:B------:R-:W-:Y:S02]  /*fec0*/  IMAD.U32 R10, RZ, RZ, UR8 ;  /* 0x00000008ff0a7e24 */ /* 0x000fe4000f8e00ff */
[----:B------:R-:W-:Y:S01]  /*fed0*/  IMAD.U32 R11, RZ, RZ, UR9 ;  /* 0x00000009ff0b7e24 */ /* 0x000fe2000f8e00ff */
[----:B--2---:R-:W-:Y:S01]  /*fee0*/  @P0 R2UR UR4, R3 ;  /* 0x00000000030402ca */ /* 0x004fe200000e0000 */
[----:B------:R-:W-:-:S06]  /*fef0*/  IMAD.U32 R3, RZ, RZ, UR10 ;  /* 0x0000000aff037e24 */ /* 0x000fcc000f8e00ff */
[----:B------:R3:W5:Y:S01]  /*ff00*/  @P2 LDG.E R3, desc[UR12][R10.64] ;  /* 0x0000000c0a032981 */ /* 0x000762000c1e1900 */
[----:B01----:R-:W-:Y:S07]  /*ff10*/  @P2 BRA `(.L_x_1447) ;  /* 0x0000000000142947 */ /* 0x003fee0003800000 */
[----:B------:R-:W-:Y:S05]  /*ff20*/  @!P0 BRA `(.L_x_1447) ;  /* 0x0000000000108947 */ /* 0x000fea0003800000 */
[----:B------:R-:W-:Y:S02]  /*ff30*/  ULDC.64 UR8, c[0x0][0x208] ;  /* 0x0000820000087ab9 */ /* 0x000fe40000000a00 */
[----:B---3--:R-:W2:Y:S04]  /*ff40*/  LDG.E R10, desc[UR8][R4.64] ;  /* 0x00000008040a7981 */ /* 0x008ea8000c1e1900 */
[----:B-----5:R-:W2:Y:S02]  /*ff50*/  LDG.E R3, desc[UR8][R4.64+0x4] ;  /* 0x0000040804037981 */ /* 0x020ea4000c1e1900 */
[----:B--2---:R-:W-:-:S07]  /*ff60*/  IMAD.IADD R3, R3, 0x1, -R10 ;  /* 0x0000000103037824 */ /* 0x004fce00078e0a0a */
.L_x_1447:
[----:B------:R-:W-:Y:S01]  /*ff70*/  R2UR UR19, R195 ;  /* 0x00000000c31372ca */ /* 0x000fe200000e0000 */
[----:B------:R-:W-:Y:S01]  /*ff80*/  USHF.R.S32.HI UR9, URZ, 0x1f, UR4 ;  /* 0x0000001f3f097899 */ /* 0x000fe20008011404 */
[----:B------:R-:W-:Y:S01]  /*ff90*/  R2UR UR13, R197 ;  /* 0x00000000c50d72ca */ /* 0x000fe200000e0000 */
[----:B------:R-:W-:Y:S01]  /*ffa0*/  ULDC.64 UR14, c[0x0][0xb90] ;  /* 0x0002e400000e7ab9 */ /* 0x000fe20000000a00 */
[----:B------:R-:W-:Y:S01]  /*ffb0*/  UMOV UR8, UR4 ;  /* 0x0000000400087c82 */ /* 0x000fe20008000000 */
[----:B------:R-:W-:Y:S01]  /*ffc0*/  VIADD R9, R19, UR60 ;  /* 0x0000003c13097c36 */ /* 0x000fe20008000000 */
[----:B------:R-:W-:Y:S01]  /*ffd0*/  ULDC.64 UR20, c[0x0][0x208] ;  /* 0x0000820000147ab9 */ /* 0x000fe20000000a00 */
[----:B------:R-:W-:Y:S02]  /*ffe0*/  VIADD R26, R201, UR60 ;  /* 0x0000003cc91a7c36 */ /* 0x000fe40008000000 */
[----:B------:R-:W-:-:S04]  /*fff0*/  @P1 IMAD.HI.U32 R5, R9, R6, RZ ;  /* 0x0000000609051227 */ /* 0x000fc800078e00ff */
[----:B------:R-:W-:Y:S01]  /*10000*/  USHF.R.S32.HI UR16, URZ, 0x1f, UR19 ;  /* 0x0000001f3f107899 */ /* 0x000fe20008011413 */
[----:B------:R-:W-:Y:S01]  /*10010*/  IMAD.MOV.U32 R4, RZ, RZ, R9 ;  /* 0x000000ffff047224 */ /* 0x000fe200078e0009 */
[----:B------:R-:W-:Y:S01]  /*10020*/  UIMAD.WIDE.U32 UR10, UR19, UR14, UR8 ;  /* 0x0000000e130a72a5 */ /* 0x000fe2000f8e0008 */
[----:B------:R-:W-:Y:S01]  /*10030*/  @P1 SHF.R.U32.HI R4, RZ, R8, R5 ;  /* 0x00000008ff041219 */ /* 0x000fe20000011605 */
[----:B------:R-:W-:Y:S01]  /*10040*/  USHF.R.S32.HI UR8, URZ, 0x1f, UR13 ;  /* 0x0000001f3f087899 */ /* 0x000fe2000801140d */
[----:B------:R-:W-:Y:S01]  /*10050*/  IMAD R5, R196, 0x40, R22 ;  /* 0x00000040c4057824 */ /* 0x000fe200078e0216 */
[----:B------:R-:W-:Y:S01]  /*10060*/  UIMAD UR12, UR16, UR14, URZ ;  /* 0x0000000e100c72a4 */ /* 0x000fe2000f8e023f */
[----:B-----5:R-:W-:Y:S01]  /*10070*/  IMAD R63, R3, R60, RZ ;  /* 0x0000003c033f7224 */ /* 0x020fe200078e02ff */
[----:B------:R-:W-:Y:S01]  /*10080*/  USEL UR18, UR8, URZ, !UP0 ;  /* 0x0000003f08127287 */ /* 0x000fe2000c000000 */
[----:B------:R-:W-:Y:S01]  /*10090*/  IMAD.MOV R7, RZ, RZ, -R4 ;  /* 0x000000ffff077224 */ /* 0x000fe200078e0a04 */
[----:B------:R-:W-:Y:S01]  /*100a0*/  UIMAD UR12, UR19, UR15, UR12 ;  /* 0x0000000f130c72a4 */ /* 0x000fe2000f8e020c */
[----:B------:R-:W-:Y:S01]  /*100b0*/  IMAD.WIDE R16, R5, 0x2, R16 ;  /* 0x0000000205107825 */ /* 0x000fe200078e0210 */
[----:B------:R-:W-:Y:S01]  /*100c0*/  USEL UR17, UR13, URZ, !UP0 ;  /* 0x0000003f0d117287 */ /* 0x000fe2000c000000 */
[----:B------:R-:W-:Y:S01]  /*100d0*/  SHF.R.S32.HI R5, RZ, 0x1f, R4 ;  /* 0x0000001fff057819 */ /* 0x000fe20000011404 */
[----:B------:R-:W-:Y:S01]  /*100e0*/  ULDC.64 UR14, c[0x0][0xb98] ;  /* 0x0002e600000e7ab9 */ /* 0x000fe20000000a00 */
[----:B------:R-:W-:Y:S01]  /*100f0*/  UIADD3 UR11, UR11, UR12, URZ ;  /* 0x0000000c0b0b7290 */ /* 0x000fe2000fffe03f */
[----:B------:R-:W-:Y:S01]  /*10100*/  IMAD R7, R60, R7, R9 ;  /* 0x000000073c077224 */ /* 0x000fe200078e0209 */
[----:B------:R-:W-:Y:S01]  /*10110*/  UIMAD UR8, UR18, UR14, URZ ;  /* 0x0000000e120872a4 */ /* 0x000fe2000f8e023f */
[C---:B------:R-:W-:Y:S01]  /*10120*/  IADD3 R13, P2, R16.reuse, 0x1000, RZ ;  /* 0x00001000100d7810 */ /* 0x040fe20007f5e0ff */
[----:B------:R-:W-:Y:S01]  /*10130*/  UIMAD.WIDE.U32 UR10, UR17, UR14, UR10 ;  /* 0x0000000e110a72a5 */ /* 0x000fe2000f8e000a */
[----:B------:R-:W-:Y:S01]  /*10140*/  IADD3 R33, P3, R16, 0x6000, RZ ;  /* 0x0000600010217810 */ /* 0x000fe20007f7e0ff */
[----:B------:R-:W-:Y:S01]  /*10150*/  UIMAD UR8, UR17, UR15, UR8 ;  /* 0x0000000f110872a4 */ /* 0x000fe2000f8e0208 */
[----:B------:R-:W-:Y:S01]  /*10160*/  SHF.R.S32.HI R6, RZ, 0x1f, R7 ;  /* 0x0000001fff067819 */ /* 0x000fe20000011407 */
[----:B------:R-:W-:Y:S01]  /*10170*/  ULDC.64 UR12, c[0x0][0xaa0] ;  /* 0x0002a800000c7ab9 */ /* 0x000fe20000000a00 */
[----:B------:R-:W-:-:S02]  /*10180*/  LOP3.LUT R12, R13, 0x380, RZ, 0xc0, !PT ;  /* 0x000003800d0c7812 */ /* 0x000fc400078ec0ff */
[----:B------:R-:W-:Y:S01]  /*10190*/  IADD3 R4, P0, R4, UR10, RZ ;  /* 0x0000000a04047c10 */ /* 0x000fe2000ff1e0ff */
[----:B------:R-:W-:Y:S01]  /*101a0*/  IMAD.U32 R8, RZ, RZ, UR8 ;  /* 0x00000008ff087e24 */ /* 0x000fe2000f8e00ff */
[----:B------:R-:W-:Y:S02]  /*101b0*/  SHF.R.U64 R12, R12, 0x3, RZ ;  /* 0x000000030c0c7819 */ /* 0x000fe400000012ff */
[----:B---3--:R-:W-:Y:S02]  /*101c0*/  LOP3.LUT R32, R33, 0x380, RZ, 0xc0, !PT ;  /* 0x0000038021207812 */ /* 0x008fe400078ec0ff */
[----:B------:R-:W-:Y:S01]  /*101d0*/  IADD3.X R5, R5, UR11, R8, P0, !PT ;  /* 0x0000000b05057c10 */ /* 0x000fe200087fe408 */
[----:B------:R-:W-:Y:S01]  /*101e0*/  ULDC.64 UR10, c[0x0][0xb88] ;  /* 0x0002e200000a7ab9 */ /* 0x000fe20000000a00 */
[----:B------:R-:W-:Y:S01]  /*101f0*/  LOP3.LUT R12, R12, R13, RZ, 0x3c, !PT ;  /* 0x0000000d0c0c7212 */ /* 0x000fe200078e3cff */
[----:B------:R-:W-:Y:S01]  /*10200*/  IMAD R6, R6, UR10, RZ ;  /* 0x0000000a06067c24 */ /* 0x000fe2000f8e02ff */
[----:B------:R-:W-:Y:S01]  /*10210*/  SHF.R.U64 R32, R32, 0x3, RZ ;  /* 0x0000000320207819 */ /* 0x000fe200000012ff */
[----:B------:R-:W-:Y:S01]  /*10220*/  IMAD.WIDE.U32 R4, R7, UR10, R4 ;  /* 0x0000000a07047c25 */ /* 0x000fe2000f8e0004 */
[----:B------:R-:W-:-:S02]  /*10230*/  IADD3 R9, P6, R16, 0x2000, RZ ;  /* 0x0000200010097810 */ /* 0x000fc40007fde0ff */
[----:B------:R-:W-:Y:S01]  /*10240*/  LOP3.LUT R32, R32, R33, RZ, 0x3c, !PT ;  /* 0x0000002120207212 */ /* 0x000fe200078e3cff */
[----:B------:R-:W-:Y:S01]  /*10250*/  IMAD R11, R7, UR11, R6 ;  /* 0x0000000b070b7c24 */ /* 0x000fe2000f8e0206 */
[----:B------:R-:W-:Y:S01]  /*10260*/  ULDC.64 UR10, c[0x0][0xb50] ;  /* 0x0002d400000a7ab9 */ /* 0x000fe20000000a00 */
[----:B------:R-:W-:Y:S01]  /*10270*/  IMAD.X R13, RZ, RZ, R17, P2 ;  /* 0x000000ffff0d7224 */ /* 0x000fe200010e0611 */
[----:B------:R-:W-:Y:S01]  /*10280*/  IADD3 R25, P2, R16, 0x7000, RZ ;  /* 0x0000700010197810 */ /* 0x000fe20007f5e0ff */
[----:B------:R-:W-:Y:S01]  /*10290*/  IMAD.IADD R5, R5, 0x1, R11 ;  /* 0x0000000105057824 */ /* 0x000fe200078e020b */
[----:B------:R-:W-:Y:S01]  /*102a0*/  LEA R11, P0, R4, UR10, 0x2 ;  /* 0x0000000a040b7c11 */ /* 0x000fe2000f8010ff */
[----:B------:R-:W-:Y:S01]  /*102b0*/  IMAD.X R33, RZ, RZ, R17, P3 ;  /* 0x000000ffff217224 */ /* 0x000fe200018e0611 */
[----:B------:R-:W-:Y:S01]  /*102c0*/  LOP3.LUT R24, R25, 0x380, RZ, 0xc0, !PT ;  /* 0x0000038019187812 */ /* 0x000fe200078ec0ff */
[----:B------:R-:W-:Y:S01]  /*102d0*/  VIADD R6, R26, 0x8 ;  /* 0x000000081a067836 */ /* 0x000fe20000000000 */
[----:B------:R-:W-:Y:S01]  /*102e0*/  LEA.HI.X R14, R4, UR11, R5, 0x2, P0 ;  /* 0x0000000b040e7c11 */ /* 0x000fe200080f1405 */
[----:B------:R-:W-:Y:S01]  /*102f0*/  SHFL.IDX PT, R20, R11, RZ, 0x1c1f ;  /* 0x001c1fff0b147589 */ /* 0x000fe200000e0000 */
[----:B------:R-:W-:-:S02]  /*10300*/  IADD3 R41, P0, R16, 0x5000, RZ ;  /* 0x0000500010297810 */ /* 0x000fc40007f1e0ff */
[----:B------:R-:W-:Y:S01]  /*10310*/  SHF.R.U64 R24, R24, 0x3, RZ ;  /* 0x0000000318187819 */ /* 0x000fe200000012ff */
[----:B------:R-:W0:Y:S01]  /*10320*/  SHFL.IDX PT, R21, R14, RZ, 0x1c1f ;  /* 0x001c1fff0e157589 */ /* 0x000e2200000e0000 */
[----:B------:R-:W-:Y:S02]  /*10330*/  LOP3.LUT R40, R41, 0x380, RZ, 0xc0, !PT ;  /* 0x0000038029287812 */ /* 0x000fe400078ec0ff */
[----:B------:R-:W-:Y:S01]  /*10340*/  IADD3 R10, P3, R16, 0xb000, RZ ;  /* 0x0000b000100a7810 */ /* 0x000fe20007f7e0ff */
[----:B------:R-:W-:Y:S01]  /*10350*/  SHFL.IDX PT, R38, R11, 0x1, 0x1c1f ;  /* 0x003c1f000b267f89 */ /* 0x000fe200000e0000 */
[----:B------:R-:W-:Y:S02]  /*10360*/  SHF.R.U64 R40, R40, 0x3, RZ ;  /* 0x0000000328287819 */ /* 0x000fe400000012ff */
[----:B------:R-:W-:Y:S01]  /*10370*/  LOP3.LUT R24, R24, R25, RZ, 0x3c, !PT ;  /* 0x0000001918187212 */ /* 0x000fe200078e3cff */
[--C-:B------:R-:W-:Y:S01]  /*10380*/  IMAD.X R25, RZ, RZ, R17.reuse, P2 ;  /* 0x000000ffff197224 */ /* 0x100fe200010e0611 */
[----:B------:R-:W-:Y:S01]  /*10390*/  LOP3.LUT R40, R40, R41, RZ, 0x3c, !PT ;  /* 0x0000002928287212 */ /* 0x000fe200078e3cff */
[----:B------:R-:W-:Y:S01]  /*103a0*/  IMAD.X R41, RZ, RZ, R17, P0 ;  /* 0x000000ffff297224 */ /* 0x000fe200000e0611 */
[----:B------:R-:W-:Y:S01]  /*103b0*/  LOP3.LUT P0, RZ, R199, 0x3, RZ, 0xc0, !PT ;  /* 0x00000003c7ff7812 */ /* 0x000fe2000780c0ff */
[----:B------:R-:W1:Y:S01]  /*103c0*/  SHFL.IDX PT, R39, R14, 0x1, 0x1c1f ;  /* 0x003c1f000e277f89 */ /* 0x000e6200000e0000 */
[----:B------:R-:W-:-:S02]  /*103d0*/  LOP3.LUT R3, R10, 0x380, RZ, 0xc0, !PT ;  /* 0x000003800a037812 */ /* 0x000fc400078ec0ff */
[C---:B------:R-:W-:Y:S02]  /*103e0*/  IADD3 R45, P4, R16.reuse, 0x4000, RZ ;  /* 0x00004000102d7810 */ /* 0x040fe40007f9e0ff */
[----:B------:R-:W-:Y:S02]  /*103f0*/  LOP3.LUT R8, R9, 0x380, RZ, 0xc0, !PT ;  /* 0x0000038009087812 */ /* 0x000fe400078ec0ff */
[----:B------:R-:W-:Y:S01]  /*10400*/  LOP3.LUT R7, R16, 0x380, RZ, 0xc0, !PT ;  /* 0x0000038010077812 */ /* 0x000fe200078ec0ff */
[----:B------:R-:W-:Y:S01]  /*10410*/  UIMAD UR10, UR9, UR12, URZ ;  /* 0x0000000c090a72a4 */ /* 0x000fe2000f8e023f */
[----:B------:R-:W-:Y:S01]  /*10420*/  ISETP.GE.OR P2, PT, R26, R63, P0 ;  /* 0x0000003f1a00720c */ /* 0x000fe20000746670 */
[----:B------:R-:W-:Y:S01]  /*10430*/  IMAD.X R37, RZ, RZ, R17, P3 ;  /* 0x000000ffff257224 */ /* 0x000fe200018e0611 */
[----:B------:R-:W-:Y:S02]  /*10440*/  SHF.R.U64 R3, R3, 0x3, RZ ;  /* 0x0000000303037819 */ /* 0x000fe400000012ff */
[----:B------:R-:W-:-:S02]  /*10450*/  IADD3 R5, P5, R16, 0x3000, RZ ;  /* 0x0000300010057810 */ /* 0x000fc40007fbe0ff */
[----:B------:R-:W-:Y:S02]  /*10460*/  LOP3.LUT R36, R3, R10, RZ, 0x3c, !PT ;  /* 0x0000000a03247212 */ /* 0x000fe400078e3cff */
[----:B------:R-:W2:Y:S01]  /*10470*/  @P1 LDC R3, c[0x0][0xbec] ;  /* 0x0002fb00ff031b82 */ /* 0x000ea20000000800 */
[----:B------:R-:W-:Y:S02]  /*10480*/  LOP3.LUT R4, R5, 0x380, RZ, 0xc0, !PT ;  /* 0x0000038005047812 */ /* 0x000fe400078ec0ff */
[----:B------:R-:W-:Y:S02]  /*10490*/  LOP3.LUT R44, R45, 0x380, RZ, 0xc0, !PT ;  /* 0x000003802d2c7812 */ /* 0x000fe400078ec0ff */
[----:B0-----:R0:W-:Y:S01]  /*104a0*/  @!P2 ST.E desc[UR20][R20.64], R0 ;  /* 0x000000001400a985 */ /* 0x0011e2000c101914 */
[----:B------:R-:W-:Y:S02]  /*104b0*/  ISETP.GE.OR P0, PT, R6, R63, P0 ;  /* 0x0000003f0600720c */ /* 0x000fe40000706670 */
[----:B------:R-:W-:-:S02]  /*104c0*/  SHF.R.U64 R8, R8, 0x3, RZ ;  /* 0x0000000308087819 */ /* 0x000fc400000012ff */
[----:B------:R-:W-:Y:S02]  /*104d0*/  SHF.R.U64 R4, R4, 0x3, RZ ;  /* 0x0000000304047819 */ /* 0x000fe400000012ff */
[----:B------:R-:W-:Y:S02]  /*104e0*/  SHF.R.U64 R44, R44, 0x3, RZ ;  /* 0x000000032c2c7819 */ /* 0x000fe400000012ff */
[----:B------:R-:W-:Y:S02]  /*104f0*/  SHF.R.U64 R7, R7, 0x3, RZ ;  /* 0x0000000307077819 */ /* 0x000fe400000012ff */
[----:B------:R-:W-:Y:S01]  /*10500*/  LOP3.LUT R8, R8, R9, RZ, 0x3c, !PT ;  /* 0x0000000908087212 */ /* 0x000fe200078e3cff */
[----:B0-----:R-:W0:Y:S01]  /*10510*/  @P1 LDC R21, c[0x0][0xbf0] ;  /* 0x0002fc00ff151b82 */ /* 0x001e220000000800 */
[----:B------:R-:W-:Y:S01]  /*10520*/  LOP3.LUT R4, R4, R5, RZ, 0x3c, !PT ;  /* 0x0000000504047212 */ /* 0x000fe200078e3cff */
[--C-:B------:R-:W-:Y:S01]  /*10530*/  IMAD.X R9, RZ, RZ, R17.reuse, P6 ;  /* 0x000000ffff097224 */ /* 0x100fe200030e0611 */
[----:B------:R-:W-:Y:S01]  /*10540*/  LOP3.LUT R44, R44, R45, RZ, 0x3c, !PT ;  /* 0x0000002d2c2c7212 */ /* 0x000fe200078e3cff */
[--C-:B------:R-:W-:Y:S01]  /*10550*/  IMAD.X R5, RZ, RZ, R17.reuse, P5 ;  /* 0x000000ffff057224 */ /* 0x100fe200028e0611 */
[C---:B------:R-:W-:Y:S01]  /*10560*/  IADD3 R57, P6, R16.reuse, 0x8000, RZ ;  /* 0x0000800010397810 */ /* 0x040fe20007fde0ff */
[--C-:B------:R-:W-:Y:S01]  /*10570*/  IMAD.X R45, RZ, RZ, R17.reuse, P4 ;  /* 0x000000ffff2d7224 */ /* 0x100fe200020e0611 */
[C---:B------:R-:W-:Y:S01]  /*10580*/  IADD3 R53, P5, R16.reuse, 0x9000, RZ ;  /* 0x0000900010357810 */ /* 0x040fe20007fbe0ff */
[----:B------:R-:W-:Y:S01]  /*10590*/  UIMAD.WIDE.U32 UR8, UR4, UR12, URZ ;  /* 0x0000000c040872a5 */ /* 0x000fe2000f8e003f */
[----:B------:R-:W-:Y:S01]  /*105a0*/  IADD3 R49, P4, R16, 0xa000, RZ ;  /* 0x0000a00010317810 */ /* 0x000fe20007f9e0ff */
[----:B------:R-:W-:Y:S01]  /*105b0*/  UIMAD UR10, UR4, UR13, UR10 ;  /* 0x0000000d040a72a4 */ /* 0x000fe2000f8e020a */
[----:B------:R-:W-:Y:S01]  /*105c0*/  LOP3.LUT R16, R7, R16, RZ, 0x3c, !PT ;  /* 0x0000001007107212 */ /* 0x000fe200078e3cff */
[----:B------:R-:W-:Y:S01]  /*105d0*/  IMAD R0, R194, 0x20, R196 ;  /* 0x00000020c2007824 */ /* 0x000fe200078e02c4 */
[----:B------:R-:W-:Y:S01]  /*105e0*/  ULDC.64 UR12, c[0x0][0xae8] ;  /* 0x0002ba00000c7ab9 */ /* 0x000fe20000000a00 */
[----:B------:R-:W-:Y:S01]  /*105f0*/  UIADD3 UR9, UR9, UR10, URZ ;  /* 0x0000000a09097290 */ /* 0x000fe2000fffe03f */
[----:B------:R-:W-:Y:S01]  /*10600*/  LOP3.LUT R56, R57, 0x380, RZ, 0xc0, !PT ;  /* 0x0000038039387812 */ /* 0x000fe200078ec0ff */
[----:B------:R-:W-:Y:S01]  /*10610*/  UIMAD UR4, UR16, UR12, URZ ;  /* 0x0000000c100472a4 */ /* 0x000fe2000f8e023f */
[----:B------:R-:W-:Y:S01]  /*10620*/  LOP3.LUT R52, R53, 0x380, RZ, 0xc0, !PT ;  /* 0x0000038035347812 */ /* 0x000fe200078ec0ff */
[----:B-1----:R1:W-:Y:S01]  /*10630*/  @!P0 ST.E desc[UR20][R38.64], R2 ;  /* 0x0000000226008985 */ /* 0x0023e2000c101914 */
[----:B------:R-:W-:Y:S01]  /*10640*/  LOP3.LUT R48, R49, 0x380, RZ, 0xc0, !PT ;  /* 0x0000038031307812 */ /* 0x000fe200078ec0ff */
[----:B------:R-:W-:Y:S01]  /*10650*/  UIMAD UR4, UR19, UR13, UR4 ;  /* 0x0000000d130472a4 */ /* 0x000fe2000f8e0204 */
[----:B------:R-:W-:Y:S01]  /*10660*/  SHF.R.U64 R56, R56, 0x3, RZ ;  /* 0x0000000338387819 */ /* 0x000fe200000012ff */
[----:B------:R3:W5:Y:S01]  /*10670*/  LD.E.128 R28, desc[UR20][R16.64] ;  /* 0x00000014101c7980 */ /* 0x000762000c101d00 */
[----:B------:R-:W-:Y:S01]  /*10680*/  UIMAD.WIDE.U32 UR8, UR19, UR12, UR8 ;  /* 0x0000000c130872a5 */ /* 0x000fe2000f8e0008 */
[----:B------:R-:W-:Y:S01]  /*10690*/  SHF.R.U64 R52, R52, 0x3, RZ ;  /* 0x0000000334347819 */ /* 0x000fe200000012ff */
[----:B------:R-:W-:Y:S01]  /*106a0*/  ULDC.64 UR10, c[0x0][0xaf0] ;  /* 0x0002bc00000a7ab9 */ /* 0x000fe20000000a00 */
[----:B------:R-:W-:Y:S01]  /*106b0*/  SHF.R.U64 R48, R48, 0x3, RZ ;  /* 0x0000000330307819 */ /* 0x000fe200000012ff */
[----:B------:R-:W-:Y:S01]  /*106c0*/  UIADD3 UR9, UR9, UR4, URZ ;  /* 0x0000000409097290 */ /* 0x000fe2000fffe03f */
[----:B------:R-:W-:Y:S01]  /*106d0*/  LOP3.LUT R56, R56, R57, RZ, 0x3c, !PT ;  /* 0x0000003938387212 */ /* 0x000fe200078e3cff */
[----:B------:R-:W5:Y:S01]  /*106e0*/  LD.E.128 R12, desc[UR20][R12.64] ;  /* 0x000000140c0c7980 */ /* 0x000f62000c101d00 */
[----:B------:R-:W-:Y:S01]  /*106f0*/  LOP3.LUT R52, R52, R53, RZ, 0x3c, !PT ;  /* 0x0000003534347212 */ /* 0x000fe200078e3cff */
[----:B---3--:R-:W-:Y:S01]  /*10700*/  VIADD R16, R0, UR60 ;  /* 0x0000003c00107c36 */ /* 0x008fe20008000000 */
[----:B------:R-:W-:Y:S01]  /*10710*/  LOP3.LUT R48, R48, R49, RZ, 0x3c, !PT ;  /* 0x0000003130307212 */ /* 0x000fe200078e3cff */
[----:B------:R-:W-:Y:S01]  /*10720*/  UIMAD UR4, UR18, UR10, URZ ;  /* 0x0000000a120472a4 */ /* 0x000fe2000f8e023f */
[----:B------:R-:W-:Y:S01]  /*10730*/  IMAD.X R57, RZ, RZ, R17, P6 ;  /* 0x000000ffff397224 */ /* 0x000fe200030e0611 */
[----:B------:R-:W5:Y:S01]  /*10740*/  LD.E.128 R8, desc[UR20][R8.64] ;  /* 0x0000001408087980 */ /* 0x000f62000c101d00 */
[----:B--2---:R-:W-:Y:S01]  /*10750*/  @P1 IMAD.HI.U32 R0, R16, R3, RZ ;  /* 0x0000000310001227 */ /* 0x004fe200078e00ff */
[----:B------:R-:W-:-:S02]  /*10760*/  UIMAD UR4, UR17, UR11, UR4 ;  /* 0x0000000b110472a4 */ /* 0x000fc4000f8e0204 */
[----:B------:R-:W5:Y:S01]  /*10770*/  LD.E.128 R4, desc[UR20][R4.64] ;  /* 0x0000001404047980 */ /* 0x000f62000c101d00 */
[--C-:B------:R-:W-:Y:S02]  /*10780*/  IMAD.X R53, RZ, RZ, R17.reuse, P5 ;  /* 0x000000ffff357224 */ /* 0x100fe400028e0611 */
[----:B------:R-:W-:Y:S01]  /*10790*/  IMAD.X R49, RZ, RZ, R17, P4 ;  /* 0x000000ffff317224 */ /* 0x000fe200020e0611 */
[----:B------:R-:W-:Y:S01]  /*107a0*/  UIMAD.WIDE.U32 UR8, UR17, UR10, UR8 ;  /* 0x0000000a110872a5 */ /* 0x000fe2000f8e0008 */
[----:B------:R-:W-:Y:S01]  /*107b0*/  IMAD.MOV.U32 R17, RZ, RZ, R16 ;  /* 0x000000ffff117224 */ /* 0x000fe200078e0010 */
[----:B0-----:R-:W-:Y:S01]  /*107c0*/  @P1 SHF.R.U32.HI R17, RZ, R21, R0 ;  /* 0x00000015ff111219 */ /* 0x001fe20000011600 */
[----:B------:R-:W-:Y:S01]  /*107d0*/  ULDC.64 UR10, c[0x0][0xae0] ;  /* 0x0002b800000a7ab9 */ /* 0x000fe20000000a00 */
[----:B------:R-:W-:Y:S01]  /*107e0*/  UIADD3 UR4, UR9, UR4, URZ ;  /* 0x0000000409047290 */ /* 0x000fe2000fffe03f */
[----:B------:R-:W5:Y:S01]  /*107f0*/  LD.E.128 R44, desc[UR20][R44.64] ;  /* 0x000000142c2c7980 */ /* 0x000f62000c101d00 */
[--C-:B------:R-:W-:Y:S01]  /*10800*/  SHF.R.S32.HI R0, RZ, 0x1f, R17.reuse ;  /* 0x0000001fff007819 */ /* 0x100fe20000011411 */
[----:B------:R-:W-:-:S02]  /*10810*/  IMAD.MOV R21, RZ, RZ, -R17 ;  /* 0x000000ffff157224 */ /* 0x000fc400078e0a11 */
[----:B------:R-:W-:Y:S01]  /*10820*/  IMAD.U32 R3, RZ, RZ, UR9 ;  /* 0x00000009ff037e24 */ /* 0x000fe2000f8e00ff */
[----:B------:R-:W5:Y:S01]  /*10830*/  LD.E.128 R40, desc[UR20][R40.64] ;  /* 0x0000001428287980 */ /* 0x000f62000c101d00 */
[----:B------:R-:W-:Y:S02]  /*10840*/  IMAD R0, R0, UR10, RZ ;  /* 0x0000000a00007c24 */ /* 0x000fe4000f8e02ff */
[----:B------:R-:W-:Y:S01]  /*10850*/  IMAD R21, R60, R21, R16 ;  /* 0x000000153c157224 */ /* 0x000fe200078e0210 */
[----:B------:R-:W5:Y:S01]  /*10860*/  LD.E.128 R32, desc[UR20][R32.64] ;  /* 0x0000001420207980 */ /* 0x000f62000c101d00 */
[----:B-1----:R-:W-:Y:S01]  /*10870*/  IMAD.U32 R2, RZ, RZ, UR8 ;  /* 0x00000008ff027e24 */ /* 0x002fe2000f8e00ff */
[----:B------:R-:W-:Y:S01]  /*10880*/  ULDC.64 UR8, c[0x0][0xad8] ;  /* 0x0002b60000087ab9 */ /* 0x000fe20000000a00 */
[----:B------:R-:W-:Y:S01]  /*10890*/  IMAD.U32 R3, RZ, RZ, UR4 ;  /* 0x00000004ff037e24 */ /* 0x000fe2000f8e00ff */
[----:B------:R-:W5:Y:S01]  /*108a0*/  LD.E.128 R24, desc[UR20][R24.64] ;  /* 0x0000001418187980 */ /* 0x000f62000c101d00 */
[----:B------:R-:W-:Y:S01]  /*108b0*/  IMAD R61, R17, UR11, R0 ;  /* 0x0000000b113d7c24 */ /* 0x000fe2000f8e0200 */
[----:B------:R-:W-:-:S02]  /*108c0*/  SHF.R.S32.HI R0, RZ, 0x1f, R21 ;  /* 0x0000001fff007819 */ /* 0x000fc40000011415 */
[----:B------:R-:W5:Y:S01]  /*108d0*/  LD.E.128 R56, desc[UR20][R56.64] ;  /* 0x0000001438387980 */ /* 0x000f62000c101d00 */
[----:B------:R-:W-:-:S03]  /*108e0*/  IMAD.WIDE.U32 R2, R17, UR10, R2 ;  /* 0x0000000a11027c25 */ /* 0x000fc6000f8e0002 */
        /* <DEDUP_REMOVED lines=14> */
[----:B------:R-:W-:Y:S01]  /*109d0*/  ISETP.GE.AND P2, PT, R62, R63, PT ;  /* 0x0000003f3e00720c */ /* 0x000fe20003f46270 */
[----:B------:R-:W-:Y:S02]  /*109e0*/  ULDC.64 UR8, c[0x0][0xa80] ;  /* 0x0002a00000087ab9 */ /* 0x000fe40000000a00 */
[----:B------:R-:W-:Y:S01]  /*109f0*/  IMAD.IADD R3, R3, 0x1, R17 ;  /* 0x0000000103037824 */ /* 0x000fe200078e0211 */
[----:B------:R-:W-:Y:S01]  /*10a00*/  LEA R60, P3, R2, UR8, 0x1 ;  /* 0x00000008023c7c11 */ /* 0x000fe2000f8608ff */
[----:B------:R-:W-:-:S02]  /*10a10*/  VIADD R23, R23, 0x30820 ;  /* 0x0003082017177836 */ /* 0x000fc40000000000 */
[----:B------:R-:W-:Y:S01]  /*10a20*/  VIADD R0, R62, 0x20 ;  /* 0x000000203e007836 */ /* 0x000fe20000000000 */
[----:B------:R-:W-:Y:S02]  /*10a30*/  LEA.HI.X R61, R2, UR9, R3, 0x1, P3 ;  /* 0x00000009023d7c11 */ /* 0x000fe400098f0c03 */
[----:B------:R-:W-:Y:S02]  /*10a40*/  PRMT R23, RZ, 0x654, R23 ;  /* 0x00000654ff177816 */ /* 0x000fe40000000017 */
[-C--:B------:R-:W-:Y:S01]  /*10a50*/  ISETP.GE.AND P1, PT, R0, R63.reuse, PT ;  /* 0x0000003f0000720c */ /* 0x080fe20003f26270 */
[----:B------:R-:W-:Y:S01]  /*10a60*/  VIADD R0, R62, 0x40 ;  /* 0x000000403e007836 */ /* 0x000fe20000000000 */
[----:B0-----:R0:W-:Y:S01]  /*10a70*/  SYNCS.ARRIVE.TRANS64.RED.A1T0 RZ, [R23+URZ], RZ ;  /* 0x000000ff17ff79a7 */ /* 0x0011e2000810043f */
[----:B------:R0:W1:Y:S01]  /*10a80*/  SHFL.IDX PT, R17, R60, RZ, 0x181f ;  /* 0x00181fff3c117589 */ /* 0x00006200000e0000 */
[----:B------:R-:W-:Y:S03]  /*10a90*/  BSSY B1, `(.L_x_1448) ;  /* 0x0000012000017945 */ /* 0x000fe60003800000 */
[----:B------:R0:W2:Y:S01]  /*10aa0*/  SHFL.IDX PT, R21, R61, RZ, 0x181f ;  /* 0x00181fff3d157589 */ /* 0x0000a200000e0000 */
[----:B------:R-:W-:Y:S01]  /*10ab0*/  ISETP.GE.AND P0, PT, R0, R63, PT ;  /* 0x0000003f0000720c */ /* 0x000fe20003f06270 */
[----:B------:R-:W-:-:S12]  /*10ac0*/  @P2 BRA `(.L_x_1449) ;  /* 0x0000000000382947 */ /* 0x000fd80003800000 */
        /* <DEDUP_REMOVED lines=14> */
.L_x_1449:
[----:B------:R-:W-:Y:S05]  /*10bb0*/  BSYNC B1 ;  /* 0x0000000000017941 */ /* 0x000fea0003800000 */
.L_x_1448:
[----:B--23--:R2:W3:Y:S01]  /*10bc0*/  SHFL.IDX PT, R21, R61, 0x1, 0x181f ;  /* 0x00381f003d157f89 */ /* 0x00c4e200000e0000 */
[----:B------:R-:W-:Y:S03]  /*10bd0*/  BSSY B1, `(.L_x_1450) ;  /* 0x0000011000017945 */ /* 0x000fe60003800000 */
[----:B------:R2:W4:Y:S01]  /*10be0*/  SHFL.IDX PT, R3, R60, 0x1, 0x181f ;  /* 0x00381f003c037f89 */ /* 0x00052200000e0000 */
[----:B------:R-:W-:Y:S05]  /*10bf0*/  @P1 BRA `(.L_x_1451) ;  /* 0x0000000000381947 */ /* 0x000fea0003800000 */
[----:B------:R-:W-:Y:S01]  /*10c00*/  ULDC UR4, c[0x0][0xac8] ;  /* 0x0002b20000047ab9 */ /* 0x000fe20000000800 */
[----:B------:R-:W-:Y:S01]  /*10c10*/  ULDC.64 UR8, c[0x0][0x208] ;  /* 0x0000820000087ab9 */ /* 0x000fe20000000a00 */
[----:B------:R-:W-:Y:S02]  /*10c20*/  ISETP.GE.AND P4, PT, R22, UR4, PT ;  /* 0x0000000416007c0c */ /* 0x000fe4000bf86270 */
[----:B------:R-:W-:Y:S02]  /*10c30*/  ISETP.GE.AND P5, PT, R192, UR4, PT ;  /* 0x00000004c0007c0c */ /* 0x000fe4000bfa6270 */
[----:B------:R-:W-:-:S09]  /*10c40*/  ISETP.GE.AND P6, PT, R193, UR4, PT ;  /* 0x00000004c1007c0c */ /* 0x000fd2000bfc6270 */
[-C--:B----4-:R-:W-:Y:S02]  /*10c50*/  @!P4 LEA R2, P1, R22, R3.reuse, 0x1 ;  /* 0x000000031602c211 */ /* 0x090fe400078208ff */
[-C--:B------:R-:W-:Y:S02]  /*10c60*/  @!P5 LEA R16, P2, R192, R3.reuse, 0x1 ;  /* 0x00000003c010d211 */ /* 0x080fe400078408ff */
[C---:B------:R-:W-:Y:S02]  /*10c70*/  @!P6 LEA R20, P3, R193.reuse, R3, 0x1 ;  /* 0x00000003c114e211 */ /* 0x040fe400078608ff */
[-C--:B---3--:R-:W-:Y:S02]  /*10c80*/  @!P4 LEA.HI.X R3, R22, R21.reuse, R206, 0x1, P1 ;  /* 0x000000151603c211 */ /* 0x088fe400008f0cce */
[-C--:B-1----:R-:W-:Y:S02]  /*10c90*/  @!P5 LEA.HI.X R17, R192, R21.reuse, R205, 0x1, P2 ;  /* 0x00000015c011d211 */ /* 0x082fe400010f0ccd */
[----:B------:R-:W-:Y:S01]  /*10ca0*/  @!P6 LEA.HI.X R21, R193, R21, R204, 0x1, P3 ;  /* 0x00000015c115e211 */ /* 0x000fe200018f0ccc */
[----:B-----5:R1:W-:Y:S04]  /*10cb0*/  @!P4 ST.E.128 desc[UR8][R2.64], R12 ;  /* 0x0000000c0200c985 */ /* 0x0203e8000c101d08 */
[----:B------:R1:W-:Y:S04]  /*10cc0*/  @!P5 ST.E.128 desc[UR8][R16.64], R40 ;  /* 0x000000281000d985 */ /* 0x0003e8000c101d08 */
[----:B------:R1:W-:Y:S02]  /*10cd0*/  @!P6 ST.E.128 desc[UR8][R20.64], R52 ;  /* 0x000000341400e985 */ /* 0x0003e4000c101d08 */
.L_x_1451:
[----:B------:R-:W-:Y:S05]  /*10ce0*/  BSYNC B1 ;  /* 0x0000000000017941 */ /* 0x000fea0003800000 */
.L_x_1450:
[----:B-1---5:R1:W0:Y:S01]  /*10cf0*/  SHFL.IDX PT, R15, R61, 0x2, 0x181f ;  /* 0x00581f003d0f7f89 */ /* 0x02222200000e0000 */
[----:B------:R-:W-:Y:S03]  /*10d00*/  BSSY B1, `(.L_x_1452) ;  /* 0x0000011000017945 */ /* 0x000fe60003800000 */
[----:B----4-:R1:W4:Y:S01]  /*10d10*/  SHFL.IDX PT, R3, R60, 0x2, 0x181f ;  /* 0x00581f003c037f89 */ /* 0x01032200000e0000 */
        /* <DEDUP_REMOVED lines=15> */
.L_x_1453:
[----:B------:R-:W-:Y:S05]  /*10e10*/  BSYNC B1 ;  /* 0x0000000000017941 */ /* 0x000fea0003800000 */
.L_x_1452:
[----:B------:R-:W-:Y:S01]  /*10e20*/  VIADD R0, R62, 0x60 ;  /* 0x000000603e007836 */ /* 0x000fe20000000000 */
[----:B012---:R-:W0:Y:S04]  /*10e30*/  SHFL.IDX PT, R61, R61, 0x3, 0x181f ;  /* 0x00781f003d3d7f89 */ /* 0x007e2800000e0000 */
        /* <DEDUP_REMOVED lines=9> */
[-C--:B0---4-:R-:W-:Y:S02]  /*10ed0*/  @!P2 LEA.HI.X R3, R22, R61.reuse, R206, 0x1, P0 ;  /* 0x0000003d1603a211 */ /* 0x091fe400000f0cce */
[----:B------:R-:W-:Y:S02]  /*10ee0*/  ISETP.GE.AND P0, PT, R193, UR4, PT ;  /* 0x00000004c1007c0c */ /* 0x000fe4000bf06270 */
[----:B------:R-:W-:Y:S01]  /*10ef0*/  @!P3 LEA.HI.X R9, R192, R61, R205, 0x1, P1 ;  /* 0x0000003dc009b211 */ /* 0x000fe200008f0ccd */
[----:B------:R1:W-:Y:S04]  /*10f00*/  @!P2 ST.E.128 desc[UR8][R2.64], R4 ;  /* 0x000000040200a985 */ /* 0x0003e8000c101d08 */
[----:B------:R1:W-:Y:S06]  /*10f10*/  @!P3 ST.E.128 desc[UR8][R8.64], R24 ;  /* 0x000000180800b985 */ /* 0x0003ec000c101d08 */
[----:B------:R-:W-:Y:S05]  /*10f20*/  @P0 BRA `(.L_x_1454) ;  /* 0x0000000c00640947 */ /* 0x000fea0003800000 */
[----:B-1----:R-:W-:Y:S01]  /*10f30*/  LEA R2, P0, R193, R11, 0x1 ;  /* 0x0000000bc1027211 */ /* 0x002fe200078008ff */
[----:B------:R-:W-:-:S03]  /*10f40*/  ULDC.64 UR8, c[0x0][0x208] ;  /* 0x0000820000087ab9 */ /* 0x000fc60000000a00 */
[----:B------:R-:W-:-:S05]  /*10f50*/  LEA.HI.X R3, R193, R61, R204, 0x1, P0 ;  /* 0x0000003dc1037211 */ /* 0x000fca00000f0ccc */
[----:B------:R0:W-:Y:S01]  /*10f60*/  ST.E.128 desc[UR8][R2.64], R36 ;  /* 0x0000002402007985 */ /* 0x0001e2000c101d08 */
[----:B------:R-:W-:Y:S05]  /*10f70*/  BRA `(.L_x_1454) ;  /* 0x0000000c00507947 */ /* 0x000fea0003800000 */
.L_x_1446:
[----:B------:R-:W-:Y:S01]  /*10f80*/  ULDC.64 UR8, c[0x0][0xc00] ;  /* 0x0003000000087ab9 */ /* 0x000fe20000000a00 */
[----:B------:R-:W-:Y:S01]  /*10f90*/  R2UR UR4, R197 ;  /* 0x00000000c50472ca */ /* 0x000fe200000e0000 */
[----:B------:R-:W-:Y:S01]  /*10fa0*/  UISETP.NE.U32.AND UP0, UPT, UR8, URZ, UPT ;  /* 0x0000003f0800728c */ /* 0x000fe2000bf05070 */
[----:B------:R-:W0:Y:S01]  /*10fb0*/  LDC R11, c[0x0][0xbe8] ;  /* 0x0002fa00ff0b7b82 */ /* 0x000e220000000800 */
[----:B------:R-:W-:Y:S01]  /*10fc0*/  ULDC.64 UR12, c[0x0][0x208] ;  /* 0x00008200000c7ab9 */ /* 0x000fe20000000a00 */
[----:B------:R-:W-:Y:S01]  /*10fd0*/  R2UR UR10, R195 ;  /* 0x00000000c30a72ca */ /* 0x000fe200000e0000 */
[----:B------:R-:W-:-:S03]  /*10fe0*/  UISETP.NE.AND.EX UP0, UPT, UR9, URZ, UPT, UP0 ;  /* 0x0000003f0900728c */ /* 0x000fc6000bf05300 */
[----:B------:R-:W-:-:S03]  /*10ff0*/  ULDC.64 UR8, c[0x0][0xc00] ;  /* 0x0003000000087ab9 */ /* 0x000fc60000000a00 */
[----:B------:R-:W-:Y:S02]  /*11000*/  PLOP3.LUT P2, PT, PT, PT, UP0, 0x80, 0x0 ;  /* 0x000000000000781c */ /* 0x000fe40003f4f008 */
[----:B------:R-:W-:-:S06]  /*11010*/  UIMAD.WIDE UR8, UR4, 0x4, UR8 ;  /* 0x00000004040878a5 */ /* 0x000fcc000f8e0208 */
[----:B------:R-:W-:Y:S02]  /*11020*/  IMAD.U32 R2, RZ, RZ, UR8 ;  /* 0x00000008ff027e24 */ /* 0x000fe4000f8e00ff */
[----:B------:R-:W-:Y:S01]  /*11030*/  IMAD.U32 R3, RZ, RZ, UR9 ;  /* 0x00000009ff037e24 */ /* 0x000fe2000f8e00ff */
[----:B------:R-:W-:-:S04]  /*11040*/  ULDC.64 UR8, c[0x0][0xc08] ;  /* 0x0003020000087ab9 */ /* 0x000fc80000000a00 */
[----:B------:R-:W2:Y:S01]  /*11050*/  @P2 LDG.E R6, desc[UR12][R2.64] ;  /* 0x0000000c02062981 */ /* 0x000ea2000c1e1900 */
[----:B0-----:R-:W-:Y:S01]  /*11060*/  ISETP.NE.AND P0, PT, R11, 0x1, PT ;  /* 0x000000010b00780c */ /* 0x001fe20003f05270 */
[----:B------:R-:W-:-:S04]  /*11070*/  UISETP.NE.U32.AND UP1, UPT, UR8, URZ, UPT ;  /* 0x0000003f0800728c */ /* 0x000fc8000bf25070 */
[----:B------:R-:W-:-:S06]  /*11080*/  UISETP.NE.AND.EX UP1, UPT, UR9, URZ, UPT, UP1 ;  /* 0x0000003f0900728c */ /* 0x000fcc000bf25310 */
[----:B------:R-:W-:Y:S02]  /*11090*/  PLOP3.LUT P3, PT, PT, PT, UP1, 0x80, 0x0 ;  /* 0x000000000000781c */ /* 0x000fe40003f6f018 */
[----:B------:R-:W0:Y:S03]  /*110a0*/  @P0 LDC R9, c[0x0][0xbec] ;  /* 0x0002fb00ff090b82 */ /* 0x000e260000000800 */
[----:B------:R-:W-:Y:S02]  /*110b0*/  @UP1 ULDC.64 UR8, c[0x0][0xc08] ;  /* 0x0003020000081ab9 */ /* 0x000fe40000000a00 */
[----:B------:R-:W-:-:S03]  /*110c0*/  @UP1 UIMAD.WIDE UR8, UR4, 0x4, UR8 ;  /* 0x00000004040818a5 */ /* 0x000fc6000f8e0208 */
[----:B------:R-:W-:Y:S02]  /*110d0*/  ULDC UR4, c[0x0][0xa88] ;  /* 0x0002a20000047ab9 */ /* 0x000fe40000000800 */
[----:B------:R-:W-:Y:S02]  /*110e0*/  IMAD.U32 R0, RZ, RZ, UR4 ;  /* 0x00000004ff007e24 */ /* 0x000fe4000f8e00ff */
[----:B------:R-:W-:Y:S02]  /*110f0*/  IMAD.U32 R4, RZ, RZ, UR8 ;  /* 0x00000008ff047e24 */ /* 0x000fe4000f8e00ff */
[----:B------:R-:W-:Y:S01]  /*11100*/  IMAD.U32 R5, RZ, RZ, UR9 ;  /* 0x00000009ff057e24 */ /* 0x000fe2000f8e00ff */
[----:B------:R-:W-:-:S04]  /*11110*/  UMOV UR4, URZ ;  /* 0x0000003f00047c82 */ /* 0x000fc80008000000 */
[----:B------:R1:W5:Y:S01]  /*11120*/  @P3 LDG.E R0, desc[UR12][R4.64] ;  /* 0x0000000c04003981 */ /* 0x000362000c1e1900 */
[----:B------:R-:W-:Y:S01]  /*11130*/  USHF.R.S32.HI UR12, URZ, 0x1f, UR10 ;  /* 0x0000001f3f0c7899 */ /* 0x000fe2000801140a */
[----:B------:R-:W-:Y:S02]  /*11140*/  ISETP.GE.AND P1, PT, R207, 0x80, PT ;  /* 0x00000080cf00780c */ /* 0x000fe40003f26270 */
[----:B--2---:R-:W-:Y:S01]  /*11150*/  @P2 R2UR UR4, R6 ;  /* 0x00000000060422ca */ /* 0x004fe200000e0000 */
[----:B01----:R-:W-:-:S14]  /*11160*/  @P3 BRA `(.L_x_1455) ;  /* 0x0000000000143947 */ /* 0x003fdc0003800000 */
[----:B------:R-:W-:Y:S05]  /*11170*/  @!P2 BRA `(.L_x_1455) ;  /* 0x000000000010a947 */ /* 0x000fea0003800000 */
[----:B------:R-:W-:Y:S02]  /*11180*/  ULDC.64 UR8, c[0x0][0x208] ;  /* 0x0000820000087ab9 */ /* 0x000fe40000000a00 */
[----:B------:R-:W2:Y:S04]  /*11190*/  LDG.E R5, desc[UR8][R2.64] ;  /* 0x0000000802057981 */ /* 0x000ea8000c1e1900 */
[----:B-----5:R-:W2:Y:S02]  /*111a0*/  LDG.E R0, desc[UR8][R2.64+0x4] ;  /* 0x0000040802007981 */ /* 0x020ea4000c1e1900 */
[----:B--2---:R-:W-:-:S07]  /*111b0*/  IMAD.IADD R0, R0, 0x1, -R5 ;  /* 0x0000000100007824 */ /* 0x004fce00078e0a05 */
.L_x_1455:
[----:B------:R-:W-:Y:S01]  /*111c0*/  R2UR UR9, R197 ;  /* 0x00000000c50972ca */ /* 0x000fe200000e0000 */
[----:B------:R-:W-:Y:S01]  /*111d0*/  USHF.R.S32.HI UR11, URZ, 0x1f, UR4 ;  /* 0x0000001f3f0b7899 */ /* 0x000fe20008011404 */
[----:B------:R-:W-:Y:S11]  /*111e0*/  BSSY B1, `(.L_x_1456) ;  /* 0x0000030000017945 */ /* 0x000ff60003800000 */
[----:B------:R-:W-:-:S02]  /*111f0*/  USHF.R.S32.HI UR8, URZ, 0x1f, UR9 ;  /* 0x0000001f3f087899 */ /* 0x000fc40008011409 */
[----:B------:R-:W-:Y:S02]  /*11200*/  USEL UR13, UR9, URZ, !UP0 ;  /* 0x0000003f090d7287 */ /* 0x000fe4000c000000 */
[----:B------:R-:W-:Y:S01]  /*11210*/  USEL UR14, UR8, URZ, !UP0 ;  /* 0x0000003f080e7287 */ /* 0x000fe2000c000000 */
[----:B------:R-:W-:Y:S11]  /*11220*/  @P1 BRA `(.L_x_1457) ;  /* 0x0000000000ac1947 */ /* 0x000ff60003800000 */
[----:B------:R-:W0:Y:S01]  /*11230*/  S2R R3, SR_TID.X ;  /* 0x0000000000037919 */ /* 0x000e220000002100 */
[----:B------:R-:W1:Y:S01]  /*11240*/  LDC R7, c[0x0][0xbe8] ;  /* 0x0002fa00ff077b82 */ /* 0x000e620000000800 */
[----:B------:R-:W-:Y:S02]  /*11250*/  IMAD.U32 R4, RZ, RZ, UR60 ;  /* 0x0000003cff047e24 */ /* 0x000fe4000f8e00ff */
[----:B-1---5:R-:W-:-:S03]  /*11260*/  IMAD R2, R0, R7, RZ ;  /* 0x0000000700027224 */ /* 0x022fc600078e02ff */
[----:B0-----:R-:W-:-:S04]  /*11270*/  IADD3 R4, R4, -0x80, R3 ;  /* 0xffffff8004047810 */ /* 0x001fc80007ffe003 */
[----:B------:R-:W-:-:S13]  /*11280*/  ISETP.GE.AND P1, PT, R4, R2, PT ;  /* 0x000000020400720c */ /* 0x000fda0003f26270 */
[----:B------:R-:W-:Y:S05]  /*11290*/  @P1 BRA `(.L_x_1457) ;  /* 0x0000000000901947 */ /* 0x000fea0003800000 */
[----:B------:R-:W-:Y:S01]  /*112a0*/  ISETP.NE.AND P1, PT, R7, 0x1, PT ;  /* 0x000000010700780c */ /* 0x000fe20003f25270 */
[----:B------:R-:W-:Y:S01]  /*112b0*/  ULDC.64 UR16, c[0x0][0xb90] ;  /* 0x0002e40000107ab9 */ /* 0x000fe20000000a00 */
[----:B------:R-:W-:Y:S01]  /*112c0*/  R2UR UR15, R195 ;  /* 0x00000000c30f72ca */ /* 0x000fe200000e0000 */
[----:B------:R-:W-:Y:S01]  /*112d0*/  UIMAD UR10, UR12, UR16, URZ ;  /* 0x000000100c0a72a4 */ /* 0x000fe2000f8e023f */
[----:B------:R-:W-:Y:S01]  /*112e0*/  IMAD.MOV.U32 R2, RZ, RZ, R4 ;  /* 0x000000ffff027224 */ /* 0x000fe200078e0004 */
[----:B------:R-:W-:Y:S01]  /*112f0*/  UMOV UR8, UR4 ;  /* 0x0000000400087c82 */ /* 0x000fe20008000000 */
[----:B------:R-:W-:Y:S01]  /*11300*/  UMOV UR9, UR11 ;  /* 0x0000000b00097c82 */ /* 0x000fe20008000000 */
[----:B------:R-:W-:-:S06]  /*11310*/  ULDC.64 UR18, c[0x0][0x208] ;  /* 0x0000820000127ab9 */ /* 0x000fcc0000000a00 */
[----:B------:R-:W0:Y:S02]  /*11320*/  @P1 LDC R3, c[0x0][0xbec] ;  /* 0x0002fb00ff031b82 */ /* 0x000e240000000800 */
[----:B------:R-:W-:Y:S02]  /*11330*/  UIMAD.WIDE.U32 UR8, UR15, UR16, UR8 ;  /* 0x000000100f0872a5 */ /* 0x000fe4000f8e0008 */
[----:B------:R-:W-:-:S03]  /*11340*/  UIMAD UR10, UR15, UR17, UR10 ;  /* 0x000000110f0a72a4 */ /* 0x000fc6000f8e020a */
[----:B------:R-:W-:Y:S01]  /*11350*/  ULDC.64 UR16, c[0x0][0xb98] ;  /* 0x0002e60000107ab9 */ /* 0x000fe20000000a00 */
[----:B------:R-:W1:Y:S01]  /*11360*/  @P1 LDC R6, c[0x0][0xbf0] ;  /* 0x0002fc00ff061b82 */ /* 0x000e620000000800 */
[----:B------:R-:W-:Y:S02]  /*11370*/  UIADD3 UR9, UR9, UR10, URZ ;  /* 0x0000000a09097290 */ /* 0x000fe4000fffe03f */
[----:B------:R-:W-:Y:S02]  /*11380*/  UIMAD UR10, UR14, UR16, URZ ;  /* 0x000000100e0a72a4 */ /* 0x000fe4000f8e023f */
[----:B------:R-:W-:Y:S02]  /*11390*/  UIMAD.WIDE.U32 UR8, UR13, UR16, UR8 ;  /* 0x000000100d0872a5 */ /* 0x000fe4000f8e0008 */
[----:B------:R-:W-:-:S03]  /*113a0*/  UIMAD UR10, UR13, UR17, UR10 ;  /* 0x000000110d0a72a4 */ /* 0x000fc6000f8e020a */
[----:B------:R-:W-:Y:S01]  /*113b0*/  ULDC.64 UR16, c[0x0][0xb88] ;  /* 0x0002e20000107ab9 */ /* 0x000fe20000000a00 */
[----:B0-----:R-:W-:-:S05]  /*113c0*/  @P1 IMAD.HI.U32 R3, R4, R3, RZ ;  /* 0x0000000304031227 */ /* 0x001fca00078e00ff */
[----:B-1----:R-:W-:Y:S01]  /*113d0*/  @P1 SHF.R.U32.HI R2, RZ, R6, R3 ;  /* 0x00000006ff021219 */ /* 0x002fe20000011603 */
[----:B------:R-:W-:-:S03]  /*113e0*/  IMAD.U32 R6, RZ, RZ, UR10 ;  /* 0x0000000aff067e24 */ /* 0x000fc6000f8e00ff */
[--C-:B------:R-:W-:Y:S01]  /*113f0*/  SHF.R.S32.HI R3, RZ, 0x1f, R2.reuse ;  /* 0x0000001fff037819 */ /* 0x100fe20000011402 */
[----:B------:R-:W-:Y:S01]  /*11400*/  IMAD.MOV R5, RZ, RZ, -R2 ;  /* 0x000000ffff057224 */ /* 0x000fe200078e0a02 */
[----:B------:R-:W-:-:S03]  /*11410*/  IADD3 R2, P1, R2, UR8, RZ ;  /* 0x0000000802027c10 */ /* 0x000fc6000ff3e0ff */
[----:B------:R-:W-:Y:S01]  /*11420*/  IMAD R5, R7, R5, R4 ;  /* 0x0000000507057224 */ /* 0x000fe200078e0204 */
[----:B------:R-:W-:Y:S01]  /*11430*/  IADD3.X R3, R3, UR9, R6, P1, !PT ;  /* 0x0000000903037c10 */ /* 0x000fe20008ffe406 */
[----:B------:R-:W-:-:S03]  /*11440*/  ULDC.64 UR8, c[0x0][0xb50] ;  /* 0x0002d40000087ab9 */ /* 0x000fc60000000a00 */
[----:B------:R-:W-:Y:S01]  /*11450*/  SHF.R.S32.HI R4, RZ, 0x1f, R5 ;  /* 0x0000001fff047819 */ /* 0x000fe20000011405 */
[----:B------:R-:W-:-:S04]  /*11460*/  IMAD.WIDE.U32 R2, R5, UR16, R2 ;  /* 0x0000001005027c25 */ /* 0x000fc8000f8e0002 */
[----:B------:R-:W-:-:S04]  /*11470*/  IMAD R4, R4, UR16, RZ ;  /* 0x0000001004047c24 */ /* 0x000fc8000f8e02ff */
[----:B------:R-:W-:Y:S01]  /*11480*/  IMAD R7, R5, UR17, R4 ;  /* 0x0000001105077c24 */ /* 0x000fe2000f8e0204 */
[----:B------:R-:W-:-:S03]  /*11490*/  LEA R4, P1, R2, UR8, 0x2 ;  /* 0x0000000802047c11 */ /* 0x000fc6000f8210ff */
[----:B------:R-:W-:-:S05]  /*114a0*/  IMAD.IADD R3, R3, 0x1, R7 ;  /* 0x0000000103037824 */ /* 0x000fca00078e0207 */
[----:B------:R-:W-:Y:S01]  /*114b0*/  LEA.HI.X R5, R2, UR9, R3, 0x2, P1 ;  /* 0x0000000902057c11 */ /* 0x000fe200088f1403 */
[----:B------:R-:W-:-:S05]  /*114c0*/  IMAD.MOV.U32 R3, RZ, RZ, -0x800000 ;  /* 0xff800000ff037424 */ /* 0x000fca00078e00ff */
[----:B------:R0:W-:Y:S02]  /*114d0*/  STG.E desc[UR18][R4.64], R3 ;  /* 0x0000000304007986 */ /* 0x0001e4000c101912 */
.L_x_1457:
[----:B------:R-:W-:Y:S05]  /*114e0*/  BSYNC B1 ;  /* 0x0000000000017941 */ /* 0x000fea0003800000 */
.L_x_1456:
[----:B0-----:R-:W0:Y:S01]  /*114f0*/  @P0 LDC R3, c[0x0][0xbf0] ;  /* 0x0002fc00ff030b82 */ /* 0x001e220000000800 */
[----:B------:R-:W-:Y:S01]  /*11500*/  ULDC.64 UR16, c[0x0][0xaa0] ;  /* 0x0002a80000107ab9 */ /* 0x000fe20000000a00 */
[----:B------:R-:W-:Y:S01]  /*11510*/  R2UR UR15, R195 ;  /* 0x00000000c30f72ca */ /* 0x000fe200000e0000 */
[----:B------:R-:W-:Y:S01]  /*11520*/  UIMAD UR10, UR11, UR16, URZ ;  /* 0x000000100b0a72a4 */ /* 0x000fe2000f8e023f */
[----:B------:R-:W-:Y:S01]  /*11530*/  IMAD R2, R194, 0x20, R196 ;  /* 0x00000020c2027824 */ /* 0x000fe200078e02c4 */
[----:B------:R-:W-:Y:S01]  /*11540*/  UIMAD.WIDE.U32 UR8, UR4, UR16, URZ ;  /* 0x00000010040872a5 */ /* 0x000fe2000f8e003f */
[----:B------:R-:W-:Y:S01]  /*11550*/  BSSY B1, `(.L_x_1458) ;  /* 0x000003d000017945 */ /* 0x000fe20003800000 */
[----:B------:R-:W-:Y:S01]  /*11560*/  UIMAD UR10, UR4, UR17, UR10 ;  /* 0x00000011040a72a4 */ /* 0x000fe2000f8e020a */
[----:B------:R-:W-:Y:S02]  /*11570*/  VIADD R6, R2, UR60 ;  /* 0x0000003c02067c36 */ /* 0x000fe40008000000 */
[----:B------:R-:W-:Y:S01]  /*11580*/  ULDC.64 UR16, c[0x0][0xae8] ;  /* 0x0002ba0000107ab9 */ /* 0x000fe20000000a00 */
[----:B------:R-:W-:Y:S01]  /*11590*/  UIADD3 UR9, UR9, UR10, URZ ;  /* 0x0000000a09097290 */ /* 0x000fe2000fffe03f */
[----:B------:R-:W-:Y:S01]  /*115a0*/  @P0 IMAD.HI.U32 R2, R6, R9, RZ ;  /* 0x0000000906020227 */ /* 0x000fe200078e00ff */
[----:B------:R-:W-:-:S02]  /*115b0*/  UIMAD UR4, UR12, UR16, URZ ;  /* 0x000000100c0472a4 */ /* 0x000fc4000f8e023f */
[----:B------:R-:W-:Y:S01]  /*115c0*/  UIMAD.WIDE.U32 UR8, UR15, UR16, UR8 ;  /* 0x000000100f0872a5 */ /* 0x000fe2000f8e0008 */
[----:B------:R-:W-:Y:S01]  /*115d0*/  IMAD.MOV.U32 R5, RZ, RZ, R6 ;  /* 0x000000ffff057224 */ /* 0x000fe200078e0006 */
[----:B------:R-:W-:Y:S01]  /*115e0*/  UIMAD UR4, UR15, UR17, UR4 ;  /* 0x000000110f0472a4 */ /* 0x000fe2000f8e0204 */
[----:B------:R-:W-:-:S03]  /*115f0*/  ULDC.64 UR10, c[0x0][0xaf0] ;  /* 0x0002bc00000a7ab9 */ /* 0x000fc60000000a00 */
[----:B------:R-:W-:Y:S02]  /*11600*/  UIADD3 UR9, UR9, UR4, URZ ;  /* 0x0000000409097290 */ /* 0x000fe4000fffe03f */
[----:B------:R-:W-:Y:S01]  /*11610*/  UIMAD UR4, UR14, UR10, URZ ;  /* 0x0000000a0e0472a4 */ /* 0x000fe2000f8e023f */
[----:B0-----:R-:W-:Y:S01]  /*11620*/  @P0 SHF.R.U32.HI R5, RZ, R3, R2 ;  /* 0x00000003ff050219 */ /* 0x001fe20000011602 */
[----:B------:R-:W-:Y:S02]  /*11630*/  UIMAD.WIDE.U32 UR8, UR13, UR10, UR8 ;  /* 0x0000000a0d0872a5 */ /* 0x000fe4000f8e0008 */
[----:B------:R-:W-:Y:S01]  /*11640*/  UIMAD UR4, UR13, UR11, UR4 ;  /* 0x0000000b0d0472a4 */ /* 0x000fe2000f8e0204 */
[--C-:B------:R-:W-:Y:S01]  /*11650*/  SHF.R.S32.HI R2, RZ, 0x1f, R5.reuse ;  /* 0x0000001fff027819 */ /* 0x100fe20000011405 */
[----:B------:R-:W-:Y:S01]  /*11660*/  IMAD.MOV R7, RZ, RZ, -R5 ;  /* 0x000000ffff077224 */ /* 0x000fe200078e0a05 */
[----:B------:R-:W-:Y:S01]  /*11670*/  ULDC.64 UR10, c[0x0][0xae0] ;  /* 0x0002b800000a7ab9 */ /* 0x000fe20000000a00 */
[----:B------:R-:W-:-:S02]  /*11680*/  UIADD3 UR4, UR9, UR4, URZ ;  /* 0x0000000409047290 */ /* 0x000fc4000fffe03f */
[----:B------:R-:W-:Y:S02]  /*11690*/  IMAD.U32 R3, RZ, RZ, UR9 ;  /* 0x00000009ff037e24 */ /* 0x000fe4000f8e00ff */
[----:B------:R-:W-:Y:S02]  /*116a0*/  IMAD R4, R2, UR10, RZ ;  /* 0x0000000a02047c24 */ /* 0x000fe4000f8e02ff */
[----:B------:R-:W-:Y:S02]  /*116b0*/  IMAD R7, R11, R7, R6 ;  /* 0x000000070b077224 */ /* 0x000fe400078e0206 */
[----:B------:R-:W-:Y:S01]  /*116c0*/  IMAD.U32 R2, RZ, RZ, UR8 ;  /* 0x00000008ff027e24 */ /* 0x000fe2000f8e00ff */
[----:B------:R-:W-:Y:S01]  /*116d0*/  ULDC.64 UR8, c[0x0][0xad8] ;  /* 0x0002b60000087ab9 */ /* 0x000fe20000000a00 */
[----:B------:R-:W-:Y:S02]  /*116e0*/  IMAD.U32 R3, RZ, RZ, UR4 ;  /* 0x00000004ff037e24 */ /* 0x000fe4000f8e00ff */
[C---:B------:R-:W-:Y:S01]  /*116f0*/  IMAD R9, R5.reuse, UR11, R4 ;  /* 0x0000000b05097c24 */ /* 0x040fe2000f8e0204 */
[----:B------:R-:W-:Y:S01]  /*11700*/  SHF.R.S32.HI R4, RZ, 0x1f, R7 ;  /* 0x0000001fff047819 */ /* 0x000fe20000011407 */
[----:B------:R-:W-:-:S04]  /*11710*/  IMAD.WIDE.U32 R2, R5, UR10, R2 ;  /* 0x0000000a05027c25 */ /* 0x000fc8000f8e0002 */
[----:B------:R-:W-:Y:S02]  /*11720*/  IMAD.IADD R3, R3, 0x1, R9 ;  /* 0x0000000103037824 */ /* 0x000fe400078e0209 */
[----:B------:R-:W-:Y:S02]  /*11730*/  IMAD R4, R4, UR8, RZ ;  /* 0x0000000804047c24 */ /* 0x000fe4000f8e02ff */
[----:B------:R-:W-:Y:S02]  /*11740*/  VIADD R6, R196, UR60 ;  /* 0x0000003cc4067c36 */ /* 0x000fe40008000000 */
[----:B-----5:R-:W-:Y:S02]  /*11750*/  IMAD R11, R0, R11, RZ ;  /* 0x0000000b000b7224 */ /* 0x020fe400078e02ff */
[C---:B------:R-:W-:Y:S02]  /*11760*/  IMAD R5, R7.reuse, UR9, R4 ;  /* 0x0000000907057c24 */ /* 0x040fe4000f8e0204 */
[----:B------:R-:W-:Y:S01]  /*11770*/  IMAD.WIDE.U32 R2, R7, UR8, R2 ;  /* 0x0000000807027c25 */ /* 0x000fe2000f8e0002 */
[----:B------:R-:W-:Y:S01]  /*11780*/  ISETP.GE.AND P2, PT, R6, R11, PT ;  /* 0x0000000b0600720c */ /* 0x000fe20003f46270 */
[----:B------:R-:W-:-:S02]  /*11790*/  ULDC.64 UR8, c[0x0][0xa80] ;  /* 0x0002a00000087ab9 */ /* 0x000fc40000000a00 */
[----:B------:R-:W-:Y:S01]  /*117a0*/  IMAD.IADD R3, R3, 0x1, R5 ;  /* 0x0000000103037824 */ /* 0x000fe200078e0205 */
[----:B------:R-:W-:Y:S01]  /*117b0*/  LEA R4, P3, R2, UR8, 0x1 ;  /* 0x0000000802047c11 */ /* 0x000fe2000f8608ff */
[----:B------:R-:W-:-:S03]  /*117c0*/  VIADD R0, R6, 0x20 ;  /* 0x0000002006007836 */ /* 0x000fc60000000000 */
[----:B------:R-:W-:Y:S01]  /*117d0*/  LEA.HI.X R5, R2, UR9, R3, 0x1, P3 ;  /* 0x0000000902057c11 */ /* 0x000fe200098f0c03 */
[----:B------:R0:W1:Y:S01]  /*117e0*/  SHFL.IDX PT, R7, R4, RZ, 0x181f ;  /* 0x00181fff04077589 */ /* 0x00006200000e0000 */
[-C--:B------:R-:W-:Y:S01]  /*117f0*/  ISETP.GE.AND P1, PT, R0, R11.reuse, PT ;  /* 0x0000000b0000720c */ /* 0x080fe20003f26270 */
[----:B------:R-:W-:Y:S02]  /*11800*/  VIADD R0, R6, 0x40 ;  /* 0x0000004006007836 */ /* 0x000fe40000000000 */
[----:B------:R0:W2:Y:S03]  /*11810*/  SHFL.IDX PT, R3, R5, RZ, 0x181f ;  /* 0x00181fff05037589 */ /* 0x0000a600000e0000 */
        /* <DEDUP_REMOVED lines=16> */
.L_x_1459:
[----:B------:R-:W-:Y:S05]  /*11920*/  BSYNC B1 ;  /* 0x0000000000017941 */ /* 0x000fea0003800000 */
.L_x_1458:
[----:B--23--:R2:W3:Y:S01]  /*11930*/  SHFL.IDX PT, R3, R5, 0x1, 0x181f ;  /* 0x00381f0005037f89 */ /* 0x00c4e200000e0000 */
[----:B------:R-:W-:Y:S03]  /*11940*/  BSSY B1, `(.L_x_1460) ;  /* 0x0000011000017945 */ /* 0x000fe60003800000 */
[----:B-1----:R2:W1:Y:S01]  /*11950*/  SHFL.IDX PT, R7, R4, 0x1, 0x181f ;  /* 0x00381f0004077f89 */ /* 0x00246200000e0000 */
        /* <DEDUP_REMOVED lines=15> */
.L_x_1461:
[----:B------:R-:W-:Y:S05]  /*11a50*/  BSYNC B1 ;  /* 0x0000000000017941 */ /* 0x000fea0003800000 */
.L_x_1460:
[----:B---34-:R3:W4:Y:S01]  /*11a60*/  SHFL.IDX PT, R3, R5, 0x2, 0x181f ;  /* 0x00581f0005037f89 */ /* 0x01872200000e0000 */
        /* <DEDUP_REMOVED lines=17> */
.L_x_1463:
[----:B------:R-:W-:Y:S05]  /*11b80*/  BSYNC B1 ;  /* 0x0000000000017941 */ /* 0x000fea0003800000 */
.L_x_1462:
[----:B------:R-:W-:Y:S01]  /*11b90*/  VIADD R0, R6, 0x60 ;  /* 0x0000006006007836 */ /* 0x000fe20000000000 */
[----:B0-23--:R-:W0:Y:S04]  /*11ba0*/  SHFL.IDX PT, R5, R5, 0x3, 0x181f ;  /* 0x00781f0005057f89 */ /* 0x00de2800000e0000 */
[----:B------:R-:W-:Y:S01]  /*11bb0*/  ISETP.GE.AND P0, PT, R0, R11, PT ;  /* 0x0000000b0000720c */ /* 0x000fe20003f06270 */
[----:B-1--4-:R1:W2:-:S12]  /*11bc0*/  SHFL.IDX PT, R3, R4, 0x3, 0x181f ;  /* 0x00781f0004037f89 */ /* 0x01229800000e0000 */
[----:B-1----:R-:W-:Y:S05]  /*11bd0*/  @P0 BRA `(.L_x_1454) ;  /* 0x0000000000380947 */ /* 0x002fea0003800000 */
[----:B------:R-:W-:Y:S01]  /*11be0*/  ULDC UR4, c[0x0][0xac8] ;  /* 0x0002b20000047ab9 */ /* 0x000fe20000000800 */
[----:B------:R-:W-:Y:S01]  /*11bf0*/  ULDC.64 UR8, c[0x0][0x208] ;  /* 0x0000820000087ab9 */ /* 0x000fe20000000a00 */
        /* <DEDUP_REMOVED lines=12> */
.L_x_1454:
[----:B------:R-:W-:Y:S05]  /*11cc0*/  BSYNC B0 ;  /* 0x0000000000007941 */ /* 0x000fea0003800000 */
.L_x_1445:
[----:B------:R-:W-:Y:S02]  /*11cd0*/  ULDC UR4, c[0x0][0xc3c] ;  /* 0x00030f0000047ab9 */ /* 0x000fe40000000800 */
[----:B------:R-:W-:-:S06]  /*11ce0*/  UISETP.GE.AND UP0, UPT, UR6, UR4, UPT ;  /* 0x000000040600728c */ /* 0x000fcc000bf06270 */
[----:B------:R-:W-:-:S13]  /*11cf0*/  PLOP3.LUT P0, PT, PT, PT, UP0, 0x80, 0x0 ;  /* 0x000000000000781c */ /* 0x000fda0003f0f008 */
[----:B------:R-:W-:Y:S05]  /*11d00*/  @!P0 BRA `(.L_x_1464) ;  /* 0xfffffef000508947 */ /* 0x000fea000383ffff */
[----:B------:R-:W-:Y:S05]  /*11d10*/  EXIT ;  /* 0x000000000000794d */ /* 0x000fea0003800000 */
.L_x_1363:
        /* <DEDUP_REMOVED lines=15> */
[----:B------:R-:W2:Y:S01]  /*11e10*/  LDS.128 R16, [UR4+0x308d0] ;  /* 0x0308d004ff107984 */ /* 0x000ea20008000c00 */
[----:B------:R-:W-:Y:S06]  /*11e20*/  BAR.ARV 0x4, 0x180 ;  /* 0x0106000000007b1d */ /* 0x000fec0000002000 */
[----:B------:R-:W-:Y:S05]  /*11e30*/  BRA `(.L_x_1466) ;  /* 0x0000000800947947 */ /* 0x000fea0003800000 */
.L_x_1465:
[----:B------:R-:W1:Y:S01]  /*11e40*/  S2R R0, SR_TID.X ;  /* 0x0000000000007919 */ /* 0x000e620000002100 */
[----:B------:R-:W-:Y:S01]  /*11e50*/  ULDC UR4, c[0x0][0xc3c] ;  /* 0x00030f0000047ab9 */ /* 0x000fe20000000800 */
[----:B------:R-:W-:Y:S01]  /*11e60*/  ULDC.64 UR6, c[0x0][0x208] ;  /* 0x0000820000067ab9 */ /* 0x000fe20000000a00 */
[----:B------:R-:W-:Y:S01]  /*11e70*/  ULDC UR5, c[0x0][0xc38] ;  /* 0x00030e0000057ab9 */ /* 0x000fe20000000800 */
[----:B-1----:R-:W-:-:S04]  /*11e80*/  LOP3.LUT R0, R0, 0x1f, RZ, 0xc0, !PT ;  /* 0x0000001f00007812 */ /* 0x002fc800078ec0ff */
[----:B------:R-:W-:-:S04]  /*11e90*/  ISETP.NE.AND P0, PT, R0, 0x1f, PT ;  /* 0x0000001f0000780c */ /* 0x000fc80003f05270 */
[----:B------:R-:W-:-:S13]  /*11ea0*/  ISETP.GE.OR P1, PT, R0, UR4, !P0 ;  /* 0x0000000400007c0c */ /* 0x000fda000c726670 */
[----:B0-----:R-:W0:Y:S02]  /*11eb0*/  @!P1 LDC.64 R2, c[0x0][0xc80] ;  /* 0x00032000ff029b82 */ /* 0x001e240000000a00 */
[----:B0-----:R-:W-:-:S05]  /*11ec0*/  @!P1 IMAD.WIDE.U32 R2, R0, 0x4, R2 ;  /* 0x0000000400029825 */ /* 0x001fca00078e0002 */
[----:B------:R-:W2:Y:S01]  /*11ed0*/  @!P1 LDG.E R5, desc[UR6][R2.64] ;  /* 0x0000000602059981 */ /* 0x000ea2000c1e1900 */
[C---:B------:R-:W-:Y:S01]  /*11ee0*/  ISETP.NE.AND P1, PT, R0.reuse, RZ, PT ;  /* 0x000000ff0000720c */ /* 0x040fe20003f25270 */
[----:B------:R-:W0:Y:S01]  /*11ef0*/  S2UR UR6, SR_CTAID.X ;  /* 0x00000000000679c3 */ /* 0x000e220000002500 */
[C---:B------:R-:W-:Y:S01]  /*11f00*/  ISETP.GE.U32.AND P2, PT, R0.reuse, 0x2, PT ;  /* 0x000000020000780c */ /* 0x040fe20003f46070 */
[----:B------:R-:W-:Y:S01]  /*11f10*/  UMOV UR4, URZ ;  /* 0x0000003f00047c82 */ /* 0x000fe20008000000 */
[C---:B------:R-:W-:Y:S01]  /*11f20*/  ISETP.GE.U32.AND P3, PT, R0.reuse, 0x4, PT ;  /* 0x000000040000780c */ /* 0x040fe20003f66070 */
[----:B------:R-:W-:Y:S01]  /*11f30*/  IMAD.MOV.U32 R16, RZ, RZ, RZ ;  /* 0x000000ffff107224 */ /* 0x000fe200078e00ff */
[C---:B------:R-:W-:Y:S02]  /*11f40*/  ISETP.GE.U32.AND P4, PT, R0.reuse, 0x8, PT ;  /* 0x000000080000780c */ /* 0x040fe40003f86070 */
[----:B------:R-:W-:Y:S01]  /*11f50*/  ISETP.GE.U32.AND P5, PT, R0, 0x10, PT ;  /* 0x000000100000780c */ /* 0x000fe20003fa6070 */
[----:B--2---:R-:W1:Y:S02]  /*11f60*/  SHFL.UP PT, R4, R5, 0x1, RZ ;  /* 0x0420000005047989 */ /* 0x004e6400000e00ff */
[----:B-1----:R-:W-:-:S05]  /*11f70*/  SEL R4, R4, RZ, P1 ;  /* 0x000000ff04047207 */ /* 0x002fca0000800000 */
[----:B------:R-:W-:-:S05]  /*11f80*/  IMAD.IADD R4, R5, 0x1, R4 ;  /* 0x0000000105047824 */ /* 0x000fca00078e0204 */
[----:B------:R-:W1:Y:S02]  /*11f90*/  SHFL.UP PT, R6, R4, 0x2, RZ ;  /* 0x0440000004067989 */ /* 0x000e6400000e00ff */
        /* <DEDUP_REMOVED lines=11> */
[----:B------:R-:W1:Y:S02]  /*12050*/  SHFL.IDX PT, R2, R4, 0x1f, 0x1f ;  /* 0x03e01f0004027f89 */ /* 0x000e6400000e0000 */
[----:B-1----:R-:W-:-:S04]  /*12060*/  IMAD R6, R2, UR5, RZ ;  /* 0x0000000502067c24 */ /* 0x002fc8000f8e02ff */
[----:B------:R-:W-:Y:S01]  /*12070*/  IMAD.MOV.U32 R7, RZ, RZ, R6 ;  /* 0x000000ffff077224 */ /* 0x000fe200078e0006 */
[----:B0-----:R-:W-:-:S13]  /*12080*/  ISETP.GT.AND P6, PT, R6, UR6, PT ;  /* 0x0000000606007c0c */ /* 0x001fda000bfc4270 */
[----:B------:R-:W-:Y:S05]  /*12090*/  @P6 BRA `(.L_x_1467) ;  /* 0x0000000000a06947 */ /* 0x000fea0003800000 */
[----:B------:R-:W0:Y:S01]  /*120a0*/  LDC R4, c[0x0][0xc3c] ;  /* 0x00030f00ff047b82 */ /* 0x000e220000000800 */
[----:B------:R-:W-:Y:S01]  /*120b0*/  IMAD.MOV.U32 R6, RZ, RZ, R7 ;  /* 0x000000ffff067224 */ /* 0x000fe200078e0007 */
[----:B------:R-:W-:Y:S01]  /*120c0*/  UMOV UR4, URZ ;  /* 0x0000003f00047c82 */ /* 0x000fe20008000000 */
[----:B------:R-:W-:Y:S01]  /*120d0*/  ULDC UR7, c[0x0][0xc3c] ;  /* 0x00030f0000077ab9 */ /* 0x000fe20000000800 */
[----:B------:R-:W-:-:S05]  /*120e0*/  ULDC UR5, c[0x0][0xc38] ;  /* 0x00030e0000057ab9 */ /* 0x000fca0000000800 */
.L_x_1471:
        /* <DEDUP_REMOVED lines=9> */
[----:B------:R-:W0:Y:S01]  /*12180*/  LDC.64 R2, c[0x0][0xc80] ;  /* 0x00032000ff027b82 */ /* 0x000e220000000a00 */
[----:B------:R-:W-:Y:S01]  /*12190*/  ULDC.64 UR8, c[0x0][0x208] ;  /* 0x0000820000087ab9 */ /* 0x000fe20000000a00 */
[----:B0-----:R-:W-:-:S05]  /*121a0*/  IMAD.WIDE R2, R7, 0x4, R2 ;  /* 0x0000000407027825 */ /* 0x001fca00078e0202 */
[----:B------:R0:W5:Y:S02]  /*121b0*/  LDG.E R5, desc[UR8][R2.64] ;  /* 0x0000000802057981 */ /* 0x000164000c1e1900 */
.L_x_1470:
[----:B------:R-:W-:Y:S05]  /*121c0*/  BSYNC B0 ;  /* 0x0000000000007941 */ /* 0x000fea0003800000 */
.L_x_1469:
[----:B0----5:R-:W0:Y:S02]  /*121d0*/  SHFL.UP PT, R2, R5, 0x1, RZ ;  /* 0x0420000005027989 */ /* 0x021e2400000e00ff */
        /* <DEDUP_REMOVED lines=19> */
[----:B------:R-:W-:-:S07]  /*12310*/  IMAD.MOV.U32 R4, RZ, RZ, R10 ;  /* 0x000000ffff047224 */ /* 0x000fce00078e000a */
.L_x_1467:
[----:B------:R-:W-:Y:S01]  /*12320*/  IMAD.IADD R7, R6, 0x1, -R7 ;  /* 0x0000000106077824 */ /* 0x000fe200078e0a07 */
[----:B------:R-:W-:-:S03]  /*12330*/  ULDC.64 UR8, c[0x0][0x208] ;  /* 0x0000820000087ab9 */ /* 0x000fc60000000a00 */
[----:B------:R-:W-:-:S05]  /*12340*/  IMAD R2, R4, UR5, R7 ;  /* 0x0000000504027c24 */ /* 0x000fca000f8e0207 */
[----:B------:R-:W-:Y:S02]  /*12350*/  ISETP.GT.AND P0, PT, R2, UR6, PT ;  /* 0x0000000602007c0c */ /* 0x000fe4000bf04270 */
[----:B------:R-:W0:Y:S11]  /*12360*/  LDC.64 R2, c[0x0][0xc90] ;  /* 0x00032400ff027b82 */ /* 0x000e360000000a00 */
[----:B------:R-:W-:-:S04]  /*12370*/  VOTE.ANY R11, PT, !P0 ;  /* 0x00000000000b7806 */ /* 0x000fc800040e0100 */
[----:B------:R-:W1:Y:S02]  /*12380*/  POPC R6, R11 ;  /* 0x0000000b00067309 */ /* 0x000e640000000000 */
[----:B-1----:R-:W-:-:S04]  /*12390*/  VIADD R19, R6, UR4 ;  /* 0x0000000406137c36 */ /* 0x002fc80008000000 */
[----:B0-----:R-:W-:-:S05]  /*123a0*/  IMAD.WIDE R2, R19, 0x4, R2 ;  /* 0x0000000413027825 */ /* 0x001fca00078e0202 */
[----:B------:R-:W2:Y:S01]  /*123b0*/  LDG.E R10, desc[UR8][R2.64] ;  /* 0x00000008020a7981 */ /* 0x000ea2000c1e1900 */
[----:B------:R-:W-:-:S03]  /*123c0*/  ISETP.NE.AND P0, PT, R11, RZ, PT ;  /* 0x000000ff0b00720c */ /* 0x000fc60003f05270 */
[----:B------:R-:W2:Y:S02]  /*123d0*/  SHFL.IDX PT, R5, R5, R6, 0x1f ;  /* 0x00001f0605057589 */ /* 0x000ea400000e0000 */
[----:B--2---:R-:W-:-:S05]  /*123e0*/  IMAD R8, R5, R10, RZ ;  /* 0x0000000a05087224 */ /* 0x004fca00078e02ff */
[----:B------:R-:W-:-:S04]  /*123f0*/  IABS R9, R8 ;  /* 0x0000000800097213 */ /* 0x000fc80000000000 */
[----:B------:R-:W0:Y:S08]  /*12400*/  I2F.RP R12, R9 ;  /* 0x00000009000c7306 */ /* 0x000e300000209400 */
[----:B0-----:R-:W0:Y:S02]  /*12410*/  MUFU.RCP R12, R12 ;  /* 0x0000000c000c7308 */ /* 0x001e240000001000 */
[----:B0-----:R-:W-:-:S06]  /*12420*/  VIADD R13, R12, 0xffffffe ;  /* 0x0ffffffe0c0d7836 */ /* 0x001fcc0000000000 */
[----:B------:R0:W1:Y:S01]  /*12430*/  F2I.FTZ.U32.TRUNC.NTZ R3, R13 ;  /* 0x0000000d00037305 */ /* 0x000062000021f000 */
[----:B------:R-:W-:Y:S05]  /*12440*/  @!P0 BRA `(.L_x_1472) ;  /* 0x0000000000088947 */ /* 0x000fea0003800000 */
[----:B------:R-:W-:-:S05]  /*12450*/  VIADD R11, R6, 0xffffffff ;  /* 0xffffffff060b7836 */ /* 0x000fca0000000000 */
[----:B------:R2:W3:Y:S02]  /*12460*/  SHFL.IDX PT, R16, R4, R11, 0x1f ;  /* 0x00001f0b04107589 */ /* 0x0004e400000e0000 */
.L_x_1472:
[----:B-1----:R-:W-:Y:S01]  /*12470*/  IMAD.MOV R2, RZ, RZ, -R3 ;  /* 0x000000ffff027224 */ /* 0x002fe200078e0a03 */
[----:B--2---:R-:W-:Y:S01]  /*12480*/  IABS R4, R8 ;  /* 0x0000000800047213 */ /* 0x004fe20000000000 */
[----:B---3--:R-:W-:Y:S02]  /*12490*/  IMAD R16, R16, UR5, R7 ;  /* 0x0000000510107c24 */ /* 0x008fe4000f8e0207 */
[----:B------:R-:W-:Y:S02]  /*124a0*/  IMAD R7, R2, R9, RZ ;  /* 0x0000000902077224 */ /* 0x000fe400078e02ff */
[----:B------:R-:W-:Y:S02]  /*124b0*/  IMAD.MOV.U32 R2, RZ, RZ, RZ ;  /* 0x000000ffff027224 */ /* 0x000fe400078e00ff */
[----:B------:R-:W-:Y:S02]  /*124c0*/  IMAD.MOV R4, RZ, RZ, -R4 ;  /* 0x000000ffff047224 */ /* 0x000fe400078e0a04 */
[----:B------:R-:W-:Y:S01]  /*124d0*/  IMAD.HI.U32 R2, R3, R7, R2 ;  /* 0x0000000703027227 */ /* 0x000fe200078e0002 */
[----:B------:R-:W-:-:S04]  /*124e0*/  IADD3 R7, -R16, UR6, RZ ;  /* 0x0000000610077c10 */ /* 0x000fc8000fffe1ff */
[----:B------:R-:W-:-:S05]  /*124f0*/  IABS R3, R7 ;  /* 0x0000000700037213 */ /* 0x000fca0000000000 */
[----:B------:R-:W-:-:S04]  /*12500*/  IMAD.HI.U32 R2, R2, R3, RZ ;  /* 0x0000000302027227 */ /* 0x000fc800078e00ff */
[----:B------:R-:W-:Y:S01]  /*12510*/  IMAD R4, R2, R4, R3 ;  /* 0x0000000402047224 */ /* 0x000fe200078e0203 */
[----:B------:R-:W-:-:S04]  /*12520*/  LOP3.LUT R3, R7, R8, RZ, 0x3c, !PT ;  /* 0x0000000807037212 */ /* 0x000fc800078e3cff */
[----:B------:R-:W-:Y:S02]  /*12530*/  ISETP.GT.U32.AND P1, PT, R9, R4, PT ;  /* 0x000000040900720c */ /* 0x000fe40003f24070 */
[----:B------:R-:W-:-:S11]  /*12540*/  ISETP.GE.AND P2, PT, R3, RZ, PT ;  /* 0x000000ff0300720c */ /* 0x000fd60003f46270 */
[----:B------:R-:W-:Y:S02]  /*12550*/  @!P1 IMAD.IADD R4, R4, 0x1, -R9 ;  /* 0x0000000104049824 */ /* 0x000fe400078e0a09 */
[----:B------:R-:W-:Y:S01]  /*12560*/  @!P1 VIADD R2, R2, 0x1 ;  /* 0x0000000102029836 */ /* 0x000fe20000000000 */
[----:B------:R-:W-:Y:S02]  /*12570*/  ISETP.NE.AND P1, PT, R8, RZ, PT ;  /* 0x000000ff0800720c */ /* 0x000fe40003f25270 */
[----:B------:R-:W-:-:S13]  /*12580*/  ISETP.GE.U32.AND P0, PT, R4, R9, PT ;  /* 0x000000090400720c */ /* 0x000fda0003f06070 */
[----:B------:R-:W-:-:S04]  /*12590*/  @P0 VIADD R2, R2, 0x1 ;  /* 0x0000000102020836 */ /* 0x000fc80000000000 */
[----:B------:R-:W-:-:S04]  /*125a0*/  IMAD.MOV.U32 R9, RZ, RZ, R2 ;  /* 0x000000ffff097224 */ /* 0x000fc800078e0002 */
[----:B------:R-:W-:Y:S01]  /*125b0*/  @!P2 IMAD.MOV R9, RZ, RZ, -R9 ;  /* 0x000000ffff09a224 */ /* 0x000fe200078e0a09 */
[----:B------:R-:W-:-:S05]  /*125c0*/  @!P1 LOP3.LUT R9, RZ, R8, RZ, 0x33, !PT ;  /* 0x00000008ff099212 */ /* 0x000fca00078e33ff */
[----:B------:R-:W-:Y:S02]  /*125d0*/  IMAD R4, R10, R9, RZ ;  /* 0x000000090a047224 */ /* 0x000fe400078e02ff */
[----:B------:R-:W-:Y:S02]  /*125e0*/  IMAD.MOV R9, RZ, RZ, -R9 ;  /* 0x000000ffff097224 */ /* 0x000fe400078e0a09 */
[----:B------:R-:W-:Y:S02]  /*125f0*/  IMAD.MOV R3, RZ, RZ, -R4 ;  /* 0x000000ffff037224 */ /* 0x000fe400078e0a04 */
[----:B------:R-:W-:-:S03]  /*12600*/  IMAD R7, R8, R9, R7 ;  /* 0x0000000908077224 */ /* 0x000fc600078e0207 */
[----:B------:R-:W-:Y:S01]  /*12610*/  VIADDMNMX R10, R3, UR5, R10, PT ;  /* 0x00000005030a7c46 */ /* 0x000fe2000b80010a */
[----:B------:R-:W-:Y:S01]  /*12620*/  IMAD.IADD R4, R7, 0x1, R4 ;  /* 0x0000000107047824 */ /* 0x000fe200078e0204 */
[----:B------:R-:W-:Y:S02]  /*12630*/  IABS R8, R7 ;  /* 0x0000000700087213 */ /* 0x000fe40000000000 */
[----:B------:R-:W-:-:S04]  /*12640*/  IABS R6, R10 ;  /* 0x0000000a00067213 */ /* 0x000fc80000000000 */
[----:B------:R-:W1:Y:S08]  /*12650*/  I2F.RP R11, R6 ;  /* 0x00000006000b7306 */ /* 0x000e700000209400 */
[----:B-1----:R-:W1:Y:S02]  /*12660*/  MUFU.RCP R11, R11 ;  /* 0x0000000b000b7308 */ /* 0x002e640000001000 */
[----:B-1----:R-:W-:-:S06]  /*12670*/  VIADD R2, R11, 0xffffffe ;  /* 0x0ffffffe0b027836 */ /* 0x002fcc0000000000 */
[----:B------:R1:W2:Y:S02]  /*12680*/  F2I.FTZ.U32.TRUNC.NTZ R3, R2 ;  /* 0x0000000200037305 */ /* 0x0002a4000021f000 */
[----:B-1----:R-:W-:Y:S02]  /*12690*/  IMAD.MOV.U32 R2, RZ, RZ, RZ ;  /* 0x000000ffff027224 */ /* 0x002fe400078e00ff */
[----:B--2---:R-:W-:-:S04]  /*126a0*/  IMAD.MOV R9, RZ, RZ, -R3 ;  /* 0x000000ffff097224 */ /* 0x004fc800078e0a03 */
[----:B------:R-:W-:-:S04]  /*126b0*/  IMAD R9, R9, R6, RZ ;  /* 0x0000000609097224 */ /* 0x000fc800078e02ff */
[----:B------:R-:W-:Y:S01]  /*126c0*/  IMAD.HI.U32 R3, R3, R9, R2 ;  /* 0x0000000903037227 */ /* 0x000fe200078e0002 */
[-C--:B------:R-:W-:Y:S02]  /*126d0*/  IABS R9, R10.reuse ;  /* 0x0000000a00097213 */ /* 0x080fe40000000000 */
[----:B------:R-:W-:-:S03]  /*126e0*/  LOP3.LUT R2, R7, R10, RZ, 0x3c, !PT ;  /* 0x0000000a07027212 */ /* 0x000fc600078e3cff */
[----:B------:R-:W-:Y:S01]  /*126f0*/  IMAD.MOV R9, RZ, RZ, -R9 ;  /* 0x000000ffff097224 */ /* 0x000fe200078e0a09 */
[----:B------:R-:W-:Y:S01]  /*12700*/  ISETP.GE.AND P2, PT, R2, RZ, PT ;  /* 0x000000ff0200720c */ /* 0x000fe20003f46270 */
[----:B------:R-:W-:-:S04]  /*12710*/  IMAD.HI.U32 R3, R3, R8, RZ ;  /* 0x0000000803037227 */ /* 0x000fc800078e00ff */
[----:B------:R-:W-:-:S05]  /*12720*/  IMAD R9, R3, R9, R8 ;  /* 0x0000000903097224 */ /* 0x000fca00078e0208 */
[----:B------:R-:W-:-:S13]  /*12730*/  ISETP.GT.U32.AND P1, PT, R6, R9, PT ;  /* 0x000000090600720c */ /* 0x000fda0003f24070 */
[----:B------:R-:W-:Y:S02]  /*12740*/  @!P1 IMAD.IADD R9, R9, 0x1, -R6 ;  /* 0x0000000109099824 */ /* 0x000fe400078e0a06 */
[----:B------:R-:W-:Y:S01]  /*12750*/  @!P1 VIADD R3, R3, 0x1 ;  /* 0x0000000103039836 */ /* 0x000fe20000000000 */
[----:B------:R-:W-:Y:S02]  /*12760*/  ISETP.NE.AND P1, PT, R10, RZ, PT ;  /* 0x000000ff0a00720c */ /* 0x000fe40003f25270 */
[----:B------:R-:W-:-:S13]  /*12770*/  ISETP.GE.U32.AND P0, PT, R9, R6, PT ;  /* 0x000000060900720c */ /* 0x000fda0003f06070 */
[----:B------:R-:W-:-:S04]  /*12780*/  @P0 VIADD R3, R3, 0x1 ;  /* 0x0000000103030836 */ /* 0x000fc80000000000 */
[----:B------:R-:W-:Y:S01]  /*12790*/  @!P2 IMAD.MOV R3, RZ, RZ, -R3 ;  /* 0x000000ffff03a224 */ /* 0x000fe200078e0a03 */
[----:B------:R-:W-:Y:S01]  /*127a0*/  @!P1 LOP3.LUT R3, RZ, R10, RZ, 0x33, !PT ;  /* 0x0000000aff039212 */ /* 0x000fe200078e33ff */
[----:B------:R-:W-:-:S03]  /*127b0*/  IMAD.MOV R10, RZ, RZ, -R10 ;  /* 0x000000ffff0a7224 */ /* 0x000fc600078e0a0a */
[----:B------:R-:W-:Y:S01]  /*127c0*/  LOP3.LUT R2, RZ, R3, RZ, 0x33, !PT ;  /* 0x00000003ff027212 */ /* 0x000fe200078e33ff */
[----:B------:R-:W-:-:S04]  /*127d0*/  IMAD R18, R3, R10, R4 ;  /* 0x0000000a03127224 */ /* 0x000fc800078e0204 */
[----:B------:R-:W-:Y:S01]  /*127e0*/  IMAD.IADD R17, R5, 0x1, R2 ;  /* 0x0000000105117824 */ /* 0x000fe200078e0202 */
[----:B------:R-:W-:Y:S06]  /*127f0*/  BRA `(.L_x_1473) ;  /* 0x00000000000c7947 */ /* 0x000fec0003800000 */
.L_x_1468:
[----:B------:R-:W-:Y:S02]  /*12800*/  IMAD.MOV.U32 R17, RZ, RZ, RZ ;  /* 0x000000ffff117224 */ /* 0x000fe400078e00ff */
[----:B------:R-:W-:Y:S02]  /*12810*/  IMAD.U32 R16, RZ, RZ, UR6 ;  /* 0x00000006ff107e24 */ /* 0x000fe4000f8e00ff */
[----:B------:R-:W-:-:S07]  /*12820*/  IMAD.MOV.U32 R18, RZ, RZ, RZ ;  /* 0x000000ffff127224 */ /* 0x000fce00078e00ff */
.L_x_1473:
[----:B------:R-:W-:-:S13]  /*12830*/  ISETP.NE.AND P0, PT, R0, RZ, PT ;  /* 0x000000ff0000720c */ /* 0x000fda0003f05270 */
[----:B------:R-:W1:Y:S01]  /*12840*/  @!P0 S2R R3, SR_CgaCtaId ;  /* 0x0000000000038919 */ /* 0x000e620000008800 */
[----:B------:R-:W-:-:S04]  /*12850*/  @!P0 MOV R0, 0x400 ;  /* 0x0000040000008802 */ /* 0x000fc80000000f00 */
[----:B-1----:R-:W-:-:S05]  /*12860*/  @!P0 LEA R0, R3, R0, 0x18 ;  /* 0x0000000003008211 */ /* 0x002fca00078ec0ff */
[----:B------:R1:W-:Y:S01]  /*12870*/  @!P0 STS.128 [R0+0x308d0], R16 ;  /* 0x0308d01000008388 */ /* 0x0003e20000000c00 */
[----:B------:R-:W-:Y:S06]  /*12880*/  BAR.ARV 0x5, 0x180 ;  /* 0x0146000000007b1d */ /* 0x000fec0000002000 */
.L_x_1466:
[----:B-1----:R-:W-:Y:S01]  /*12890*/  IMAD.MOV.U32 R0, RZ, RZ, 0x1 ;  /* 0x00000001ff007424 */ /* 0x002fe200078e00ff */
[----:B------:R1:W-:Y:S01]  /*128a0*/  STL [R1+0x4], RZ ;  /* 0x000004ff01007387 */ /* 0x0003e20000100800 */
[----:B------:R-:W-:Y:S02]  /*128b0*/  ULDC UR4, c[0x0][0xc3c] ;  /* 0x00030f0000047ab9 */ /* 0x000fe40000000800 */
[----:B--2---:R-:W-:Y:S01]  /*128c0*/  ISETP.GE.AND P0, PT, R19, UR4, PT ;  /* 0x0000000413007c0c */ /* 0x004fe2000bf06270 */
[----:B------:R1:W-:Y:S04]  /*128d0*/  STL [R1+0x10], R0 ;  /* 0x0000100001007387 */ /* 0x0003e80000100800 */
[----:B------:R1:W-:Y:S08]  /*128e0*/  STL [R1+0x38], RZ ;  /* 0x000038ff01007387 */ /* 0x0003f00000100800 */
[----:B-1----:R-:W-:Y:S05]  /*128f0*/  @P0 BRA `(.L_x_1474) ;  /* 0x0000005c00700947 */ /* 0x002fea0003800000 */
[----:B------:R-:W1:Y:S01]  /*12900*/  S2R R5, SR_TID.X ;  /* 0x0000000000057919 */ /* 0x000e620000002100 */
[----:B------:R-:W2:Y:S01]  /*12910*/  S2UR UR5, SR_CgaCtaId ;  /* 0x00000000000579c3 */ /* 0x000ea20000008800 */
[----:B------:R-:W-:Y:S01]  /*12920*/  UMOV UR4, 0x400 ;  /* 0x0000040000047882 */ /* 0x000fe20000000000 */
[----:B------:R-:W-:Y:S01]  /*12930*/  BSSY B8, `(.L_x_1474) ;  /* 0x00005d8000087945 */ /* 0x000fe20003800000 */
[----:B------:R-:W-:Y:S01]  /*12940*/  ULDC UR38, c[0x0][0xc] ;  /* 0x0000030000267ab9 */ /* 0x000fe20000000800 */
[----:B------:R-:W-:Y:S01]  /*12950*/  ULDC.64 UR36, c[0x0][0x198] ;  /* 0x0000660000247ab9 */ /* 0x000fe20000000a00 */
[----:B--2---:R-:W-:Y:S01]  /*12960*/  ULEA UR4, UR5, UR4, 0x18 ;  /* 0x0000000405047291 */ /* 0x004fe2000f8ec03f */
[C---:B-1----:R-:W-:Y:S01]  /*12970*/  IMAD.SHL.U32 R0, R5.reuse, 0x8, RZ ;  /* 0x0000000805007824 */ /* 0x042fe200078e00ff */
[----:B------:R-:W-:-:S04]  /*12980*/  LOP3.LUT R4, R5, 0x7f, RZ, 0xc0, !PT ;  /* 0x0000007f05047812 */ /* 0x000fc800078ec0ff */
[C---:B0-----:R-:W-:Y:S02]  /*12990*/  LOP3.LUT R2, R0.reuse, 0x1f8, RZ, 0xc0, !PT ;  /* 0x000001f800027812 */ /* 0x041fe400078ec0ff */
        /* <DEDUP_REMOVED lines=9> */
[----:B------:R-:W-:Y:S01]  /*12a30*/  STL [R1], R4 ;  /* 0x0000000401007387 */ /* 0x000fe20000100800 */
[----:B------:R-:W-:-:S03]  /*12a40*/  IMAD.MOV.U32 R2, RZ, RZ, 0x1 ;  /* 0x00000001ff027424 */ /* 0x000fc600078e00ff */
[----:B------:R-:W-:Y:S04]  /*12a50*/  STL [R1+0x1c], R3 ;  /* 0x00001c0301007387 */ /* 0x000fe80000100800 */
[----:B------:R-:W-:Y:S04]  /*12a60*/  STL [R1+0x38], RZ ;  /* 0x000038ff01007387 */ /* 0x000fe80000100800 */
[----:B------:R0:W-:Y:S04]  /*12a70*/  STL [R1+0x10], R2 ;  /* 0x0000100201007387 */ /* 0x0001e80000100800 */
[----:B------:R1:W-:Y:S01]  /*12a80*/  STL [R1+0x4], RZ ;  /* 0x000004ff01007387 */ /* 0x0003e20000100800 */
[----:B0-----:R-:W-:-:S02]  /*12a90*/  LOP3.LUT R2, R0, 0x40, RZ, 0xfc, !PT ;  /* 0x0000004000027812 */ /* 0x001fc400078efcff */
[----:B-1----:R-:W-:-:S07]  /*12aa0*/  LOP3.LUT R0, R0, 0x80, RZ, 0xfc, !PT ;  /* 0x0000008000007812 */ /* 0x002fce00078efcff */
.L_x_1588:
[----:B------:R-:W-:Y:S05]  /*12ab0*/  YIELD ;  /* 0x0000000000007946 */ /* 0x000fea0003800000 */
[----:B------:R-:W-:Y:S01]  /*12ac0*/  ULDC.64 UR4, c[0x0][0xa28] ;  /* 0x00028a0000047ab9 */ /* 0x000fe20000000a00 */
[----:B---3--:R-:W-:Y:S01]  /*12ad0*/  IMAD.MOV.U32 R0, RZ, RZ, RZ ;  /* 0x000000ffff007224 */ /* 0x008fe200078e00ff */
[----:B------:R-:W-:Y:S01]  /*12ae0*/  ISETP.NE.U32.AND P0, PT, RZ, UR4, PT ;  /* 0x00000004ff007c0c */ /* 0x000fe2000bf05070 */
[----:B0-----:R-:W0:Y:S01]  /*12af0*/  LDC.64 R4, c[0x0][0xa00] ;  /* 0x00028000ff047b82 */ /* 0x001e220000000a00 */
[----:B------:R-:W-:Y:S01]  /*12b00*/  ULDC.64 UR8, c[0x0][0x208] ;  /* 0x0000820000087ab9 */ /* 0x000fe20000000a00 */
[----:B-1----:R-:W-:-:S02]  /*12b10*/  CS2R R8, SRZ ;  /* 0x0000000000087805 */ /* 0x002fc4000001ff00 */
[----:B------:R-:W-:Y:S01]  /*12b20*/  ISETP.NE.AND.EX P0, PT, RZ, UR5, PT, P0 ;  /* 0x00000005ff007c0c */ /* 0x000fe2000bf05300 */
[----:B------:R-:W-:Y:S01]  /*12b30*/  ULDC.64 UR4, c[0x0][0xa18] ;  /* 0x0002860000047ab9 */ /* 0x000fe20000000a00 */
[----:B------:R-:W-:-:S11]  /*12b40*/  ULDC.64 UR6, c[0x0][0xa08] ;  /* 0x0002820000067ab9 */ /* 0x000fd60000000a00 */
[----:B------:R-:W1:Y:S02]  /*12b50*/  @P0 LDC.64 R2, c[0x0][0xa28] ;  /* 0x00028a00ff020b82 */ /* 0x000e640000000a00 */
[----:B-1----:R-:W-:-:S05]  /*12b60*/  @P0 IMAD.WIDE R2, R19, 0x4, R2 ;  /* 0x0000000413020825 */ /* 0x002fca00078e0202 */
[----:B------:R1:W5:Y:S01]  /*12b70*/  @P0 LDG.E R0, desc[UR8][R2.64] ;  /* 0x0000000802000981 */ /* 0x000362000c1e1900 */
[----:B------:R-:W-:Y:S01]  /*12b80*/  ISETP.NE.U32.AND P0, PT, RZ, UR4, PT ;  /* 0x00000004ff007c0c */ /* 0x000fe2000bf05070 */
[----:B0-----:R-:W-:Y:S01]  /*12b90*/  IMAD.WIDE R4, R19, 0x4, R4 ;  /* 0x0000000413047825 */ /* 0x001fe200078e0204 */
[----:B------:R-:W-:Y:S02]  /*12ba0*/  ISETP.NE.U32.AND P1, PT, RZ, UR6, PT ;  /* 0x00000006ff007c0c */ /* 0x000fe4000bf25070 */
[----:B------:R-:W-:Y:S01]  /*12bb0*/  ISETP.NE.AND.EX P2, PT, RZ, UR5, PT, P0 ;  /* 0x00000005ff007c0c */ /* 0x000fe2000bf45300 */
[----:B------:R-:W-:Y:S01]  /*12bc0*/  ULDC.64 UR4, c[0x0][0xa00] ;  /* 0x0002800000047ab9 */ /* 0x000fe20000000a00 */
[----:B------:R-:W-:Y:S02]  /*12bd0*/  ISETP.NE.AND.EX P1, PT, RZ, UR7, PT, P1 ;  /* 0x00000007ff007c0c */ /* 0x000fe4000bf25310 */
[----:B------:R-:W-:Y:S01]  /*12be0*/  ISETP.NE.U32.AND P0, PT, RZ, UR4, PT ;  /* 0x00000004ff007c0c */ /* 0x000fe2000bf05070 */
[----:B-1----:R-:W0:Y:S03]  /*12bf0*/  LDC.64 R2, c[0x0][0xa08] ;  /* 0x00028200ff027b82 */ /* 0x002e260000000a00 */
[----:B------:R-:W-:-:S05]  /*12c00*/  ISETP.NE.AND.EX P0, PT, RZ, UR5, PT, P0 ;  /* 0x00000005ff007c0c */ /* 0x000fca000bf05300 */
[----:B--2---:R-:W1:Y:S08]  /*12c10*/  @P2 LDC.64 R6, c[0x0][0xa18] ;  /* 0x00028600ff062b82 */ /* 0x004e700000000a00 */
[----:B------:R-:W2:Y:S01]  /*12c20*/  @P0 LDG.E R9, desc[UR8][R4.64] ;  /* 0x0000000804090981 */ /* 0x000ea2000c1e1900 */
[----:B------:R-:W-:Y:S01]  /*12c30*/  ULDC UR4, c[0x0][0x288] ;  /* 0x0000a20000047ab9 */ /* 0x000fe20000000800 */
[----:B0-----:R-:W-:-:S05]  /*12c40*/  IMAD.WIDE R2, R19, 0x4, R2 ;  /* 0x0000000413027825 */ /* 0x001fca00078e0202 */
[----:B------:R-:W5:Y:S01]  /*12c50*/  @P1 LDG.E R8, desc[UR8][R2.64] ;  /* 0x0000000802081981 */ /* 0x000f62000c1e1900 */
[----:B-1----:R-:W-:-:S03]  /*12c60*/  @P2 IMAD.WIDE R6, R19, 0x4, R6 ;  /* 0x0000000413062825 */ /* 0x002fc600078e0206 */
[----:B--2---:R0:W-:Y:S02]  /*12c70*/  STL [R1+0x34], R9 ;  /* 0x0000340901007387 */ /* 0x0041e40000100800 */
[----:B0-----:R-:W-:Y:S01]  /*12c80*/  IMAD.U32 R9, RZ, RZ, UR4 ;  /* 0x00000004ff097e24 */ /* 0x001fe2000f8e00ff */
[----:B------:R-:W-:-:S05]  /*12c90*/  ULDC.64 UR4, c[0x0][0x418] ;  /* 0x0001060000047ab9 */ /* 0x000fca0000000a00 */
        /* <DEDUP_REMOVED lines=11> */
[----:B------:R-:W-:Y:S02]  /*12d50*/  ULDC.64 UR4, c[0x0][0x208] ;  /* 0x0000820000047ab9 */ /* 0x000fe40000000a00 */
[----:B------:R-:W0:Y:S04]  /*12d60*/  LDG.E R7, desc[UR4][R4.64] ;  /* 0x0000000404077981 */ /* 0x000e28000c1e1900 */
[----:B------:R-:W0:Y:S02]  /*12d70*/  LDG.E R4, desc[UR4][R4.64+0x4] ;  /* 0x0000040404047981 */ /* 0x000e24000c1e1900 */
[----:B0-----:R-:W-:-:S05]  /*12d80*/  IMAD.IADD R9, R4, 0x1, -R7 ;  /* 0x0000000104097824 */ /* 0x001fca00078e0a07 */
[----:B------:R1:W-:Y:S02]  /*12d90*/  STL [R1+0x30], R9 ;  /* 0x0000300901007387 */ /* 0x0003e40000100800 */
.L_x_1475:
[----:B-----5:R-:W-:Y:S01]  /*12da0*/  IMAD.IADD R4, R8, 0x1, R0 ;  /* 0x0000000108047824 */ /* 0x020fe200078e0200 */
[----:B------:R-:W-:Y:S02]  /*12db0*/  ULDC.64 UR4, c[0x0][0xa20] ;  /* 0x0002880000047ab9 */ /* 0x000fe40000000a00 */
[----:B------:R-:W-:Y:S02]  /*12dc0*/  ISETP.NE.U32.AND P0, PT, RZ, UR4, PT ;  /* 0x00000004ff007c0c */ /* 0x000fe4000bf05070 */
[----:B------:R2:W-:Y:S02]  /*12dd0*/  STL [R1+0x14], R4 ;  /* 0x0000140401007387 */ /* 0x0005e40000100800 */
[----:B------:R-:W-:-:S13]  /*12de0*/  ISETP.NE.AND.EX P0, PT, RZ, UR5, PT, P0 ;  /* 0x00000005ff007c0c */ /* 0x000fda000bf05300 */
[----:B--2---:R-:W-:Y:S05]  /*12df0*/  @!P0 BRA `(.L_x_1476) ;  /* 0x0000000000148947 */ /* 0x004fea0003800000 */
[----:B------:R-:W2:Y:S01]  /*12e00*/  LDC.64 R2, c[0x0][0xa20] ;  /* 0x00028800ff027b82 */ /* 0x000ea20000000a00 */
[----:B------:R-:W-:Y:S01]  /*12e10*/  ULDC.64 UR4, c[0x0][0x208] ;  /* 0x0000820000047ab9 */ /* 0x000fe20000000a00 */
[----:B--2---:R-:W-:-:S05]  /*12e20*/  IMAD.WIDE R2, R19, 0x4, R2 ;  /* 0x0000000413027825 */ /* 0x004fca00078e0202 */
[----:B------:R2:W5:Y:S01]  /*12e30*/  LDG.E R6, desc[UR4][R2.64] ;  /* 0x0000000402067981 */ /* 0x000562000c1e1900 */
[----:B------:R-:W-:Y:S05]  /*12e40*/  BRA `(.L_x_1477) ;  /* 0x0000000000147947 */ /* 0x000fea0003800000 */
.L_x_1476:
[----:B------:R-:W-:Y:S05]  /*12e50*/  @!P1 BRA `(.L_x_1477) ;  /* 0x0000000000109947 */ /* 0x000fea0003800000 */
[----:B------:R-:W-:Y:S02]  /*12e60*/  ULDC.64 UR4, c[0x0][0x208] ;  /* 0x0000820000047ab9 */ /* 0x000fe40000000a00 */
[----:B------:R-:W2:Y:S04]  /*12e70*/  LDG.E R6, desc[UR4][R2.64] ;  /* 0x0000000402067981 */ /* 0x000ea8000c1e1900 */
[----:B------:R-:W2:Y:S02]  /*12e80*/  LDG.E R2, desc[UR4][R2.64+0x4] ;  /* 0x0000040402027981 */ /* 0x000ea4000c1e1900 */
[----:B--2---:R-:W-:-:S07]  /*12e90*/  IMAD.IADD R6, R2, 0x1, -R6 ;  /* 0x0000000102067824 */ /* 0x004fce00078e0a06 */
.L_x_1477:
[----:B--2---:R-:W2:Y:S01]  /*12ea0*/  LDC R2, c[0x0][0x448] ;  /* 0x00011200ff027b82 */ /* 0x004ea20000000800 */
[----:B------:R-:W-:Y:S02]  /*12eb0*/  IMAD.SHL.U32 R8, R17, 0x80, RZ ;  /* 0x0000008011087824 */ /* 0x000fe400078e00ff */
[----:B-----5:R-:W-:Y:S02]  /*12ec0*/  IMAD.IADD R0, R6, 0x1, -R0 ;  /* 0x0000000106007824 */ /* 0x020fe400078e0a00 */
[----:B------:R-:W-:Y:S01]  /*12ed0*/  VIADD R4, R8, 0x7f ;  /* 0x0000007f08047836 */ /* 0x000fe20000000000 */
[----:B------:R3:W-:Y:S03]  /*12ee0*/  STL [R1+0x2c], R8 ;  /* 0x00002c0801007387 */ /* 0x0007e60000100800 */
[----:B------:R-:W-:Y:S01]  /*12ef0*/  IMAD.MOV.U32 R6, RZ, RZ, R4 ;  /* 0x000000ffff067224 */ /* 0x000fe200078e0004 */
[----:B--2---:R-:W-:-:S13]  /*12f00*/  ISETP.NE.AND P1, PT, R2, 0x1, PT ;  /* 0x000000010200780c */ /* 0x004fda0003f25270 */
[----:B------:R-:W2:Y:S08]  /*12f10*/  @P1 LDC R3, c[0x0][0x44c] ;  /* 0x00011300ff031b82 */ /* 0x000eb00000000800 */
[----:B------:R-:W4:Y:S01]  /*12f20*/  @P1 LDC R2, c[0x0][0x450] ;  /* 0x00011400ff021b82 */ /* 0x000f220000000800 */
[----:B--2---:R-:W-:-:S05]  /*12f30*/  @P1 IMAD.HI.U32 R3, R4, R3, RZ ;  /* 0x0000000304031227 */ /* 0x004fca00078e00ff */
[----:B----4-:R-:W-:Y:S02]  /*12f40*/  @P1 SHF.R.U32.HI R6, RZ, R2, R3 ;  /* 0x00000002ff061219 */ /* 0x010fe40000011603 */
[----:B------:R-:W-:-:S05]  /*12f50*/  IADD3 R2, R0, 0x1, -R9 ;  /* 0x0000000100027810 */ /* 0x000fca0007ffe809 */
[----:B------:R-:W-:Y:S02]  /*12f60*/  IMAD.IADD R6, R2, 0x1, R6 ;  /* 0x0000000102067824 */ /* 0x000fe400078e0206 */
[----:B------:R-:W2:Y:S02]  /*12f70*/  LDC.64 R2, c[0x0][0x9e0] ;  /* 0x00027800ff027b82 */ /* 0x000ea40000000a00 */
[----:B--2---:R-:W-:Y:S01]  /*12f80*/  ISETP.GE.AND P2, PT, R3, 0x1, PT ;  /* 0x000000010300780c */ /* 0x004fe20003f46270 */
[----:B------:R-:W-:-:S12]  /*12f90*/  IMAD.IADD R2, R6, 0x1, R2 ;  /* 0x0000000106027824 */ /* 0x000fd800078e0202 */
[----:B---3--:R-:W-:Y:S05]  /*12fa0*/  @!P2 BRA `(.L_x_1478) ;  /* 0x000000000048a947 */ /* 0x008fea0003800000 */
[C---:B------:R-:W-:Y:S01]  /*12fb0*/  ISETP.GT.AND P0, PT, R6.reuse, RZ, PT ;  /* 0x000000ff0600720c */ /* 0x040fe20003f04270 */
[----:B------:R-:W-:Y:S01]  /*12fc0*/  BSSY B0, `(.L_x_1479) ;  /* 0x000000e000007945 */ /* 0x000fe20003800000 */
[----:B------:R-:W-:-:S11]  /*12fd0*/  VIADD R7, R6, 0xffffffff ;  /* 0xffffffff06077836 */ /* 0x000fd60000000000 */
[----:B------:R-:W-:Y:S05]  /*12fe0*/  @P0 BRA `(.L_x_1480) ;  /* 0x00000000001c0947 */ /* 0x000fea0003800000 */
[----:B------:R-:W-:Y:S01]  /*12ff0*/  ISETP.NE.AND P0, PT, R3, 0x1, PT ;  /* 0x000000010300780c */ /* 0x000fe20003f05270 */
[----:B------:R-:W-:-:S12]  /*13000*/  IMAD.MOV R6, RZ, RZ, -R6 ;  /* 0x000000ffff067224 */ /* 0x000fd800078e0a06 */
[----:B------:R-:W2:Y:S02]  /*13010*/  @P0 LDC.64 R4, c[0x0][0x9e8] ;  /* 0x00027a00ff040b82 */ /* 0x000ea40000000a00 */
[----:B--2---:R-:W-:-:S05]  /*13020*/  @P0 IMAD.HI.U32 R4, R6, R4, RZ ;  /* 0x0000000406040227 */ /* 0x004fca00078e00ff */
[----:B------:R-:W-:-:S04]  /*13030*/  @P0 SHF.R.U32.HI R6, RZ, R5, R4 ;  /* 0x00000005ff060219 */ /* 0x000fc80000011604 */
[----:B------:R-:W-:Y:S01]  /*13040*/  LOP3.LUT R7, RZ, R6, RZ, 0x33, !PT ;  /* 0x00000006ff077212 */ /* 0x000fe200078e33ff */
[----:B------:R-:W-:Y:S06]  /*13050*/  BRA `(.L_x_1481) ;  /* 0x0000000000107947 */ /* 0x000fec0003800000 */
.L_x_1480:
[----:B------:R-:W-:-:S13]  /*13060*/  ISETP.NE.AND P0, PT, R3, 0x1, PT ;  /* 0x000000010300780c */ /* 0x000fda0003f05270 */
[----:B------:R-:W2:Y:S02]  /*13070*/  @P0 LDC.64 R4, c[0x0][0x9e8] ;  /* 0x00027a00ff040b82 */ /* 0x000ea40000000a00 */
[----:B--2---:R-:W-:-:S05]  /*13080*/  @P0 IMAD.HI.U32 R4, R7, R4, RZ ;  /* 0x0000000407040227 */ /* 0x004fca00078e00ff */
[----:B------:R-:W-:-:S07]  /*13090*/  @P0 SHF.R.U32.HI R7, RZ, R5, R4 ;  /* 0x00000005ff070219 */ /* 0x000fce0000011604 */
.L_x_1481:
[----:B------:R-:W-:Y:S05]  /*130a0*/  BSYNC B0 ;  /* 0x0000000000007941 */ /* 0x000fea0003800000 */
.L_x_1479:
[----:B------:R-:W-:-:S05]  /*130b0*/  IMAD R7, R7, R3, R3 ;  /* 0x0000000307077224 */ /* 0x000fca00078e0203 */
[----:B------:R-:W-:-:S07]  /*130c0*/  VIMNMX R2, R2, R7, PT ;  /* 0x0000000702027248 */ /* 0x000fce0003fe0100 */
.L_x_1478:
[----:B------:R-:W2:Y:S01]  /*130d0*/  @P1 LDC R6, c[0x0][0x44c] ;  /* 0x00011300ff061b82 */ /* 0x000ea20000000800 */
[----:B------:R-:W-:Y:S01]  /*130e0*/  IMAD.MOV.U32 R4, RZ, RZ, R8 ;  /* 0x000000ffff047224 */ /* 0x000fe200078e0008 */
[----:B------:R-:W-:-:S06]  /*130f0*/  ULDC UR4, c[0x0][0x9dc] ;  /* 0x0002770000047ab9 */ /* 0x000fcc0000000800 */
[----:B------:R-:W3:Y:S01]  /*13100*/  @P1 LDC R5, c[0x0][0x450] ;  /* 0x00011400ff051b82 */ /* 0x000ee20000000800 */
[----:B--2---:R-:W-:-:S05]  /*13110*/  @P1 IMAD.HI.U32 R6, R8, R6, RZ ;  /* 0x0000000608061227 */ /* 0x004fca00078e00ff */
[----:B---3--:R-:W-:Y:S01]  /*13120*/  @P1 SHF.R.U32.HI R4, RZ, R5, R6 ;  /* 0x00000005ff041219 */ /* 0x008fe20000011606 */
[----:B------:R-:W-:Y:S02]  /*13130*/  VIADD R5, R2, 0x5f ;  /* 0x0000005f02057836 */ /* 0x000fe40000000000 */
[----:B------:R-:W-:Y:S01]  /*13140*/  VIADD R6, R0, 0x5f ;  /* 0x0000005f00067836 */ /* 0x000fe20000000000 */
[----:B------:R-:W-:Y:S01]  /*13150*/  IADD3 R2, R4, R0, -R9 ;  /* 0x0000000004027210 */ /* 0x000fe20007ffe809 */
[----:B------:R-:W-:-:S04]  /*13160*/  IMAD.HI R5, R5, 0x2aaaaaab, RZ ;  /* 0x2aaaaaab05057827 */ /* 0x000fc800078e02ff */
[----:B------:R-:W-:Y:S01]  /*13170*/  IMAD.HI R6, R6, 0x2aaaaaab, RZ ;  /* 0x2aaaaaab06067827 */ /* 0x000fe200078e02ff */
[----:B------:R-:W-:-:S04]  /*13180*/  SHF.R.U32.HI R0, RZ, 0x1f, R5 ;  /* 0x0000001fff007819 */ /* 0x000fc80000011605 */
[----:B------:R-:W-:Y:S02]  /*13190*/  SHF.R.U32.HI R4, RZ, 0x1f, R6 ;  /* 0x0000001fff047819 */ /* 0x000fe40000011606 */
[----:B------:R-:W-:Y:S02]  /*131a0*/  LEA.HI.SX32 R0, R5, R0, 0x1c ;  /* 0x0000000005007211 */ /* 0x000fe400078fe2ff */
[----:B------:R-:W-:-:S04]  /*131b0*/  LEA.HI.SX32 R4, R6, R4, 0x1c ;  /* 0x0000000406047211 */ /* 0x000fc800078fe2ff */
[----:B------:R-:W-:Y:S01]  /*131c0*/  VIMNMX R7, R4, R0, PT ;  /* 0x0000000004077248 */ /* 0x000fe20003fe0100 */
[----:B------:R-:W-:-:S04]  /*131d0*/  VIADD R0, R2, -UR4 ;  /* 0x8000000402007c36 */ /* 0x000fc80008000000 */
[----:B------:R2:W-:Y:S01]  /*131e0*/  STL [R1+0x28], R7 ;  /* 0x0000280701007387 */ /* 0x0005e20000100800 */
[----:B------:R-:W-:Y:S05]  /*131f0*/  @!P2 BRA `(.L_x_1482) ;  /* 0x000000000044a947 */ /* 0x000fea0003800000 */
[----:B------:R-:W-:Y:S01]  /*13200*/  ISETP.GT.AND P0, PT, R2, -0x1, PT ;  /* 0xffffffff0200780c */ /* 0x000fe20003f04270 */
[----:B------:R-:W-:-:S12]  /*13210*/  BSSY B0, `(.L_x_1483) ;  /* 0x000000d000007945 */ /* 0x000fd80003800000 */
[----:B------:R-:W-:Y:S05]  /*13220*/  @P0 BRA `(.L_x_1484) ;  /* 0x00000000001c0947 */ /* 0x000fea0003800000 */
[----:B------:R-:W-:Y:S02]  /*13230*/  ISETP.NE.AND P0, PT, R3, 0x1, PT ;  /* 0x000000010300780c */ /* 0x000fe40003f05270 */
[----:B------:R-:W-:-:S11]  /*13240*/  LOP3.LUT R2, RZ, R2, RZ, 0x33, !PT ;  /* 0x00000002ff027212 */ /* 0x000fd600078e33ff */
[----:B------:R-:W3:Y:S02]  /*13250*/  @P0 LDC.64 R4, c[0x0][0x9e8] ;  /* 0x00027a00ff040b82 */ /* 0x000ee40000000a00 */
[----:B---3--:R-:W-:-:S05]  /*13260*/  @P0 IMAD.HI.U32 R4, R2, R4, RZ ;  /* 0x0000000402040227 */ /* 0x008fca00078e00ff */
[----:B------:R-:W-:-:S04]  /*13270*/  @P0 SHF.R.U32.HI R2, RZ, R5, R4 ;  /* 0x00000005ff020219 */ /* 0x000fc80000011604 */
[----:B------:R-:W-:Y:S01]  /*13280*/  LOP3.LUT R2, RZ, R2, RZ, 0x33, !PT ;  /* 0x00000002ff027212 */ /* 0x000fe200078e33ff */
[----:B------:R-:W-:Y:S06]  /*13290*/  BRA `(.L_x_1485) ;  /* 0x0000000000107947 */ /* 0x000fec0003800000 */
.L_x_1484:
[----:B------:R-:W-:-:S13]  /*132a0*/  ISETP.NE.AND P0, PT, R3, 0x1, PT ;  /* 0x000000010300780c */ /* 0x000fda0003f05270 */
[----:B------:R-:W3:Y:S02]  /*132b0*/  @P0 LDC.64 R4, c[0x0][0x9e8] ;  /* 0x00027a00ff040b82 */ /* 0x000ee40000000a00 */
[----:B---3--:R-:W-:-:S05]  /*132c0*/  @P0 IMAD.HI.U32 R4, R2, R4, RZ ;  /* 0x0000000402040227 */ /* 0x008fca00078e00ff */
[----:B------:R-:W-:-:S07]  /*132d0*/  @P0 SHF.R.U32.HI R2, RZ, R5, R4 ;  /* 0x00000005ff020219 */ /* 0x000fce0000011604 */
.L_x_1485:
[----:B------:R-:W-:Y:S05]  /*132e0*/  BSYNC B0 ;  /* 0x0000000000007941 */ /* 0x000fea0003800000 */
.L_x_1483:
[----:B------:R-:W-:-:S05]  /*132f0*/  IMAD R2, R2, R3, RZ ;  /* 0x0000000302027224 */ /* 0x000fca00078e02ff */
[----:B------:R-:W-:-:S07]  /*13300*/  VIMNMX R0, R0, R2, !PT ;  /* 0x0000000200007248 */ /* 0x000fce0007fe0100 */
.L_x_1482:
[----:B------:R-:W-:Y:S01]  /*13310*/  IMAD.HI R0, R0, 0x2aaaaaab, RZ ;  /* 0x2aaaaaab00007827 */ /* 0x000fe200078e02ff */
[----:B------:R-:W-:Y:S04]  /*13320*/  BSSY B7, `(.L_x_1486) ;  /* 0x000046f000077945 */ /* 0x000fe80003800000 */
[----:B------:R-:W-:-:S04]  /*13330*/  SHF.R.U32.HI R2, RZ, 0x1f, R0 ;  /* 0x0000001fff027819 */ /* 0x000fc80000011600 */
[----:B------:R-:W-:-:S04]  /*13340*/  LEA.HI.SX32 R2, R0, R2, 0x1c ;  /* 0x0000000200027211 */ /* 0x000fc800078fe2ff */
[----:B------:R-:W-:-:S04]  /*13350*/  VIMNMX R3, RZ, R2, !PT ;  /* 0x00000002ff037248 */ /* 0x000fc80007fe0100 */
[----:B------:R-:W-:Y:S01]  /*13360*/  ISETP.GT.AND P0, PT, R7, R3, PT ;  /* 0x000000030700720c */ /* 0x000fe20003f04270 */
[----:B------:R3:W-:-:S12]  /*13370*/  STL [R1+0x20], R3 ;  /* 0x0000200301007387 */ /* 0x0007d80000100800 */
[----:B---3--:R-:W-:Y:S05]  /*13380*/  @P0 BRA `(.L_x_1487) ;  /* 0x0000000000480947 */ /* 0x008fea0003800000 */
[----:B------:R-:W3:Y:S02]  /*13390*/  S2R R3, SR_TID.X ;  /* 0x0000000000037919 */ /* 0x000ee40000002100 */
[----:B---3--:R-:W-:-:S04]  /*133a0*/  LOP3.LUT R3, R3, 0x7f, RZ, 0xc0, !PT ;  /* 0x0000007f03037812 */ /* 0x008fc800078ec0ff */
[----:B------:R-:W-:-:S13]  /*133b0*/  ISETP.NE.AND P0, PT, R3, RZ, PT ;  /* 0x000000ff0300720c */ /* 0x000fda0003f05270 */
[----:B------:R-:W-:Y:S05]  /*133c0*/  @P0 BRA `(.L_x_1488) ;  /* 0x0000004400900947 */ /* 0x000fea0003800000 */
[----:B------:R-:W3:Y:S01]  /*133d0*/  S2R R5, SR_LANEID ;  /* 0x0000000000057919 */ /* 0x000ee20000000000 */
[----:B------:R-:W-:Y:S01]  /*133e0*/  VOTEU.ANY UR4, UPT, PT ;  /* 0x0000000000047886 */ /* 0x000fe200038e0100 */
[----:B------:R-:W4:Y:S01]  /*133f0*/  LDC.64 R2, c[0x0][0xc60] ;  /* 0x00031800ff027b82 */ /* 0x000f220000000a00 */
[----:B------:R-:W3:Y:S01]  /*13400*/  FLO.U32 R0, UR4 ;  /* 0x0000000400007d00 */ /* 0x000ee200080e0000 */
[----:B------:R-:W-:Y:S01]  /*13410*/  ULDC.64 UR6, c[0x0][0x208] ;  /* 0x0000820000067ab9 */ /* 0x000fe20000000a00 */
[----:B---3--:R-:W-:-:S06]  /*13420*/  ISETP.EQ.U32.AND P0, PT, R0, R5, PT ;  /* 0x000000050000720c */ /* 0x008fcc0003f02070 */
[----:B------:R-:W4:Y:S07]  /*13430*/  POPC R5, UR4 ;  /* 0x0000000400057d09 */ /* 0x000f2e0008000000 */
[----:B----4-:R-:W3:Y:S01]  /*13440*/  @P0 ATOMG.E.ADD.STRONG.GPU PT, R3, desc[UR6][R2.64], R5 ;  /* 0x00000005020309a8 */ /* 0x010ee200081ee1c6 */
[----:B------:R-:W4:Y:S02]  /*13450*/  S2R R4, SR_LTMASK ;  /* 0x0000000000047919 */ /* 0x000f240000003900 */
[----:B----4-:R-:W-:-:S04]  /*13460*/  LOP3.LUT R4, R4, UR4, RZ, 0xc0, !PT ;  /* 0x0000000404047c12 */ /* 0x010fc8000f8ec0ff */
[----:B--2---:R-:W2:Y:S01]  /*13470*/  POPC R7, R4 ;  /* 0x0000000400077309 */ /* 0x004ea20000000000 */
[----:B---3--:R-:W2:Y:S02]  /*13480*/  SHFL.IDX PT, R0, R3, R0, 0x1f ;  /* 0x00001f0003007589 */ /* 0x008ea400000e0000 */
[----:B--2---:R-:W-:Y:S01]  /*13490*/  IADD3 R16, R0, UR38, R7 ;  /* 0x0000002600107c10 */ /* 0x004fe2000fffe007 */
[----:B------:R-:W-:Y:S06]  /*134a0*/  BRA `(.L_x_1488) ;  /* 0x0000004400587947 */ /* 0x000fec0003800000 */
.L_x_1487:
[----:B------:R-:W3:Y:S01]  /*134b0*/  LDL R17, [R1] ;  /* 0x0000000001117983 */ /* 0x000ee20000100800 */
[----:B------:R-:W-:Y:S01]  /*134c0*/  BSSY B6, `(.L_x_1489) ;  /* 0x0000014000067945 */ /* 0x000fe20003800000 */
[----:B---3--:R-:W-:-:S05]  /*134d0*/  VIADD R0, R17, 0x1e400 ;  /* 0x0001e40011007836 */ /* 0x008fca0000000000 */
[----:B------:R-:W-:-:S13]  /*134e0*/  LOP3.LUT P0, RZ, R0, 0x3ff, RZ, 0xc0, !PT ;  /* 0x000003ff00ff7812 */ /* 0x000fda000780c0ff */
[----:B------:R-:W-:Y:S05]  /*134f0*/  @!P0 BRA `(.L_x_1490) ;  /* 0x0000000000408947 */ /* 0x000fea0003800000 */
[----:B------:R-:W-:Y:S01]  /*13500*/  MOV R2, 0x0 ;  /* 0x0000000000027802 */ /* 0x000fe20000000f00 */
[----:B------:R-:W-:Y:S01]  /*13510*/  ULDC.64 UR6, c[0x4][0xa8] ;  /* 0x01002a0000067ab9 */ /* 0x000fe20000000a00 */
[----:B------:R-:W-:Y:S01]  /*13520*/  ULDC.64 UR8, c[0x4][0xb0] ;  /* 0x01002c0000087ab9 */ /* 0x000fe20000000a00 */
[----:B------:R-:W-:Y:S01]  /*13530*/  ULDC.64 UR4, c[0x4][0x30] ;  /* 0x01000c0000047ab9 */ /* 0x000fe20000000a00 */
[----:B------:R-:W-:Y:S02]  /*13540*/  IMAD.U32 R4, RZ, RZ, UR6 ;  /* 0x00000006ff047e24 */ /* 0x000fe4000f8e00ff */
[----:B------:R-:W3:Y:S01]  /*13550*/  LDC.64 R2, c[0x4][R2] ;  /* 0x0100000002027b82 */ /* 0x000ee20000000a00 */
[----:B------:R-:W-:Y:S02]  /*13560*/  IMAD.U32 R5, RZ, RZ, UR7 ;  /* 0x00000007ff057e24 */ /* 0x000fe4000f8e00ff */
[----:B------:R-:W-:Y:S02]  /*13570*/  IMAD.U32 R6, RZ, RZ, UR8 ;  /* 0x00000008ff067e24 */ /* 0x000fe4000f8e00ff */
[----:B--2---:R-:W-:-:S02]  /*13580*/  IMAD.U32 R7, RZ, RZ, UR9 ;  /* 0x00000009ff077e24 */ /* 0x004fc4000f8e00ff */
[----:B------:R-:W-:Y:S02]  /*13590*/  IMAD.U32 R10, RZ, RZ, UR4 ;  /* 0x00000004ff0a7e24 */ /* 0x000fe4000f8e00ff */
[----:B------:R-:W-:Y:S02]  /*135a0*/  IMAD.U32 R11, RZ, RZ, UR5 ;  /* 0x00000005ff0b7e24 */ /* 0x000fe4000f8e00ff */
[----:B------:R-:W-:Y:S02]  /*135b0*/  IMAD.MOV.U32 R8, RZ, RZ, 0x70 ;  /* 0x00000070ff087424 */ /* 0x000fe400078e00ff */
[----:B------:R-:W-:Y:S02]  /*135c0*/  IMAD.MOV.U32 R12, RZ, RZ, 0x1 ;  /* 0x00000001ff0c7424 */ /* 0x000fe400078e00ff */
[----:B------:R-:W-:-:S07]  /*135d0*/  IMAD.MOV.U32 R13, RZ, RZ, RZ ;  /* 0x000000ffff0d7224 */ /* 0x000fce00078e00ff */
[----:B------:R-:W-:-:S07]  /*135e0*/  LEPC R20, `(.L_x_1490) ;  /* 0x000000001014794e */ /* 0x000fce0000000000 */
[----:B01-3--:R-:W-:Y:S05]  /*135f0*/  CALL.ABS.NOINC R2 ;  /* 0x0000000002007343 */ /* 0x00bfea0003c00000 */
.L_x_1490:
[----:B------:R-:W-:Y:S05]  /*13600*/  BSYNC B6 ;  /* 0x0000000000067941 */ /* 0x000fea0003800000 */
.L_x_1489:
        /* <DEDUP_REMOVED lines=8> */
[----:B------:R3:W4:Y:S01]  /*13690*/  LDC.64 R2, c[0x4][R17] ;  /* 0x0100000011027b82 */ /* 0x0007220000000a00 */
[----:B------:R-:W-:Y:S02]  /*136a0*/  IMAD.U32 R4, RZ, RZ, UR6 ;  /* 0x00000006ff047e24 */ /* 0x000fe4000f8e00ff */
[----:B------:R-:W-:Y:S02]  /*136b0*/  IMAD.U32 R5, RZ, RZ, UR7 ;  /* 0x00000007ff057e24 */ /* 0x000fe4000f8e00ff */
[----:B------:R-:W-:Y:S02]  /*136c0*/  IMAD.U32 R6, RZ, RZ, UR8 ;  /* 0x00000008ff067e24 */ /* 0x000fe4000f8e00ff */
[----:B--2---:R-:W-:-:S02]  /*136d0*/  IMAD.U32 R7, RZ, RZ, UR9 ;  /* 0x00000009ff077e24 */ /* 0x004fc4000f8e00ff */
[----:B------:R-:W-:Y:S02]  /*136e0*/  IMAD.U32 R10, RZ, RZ, UR4 ;  /* 0x00000004ff0a7e24 */ /* 0x000fe4000f8e00ff */
[----:B------:R-:W-:Y:S02]  /*136f0*/  IMAD.U32 R11, RZ, RZ, UR5 ;  /* 0x00000005ff0b7e24 */ /* 0x000fe4000f8e00ff */
[----:B------:R-:W-:Y:S02]  /*13700*/  IMAD.MOV.U32 R8, RZ, RZ, 0x70 ;  /* 0x00000070ff087424 */ /* 0x000fe400078e00ff */
[----:B------:R-:W-:Y:S02]  /*13710*/  IMAD.MOV.U32 R12, RZ, RZ, 0x1 ;  /* 0x00000001ff0c7424 */ /* 0x000fe400078e00ff */
[----:B---3--:R-:W-:-:S07]  /*13720*/  IMAD.MOV.U32 R13, RZ, RZ, RZ ;  /* 0x000000ffff0d7224 */ /* 0x008fce00078e00ff */
[----:B------:R-:W-:-:S07]  /*13730*/  LEPC R20, `(.L_x_1493) ;  /* 0x000000001014794e */ /* 0x000fce0000000000 */
[----:B01--4-:R-:W-:Y:S05]  /*13740*/  CALL.ABS.NOINC R2 ;  /* 0x0000000002007343 */ /* 0x013fea0003c00000 */
.L_x_1493:
        /* <DEDUP_REMOVED lines=15> */
.L_x_1492:
[----:B------:R-:W-:Y:S05]  /*13840*/  BSYNC B6 ;  /* 0x0000000000067941 */ /* 0x000fea0003800000 */
.L_x_1491:
[----:B------:R-:W-:Y:S01]  /*13850*/  ULDC.64 UR4, c[0x0][0x9f8] ;  /* 0x00027e0000047ab9 */ /* 0x000fe20000000a00 */
[----:B------:R-:W3:Y:S01]  /*13860*/  LDL R17, [R1+0x28] ;  /* 0x0000280001117983 */ /* 0x000ee20000100800 */
[----:B------:R-:W-:Y:S01]  /*13870*/  ISETP.NE.U32.AND P0, PT, RZ, UR4, PT ;  /* 0x00000004ff007c0c */ /* 0x000fe2000bf05070 */
[----:B--2---:R-:W-:Y:S01]  /*13880*/  IMAD.MOV.U32 R7, RZ, RZ, R19 ;  /* 0x000000ffff077224 */ /* 0x004fe200078e0013 */
[----:B------:R-:W-:Y:S02]  /*13890*/  ULDC.64 UR6, c[0x0][0x208] ;  /* 0x0000820000067ab9 */ /* 0x000fe40000000a00 */
[----:B------:R-:W-:Y:S01]  /*138a0*/  ISETP.NE.AND.EX P0, PT, RZ, UR5, PT, P0 ;  /* 0x00000005ff007c0c */ /* 0x000fe2000bf05300 */
[----:B------:R-:W-:-:S12]  /*138b0*/  ULDC.64 UR4, c[0x0][0xa08] ;  /* 0x0002820000047ab9 */ /* 0x000fd80000000a00 */
[----:B------:R-:W2:Y:S02]  /*138c0*/  @P0 LDC.64 R2, c[0x0][0x9f8] ;  /* 0x00027e00ff020b82 */ /* 0x000ea40000000a00 */
[----:B--2---:R-:W-:-:S05]  /*138d0*/  @P0 IMAD.WIDE R2, R19, 0x4, R2 ;  /* 0x0000000413020825 */ /* 0x004fca00078e0202 */
[----:B------:R2:W4:Y:S02]  /*138e0*/  @P0 LDG.E R7, desc[UR6][R2.64] ;  /* 0x0000000602070981 */ /* 0x000524000c1e1900 */
[----:B--2---:R-:W2:Y:S02]  /*138f0*/  LDC.64 R2, c[0x0][0x418] ;  /* 0x00010600ff027b82 */ /* 0x004ea40000000a00 */
[----:B--2---:R-:W-:Y:S01]  /*13900*/  LOP3.LUT P0, RZ, R2, UR4, RZ, 0xfc, !PT ;  /* 0x0000000402ff7c12 */ /* 0x004fe2000f80fcff */
[----:B------:R-:W-:-:S03]  /*13910*/  UMOV UR4, 0xffffffff ;  /* 0xffffffff00047882 */ /* 0x000fc60000000000 */
[----:B------:R-:W-:Y:S01]  /*13920*/  LOP3.LUT P0, RZ, R3, UR5, RZ, 0xfc, P0 ;  /* 0x0000000503ff7c12 */ /* 0x000fe2000800fcff */
[----:B---3--:R-:W-:Y:S01]  /*13930*/  VIADD R0, R17, 0xffffffff ;  /* 0xffffffff11007836 */ /* 0x008fe20000000000 */
[----:B----4-:R-:W-:Y:S01]  /*13940*/  SHF.R.S32.HI R8, RZ, 0x1f, R7 ;  /* 0x0000001fff087819 */ /* 0x010fe20000011407 */
[----:B------:R2:W-:Y:S01]  /*13950*/  STL [R1+0xc], R7 ;  /* 0x00000c0701007387 */ /* 0x0005e20000100800 */
[----:B------:R-:W-:-:S03]  /*13960*/  SEL R17, R7, RZ, !P0 ;  /* 0x000000ff07117207 */ /* 0x000fc60004000000 */
[----:B------:R2:W-:Y:S01]  /*13970*/  STL [R1+0x18], R8 ;  /* 0x0000180801007387 */ /* 0x0005e20000100800 */
[----:B------:R-:W-:Y:S05]  /*13980*/  BRA.DIV UR4, `(.L_x_1494) ;  /* 0x00000056041c7947 */ /* 0x000fea000b800000 */
[----:B------:R-:W3:Y:S02]  /*13990*/  S2R R4, SR_TID.X ;  /* 0x0000000000047919 */ /* 0x000ee40000002100 */
[----:B---3--:R-:W-:-:S04]  /*139a0*/  SHF.R.U32.HI R4, RZ, 0x5, R4 ;  /* 0x00000005ff047819 */ /* 0x008fc80000011604 */
[----:B------:R-:W-:-:S05]  /*139b0*/  LOP3.LUT R4, R4, 0x3, RZ, 0xc0, !PT ;  /* 0x0000000304047812 */ /* 0x000fca00078ec0ff */
[----:B------:R3:W4:Y:S02]  /*139c0*/  SHFL.IDX PT, R14, R4, RZ, 0x1f ;  /* 0x00001fff040e7589 */ /* 0x00072400000e0000 */
.L_x_1604:
[----:B---3--:R-:W3:Y:S01]  /*139d0*/  LDL.LU R4, [R1+0x24] ;  /* 0x0000240001047983 */ /* 0x008ee20000300800 */
[----:B------:R-:W-:Y:S02]  /*139e0*/  PLOP3.LUT P1, PT, PT, PT, PT, 0x8, 0x0 ;  /* 0x000000000000781c */ /* 0x000fe40003f2e170 */
[----:B----4-:R-:W-:Y:S01]  /*139f0*/  ISETP.NE.AND P0, PT, R14, RZ, PT ;  /* 0x000000ff0e00720c */ /* 0x010fe20003f05270 */
[----:B------:R4:W-:Y:S01]  /*13a00*/  STL [R1+0x8], R0 ;  /* 0x0000080001007387 */ /* 0x0009e20000100800 */
[----:B---3--:R-:W-:-:S09]  /*13a10*/  LOP3.LUT R4, R4, 0xfffffffe, RZ, 0xc0, !PT ;  /* 0xfffffffe04047812 */ /* 0x008fd200078ec0ff */
[----:B------:R-:W-:-:S05]  /*13a20*/  @P1 LOP3.LUT R4, R4, 0x1, RZ, 0xfc, !PT ;  /* 0x0000000104041812 */ /* 0x000fca00078efcff */
[----:B------:R4:W-:Y:S01]  /*13a30*/  STL [R1+0x24], R4 ;  /* 0x0000240401007387 */ /* 0x0009e20000100800 */
[----:B------:R-:W-:Y:S05]  /*13a40*/  @P0 BRA `(.L_x_1495) ;  /* 0x00000004004c0947 */ /* 0x000fea0003800000 */
[----:B------:R-:W-:-:S03]  /*13a50*/  UMOV UR4, 0xffffffff ;  /* 0xffffffff00047882 */ /* 0x000fc60000000000 */
[----:B------:R-:W-:Y:S05]  /*13a60*/  BRA.DIV UR4, `(.L_x_1496) ;  /* 0x0000005604187947 */ /* 0x000fea000b800000 */
[----:B------:R-:W-:-:S13]  /*13a70*/  ELECT P6, URZ, PT ;  /* 0x00000000003f782f */ /* 0x000fda00038c0000 */
.L_x_1607:
[----:B------:R-:W-:Y:S05]  /*13a80*/  @!P6 BRA `(.L_x_1495) ;  /* 0x00000004003ce947 */ /* 0x000fea0003800000 */
[----:B------:R-:W-:-:S04]  /*13a90*/  ISETP.NE.U32.AND P0, PT, R2, RZ, PT ;  /* 0x000000ff0200720c */ /* 0x000fc80003f05070 */
[----:B------:R-:W-:-:S13]  /*13aa0*/  ISETP.NE.AND.EX P0, PT, R3, RZ, PT, P0 ;  /* 0x000000ff0300720c */ /* 0x000fda0003f05300 */
[----:B------:R-:W-:Y:S05]  /*13ab0*/  @!P0 BRA `(.L_x_1497) ;  /* 0x0000000000548947 */ /* 0x000fea0003800000 */
[----:B------:R-:W3:Y:S01]  /*13ac0*/  LDC R6, c[0x0][0x43c] ;  /* 0x00010f00ff067b82 */ /* 0x000ee20000000800 */
[----:B01----:R-:W-:Y:S01]  /*13ad0*/  IMAD.MOV.U32 R9, RZ, RZ, R0 ;  /* 0x000000ffff097224 */ /* 0x003fe200078e0000 */
[----:B------:R-:W-:Y:S01]  /*13ae0*/  ULDC.64 UR4, c[0x0][0x428] ;  /* 0x00010a0000047ab9 */ /* 0x000fe20000000a00 */
[----:B------:R-:W-:Y:S02]  /*13af0*/  ULDC.64 UR6, c[0x0][0x208] ;  /* 0x0000820000067ab9 */ /* 0x000fe40000000a00 */
[----:B----4-:R-:W-:Y:S01]  /*13b00*/  IMAD.MOV.U32 R0, RZ, RZ, R9 ;  /* 0x000000ffff007224 */ /* 0x010fe200078e0009 */
[----:B---3--:R-:W-:-:S13]  /*13b10*/  ISETP.NE.AND P0, PT, R6, 0x1, PT ;  /* 0x000000010600780c */ /* 0x008fda0003f05270 */
[----:B------:R-:W0:Y:S02]  /*13b20*/  @P0 LDC.64 R4, c[0x0][0x440] ;  /* 0x00011000ff040b82 */ /* 0x000e240000000a00 */
[----:B0-----:R-:W-:-:S05]  /*13b30*/  @P0 IMAD.HI.U32 R4, R9, R4, RZ ;  /* 0x0000000409040227 */ /* 0x001fca00078e00ff */
[----:B------:R-:W-:-:S04]  /*13b40*/  @P0 SHF.R.U32.HI R0, RZ, R5, R4 ;  /* 0x00000005ff000219 */ /* 0x000fc80000011604 */
[--C-:B------:R-:W-:Y:S01]  /*13b50*/  SHF.R.S32.HI R5, RZ, 0x1f, R0.reuse ;  /* 0x0000001fff057819 */ /* 0x100fe20000011400 */
[----:B------:R-:W-:-:S04]  /*13b60*/  IMAD.MOV R4, RZ, RZ, -R0 ;  /* 0x000000ffff047224 */ /* 0x000fc800078e0a00 */
[----:B------:R-:W-:Y:S02]  /*13b70*/  IMAD R9, R6, R4, R9 ;  /* 0x0000000406097224 */ /* 0x000fe400078e0209 */
[----:B------:R-:W-:Y:S02]  /*13b80*/  IMAD R6, R8, UR4, RZ ;  /* 0x0000000408067c24 */ /* 0x000fe4000f8e02ff */
[----:B------:R-:W-:Y:S01]  /*13b90*/  IMAD.MOV.U32 R4, RZ, RZ, R0 ;  /* 0x000000ffff047224 */ /* 0x000fe200078e0000 */
[----:B------:R3:W-:Y:S01]  /*13ba0*/  STL [R1+0x8], R9 ;  /* 0x0000080901007387 */ /* 0x0007e20000100800 */
[C---:B------:R-:W-:Y:S02]  /*13bb0*/  IMAD R0, R7.reuse, UR5, R6 ;  /* 0x0000000507007c24 */ /* 0x040fe4000f8e0206 */
[----:B------:R-:W-:-:S04]  /*13bc0*/  IMAD.WIDE.U32 R4, R7, UR4, R4 ;  /* 0x0000000407047c25 */ /* 0x000fc8000f8e0004 */
[----:B------:R-:W-:Y:S01]  /*13bd0*/  IMAD.IADD R0, R5, 0x1, R0 ;  /* 0x0000000105007824 */ /* 0x000fe200078e0200 */
[----:B------:R-:W-:-:S04]  /*13be0*/  LEA R2, P0, R4, R2, 0x2 ;  /* 0x0000000204027211 */ /* 0x000fc800078010ff */
[----:B------:R-:W-:-:S05]  /*13bf0*/  LEA.HI.X R3, R4, R3, R0, 0x2, P0 ;  /* 0x0000000304037211 */ /* 0x000fca00000f1400 */
[----:B------:R3:W5:Y:S04]  /*13c00*/  LDG.E R17, desc[UR6][R2.64] ;  /* 0x0000000602117981 */ /* 0x000768000c1e1900 */
.L_x_1497:
[----:B--2---:R-:W2:Y:S04]  /*13c10*/  LDL R7, [R1] ;  /* 0x0000000001077983 */ /* 0x004ea80000100800 */
[----:B----4-:R-:W2:Y:S04]  /*13c20*/  LDL R0, [R1+0x4] ;  /* 0x0000040001007983 */ /* 0x010ea80000100800 */
[----:B---3--:R-:W3:Y:S01]  /*13c30*/  LDL R2, [R1+0x10] ;  /* 0x0000100001027983 */ /* 0x008ee20000100800 */
[----:B--2---:R-:W-:Y:S01]  /*13c40*/  IMAD R0, R0, 0x8, R7 ;  /* 0x0000000800007824 */ /* 0x004fe200078e0207 */
[----:B---3--:R-:W-:-:S04]  /*13c50*/  SHF.L.U32 R2, R2, 0x1f, RZ ;  /* 0x0000001f02027819 */ /* 0x008fc800000006ff */
[----:B------:R-:W2:Y:S02]  /*13c60*/  SYNCS.PHASECHK.TRANS64.TRYWAIT P0, [R0+URZ+0x30840], R2 ;  /* 0x03084002000075a7 */ /* 0x000ea4000800017f */
[----:B--2---:R-:W-:Y:S05]  /*13c70*/  @!P0 BRA `(.L_x_1498) ;  /* 0x0000005000b48947 */ /* 0x004fea0003800000 */
.L_x_1608:
[----:B------:R-:W3:Y:S02]  /*13c80*/  S2R R3, SR_TID.X ;  /* 0x0000000000037919 */ /* 0x000ee40000002100 */
[----:B---3--:R-:W-:-:S04]  /*13c90*/  LOP3.LUT R3, R3, 0x7f, RZ, 0xc0, !PT ;  /* 0x0000007f03037812 */ /* 0x008fc800078ec0ff */
[----:B------:R-:W-:-:S13]  /*13ca0*/  ISETP.NE.AND P0, PT, R3, RZ, PT ;  /* 0x000000ff0300720c */ /* 0x000fda0003f05270 */
        /* <DEDUP_REMOVED lines=8> */
.L_x_1499:
[----:B------:R-:W3:Y:S04]  /*13d30*/  LDL R6, [R1] ;  /* 0x0000000001067983 */ /* 0x000ee80000100800 */
[----:B------:R-:W3:Y:S04]  /*13d40*/  LDL R5, [R1+0x4] ;  /* 0x0000040001057983 */ /* 0x000ee80000100800 */
[----:B------:R-:W4:Y:S04]  /*13d50*/  LDL R4, [R1+0x8] ;  /* 0x0000080001047983 */ /* 0x000f280000100800 */
[----:B------:R-:W4:Y:S04]  /*13d60*/  LDL R3, [R1+0x14] ;  /* 0x0000140001037983 */ /* 0x000f280000100800 */
[----:B--2---:R-:W2:Y:S01]  /*13d70*/  LDL.LU R2, [R1+0x24] ;  /* 0x0000240001027983 */ /* 0x004ea20000300800 */
[----:B------:R-:W-:Y:S01]  /*13d80*/  R2UR UR9, R0 ;  /* 0x00000000000972ca */ /* 0x000fe200000e0000 */
[----:B------:R-:W-:Y:S01]  /*13d90*/  UIADD3 UR4, UP0, UR36, 0x370, URZ ;  /* 0x0000037024047890 */ /* 0x000fe2000ff1e03f */
[----:B------:R-:W-:Y:S01]  /*13da0*/  R2UR UR12, R18 ;  /* 0x00000000120c72ca */ /* 0x000fe200000e0000 */
[----:B------:R-:W-:Y:S01]  /*13db0*/  UMOV UR10, URZ ;  /* 0x0000003f000a7c82 */ /* 0x000fe20008000000 */
[----:B-----5:R-:W-:Y:S01]  /*13dc0*/  R2UR UR13, R17 ;  /* 0x00000000110d72ca */ /* 0x020fe200000e0000 */
[----:B------:R-:W-:Y:S01]  /*13dd0*/  UMOV UR6, 0x0 ;  /* 0x0000000000067882 */ /* 0x000fe20000000000 */
[----:B------:R-:W-:Y:S01]  /*13de0*/  PLOP3.LUT P0, PT, PT, PT, PT, 0x80, 0x0 ;  /* 0x000000000000781c */ /* 0x000fe20003f0f070 */
[----:B------:R-:W-:Y:S01]  /*13df0*/  UMOV UR7, 0x14f00000 ;  /* 0x14f0000000077882 */ /* 0x000fe20000000000 */
[----:B------:R-:W-:-:S05]  /*13e00*/  UMOV UR16, 0x40 ;  /* 0x0000004000107882 */ /* 0x000fca0000000000 */
[----:B------:R-:W-:Y:S01]  /*13e10*/  UIADD3 UR9, UR9, 0x30830, URZ ;  /* 0x0003083009097890 */ /* 0x000fe2000fffe03f */
[----:B---3--:R-:W-:Y:S01]  /*13e20*/  IMAD R0, R5, 0x9000, R6 ;  /* 0x0000900005007824 */ /* 0x008fe200078e0206 */
[----:B----4-:R-:W-:-:S04]  /*13e30*/  R2UR UR11, R4 ;  /* 0x00000000040b72ca */ /* 0x010fc800000e0000 */
[----:B------:R-:W-:Y:S02]  /*13e40*/  R2UR UR8, R0 ;  /* 0x00000000000872ca */ /* 0x000fe400000e0000 */
[----:B------:R-:W-:Y:S02]  /*13e50*/  R2UR UR5, R3 ;  /* 0x00000000030572ca */ /* 0x000fe400000e0000 */
[----:B--2---:R-:W-:-:S04]  /*13e60*/  LOP3.LUT R2, R2, 0xfffffffe, RZ, 0xc0, !PT ;  /* 0xfffffffe02027812 */ /* 0x004fc800078ec0ff */
[----:B------:R-:W-:-:S05]  /*13e70*/  @P0 LOP3.LUT R2, R2, 0x1, RZ, 0xfc, !PT ;  /* 0x0000000102020812 */ /* 0x000fca00078efcff */
[----:B------:R-:W-:Y:S02]  /*13e80*/  UIADD3 UR14, UR8, 0x1e400, URZ ;  /* 0x0001e400080e7890 */ /* 0x000fe4000fffe03f */
[----:B------:R-:W-:Y:S01]  /*13e90*/  UIMAD UR11, UR11, 0x60, UR5 ;  /* 0x000000600b0b78a4 */ /* 0x000fe2000f8e0205 */
[----:B------:R3:W-:Y:S01]  /*13ea0*/  STL [R1+0x24], R2 ;  /* 0x0000240201007387 */ /* 0x0007e20000100800 */
[----:B------:R-:W-:Y:S02]  /*13eb0*/  UIADD3.X UR5, URZ, UR37, URZ, UP0, !UPT ;  /* 0x000000253f057290 */ /* 0x000fe400087fe43f */
[----:B------:R-:W-:Y:S02]  /*13ec0*/  UIADD3 UR15, UR8, 0x21400, URZ ;  /* 0x00021400080f7890 */ /* 0x000fe4000fffe03f */
[----:B------:R-:W-:-:S03]  /*13ed0*/  UIADD3 UR17, UR8, 0x24400, URZ ;  /* 0x0002440008117890 */ /* 0x000fc6000fffe03f */
[----:B------:R-:W-:Y:S01]  /*13ee0*/  UMOV UR8, UR14 ;  /* 0x0000000e00087c82 */ /* 0x000fe20008000000 */
[----:B------:R-:W-:Y:S01]  /*13ef0*/  UMOV UR14, 0x80 ;  /* 0x00000080000e7882 */ /* 0x000fe20000000000 */
[----:B------:R2:W-:Y:S02]  /*13f00*/  UTMALDG.4D [UR8], [UR4], desc[UR6] ;  /* 0x00000608040075b4 */ /* 0x0005e40008019000 */
[----:B--2---:R-:W-:Y:S01]  /*13f10*/  UMOV UR8, UR15 ;  /* 0x0000000f00087c82 */ /* 0x004fe20008000000 */
[----:B------:R-:W-:Y:S02]  /*13f20*/  UMOV UR10, UR16 ;  /* 0x00000010000a7c82 */ /* 0x000fe40008000000 */
[----:B------:R2:W-:Y:S02]  /*13f30*/  UTMALDG.4D [UR8], [UR4], desc[UR6] ;  /* 0x00000608040075b4 */ /* 0x0005e40008019000 */
[----:B--2---:R-:W-:Y:S01]  /*13f40*/  UMOV UR8, UR17 ;  /* 0x0000001100087c82 */ /* 0x004fe20008000000 */
[----:B------:R-:W-:-:S02]  /*13f50*/  UMOV UR10, UR14 ;  /* 0x0000000e000a7c82 */ /* 0x000fc40008000000 */
[----:B------:R3:W-:Y:S02]  /*13f60*/  UTMALDG.4D [UR8], [UR4], desc[UR6] ;  /* 0x00000608040075b4 */ /* 0x0007e40008019000 */
[----:B---3--:R-:W-:Y:S01]  /*13f70*/  NOP ;  /* 0x0000000000007918 */ /* 0x008fe20000000000 */
.L_x_1495:
[----:B----4-:R-:W3:Y:S04]  /*13f80*/  LDL R0, [R1] ;  /* 0x0000000001007983 */ /* 0x010ee80000100800 */
[----:B------:R-:W4:Y:S01]  /*13f90*/  LDL.LU R3, [R1+0x34] ;  /* 0x0000340001037983 */ /* 0x000f220000300800 */
[----:B------:R-:W-:Y:S05]  /*13fa0*/  WARPSYNC.ALL ;  /* 0x0000000000007948 */ /* 0x000fea0003800000 */
[----:B------:R-:W-:Y:S01]  /*13fb0*/  ULDC.64 UR4, c[0x0][0x298] ;  /* 0x0000a60000047ab9 */ /* 0x000fe20000000a00 */
[----:B------:R-:W-:Y:S01]  /*13fc0*/  BSSY B6, `(.L_x_1500) ;  /* 0x000001c000067945 */ /* 0x000fe20003800000 */
[----:B------:R-:W-:Y:S01]  /*13fd0*/  BAR.SYNC.DEFER_BLOCKING 0x8, 0x180 ;  /* 0x0206000000007b1d */ /* 0x000fe20000010000 */
[----:B---3--:R-:W-:Y:S01]  /*13fe0*/  VIADD R0, R0, 0x12400 ;  /* 0x0001240000007836 */ /* 0x008fe20000000000 */
[----:B----4-:R-:W-:Y:S01]  /*13ff0*/  SHF.R.S32.HI R2, RZ, 0x1f, R3 ;  /* 0x0000001fff027819 */ /* 0x010fe20000011403 */
[----:B------:R-:W-:-:S03]  /*14000*/  IMAD.WIDE.U32 R4, R3, UR4, RZ ;  /* 0x0000000403047c25 */ /* 0x000fc6000f8e00ff */
[----:B------:R-:W-:Y:S01]  /*14010*/  LOP3.LUT P0, RZ, R0, 0x3ff, RZ, 0xc0, !PT ;  /* 0x000003ff00ff7812 */ /* 0x000fe2000780c0ff */
[----:B------:R-:W-:Y:S01]  /*14020*/  IMAD R2, R2, UR4, RZ ;  /* 0x0000000402027c24 */ /* 0x000fe2000f8e02ff */
[----:B------:R3:W-:Y:S03]  /*14030*/  STL.64 [R1+0x40], R4 ;  /* 0x0000400401007387 */ /* 0x0007e60000100a00 */
[----:B------:R-:W-:-:S04]  /*14040*/  IMAD R2, R3, UR5, R2 ;  /* 0x0000000503027c24 */ /* 0x000fc8000f8e0202 */
[----:B------:R-:W-:-:S05]  /*14050*/  IMAD.IADD R0, R5, 0x1, R2 ;  /* 0x0000000105007824 */ /* 0x000fca00078e0202 */
[----:B------:R3:W-:Y:S01]  /*14060*/  STL [R1+0x34], R0 ;  /* 0x0000340001007387 */ /* 0x0007e20000100800 */
[----:B------:R-:W-:Y:S05]  /*14070*/  @!P0 BRA `(.L_x_1501) ;  /* 0x0000000000408947 */ /* 0x000fea0003800000 */
[----:B------:R-:W-:Y:S01]  /*14080*/  MOV R2, 0x0 ;  /* 0x0000000000027802 */ /* 0x000fe20000000f00 */
[----:B------:R-:W-:Y:S01]  /*14090*/  ULDC.64 UR6, c[0x4][0xa8] ;  /* 0x01002a0000067ab9 */ /* 0x000fe20000000a00 */
[----:B------:R-:W-:Y:S01]  /*140a0*/  ULDC.64 UR8, c[0x4][0xb0] ;  /* 0x01002c0000087ab9 */ /* 0x000fe20000000a00 */
[----:B------:R-:W-:Y:S01]  /*140b0*/  ULDC.64 UR4, c[0x4][0x20] ;  /* 0x0100080000047ab9 */ /* 0x000fe20000000a00 */
[----:B---3--:R-:W-:Y:S02]  /*140c0*/  IMAD.U32 R4, RZ, RZ, UR6 ;  /* 0x00000006ff047e24 */ /* 0x008fe4000f8e00ff */
        /* <DEDUP_REMOVED lines=11> */
.L_x_1501:
[----:B------:R-:W-:Y:S05]  /*14180*/  BSYNC B6 ;  /* 0x0000000000067941 */ /* 0x000fea0003800000 */
.L_x_1500:
[----:B---3--:R-:W3:Y:S01]  /*14190*/  LDL.LU R0, [R1+0x34] ;  /* 0x0000340001007983 */ /* 0x008ee20000300800 */
[----:B--2---:R-:W2:Y:S01]  /*141a0*/  LDC R7, c[0x0][0x448] ;  /* 0x00011200ff077b82 */ /* 0x004ea20000000800 */
[----:B------:R-:W-:Y:S01]  /*141b0*/  ULDC.64 UR4, c[0x0][0x2d8] ;  /* 0x0000b60000047ab9 */ /* 0x000fe20000000a00 */
[----:B------:R-:W-:Y:S01]  /*141c0*/  ULDC.64 UR6, c[0x0][0x280] ;  /* 0x0000a00000067ab9 */ /* 0x000fe20000000a00 */
[----:B------:R-:W3:Y:S04]  /*141d0*/  LDL.LU.64 R2, [R1+0x40] ;  /* 0x0000400001027983 */ /* 0x000ee80000300a00 */
[----:B01----:R-:W4:Y:S01]  /*141e0*/  LDL R9, [R1+0x2c] ;  /* 0x00002c0001097983 */ /* 0x003f220000100800 */
[----:B------:R-:W0:Y:S01]  /*141f0*/  S2R R5, SR_TID.X ;  /* 0x0000000000057919 */ /* 0x000e220000002100 */
[----:B------:R-:W1:Y:S01]  /*14200*/  S2R R6, SR_TID.X ;  /* 0x0000000000067919 */ /* 0x000e620000002100 */
[----:B------:R-:W1:Y:S01]  /*14210*/  S2R R10, SR_TID.X ;  /* 0x00000000000a7919 */ /* 0x000e620000002100 */
[----:B0-----:R-:W-:-:S04]  /*14220*/  LOP3.LUT R5, R5, 0x7f, RZ, 0xc0, !PT ;  /* 0x0000007f05057812 */ /* 0x001fc800078ec0ff */
[----:B------:R-:W-:Y:S01]  /*14230*/  SHF.R.U32.HI R5, RZ, 0x3, R5 ;  /* 0x00000003ff057819 */ /* 0x000fe20000011605 */
[----:B-1----:R-:W-:-:S05]  /*14240*/  IMAD.SHL.U32 R8, R6, 0x10, RZ ;  /* 0x0000001006087824 */ /* 0x002fca00078e00ff */
[----:B------:R-:W-:Y:S01]  /*14250*/  LOP3.LUT R8, R5, 0x70, R8, 0xf8, !PT ;  /* 0x0000007005087812 */ /* 0x000fe200078ef808 */
[----:B------:R-:W-:-:S05]  /*14260*/  IMAD.SHL.U32 R10, R10, 0x8, RZ ;  /* 0x000000080a0a7824 */ /* 0x000fca00078e00ff */
[----:B------:R-:W-:-:S04]  /*14270*/  LOP3.LUT R10, R10, 0x38, RZ, 0xc0, !PT ;  /* 0x000000380a0a7812 */ /* 0x000fc800078ec0ff */
[C---:B------:R-:W-:Y:S02]  /*14280*/  LOP3.LUT R11, R10.reuse, 0x40, RZ, 0xfc, !PT ;  /* 0x000000400a0b7812 */ /* 0x040fe400078efcff */
[----:B------:R-:W-:Y:S01]  /*14290*/  LOP3.LUT R10, R10, 0x80, RZ, 0xfc, !PT ;  /* 0x000000800a0a7812 */ /* 0x000fe200078efcff */
[----:B---3--:R-:W-:Y:S01]  /*142a0*/  IMAD.MOV.U32 R3, RZ, RZ, R0 ;  /* 0x000000ffff037224 */ /* 0x008fe200078e0000 */
[----:B------:R-:W-:-:S05]  /*142b0*/  SHF.R.S32.HI R0, RZ, 0x1f, R18 ;  /* 0x0000001fff007819 */ /* 0x000fca0000011412 */
[----:B------:R-:W-:Y:S02]  /*142c0*/  IMAD R0, R0, UR4, RZ ;  /* 0x0000000400007c24 */ /* 0x000fe4000f8e02ff */
[----:B------:R-:W-:-:S04]  /*142d0*/  IMAD.WIDE.U32 R2, R18, UR4, R2 ;  /* 0x0000000412027c25 */ /* 0x000fc8000f8e0002 */
[----:B------:R-:W-:Y:S01]  /*142e0*/  IMAD R0, R18, UR5, R0 ;  /* 0x0000000512007c24 */ /* 0x000fe2000f8e0200 */
[----:B------:R-:W-:Y:S02]  /*142f0*/  ULDC.64 UR4, c[0x0][0xa00] ;  /* 0x0002800000047ab9 */ /* 0x000fe40000000a00 */
[----:B------:R-:W-:Y:S01]  /*14300*/  ISETP.NE.U32.AND P0, PT, RZ, UR4, PT ;  /* 0x00000004ff007c0c */ /* 0x000fe2000bf05070 */
[----:B------:R-:W-:Y:S01]  /*14310*/  IMAD.IADD R3, R3, 0x1, R0 ;  /* 0x0000000103037824 */ /* 0x000fe200078e0200 */
[----:B------:R-:W-:Y:S02]  /*14320*/  SHF.R.S32.HI R0, RZ, 0x1f, R19 ;  /* 0x0000001fff007819 */ /* 0x000fe40000011413 */
[----:B------:R-:W-:Y:S01]  /*14330*/  ISETP.NE.AND.EX P0, PT, RZ, UR5, PT, P0 ;  /* 0x00000005ff007c0c */ /* 0x000fe2000bf05300 */
[----:B------:R-:W-:-:S03]  /*14340*/  ULDC.64 UR4, c[0x0][0x2e0] ;  /* 0x0000b80000047ab9 */ /* 0x000fc60000000a00 */
[----:B------:R-:W-:Y:S02]  /*14350*/  SEL R4, R0, RZ, !P0 ;  /* 0x000000ff00047207 */ /* 0x000fe40004000000 */
[----:B------:R-:W-:Y:S02]  /*14360*/  SEL R0, R19, RZ, !P0 ;  /* 0x000000ff13007207 */ /* 0x000fe40004000000 */
[----:B--2---:R-:W-:Y:S01]  /*14370*/  ISETP.NE.AND P0, PT, R7, 0x1, PT ;  /* 0x000000010700780c */ /* 0x004fe20003f05270 */
[----:B------:R-:W-:-:S12]  /*14380*/  IMAD R4, R4, UR4, RZ ;  /* 0x0000000404047c24 */ /* 0x000fd8000f8e02ff */
[----:B------:R-:W0:Y:S08]  /*14390*/  @P0 LDC R5, c[0x0][0x44c] ;  /* 0x00011300ff050b82 */ /* 0x000e300000000800 */
[----:B------:R-:W1:Y:S01]  /*143a0*/  @P0 LDC R6, c[0x0][0x450] ;  /* 0x00011400ff060b82 */ /* 0x000e620000000800 */
[----:B------:R-:W-:-:S04]  /*143b0*/  IMAD.WIDE.U32 R2, R0, UR4, R2 ;  /* 0x0000000400027c25 */ /* 0x000fc8000f8e0002 */
[----:B------:R-:W-:Y:S01]  /*143c0*/  IMAD R0, R0, UR5, R4 ;  /* 0x0000000500007c24 */ /* 0x000fe2000f8e0204 */
[----:B------:R-:W-:-:S03]  /*143d0*/  ULDC.64 UR4, c[0x0][0x2d0] ;  /* 0x0000b40000047ab9 */ /* 0x000fc60000000a00 */
[----:B------:R-:W-:Y:S02]  /*143e0*/  IMAD.IADD R3, R3, 0x1, R0 ;  /* 0x0000000103037824 */ /* 0x000fe400078e0200 */
[----:B----4-:R-:W-:-:S04]  /*143f0*/  IMAD.IADD R0, R8, 0x1, R9 ;  /* 0x0000000108007824 */ /* 0x010fc800078e0209 */
[----:B0-----:R-:W-:-:S04]  /*14400*/  @P0 IMAD.HI.U32 R5, R0, R5, RZ ;  /* 0x0000000500050227 */ /* 0x001fc800078e00ff */
[----:B------:R-:W-:Y:S01]  /*14410*/  IMAD.MOV.U32 R4, RZ, RZ, R0 ;  /* 0x000000ffff047224 */ /* 0x000fe200078e0000 */
[----:B-1----:R-:W-:-:S05]  /*14420*/  @P0 SHF.R.U32.HI R4, RZ, R6, R5 ;  /* 0x00000006ff040219 */ /* 0x002fca0000011605 */
[----:B------:R-:W-:-:S04]  /*14430*/  IMAD.MOV R5, RZ, RZ, -R4 ;  /* 0x000000ffff057224 */ /* 0x000fc800078e0a04 */
[----:B------:R-:W-:Y:S01]  /*14440*/  IMAD R0, R7, R5, R0 ;  /* 0x0000000507007224 */ /* 0x000fe200078e0200 */
[----:B------:R-:W-:Y:S01]  /*14450*/  SHF.R.S32.HI R5, RZ, 0x1f, R4 ;  /* 0x0000001fff057819 */ /* 0x000fe20000011404 */
        /* <DEDUP_REMOVED lines=9> */
[----:B------:R-:W-:Y:S02]  /*144f0*/  ISETP.GE.AND P0, PT, R10, UR4, PT ;  /* 0x000000040a007c0c */ /* 0x000fe4000bf06270 */
[----:B------:R0:W5:Y:S01]  /*14500*/  LDL R10, [R1+0x1c] ;  /* 0x00001c00010a7983 */ /* 0x0001620000100800 */
[----:B------:R-:W1:Y:S01]  /*14510*/  S2R R5, SR_TID.X ;  /* 0x0000000000057919 */ /* 0x000e620000002100 */
[----:B------:R-:W-:Y:S01]  /*14520*/  IMAD R0, R0, UR5, R4 ;  /* 0x0000000500007c24 */ /* 0x000fe2000f8e0204 */
[----:B------:R-:W-:-:S03]  /*14530*/  LEA R4, P3, R2, UR6, 0x1 ;  /* 0x0000000602047c11 */ /* 0x000fc6000f8608ff */
[----:B------:R-:W-:Y:S01]  /*14540*/  IMAD.IADD R0, R3, 0x1, R0 ;  /* 0x0000000103007824 */ /* 0x000fe200078e0200 */
[----:B------:R-:W-:-:S04]  /*14550*/  ISETP.GE.AND P1, PT, R11, UR4, PT ;  /* 0x000000040b007c0c */ /* 0x000fc8000bf26270 */
[----:B------:R-:W-:Y:S01]  /*14560*/  LEA.HI.X R3, R2, UR7, R0, 0x1, P3 ;  /* 0x0000000702037c11 */ /* 0x000fe200098f0c00 */
[----:B-1----:R-:W-:-:S05]  /*14570*/  IMAD.SHL.U32 R8, R5, 0x8, RZ ;  /* 0x0000000805087824 */ /* 0x002fca00078e00ff */
[----:B------:R-:W-:-:S04]  /*14580*/  LOP3.LUT R8, R8, 0x38, RZ, 0xc0, !PT ;  /* 0x0000003808087812 */ /* 0x000fc800078ec0ff */
[----:B------:R-:W-:Y:S01]  /*14590*/  ISETP.GE.AND P2, PT, R8, UR4, PT ;  /* 0x0000000408007c0c */ /* 0x000fe2000bf46270 */
[----:B------:R-:W-:-:S03]  /*145a0*/  UMOV UR4, 0xffffffff ;  /* 0xffffffff00047882 */ /* 0x000fc60000000000 */
[----:B0-----:R-:W-:Y:S09]  /*145b0*/  BRA.DIV UR4, `(.L_x_1502) ;  /* 0x0000004a04787947 */ /* 0x001ff2000b800000 */
[----:B------:R-:W0:Y:S01]  /*145c0*/  S2R R5, SR_TID.X ;  /* 0x0000000000057919 */ /* 0x000e220000002100 */
[----:B------:R-:W2:Y:S01]  /*145d0*/  LDL.LU R8, [R1+0x2c] ;  /* 0x00002c0001087983 */ /* 0x000ea20000300800 */
[----:B0-----:R-:W-:-:S04]  /*145e0*/  LOP3.LUT R5, R5, 0x7f, RZ, 0xc0, !PT ;  /* 0x0000007f05057812 */ /* 0x001fc800078ec0ff */
[----:B------:R-:W-:Y:S02]  /*145f0*/  SHF.R.U32.HI R6, RZ, 0x3, R5 ;  /* 0x00000003ff067819 */ /* 0x000fe40000011605 */
[----:B------:R-:W3:Y:S04]  /*14600*/  LDL.LU R5, [R1+0x30] ;  /* 0x0000300001057983 */ /* 0x000ee80000300800 */
[----:B------:R-:W-:Y:S01]  /*14610*/  SHFL.IDX PT, R9, R3, 0x1, 0x181f ;  /* 0x00381f0003097f89 */ /* 0x000fe200000e0000 */
[----:B------:R-:W-:Y:S01]  /*14620*/  ULDC.64 UR4, c[0x0][0x208] ;  /* 0x0000820000047ab9 */ /* 0x000fe20000000a00 */
[----:B--2---:R-:W-:Y:S02]  /*14630*/  IMAD.IADD R0, R6, 0x1, R8 ;  /* 0x0000000106007824 */ /* 0x004fe400078e0208 */
[----:B------:R-:W0:Y:S01]  /*14640*/  S2R R6, SR_TID.X ;  /* 0x0000000000067919 */ /* 0x000e220000002100 */
[----:B---3--:R-:W-:-:S02]  /*14650*/  IMAD R2, R5, R7, RZ ;  /* 0x0000000705027224 */ /* 0x008fc400078e02ff */
[----:B------:R-:W1:Y:S01]  /*14660*/  SHFL.IDX PT, R7, R4, RZ, 0x181f ;  /* 0x00181fff04077589 */ /* 0x000e6200000e0000 */
[----:B0-----:R-:W-:-:S03]  /*14670*/  IMAD.SHL.U32 R11, R6, 0x8, RZ ;  /* 0x00000008060b7824 */ /* 0x001fc600078e00ff */
[----:B------:R-:W0:Y:S01]  /*14680*/  SHFL.IDX PT, R6, R3, RZ, 0x181f ;  /* 0x00181fff03067589 */ /* 0x000e2200000e0000 */
[C---:B------:R-:W-:Y:S01]  /*14690*/  VIADD R5, R0.reuse, 0x10 ;  /* 0x0000001000057836 */ /* 0x040fe20000000000 */
[----:B------:R-:W-:-:S04]  /*146a0*/  ISETP.GE.AND P4, PT, R0, R2, PT ;  /* 0x000000020000720c */ /* 0x000fc80003f86270 */
[----:B------:R-:W-:Y:S02]  /*146b0*/  ISETP.GE.AND P3, PT, R5, R2, PT ;  /* 0x000000020500720c */ /* 0x000fe40003f66270 */
[----:B------:R-:W2:Y:S01]  /*146c0*/  SHFL.IDX PT, R5, R4, 0x1, 0x181f ;  /* 0x00381f0004057f89 */ /* 0x000ea200000e0000 */
[----:B------:R-:W-:-:S06]  /*146d0*/  LOP3.LUT R11, R11, 0x38, RZ, 0xc0, !PT ;  /* 0x000000380b0b7812 */ /* 0x000fcc00078ec0ff */
[----:B-1----:R-:W-:-:S05]  /*146e0*/  @!P4 LEA R7, P5, R11, R7, 0x1 ;  /* 0x000000070b07c211 */ /* 0x002fca00078a08ff */
[----:B0-----:R-:W-:-:S05]  /*146f0*/  @!P4 IMAD.X R6, RZ, RZ, R6, P5 ;  /* 0x000000ffff06c224 */ /* 0x001fca00028e0606 */
[----:B------:R-:W-:-:S04]  /*14700*/  @!P4 LOP3.LUT R7, R7, R6, RZ, 0x3c, !PT ;  /* 0x000000060707c212 */ /* 0x000fc800078e3cff */
[----:B------:R-:W-:Y:S02]  /*14710*/  @!P4 LOP3.LUT R6, R7, R6, RZ, 0x3c, !PT ;  /* 0x000000060706c212 */ /* 0x000fe400078e3cff */
[----:B--2---:R-:W-:Y:S02]  /*14720*/  @!P3 LEA R8, P5, R11, R5, 0x1 ;  /* 0x000000050b08b211 */ /* 0x004fe400078a08ff */
[----:B------:R-:W-:-:S03]  /*14730*/  @!P4 LOP3.LUT R7, R7, R6, RZ, 0x3c, !PT ;  /* 0x000000060707c212 */ /* 0x000fc600078e3cff */
[----:B------:R-:W-:Y:S02]  /*14740*/  @!P3 IMAD.X R5, RZ, RZ, R9, P5 ;  /* 0x000000ffff05b224 */ /* 0x000fe400028e0609 */
[----:B-----5:R-:W-:Y:S04]  /*14750*/  @!P4 LDGSTS.E.BYPASS.LTC128B.128 [R10+0x12400], desc[UR4][R6.64], !P2 ;  /* 0x12400000060acfae */ /* 0x020fe8000d101d44 */
[----:B------:R-:W-:Y:S04]  /*14760*/  @!P4 LDGSTS.E.BYPASS.LTC128B.128 [R10+0x16400], desc[UR4][R6.64+0x80], !P1 ;  /* 0x16400080060acfae */ /* 0x000fe8000c901d44 */
[----:B------:R0:W-:Y:S02]  /*14770*/  @!P4 LDGSTS.E.BYPASS.LTC128B.128 [R10+0x1a400], desc[UR4][R6.64+0x100], !P0 ;  /* 0x1a400100060acfae */ /* 0x0001e4000c101d44 */
[----:B0-----:R-:W-:-:S02]  /*14780*/  @!P3 IMAD.MOV.U32 R6, RZ, RZ, R8 ;  /* 0x000000ffff06b224 */ /* 0x001fc400078e0008 */
[----:B------:R-:W-:Y:S02]  /*14790*/  @!P3 IMAD.MOV.U32 R7, RZ, RZ, R5 ;  /* 0x000000ffff07b224 */ /* 0x000fe400078e0005 */
[----:B------:R-:W-:-:S03]  /*147a0*/  VIADD R5, R0, 0x20 ;  /* 0x0000002000057836 */ /* 0x000fc60000000000 */
[----:B------:R-:W-:Y:S04]  /*147b0*/  @!P3 LDGSTS.E.BYPASS.LTC128B.128 [R10+0x12c00], desc[UR4][R6.64], !P2 ;  /* 0x12c00000060abfae */ /* 0x000fe8000d101d44 */
[----:B------:R-:W-:Y:S04]  /*147c0*/  @!P3 LDGSTS.E.BYPASS.LTC128B.128 [R10+0x16c00], desc[UR4][R6.64+0x80], !P1 ;  /* 0x16c00080060abfae */ /* 0x000fe8000c901d44 */
[----:B------:R0:W-:Y:S01]  /*147d0*/  @!P3 LDGSTS.E.BYPASS.LTC128B.128 [R10+0x1ac00], desc[UR4][R6.64+0x100], !P0 ;  /* 0x1ac00100060abfae */ /* 0x0001e2000c101d44 */
[----:B------:R-:W-:-:S03]  /*147e0*/  ISETP.GE.AND P3, PT, R5, R2, PT ;  /* 0x000000020500720c */ /* 0x000fc60003f66270 */
[----:B------:R-:W1:Y:S04]  /*147f0*/  SHFL.IDX PT, R5, R4, 0x2, 0x181f ;  /* 0x00581f0004057f89 */ /* 0x000e6800000e0000 */
[----:B------:R-:W0:Y:S06]  /*14800*/  SHFL.IDX PT, R8, R3, 0x2, 0x181f ;  /* 0x00581f0003087f89 */ /* 0x000e2c00000e0000 */
        /* <DEDUP_REMOVED lines=44> */
[----:B0-----:R-:W-:-:S03]  /*14ad0*/  @!P4 LEA R5, P3, R11, R5, 0x1 ;  /* 0x000000050b05c211 */ /* 0x001fc600078608ff */
[----:B------:R-:W0:Y:S04]  /*14ae0*/  SHFL.IDX PT, R3, R3, 0x7, 0x181f ;  /* 0x00f81f0003037f89 */ /* 0x000e2800000e0000 */
[----:B------:R-:W2:Y:S01]  /*14af0*/  SHFL.IDX PT, R4, R4, 0x7, 0x181f ;  /* 0x00f81f0004047f89 */ /* 0x000ea200000e0000 */
[----:B-1----:R-:W-:-:S04]  /*14b00*/  @!P4 IMAD.X R6, RZ, RZ, R6, P3 ;  /* 0x000000ffff06c224 */ /* 0x002fc800018e0606 */
[----:B------:R-:W-:Y:S02]  /*14b10*/  @!P4 IMAD.MOV.U32 R7, RZ, RZ, R6 ;  /* 0x000000ffff07c224 */ /* 0x000fe400078e0006 */
[----:B------:R-:W-:-:S05]  /*14b20*/  @!P4 IMAD.MOV.U32 R6, RZ, RZ, R5 ;  /* 0x000000ffff06c224 */ /* 0x000fca00078e0005 */
[----:B------:R1:W-:Y:S04]  /*14b30*/  @!P4 LDGSTS.E.BYPASS.LTC128B.128 [R10+0x15400], desc[UR4][R6.64], !P2 ;  /* 0x15400000060acfae */ /* 0x0003e8000d101d44 */
[----:B------:R1:W-:Y:S04]  /*14b40*/  @!P4 LDGSTS.E.BYPASS.LTC128B.128 [R10+0x19400], desc[UR4][R6.64+0x80], !P1 ;  /* 0x19400080060acfae */ /* 0x0003e8000c901d44 */
[----:B0-2---:R1:W-:Y:S02]  /*14b50*/  @!P4 LDGSTS.E.BYPASS.LTC128B.128 [R10+0x1d400], desc[UR4][R6.64+0x100], !P0 ;  /* 0x1d400100060acfae */ /* 0x0053e4000c101d44 */
.L_x_1625:
[----:B------:R-:W-:Y:S01]  /*14b60*/  VIADD R0, R0, 0x70 ;  /* 0x0000007000007836 */ /* 0x000fe20000000000 */
[----:B------:R-:W-:Y:S04]  /*14b70*/  BSSY B0, `(.L_x_1503) ;  /* 0x000000f000007945 */ /* 0x000fe80003800000 */
[----:B------:R-:W-:-:S13]  /*14b80*/  ISETP.GE.AND P3, PT, R0, R2, PT ;  /* 0x000000020000720c */ /* 0x000fda0003f66270 */
[----:B------:R-:W-:Y:S05]  /*14b90*/  @P3 BRA `(.L_x_1504) ;  /* 0x0000000000303947 */ /* 0x000fea0003800000 */
[----:B------:R-:W0:Y:S01]  /*14ba0*/  S2R R5, SR_TID.X ;  /* 0x0000000000057919 */ /* 0x000e220000002100 */
[----:B------:R-:W-:Y:S01]  /*14bb0*/  ULDC.64 UR4, c[0x0][0x208] ;  /* 0x0000820000047ab9 */ /* 0x000fe20000000a00 */
[----:B0-----:R-:W-:-:S05]  /*14bc0*/  IMAD.SHL.U32 R5, R5, 0x8, RZ ;  /* 0x0000000805057824 */ /* 0x001fca00078e00ff */
        /* <DEDUP_REMOVED lines=9> */
.L_x_1504:
[----:B------:R-:W-:Y:S05]  /*14c60*/  BSYNC B0 ;  /* 0x0000000000007941 */ /* 0x000fea0003800000 */
.L_x_1503:
[----:B01----:R-:W2:Y:S01]  /*14c70*/  LDL R10, [R1] ;  /* 0x00000000010a7983 */ /* 0x003ea20000100800 */
[----:B------:R-:W-:Y:S01]  /*14c80*/  PLOP3.LUT P0, PT, PT, PT, PT, 0x80, 0x0 ;  /* 0x000000000000781c */ /* 0x000fe20003f0f070 */
[----:B------:R-:W-:Y:S01]  /*14c90*/  NOP ;  /* 0x0000000000007918 */ /* 0x000fe20000000000 */
[----:B--2---:R-:W-:-:S11]  /*14ca0*/  VIADD R10, R10, 0x30800 ;  /* 0x000308000a0a7836 */ /* 0x004fd60000000000 */
.L_x_1505:
[----:B------:R-:W2:Y:S01]  /*14cb0*/  LDL R2, [R1] ;  /* 0x0000000001027983 */ /* 0x000ea20000100800 */
        /* <DEDUP_REMOVED lines=18> */
.L_x_1626:
[----:B------:R-:W-:Y:S05]  /*14de0*/  BSYNC B0 ;  /* 0x0000000000007941 */ /* 0x000fea0003800000 */
.L_x_1506:
[----:B------:R-:W2:Y:S04]  /*14df0*/  LDL R3, [R1+0x28] ;  /* 0x0000280001037983 */ /* 0x000ea80000100800 */
[----:B0-----:R-:W3:Y:S01]  /*14e00*/  LDL R2, [R1+0x20] ;  /* 0x0000200001027983 */ /* 0x001ee20000100800 */
[----:B------:R-:W-:Y:S01]  /*14e10*/  BSSY B0, `(.L_x_1508) ;  /* 0x0000254000007945 */ /* 0x000fe20003800000 */
[----:B--2---:R-:W-:-:S05]  /*14e20*/  VIADD R0, R3, 0xfffffffe ;  /* 0xfffffffe03007836 */ /* 0x004fca0000000000 */
[----:B---3--:R-:W-:-:S13]  /*14e30*/  ISETP.GE.AND P0, PT, R0, R2, PT ;  /* 0x000000020000720c */ /* 0x008fda0003f06270 */
[----:B------:R-:W-:Y:S05]  /*14e40*/  @!P0 BRA `(.L_x_1509) ;  /* 0x0000002400408947 */ /* 0x000fea0003800000 */
[----:B------:R-:W-:Y:S01]  /*14e50*/  LOP3.LUT R8, RZ, R2, RZ, 0x33, !PT ;  /* 0x00000002ff087212 */ /* 0x000fe200078e33ff */
[----:B------:R-:W-:Y:S01]  /*14e60*/  IMAD.MOV R2, RZ, RZ, -R3 ;  /* 0x000000ffff027224 */ /* 0x000fe200078e0a03 */
[----:B------:R-:W-:Y:S04]  /*14e70*/  BSSY B2, `(.L_x_1510) ;  /* 0x00000ca000027945 */ /* 0x000fe80003800000 */
[----:B------:R-:W-:-:S05]  /*14e80*/  VIADDMNMX R8, R2, 0x1, R8, !PT ;  /* 0x0000000102087846 */ /* 0x000fca0007800108 */
[----:B------:R-:W-:-:S05]  /*14e90*/  IMAD.IADD R2, R3, 0x1, R8 ;  /* 0x0000000103027824 */ /* 0x000fca00078e0208 */
[----:B------:R-:W-:-:S04]  /*14ea0*/  LOP3.LUT R2, R2, 0x1, RZ, 0xc0, !PT ;  /* 0x0000000102027812 */ /* 0x000fc800078ec0ff */
[----:B------:R-:W-:-:S13]  /*14eb0*/  ISETP.NE.U32.AND P0, PT, R2, 0x1, PT ;  /* 0x000000010200780c */ /* 0x000fda0003f05070 */
[----:B------:R-:W-:Y:S05]  /*14ec0*/  @P0 BRA `(.L_x_1511) ;  /* 0x0000000c00100947 */ /* 0x000fea0003800000 */
[----:B------:R-:W2:Y:S04]  /*14ed0*/  LDL R5, [R1+0x24] ;  /* 0x0000240001057983 */ /* 0x000ea80000100800 */
[----:B------:R-:W3:Y:S04]  /*14ee0*/  LDL R4, [R1+0x4] ;  /* 0x0000040001047983 */ /* 0x000ee80000100800 */
[----:B------:R-:W4:Y:S01]  /*14ef0*/  LDL R3, [R1+0x10] ;  /* 0x0000100001037983 */ /* 0x000f220000100800 */
[----:B------:R-:W-:Y:S01]  /*14f00*/  BSSY B1, `(.L_x_1512) ;  /* 0x00000bc000017945 */ /* 0x000fe20003800000 */
[----:B--2---:R-:W-:Y:S01]  /*14f10*/  LOP3.LUT P1, RZ, R5, 0x1, RZ, 0xc0, !PT ;  /* 0x0000000105ff7812 */ /* 0x004fe2000782c0ff */
        /* <DEDUP_REMOVED lines=12> */
[----:B------:R-:W0:Y:S01]  /*14fe0*/  LDC R5, c[0x0][0x43c] ;  /* 0x00010f00ff057b82 */ /* 0x000e220000000800 */
[----:B------:R-:W-:Y:S02]  /*14ff0*/  ULDC.64 UR6, c[0x0][0x428] ;  /* 0x00010a0000067ab9 */ /* 0x000fe40000000a00 */
[----:B------:R-:W3:Y:S01]  /*15000*/  LDL R6, [R1+0xc] ;  /* 0x00000c0001067983 */ /* 0x000ee20000100800 */
        /* <DEDUP_REMOVED lines=16> */
.L_x_1514:
[----:B------:R-:W2:Y:S01]  /*15110*/  LDL R2, [R1] ;  /* 0x0000000001027983 */ /* 0x000ea20000100800 */
[----:B------:R-:W-:Y:S01]  /*15120*/  BSSY B3, `(.L_x_1515) ;  /* 0x0000005000037945 */ /* 0x000fe20003800000 */
[----:B--2---:R-:W-:Y:S01]  /*15130*/  IMAD R3, R7, 0x8, R2 ;  /* 0x0000000807037824 */ /* 0x004fe200078e0202 */
[----:B------:R-:W-:-:S04]  /*15140*/  SHF.L.U32 R2, R9, 0x1f, RZ ;  /* 0x0000001f09027819 */ /* 0x000fc800000006ff */
[----:B------:R-:W1:Y:S02]  /*15150*/  SYNCS.PHASECHK.TRANS64.TRYWAIT P0, [R3+URZ+0x30840], R2 ;  /* 0x03084002030075a7 */ /* 0x000e64000800017f */
[----:B-1----:R-:W-:Y:S05]  /*15160*/  @!P0 BRA `(.L_x_1516) ;  /* 0x00000048009c8947 */ /* 0x002fea0003800000 */
.L_x_1627:
[----:B------:R-:W-:Y:S05]  /*15170*/  BSYNC B3 ;  /* 0x0000000000037941 */ /* 0x000fea0003800000 */
.L_x_1515:
        /* <DEDUP_REMOVED lines=12> */
.L_x_1518:
[----:B------:R-:W-:Y:S05]  /*15240*/  BSYNC B3 ;  /* 0x0000000000037941 */ /* 0x000fea0003800000 */
.L_x_1517:
[----:B------:R-:W2:Y:S04]  /*15250*/  LDL R5, [R1] ;  /* 0x0000000001057983 */ /* 0x000ea80000100800 */
        /* <DEDUP_REMOVED lines=12> */
.L_x_1519:
        /* <DEDUP_REMOVED lines=16> */
.L_x_1520:
        /* <DEDUP_REMOVED lines=16> */
.L_x_1521:
        /* <DEDUP_REMOVED lines=17> */
.L_x_1628:
[----:B------:R-:W-:Y:S05]  /*15630*/  BSYNC B3 ;  /* 0x0000000000037941 */ /* 0x000fea0003800000 */
.L_x_1522:
[----:B------:R-:W-:Y:S01]  /*15640*/  BSSY B3, `(.L_x_1524) ;  /* 0x000000e000037945 */ /* 0x000fe20003800000 */
[----:B------:R-:W-:Y:S02]  /*15650*/  IMAD.MOV.U32 R12, RZ, RZ, 0x0 ;  /* 0x00000000ff0c7424 */ /* 0x000fe400078e00ff */
[----:B------:R-:W-:Y:S01]  /*15660*/  IMAD.MOV.U32 R13, RZ, RZ, 0x14f00000 ;  /* 0x14f00000ff0d7424 */ /* 0x000fe200078e00ff */
[----:B------:R-:W-:Y:S06]  /*15670*/  @P1 BRA `(.L_x_1525) ;  /* 0x0000000000281947 */ /* 0x000fec0003800000 */
[----:B0-----:R-:W2:Y:S04]  /*15680*/  LDL R3, [R1] ;  /* 0x0000000001037983 */ /* 0x001ea80000100800 */
[----:B------:R-:W2:Y:S01]  /*15690*/  LDL R6, [R1+0x4] ;  /* 0x0000040001067983 */ /* 0x000ea20000100800 */
[----:B------:R-:W0:Y:S02]  /*156a0*/  S2R R5, SR_TID.X ;  /* 0x0000000000057919 */ /* 0x000e240000002100 */
[----:B0-----:R-:W-:-:S04]  /*156b0*/  LOP3.LUT R5, R5, 0x1f, RZ, 0xc0, !PT ;  /* 0x0000001f05057812 */ /* 0x001fc800078ec0ff */
[----:B------:R-:W-:Y:S01]  /*156c0*/  ISETP.NE.AND P0, PT, R5, RZ, PT ;  /* 0x000000ff0500720c */ /* 0x000fe20003f05270 */
[----:B--2---:R-:W-:Y:S02]  /*156d0*/  IMAD R2, R6, 0x8, R3 ;  /* 0x0000000806027824 */ /* 0x004fe400078e0203 */
[----:B------:R-:W-:-:S04]  /*156e0*/  IMAD.MOV.U32 R3, RZ, RZ, 0x9000 ;  /* 0x00009000ff037424 */ /* 0x000fc800078e00ff */
[----:B------:R1:W-:Y:S06]  /*156f0*/  SYNCS.ARRIVE.TRANS64 RZ, [R2+URZ+0x30850], R3 ;  /* 0x0308500302ff79a7 */ /* 0x0003ec000800003f */
[----:B------:R-:W-:Y:S05]  /*15700*/  @!P0 BRA `(.L_x_1525) ;  /* 0x0000000000048947 */ /* 0x000fea0003800000 */
[----:B------:R-:W-:Y:S01]  /*15710*/  BPT.TRAP 0x1 ;  /* 0x000000040000795c */ /* 0x000fe20000300000 */
.L_x_1525:
[----:B------:R-:W-:Y:S05]  /*15720*/  BSYNC B3 ;  /* 0x0000000000037941 */ /* 0x000fea0003800000 */
.L_x_1524:
[----:B01----:R-:W2:Y:S01]  /*15730*/  LDL.LU R2, [R1+0x4] ;  /* 0x0000040001027983 */ /* 0x003ea20000300800 */
[----:B------:R-:W-:-:S03]  /*15740*/  R2UR UR10, R11 ;  /* 0x000000000b0a72ca */ /* 0x000fc600000e0000 */
[----:B------:R-:W3:Y:S04]  /*15750*/  LDL R6, [R1+0x14] ;  /* 0x0000140001067983 */ /* 0x000ee80000100800 */
[----:B------:R-:W3:Y:S04]  /*15760*/  LDL.LU R5, [R1+0x8] ;  /* 0x0000080001057983 */ /* 0x000ee80000300800 */
[----:B------:R-:W2:Y:S01]  /*15770*/  LDL R11, [R1] ;  /* 0x00000000010b7983 */ /* 0x000ea20000100800 */
[----:B------:R-:W-:Y:S01]  /*15780*/  R2UR UR6, R12 ;  /* 0x000000000c0672ca */ /* 0x000fe200000e0000 */
[----:B------:R-:W-:Y:S01]  /*15790*/  UIADD3 UR4, UP0, UR36, 0x470, URZ ;  /* 0x0000047024047890 */ /* 0x000fe2000ff1e03f */
[----:B------:R-:W-:-:S02]  /*157a0*/  R2UR UR7, R13 ;  /* 0x000000000d0772ca */ /* 0x000fc400000e0000 */
[----:B------:R-:W-:Y:S01]  /*157b0*/  PLOP3.LUT P0, PT, PT, PT, PT, 0x80, 0x0 ;  /* 0x000000000000781c */ /* 0x000fe20003f0f070 */
[----:B------:R-:W-:Y:S01]  /*157c0*/  UIADD3.X UR5, URZ, UR37, URZ, UP0, !UPT ;  /* 0x000000253f057290 */ /* 0x000fe200087fe43f */
[----:B---3--:R-:W-:Y:S02]  /*157d0*/  IMAD R5, R5, 0x60, R6 ;  /* 0x0000006005057824 */ /* 0x008fe400078e0206 */
[C-C-:B--2---:R-:W-:Y:S02]  /*157e0*/  IMAD R3, R2.reuse, 0x8, R11.reuse ;  /* 0x0000000802037824 */ /* 0x144fe400078e020b */
[----:B------:R-:W-:Y:S02]  /*157f0*/  IMAD R2, R2, 0x9000, R11 ;  /* 0x0000900002027824 */ /* 0x000fe400078e020b */
[----:B------:R-:W-:Y:S02]  /*15800*/  VIADD R3, R3, 0x30850 ;  /* 0x0003085003037836 */ /* 0x000fe40000000000 */
[----:B------:R-:W-:-:S07]  /*15810*/  VIADD R6, R2, 0x400 ;  /* 0x0000040002067836 */ /* 0x000fce0000000000 */
.L_x_1526:
        /* <DEDUP_REMOVED lines=15> */
.L_x_1527:
        /* <DEDUP_REMOVED lines=15> */
.L_x_1528:
        /* <DEDUP_REMOVED lines=12> */
.L_x_1513:
[----:B------:R-:W-:Y:S05]  /*15ac0*/  BSYNC B1 ;  /* 0x0000000000017941 */ /* 0x000fea0003800000 */
.L_x_1512:
[----:B0-----:R-:W2:Y:S04]  /*15ad0*/  LDL R0, [R1+0x28] ;  /* 0x0000280001007983 */ /* 0x001ea80000100800 */
[----:B------:R0:W-:Y:S04]  /*15ae0*/  STL [R1+0x4], R7 ;  /* 0x0000040701007387 */ /* 0x0001e80000100800 */
[----:B------:R0:W-:Y:S02]  /*15af0*/  STL [R1+0x10], R9 ;  /* 0x0000100901007387 */ /* 0x0001e40000100800 */
[----:B0-2---:R-:W-:-:S07]  /*15b00*/  VIADD R0, R0, 0xfffffffd ;  /* 0xfffffffd00007836 */ /* 0x005fce0000000000 */
.L_x_1511:
[----:B------:R-:W-:Y:S05]  /*15b10*/  BSYNC B2 ;  /* 0x0000000000027941 */ /* 0x000fea0003800000 */
.L_x_1510:
[----:B------:R-:W2:Y:S01]  /*15b20*/  LDL.LU R2, [R1+0x28] ;  /* 0x0000280001027983 */ /* 0x000ea20000300800 */
[----:B------:R-:W-:Y:S01]  /*15b30*/  VIADD R8, R8, 0xfffffffe ;  /* 0xfffffffe08087836 */ /* 0x000fe20000000000 */
[----:B--2---:R-:W-:-:S04]  /*15b40*/  LOP3.LUT R2, RZ, R2, RZ, 0x33, !PT ;  /* 0x00000002ff027212 */ /* 0x004fc800078e33ff */
[----:B------:R-:W-:-:S13]  /*15b50*/  ISETP.NE.AND P0, PT, R8, R2, PT ;  /* 0x000000020800720c */ /* 0x000fda0003f05270 */
[----:B------:R-:W-:Y:S05]  /*15b60*/  @!P0 BRA `(.L_x_1509) ;  /* 0x0000001400f88947 */ /* 0x000fea0003800000 */
[----:B------:R-:W-:-:S07]  /*15b70*/  IMAD.MOV.U32 R9, RZ, RZ, R17 ;  /* 0x000000ffff097224 */ /* 0x000fce00078e0011 */
.L_x_1563:
[----:B--2---:R-:W2:Y:S04]  /*15b80*/  LDL R4, [R1+0x24] ;  /* 0x0000240001047983 */ /* 0x004ea80000100800 */
[----:B------:R-:W3:Y:S04]  /*15b90*/  LDL R3, [R1+0x4] ;  /* 0x0000040001037983 */ /* 0x000ee80000100800 */
[----:B------:R-:W4:Y:S01]  /*15ba0*/  LDL R2, [R1+0x10] ;  /* 0x0000100001027983 */ /* 0x000f220000100800 */
[----:B------:R-:W-:Y:S05]  /*15bb0*/  YIELD ;  /* 0x0000000000007946 */ /* 0x000fea0003800000 */
[----:B------:R-:W-:Y:S01]  /*15bc0*/  BSSY B1, `(.L_x_1529) ;  /* 0x00000b8000017945 */ /* 0x000fe20003800000 */
[----:B--2---:R-:W-:Y:S01]  /*15bd0*/  LOP3.LUT P1, RZ, R4, 0x1, RZ, 0xc0, !PT ;  /* 0x0000000104ff7812 */ /* 0x004fe2000782c0ff */
[----:B---3--:R-:W-:-:S05]  /*15be0*/  VIADD R4, R3, 0x1 ;  /* 0x0000000103047836 */ /* 0x008fca0000000000 */
[----:B------:R-:W-:-:S04]  /*15bf0*/  ISETP.NE.AND P0, PT, R4, 0x2, PT ;  /* 0x000000020400780c */ /* 0x000fc80003f05270 */
[----:B------:R-:W-:Y:S02]  /*15c00*/  SEL R5, RZ, 0x1, P0 ;  /* 0x00000001ff057807 */ /* 0x000fe40000000000 */
[----:B------:R-:W-:Y:S02]  /*15c10*/  SEL R4, R4, RZ, P0 ;  /* 0x000000ff04047207 */ /* 0x000fe40000000000 */
[----:B----4-:R-:W-:Y:S01]  /*15c20*/  LOP3.LUT R5, R2, R5, RZ, 0x3c, !PT ;  /* 0x0000000502057212 */ /* 0x010fe200078e3cff */
[----:B01----:R-:W-:Y:S06]  /*15c30*/  @!P1 BRA `(.L_x_1530) ;  /* 0x0000000800c09947 */ /* 0x003fec0003800000 */
        /* <DEDUP_REMOVED lines=20> */
[----:B------:R-:W-:-:S04]  /*15d80*/  IMAD.WIDE.U32 R2, R11, UR6, R2 ;  /* 0x000000060b027c25 */ /* 0x000fc8000f8e0002 */
[----:B------:R-:W-:Y:S01]  /*15d90*/  IMAD.IADD R3, R6, 0x1, R3 ;  /* 0x0000000106037824 */ /* 0x000fe200078e0203 */
[----:B------:R-:W-:-:S04]  /*15da0*/  LEA R6, P0, R2, UR4, 0x2 ;  /* 0x0000000402067c11 */ /* 0x000fc8000f8010ff */
[----:B------:R-:W-:-:S05]  /*15db0*/  LEA.HI.X R7, R2, UR5, R3, 0x2, P0 ;  /* 0x0000000502077c11 */ /* 0x000fca00080f1403 */
[----:B------:R0:W5:Y:S04]  /*15dc0*/  LDG.E R9, desc[UR8][R6.64] ;  /* 0x0000000806097981 */ /* 0x000168000c1e1900 */
.L_x_1531:
[----:B------:R-:W2:Y:S01]  /*15dd0*/  LDL R2, [R1] ;  /* 0x0000000001027983 */ /* 0x000ea20000100800 */
[----:B------:R-:W-:Y:S01]  /*15de0*/  BSSY B2, `(.L_x_1532) ;  /* 0x0000005000027945 */ /* 0x000fe20003800000 */
[----:B--2---:R-:W-:Y:S01]  /*15df0*/  IMAD R3, R4, 0x8, R2 ;  /* 0x0000000804037824 */ /* 0x004fe200078e0202 */
[----:B------:R-:W-:-:S04]  /*15e00*/  SHF.L.U32 R2, R5, 0x1f, RZ ;  /* 0x0000001f05027819 */ /* 0x000fc800000006ff */
[----:B------:R-:W1:Y:S02]  /*15e10*/  SYNCS.PHASECHK.TRANS64.TRYWAIT P0, [R3+URZ+0x30840], R2 ;  /* 0x03084002030075a7 */ /* 0x000e64000800017f */
[----:B-1----:R-:W-:Y:S05]  /*15e20*/  @!P0 BRA `(.L_x_1533) ;  /* 0x0000003c00948947 */ /* 0x002fea0003800000 */
.L_x_1629:
[----:B------:R-:W-:Y:S05]  /*15e30*/  BSYNC B2 ;  /* 0x0000000000027941 */ /* 0x000fea0003800000 */
.L_x_1532:
        /* <DEDUP_REMOVED lines=12> */
.L_x_1535:
[----:B------:R-:W-:Y:S05]  /*15f00*/  BSYNC B2 ;  /* 0x0000000000027941 */ /* 0x000fea0003800000 */
.L_x_1534:
        /* <DEDUP_REMOVED lines=13> */
.L_x_1536:
        /* <DEDUP_REMOVED lines=16> */
.L_x_1537:
        /* <DEDUP_REMOVED lines=16> */
.L_x_1538:
        /* <DEDUP_REMOVED lines=17> */
.L_x_1630:
[----:B------:R-:W-:Y:S05]  /*162f0*/  BSYNC B2 ;  /* 0x0000000000027941 */ /* 0x000fea0003800000 */
.L_x_1539:
        /* <DEDUP_REMOVED lines=11> */
.L_x_1542:
[----:B------:R-:W-:Y:S05]  /*163b0*/  BSYNC B2 ;  /* 0x0000000000027941 */ /* 0x000fea0003800000 */
.L_x_1541:
[----:B0-----:R-:W2:Y:S01]  /*163c0*/  LDL.LU R3, [R1+0x4] ;  /* 0x0000040001037983 */ /* 0x001ea20000300800 */
[----:B------:R-:W-:-:S03]  /*163d0*/  R2UR UR10, R11 ;  /* 0x000000000b0a72ca */ /* 0x000fc600000e0000 */
[----:B------:R-:W3:Y:S04]  /*163e0*/  LDL R7, [R1+0x14] ;  /* 0x0000140001077983 */ /* 0x000ee80000100800 */
[----:B------:R-:W3:Y:S04]  /*163f0*/  LDL.LU R6, [R1+0x8] ;  /* 0x0000080001067983 */ /* 0x000ee80000300800 */
[----:B------:R-:W2:Y:S01]  /*16400*/  LDL R11, [R1] ;  /* 0x00000000010b7983 */ /* 0x000ea20000100800 */
[----:B------:R-:W-:Y:S01]  /*16410*/  R2UR UR6, R12 ;  /* 0x000000000c0672ca */ /* 0x000fe200000e0000 */
[----:B------:R-:W-:Y:S01]  /*16420*/  UIADD3 UR4, UP0, UR36, 0x470, URZ ;  /* 0x0000047024047890 */ /* 0x000fe2000ff1e03f */
[----:B------:R-:W-:Y:S01]  /*16430*/  R2UR UR7, R13 ;  /* 0x000000000d0772ca */ /* 0x000fe200000e0000 */
[----:B------:R-:W-:Y:S01]  /*16440*/  VIADD R2, R2, 0x50 ;  /* 0x0000005002027836 */ /* 0x000fe20000000000 */
[----:B------:R-:W-:Y:S01]  /*16450*/  PLOP3.LUT P0, PT, PT, PT, PT, 0x80, 0x0 ;  /* 0x000000000000781c */ /* 0x000fe20003f0f070 */
[----:B------:R-:W-:Y:S01]  /*16460*/  UIADD3.X UR5, URZ, UR37, URZ, UP0, !UPT ;  /* 0x000000253f057290 */ /* 0x000fe200087fe43f */
[----:B---3--:R-:W-:-:S02]  /*16470*/  IMAD R6, R6, 0x60, R7 ;  /* 0x0000006006067824 */ /* 0x008fc400078e0207 */
[----:B--2---:R-:W-:-:S04]  /*16480*/  IMAD R3, R3, 0x9000, R11 ;  /* 0x0000900003037824 */ /* 0x004fc800078e020b */
[----:B------:R-:W-:-:S07]  /*16490*/  VIADD R7, R3, 0x400 ;  /* 0x0000040003077836 */ /* 0x000fce0000000000 */
.L_x_1543:
        /* <DEDUP_REMOVED lines=15> */
.L_x_1544:
        /* <DEDUP_REMOVED lines=15> */
.L_x_1545:
        /* <DEDUP_REMOVED lines=12> */
.L_x_1530:
[----:B------:R-:W-:Y:S05]  /*16740*/  BSYNC B1 ;  /* 0x0000000000017941 */ /* 0x000fea0003800000 */
.L_x_1529:
[----:B------:R-:W2:Y:S01]  /*16750*/  LDL R2, [R1+0x24] ;  /* 0x0000240001027983 */ /* 0x000ea20000100800 */
[----:B------:R-:W-:Y:S01]  /*16760*/  VIADD R3, R4, 0x1 ;  /* 0x0000000104037836 */ /* 0x000fe20000000000 */
[----:B------:R-:W-:Y:S01]  /*16770*/  BSSY B1, `(.L_x_1546) ;  /* 0x00000b9000017945 */ /* 0x000fe20003800000 */
[----:B------:R-:W-:-:S03]  /*16780*/  VIADD R6, R0, 0xffffffff ;  /* 0xffffffff00067836 */ /* 0x000fc60000000000 */
[----:B------:R-:W-:-:S04]  /*16790*/  ISETP.NE.AND P0, PT, R3, 0x2, PT ;  /* 0x000000020300780c */ /* 0x000fc80003f05270 */
[----:B------:R-:W-:Y:S02]  /*167a0*/  SEL R12, R3, RZ, P0 ;  /* 0x000000ff030c7207 */ /* 0x000fe40000000000 */
[----:B--2---:R-:W-:Y:S02]  /*167b0*/  LOP3.LUT P1, RZ, R2, 0x1, RZ, 0xc0, !PT ;  /* 0x0000000102ff7812 */ /* 0x004fe4000782c0ff */
[----:B------:R-:W-:-:S04]  /*167c0*/  SEL R2, RZ, 0x1, P0 ;  /* 0x00000001ff027807 */ /* 0x000fc80000000000 */
[----:B------:R-:W-:-:S05]  /*167d0*/  LOP3.LUT R11, R5, R2, RZ, 0x3c, !PT ;  /* 0x00000002050b7212 */ /* 0x000fca00078e3cff */
[----:B------:R1:W-:Y:S04]  /*167e0*/  STL [R1+0x10], R11 ;  /* 0x0000100b01007387 */ /* 0x0003e80000100800 */
[----:B------:R1:W-:Y:S01]  /*167f0*/  STL [R1+0x4], R12 ;  /* 0x0000040c01007387 */ /* 0x0003e20000100800 */
[----:B------:R-:W-:Y:S05]  /*16800*/  @!P1 BRA `(.L_x_1547) ;  /* 0x0000000800bc9947 */ /* 0x000fea0003800000 */
[----:B------:R-:W-:Y:S01]  /*16810*/  ULDC.64 UR4, c[0x0][0x418] ;  /* 0x0001060000047ab9 */ /* 0x000fe20000000a00 */
[----:B------:R-:W-:Y:S01]  /*16820*/  IMAD.MOV.U32 R7, RZ, RZ, R6 ;  /* 0x000000ffff077224 */ /* 0x000fe200078e0006 */
[----:B------:R-:W-:-:S04]  /*16830*/  ISETP.NE.U32.AND P0, PT, RZ, UR4, PT ;  /* 0x00000004ff007c0c */ /* 0x000fc8000bf05070 */
[----:B------:R-:W-:-:S13]  /*16840*/  ISETP.NE.AND.EX P0, PT, RZ, UR5, PT, P0 ;  /* 0x00000005ff007c0c */ /* 0x000fda000bf05300 */
[----:B------:R-:W-:Y:S05]  /*16850*/  @!P0 BRA `(.L_x_1548) ;  /* 0x0000000000508947 */ /* 0x000fea0003800000 */
[----:B------:R-:W2:Y:S01]  /*16860*/  LDL R14, [R1+0x18] ;  /* 0x00001800010e7983 */ /* 0x000ea20000100800 */
[----:B0-----:R-:W0:Y:S01]  /*16870*/  LDC R8, c[0x0][0x43c] ;  /* 0x00010f00ff087b82 */ /* 0x001e220000000800 */
        /* <DEDUP_REMOVED lines=16> */
[----:B------:R-:W-:-:S06]  /*16980*/  LEA.HI.X R9, R2, UR5, R3, 0x2, P0 ;  /* 0x0000000502097c11 */ /* 0x000fcc00080f1403 */
[----:B------:R2:W5:Y:S03]  /*16990*/  LDG.E R9, desc[UR8][R8.64] ;  /* 0x0000000808097981 */ /* 0x000566000c1e1900 */
.L_x_1548:
[----:B------:R-:W3:Y:S01]  /*169a0*/  LDL R2, [R1] ;  /* 0x0000000001027983 */ /* 0x000ee20000100800 */
[----:B------:R-:W-:Y:S01]  /*169b0*/  SHF.L.U32 R3, R11, 0x1f, RZ ;  /* 0x0000001f0b037819 */ /* 0x000fe200000006ff */
[----:B------:R-:W-:Y:S01]  /*169c0*/  BSSY B2, `(.L_x_1549) ;  /* 0x0000004000027945 */ /* 0x000fe20003800000 */
[----:B---3--:R-:W-:-:S04]  /*169d0*/  IMAD R2, R12, 0x8, R2 ;  /* 0x000000080c027824 */ /* 0x008fc800078e0202 */
[----:B------:R-:W3:Y:S02]  /*169e0*/  SYNCS.PHASECHK.TRANS64.TRYWAIT P0, [R2+URZ+0x30840], R3 ;  /* 0x03084003020075a7 */ /* 0x000ee4000800017f */
[----:B---3--:R-:W-:Y:S05]  /*169f0*/  @!P0 BRA `(.L_x_1550) ;  /* 0x0000003000c88947 */ /* 0x008fea0003800000 */
.L_x_1631:
[----:B------:R-:W-:Y:S05]  /*16a00*/  BSYNC B2 ;  /* 0x0000000000027941 */ /* 0x000fea0003800000 */
.L_x_1549:
        /* <DEDUP_REMOVED lines=12> */
.L_x_1552:
[----:B------:R-:W-:Y:S05]  /*16ad0*/  BSYNC B2 ;  /* 0x0000000000027941 */ /* 0x000fea0003800000 */
.L_x_1551:
[----:B------:R-:W2:Y:S04]  /*16ae0*/  LDL R8, [R1+0x4] ;  /* 0x0000040001087983 */ /* 0x000ea80000100800 */
[----:B-1----:R-:W4:Y:S04]  /*16af0*/  LDL R11, [R1] ;  /* 0x00000000010b7983 */ /* 0x002f280000100800 */
[----:B---3--:R-:W3:Y:S01]  /*16b00*/  LDL R2, [R1+0x14] ;  /* 0x0000140001027983 */ /* 0x008ee20000100800 */
        /* <DEDUP_REMOVED lines=8> */
[----:B----4-:R-:W-:Y:S02]  /*16b90*/  IMAD R8, R8, 0x9000, R11 ;  /* 0x0000900008087824 */ /* 0x010fe400078e020b */
[----:B------:R-:W-:-:S02]  /*16ba0*/  VIADD R3, R3, 0x30 ;  /* 0x0000003003037836 */ /* 0x000fc40000000000 */
[----:B---3--:R-:W-:Y:S02]  /*16bb0*/  IMAD R2, R7, 0x60, R2 ;  /* 0x0000006007027824 */ /* 0x008fe400078e0202 */
[----:B------:R-:W-:-:S07]  /*16bc0*/  VIADD R11, R8, 0x1e400 ;  /* 0x0001e400080b7836 */ /* 0x000fce0000000000 */
.L_x_1553:
        /* <DEDUP_REMOVED lines=16> */
.L_x_1554:
        /* <DEDUP_REMOVED lines=16> */
.L_x_1555:
        /* <DEDUP_REMOVED lines=15> */
.L_x_1632:
[----:B------:R-:W-:Y:S05]  /*16ec0*/  BSYNC B2 ;  /* 0x0000000000027941 */ /* 0x000fea0003800000 */
.L_x_1556:
        /* <DEDUP_REMOVED lines=11> */
.L_x_1559:
[----:B------:R-:W-:Y:S05]  /*16f80*/  BSYNC B2 ;  /* 0x0000000000027941 */ /* 0x000fea0003800000 */
.L_x_1558:
[----:B------:R-:W2:Y:S04]  /*16f90*/  LDL R8, [R1] ;  /* 0x0000000001087983 */ /* 0x000ea80000100800 */
        /* <DEDUP_REMOVED lines=12> */
.L_x_1560:
        /* <DEDUP_REMOVED lines=15> */
.L_x_1561:
        /* <DEDUP_REMOVED lines=15> */
.L_x_1562:
        /* <DEDUP_REMOVED lines=12> */
.L_x_1547:
[----:B------:R-:W-:Y:S05]  /*17300*/  BSYNC B1 ;  /* 0x0000000000017941 */ /* 0x000fea0003800000 */
.L_x_1546:
[----:B------:R-:W3:Y:S01]  /*17310*/  LDL R2, [R1+0x20] ;  /* 0x0000200001027983 */ /* 0x000ee20000100800 */
[----:B------:R-:W-:Y:S01]  /*17320*/  VIADD R0, R0, 0xfffffffe ;  /* 0xfffffffe00007836 */ /* 0x000fe20000000000 */
[----:B---3--:R-:W-:-:S13]  /*17330*/  ISETP.GT.AND P0, PT, R6, R2, PT ;  /* 0x000000020600720c */ /* 0x008fda0003f04270 */
[----:B------:R-:W-:Y:S05]  /*17340*/  @P0 BRA `(.L_x_1563) ;  /* 0xffffffe8000c0947 */ /* 0x000fea000383ffff */
.L_x_1509:
[----:B------:R-:W-:Y:S05]  /*17350*/  BSYNC B0 ;  /* 0x0000000000007941 */ /* 0x000fea0003800000 */
.L_x_1508:
[----:B------:R-:W3:Y:S01]  /*17360*/  S2R R2, SR_TID.X ;  /* 0x0000000000027919 */ /* 0x000ee20000002100 */
[----:B------:R-:W-:Y:S01]  /*17370*/  BSSY B0, `(.L_x_1564) ;  /* 0x0000011000007945 */ /* 0x000fe20003800000 */
        /* <DEDUP_REMOVED lines=10> */
[----:B----4-:R-:W3:Y:S04]  /*17420*/  @P0 ATOMG.E.ADD.STRONG.GPU PT, R2, desc[UR6][R4.64], R2 ;  /* 0x00000002040209a8 */ /* 0x010ee800081ee1c6 */
[----:B---3--:R3:W4:Y:S02]  /*17430*/  SHFL.IDX PT, R2, R2, R0, 0x1f ;  /* 0x00001f0002027589 */ /* 0x00872400000e0000 */
[----:B---3--:R-:W3:Y:S02]  /*17440*/  S2R R0, SR_LTMASK ;  /* 0x0000000000007919 */ /* 0x008ee40000003900 */
[----:B---3--:R-:W-:-:S06]  /*17450*/  LOP3.LUT R0, R0, UR4, RZ, 0xc0, !PT ;  /* 0x0000000400007c12 */ /* 0x008fcc000f8ec0ff */
[----:B------:R-:W4:Y:S02]  /*17460*/  POPC R0, R0 ;  /* 0x0000000000007309 */ /* 0x000f240000000000 */
[----:B----4-:R-:W-:-:S07]  /*17470*/  IADD3 R16, R2, UR38, R0 ;  /* 0x0000002602107c10 */ /* 0x010fce000fffe000 */
.L_x_1565:
[----:B------:R-:W-:Y:S05]  /*17480*/  BSYNC B0 ;  /* 0x0000000000007941 */ /* 0x000fea0003800000 */
.L_x_1564:
[----:B------:R-:W3:Y:S01]  /*17490*/  LDL R0, [R1+0x24] ;  /* 0x0000240001007983 */ /* 0x000ee20000100800 */
[----:B------:R-:W-:Y:S01]  /*174a0*/  BSSY B0, `(.L_x_1566) ;  /* 0x000004d000007945 */ /* 0x000fe20003800000 */
[----:B---3--:R-:W-:-:S13]  /*174b0*/  LOP3.LUT P0, RZ, R0, 0x1, RZ, 0xc0, !PT ;  /* 0x0000000100ff7812 */ /* 0x008fda000780c0ff */
[----:B------:R-:W-:Y:S05]  /*174c0*/  @!P0 BRA `(.L_x_1567) ;  /* 0x0000000400288947 */ /* 0x000fea0003800000 */
[----:B------:R-:W3:Y:S04]  /*174d0*/  LDL R4, [R1] ;  /* 0x0000000001047983 */ /* 0x000ee80000100800 */
[----:B------:R-:W3:Y:S04]  /*174e0*/  LDL R0, [R1+0x4] ;  /* 0x0000040001007983 */ /* 0x000ee80000100800 */
[----:B------:R-:W4:Y:S01]  /*174f0*/  LDL R2, [R1+0x10] ;  /* 0x0000100001027983 */ /* 0x000f220000100800 */
[----:B------:R-:W-:Y:S01]  /*17500*/  BSSY B1, `(.L_x_1568) ;  /* 0x0000006000017945 */ /* 0x000fe20003800000 */
[----:B------:R-:W-:Y:S01]  /*17510*/  ISETP.NE.AND P1, PT, R3, RZ, PT ;  /* 0x000000ff0300720c */ /* 0x000fe20003f25270 */
[----:B---3--:R-:W-:Y:S01]  /*17520*/  IMAD R0, R0, 0x8, R4 ;  /* 0x0000000800007824 */ /* 0x008fe200078e0204 */
[----:B----4-:R-:W-:-:S04]  /*17530*/  SHF.L.U32 R2, R2, 0x1f, RZ ;  /* 0x0000001f02027819 */ /* 0x010fc800000006ff */
[----:B------:R-:W3:Y:S02]  /*17540*/  SYNCS.PHASECHK.TRANS64.TRYWAIT P0, [R0+URZ+0x30860], R2 ;  /* 0x03086002000075a7 */ /* 0x000ee4000800017f */
[----:B---3--:R-:W-:Y:S05]  /*17550*/  @!P0 BRA `(.L_x_1569) ;  /* 0x0000002800188947 */ /* 0x008fea0003800000 */
.L_x_1633:
[----:B------:R-:W-:Y:S05]  /*17560*/  BSYNC B1 ;  /* 0x0000000000017941 */ /* 0x000fea0003800000 */
.L_x_1568:
[----:B------:R-:W-:Y:S04]  /*17570*/  BSSY B1, `(.L_x_1570) ;  /* 0x0000009000017945 */ /* 0x000fe80003800000 */
        /* <DEDUP_REMOVED lines=8> */
.L_x_1571:
[----:B------:R-:W-:Y:S05]  /*17600*/  BSYNC B1 ;  /* 0x0000000000017941 */ /* 0x000fea0003800000 */
.L_x_1570:
[----:B------:R-:W4:Y:S04]  /*17610*/  LDL.LU R5, [R1+0x14] ;  /* 0x0000140001057983 */ /* 0x000f280000300800 */
[----:B------:R-:W4:Y:S04]  /*17620*/  LDL.LU R3, [R1+0x8] ;  /* 0x0000080001037983 */ /* 0x000f280000300800 */
[----:B------:R-:W5:Y:S04]  /*17630*/  LDL R4, [R1] ;  /* 0x0000000001047983 */ /* 0x000f680000100800 */
[----:B---3--:R-:W5:Y:S01]  /*17640*/  LDL R2, [R1+0x4] ;  /* 0x0000040001027983 */ /* 0x008f620000100800 */
[----:B------:R-:W-:Y:S01]  /*17650*/  UIADD3 UR4, UP0, UR36, 0x470, URZ ;  /* 0x0000047024047890 */ /* 0x000fe2000ff1e03f */
[----:B------:R-:W-:Y:S01]  /*17660*/  PLOP3.LUT P0, PT, PT, PT, PT, 0x80, 0x0 ;  /* 0x000000000000781c */ /* 0x000fe20003f0f070 */
[----:B------:R-:W-:Y:S01]  /*17670*/  VIADD R0, R0, 0x30850 ;  /* 0x0003085000007836 */ /* 0x000fe20000000000 */
[----:B------:R-:W-:Y:S01]  /*17680*/  UMOV UR6, 0x0 ;  /* 0x0000000000067882 */ /* 0x000fe20000000000 */
[----:B------:R-:W-:Y:S01]  /*17690*/  UIADD3.X UR5, URZ, UR37, URZ, UP0, !UPT ;  /* 0x000000253f057290 */ /* 0x000fe200087fe43f */
[----:B------:R-:W-:Y:S01]  /*176a0*/  UMOV UR7, 0x14f00000 ;  /* 0x14f0000000077882 */ /* 0x000fe20000000000 */
[----:B------:R-:W-:Y:S01]  /*176b0*/  UMOV UR10, URZ ;  /* 0x0000003f000a7c82 */ /* 0x000fe20008000000 */
[----:B----4-:R-:W-:-:S02]  /*176c0*/  IMAD R3, R3, 0x60, R5 ;  /* 0x0000006003037824 */ /* 0x010fc400078e0205 */
[----:B-----5:R-:W-:-:S04]  /*176d0*/  IMAD R2, R2, 0x9000, R4 ;  /* 0x0000900002027824 */ /* 0x020fc800078e0204 */
[----:B------:R-:W-:-:S07]  /*176e0*/  VIADD R4, R2, 0x400 ;  /* 0x0000040002047836 */ /* 0x000fce0000000000 */
.L_x_1572:
        /* <DEDUP_REMOVED lines=9> */
[----:B---3--:R-:W-:Y:S05]  /*17780*/  @P0 BRA.U.ANY `(.L_x_1572) ;  /* 0xfffffffd00d80947 */ /* 0x008fea000393ffff */
[----:B------:R-:W-:Y:S01]  /*17790*/  PLOP3.LUT P0, PT, PT, PT, PT, 0x80, 0x0 ;  /* 0x000000000000781c */ /* 0x000fe20003f0f070 */
[----:B------:R-:W-:Y:S01]  /*177a0*/  VIADD R4, R2, 0x3400 ;  /* 0x0000340002047836 */ /* 0x000fe20000000000 */
[----:B------:R-:W-:Y:S01]  /*177b0*/  UMOV UR6, 0x0 ;  /* 0x0000000000067882 */ /* 0x000fe20000000000 */
[----:B------:R-:W-:Y:S01]  /*177c0*/  UMOV UR7, 0x14f00000 ;  /* 0x14f0000000077882 */ /* 0x000fe20000000000 */
[----:B------:R-:W-:-:S09]  /*177d0*/  UMOV UR10, 0x40 ;  /* 0x00000040000a7882 */ /* 0x000fd20000000000 */
.L_x_1573:
        /* <DEDUP_REMOVED lines=15> */
.L_x_1574:
        /* <DEDUP_REMOVED lines=10> */
.L_x_1567:
[----:B------:R-:W-:Y:S05]  /*17970*/  BSYNC B0 ;  /* 0x0000000000007941 */ /* 0x000fea0003800000 */
.L_x_1566:
[----:B------:R-:W3:Y:S04]  /*17980*/  LDL.LU R5, [R1+0x4] ;  /* 0x0000040001057983 */ /* 0x000ee80000300800 */
[----:B------:R-:W4:Y:S01]  /*17990*/  LDL.LU R4, [R1+0x10] ;  /* 0x0000100001047983 */ /* 0x000f220000300800 */
[----:B---3--:R-:W-:-:S05]  /*179a0*/  VIADD R0, R5, 0x1 ;  /* 0x0000000105007836 */ /* 0x008fca0000000000 */
[----:B------:R-:W-:-:S04]  /*179b0*/  ISETP.NE.AND P0, PT, R0, 0x2, PT ;  /* 0x000000020000780c */ /* 0x000fc80003f05270 */
[----:B------:R-:W-:Y:S02]  /*179c0*/  SEL R2, RZ, 0x1, P0 ;  /* 0x00000001ff027807 */ /* 0x000fe40000000000 */
[----:B------:R-:W-:Y:S02]  /*179d0*/  SEL R0, R0, RZ, P0 ;  /* 0x000000ff00007207 */ /* 0x000fe40000000000 */
[----:B----4-:R-:W-:-:S03]  /*179e0*/  LOP3.LUT R4, R4, R2, RZ, 0x3c, !PT ;  /* 0x0000000204047212 */ /* 0x010fc600078e3cff */
[----:B------:R3:W-:Y:S04]  /*179f0*/  STL [R1+0x4], R0 ;  /* 0x0000040001007387 */ /* 0x0007e80000100800 */
[----:B------:R3:W-:Y:S02]  /*17a00*/  STL [R1+0x10], R4 ;  /* 0x0000100401007387 */ /* 0x0007e40000100800 */
.L_x_1488:
[----:B------:R-:W-:Y:S05]  /*17a10*/  BSYNC B7 ;  /* 0x0000000000077941 */ /* 0x000fea0003800000 */
.L_x_1486:
[----:B---3--:R-:W3:Y:S02]  /*17a20*/  LDL R0, [R1+0x24] ;  /* 0x0000240001007983 */ /* 0x008ee40000100800 */
[----:B---3--:R-:W-:-:S13]  /*17a30*/  LOP3.LUT P0, RZ, R0, 0x2, RZ, 0xc0, !PT ;  /* 0x0000000200ff7812 */ /* 0x008fda000780c0ff */
[----:B------:R-:W-:Y:S05]  /*17a40*/  @!P0 BRA `(.L_x_1575) ;  /* 0x0000000000288947 */ /* 0x000fea0003800000 */
[----:B------:R-:W-:Y:S05]  /*17a50*/  WARPSYNC.ALL ;  /* 0x0000000000007948 */ /* 0x000fea0003800000 */
[----:B------:R-:W3:Y:S08]  /*17a60*/  S2UR UR5, SR_CgaCtaId ;  /* 0x00000000000579c3 */ /* 0x000ef00000008800 */
[----:B------:R-:W-:Y:S06]  /*17a70*/  BAR.SYNC.DEFER_BLOCKING 0x5, 0x180 ;  /* 0x0146000000007b1d */ /* 0x000fec0000010000 */
[----:B------:R-:W-:-:S02]  /*17a80*/  UMOV UR4, 0x400 ;  /* 0x0000040000047882 */ /* 0x000fc40000000000 */
[----:B---3--:R-:W-:-:S06]  /*17a90*/  ULEA UR4, UR5, UR4, 0x18 ;  /* 0x0000000405047291 */ /* 0x008fcc000f8ec03f */
[----:B------:R-:W-:-:S05]  /*17aa0*/  IMAD.U32 R0, RZ, RZ, UR4 ;  /* 0x00000004ff007e24 */ /* 0x000fca000f8e00ff */
[----:B------:R3:W4:Y:S04]  /*17ab0*/  LDS.128 R16, [R0+0x308d0] ;  /* 0x0308d00000107984 */ /* 0x0007280000000c00 */
[----:B------:R3:W-:Y:S01]  /*17ac0*/  STL [R1], R0 ;  /* 0x0000000001007387 */ /* 0x0007e20000100800 */
[----:B------:R-:W-:Y:S06]  /*17ad0*/  BAR.ARV 0x4, 0x180 ;  /* 0x0106000000007b1d */ /* 0x000fec0000002000 */
[----:B------:R-:W-:Y:S05]  /*17ae0*/  BRA `(.L_x_1576) ;  /* 0x0000000800e47947 */ /* 0x000fea0003800000 */
.L_x_1575:
[----:B------:R-:W3:Y:S01]  /*17af0*/  S2R R0, SR_TID.X ;  /* 0x0000000000007919 */ /* 0x000ee20000002100 */
[----:B------:R-:W-:Y:S01]  /*17b00*/  UMOV UR4, 0xffffffff ;  /* 0xffffffff00047882 */ /* 0x000fe20000000000 */
[----:B---3--:R-:W-:-:S04]  /*17b10*/  LOP3.LUT R6, R0, 0x1f, RZ, 0xc0, !PT ;  /* 0x0000001f00067812 */ /* 0x008fc800078ec0ff */
[----:B------:R-:W-:Y:S01]  /*17b20*/  ISETP.NE.AND P0, PT, R6, 0x1f, PT ;  /* 0x0000001f0600780c */ /* 0x000fe20003f05270 */
[----:B------:R-:W-:-:S12]  /*17b30*/  BRA.DIV UR4, `(.L_x_1577) ;  /* 0x0000002204b47947 */ /* 0x000fd8000b800000 */
[----:B------:R-:W-:Y:S01]  /*17b40*/  IMAD.IADD R5, R19, 0x1, R6 ;  /* 0x0000000113057824 */ /* 0x000fe200078e0206 */
[----:B------:R-:W-:Y:S01]  /*17b50*/  ULDC UR4, c[0x0][0xc3c] ;  /* 0x00030f0000047ab9 */ /* 0x000fe20000000800 */
[----:B------:R-:W-:-:S03]  /*17b60*/  ULDC.64 UR6, c[0x0][0x208] ;  /* 0x0000820000067ab9 */ /* 0x000fc60000000a00 */
[----:B------:R-:W-:-:S13]  /*17b70*/  ISETP.GE.OR P1, PT, R5, UR4, !P0 ;  /* 0x0000000405007c0c */ /* 0x000fda000c726670 */
[----:B------:R-:W3:Y:S02]  /*17b80*/  @!P1 LDC.64 R2, c[0x0][0xc80] ;  /* 0x00032000ff029b82 */ /* 0x000ee40000000a00 */
[----:B---3--:R-:W-:-:S06]  /*17b90*/  @!P1 IMAD.WIDE R2, R5, 0x4, R2 ;  /* 0x0000000405029825 */ /* 0x008fcc00078e0202 */
[----:B------:R3:W4:Y:S01]  /*17ba0*/  @!P1 LDG.E R3, desc[UR6][R2.64] ;  /* 0x0000000602039981 */ /* 0x000722000c1e1900 */
[C---:B------:R-:W-:Y:S02]  /*17bb0*/  ISETP.GE.U32.AND P2, PT, R6.reuse, 0x2, PT ;  /* 0x000000020600780c */ /* 0x040fe40003f46070 */
[C---:B------:R-:W-:Y:S01]  /*17bc0*/  ISETP.GE.U32.AND P3, PT, R6.reuse, 0x4, PT ;  /* 0x000000040600780c */ /* 0x040fe20003f66070 */
[----:B------:R-:W-:Y:S01]  /*17bd0*/  SHFL.IDX PT, R0, R16, RZ, 0x1f ;  /* 0x00001fff10007589 */ /* 0x000fe200000e0000 */
[C---:B------:R-:W-:Y:S02]  /*17be0*/  ISETP.GE.U32.AND P4, PT, R6.reuse, 0x8, PT ;  /* 0x000000080600780c */ /* 0x040fe40003f86070 */
[C---:B------:R-:W-:Y:S01]  /*17bf0*/  ISETP.GE.U32.AND P5, PT, R6.reuse, 0x10, PT ;  /* 0x000000100600780c */ /* 0x040fe20003fa6070 */
[----:B---3--:R-:W-:Y:S02]  /*17c00*/  IMAD.MOV.U32 R2, RZ, RZ, RZ ;  /* 0x000000ffff027224 */ /* 0x008fe400078e00ff */
[----:B----4-:R-:W-:Y:S01]  /*17c10*/  @!P1 IMAD.MOV.U32 R2, RZ, RZ, R3 ;  /* 0x000000ffff029224 */ /* 0x010fe200078e0003 */
[----:B------:R-:W-:-:S04]  /*17c20*/  ISETP.NE.AND P1, PT, R6, RZ, PT ;  /* 0x000000ff0600720c */ /* 0x000fc80003f25270 */
[----:B------:R-:W3:Y:S02]  /*17c30*/  SHFL.UP PT, R14, R2, 0x1, RZ ;  /* 0x04200000020e7989 */ /* 0x000ee400000e00ff */
[----:B---3--:R-:W-:-:S05]  /*17c40*/  SEL R5, R14, RZ, P1 ;  /* 0x000000ff0e057207 */ /* 0x008fca0000800000 */
[----:B------:R-:W-:Y:S02]  /*17c50*/  IMAD.IADD R3, R2, 0x1, R5 ;  /* 0x0000000102037824 */ /* 0x000fe400078e0205 */
[----:B------:R-:W-:Y:S04]  /*17c60*/  SHFL.IDX PT, R5, R16, 0x1, 0x1f ;  /* 0x00201f0010057f89 */ /* 0x000fe800000e0000 */
[----:B------:R-:W3:Y:S02]  /*17c70*/  SHFL.UP PT, R4, R3, 0x2, RZ ;  /* 0x0440000003047989 */ /* 0x000ee400000e00ff */
[----:B---3--:R-:W-:-:S05]  /*17c80*/  SEL R4, R4, RZ, P2 ;  /* 0x000000ff04047207 */ /* 0x008fca0001000000 */
[----:B------:R-:W-:-:S05]  /*17c90*/  IMAD.IADD R3, R3, 0x1, R4 ;  /* 0x0000000103037824 */ /* 0x000fca00078e0204 */
        /* <DEDUP_REMOVED lines=9> */
[----:B------:R3:W4:Y:S02]  /*17d30*/  SHFL.IDX PT, R16, R3, 0x1f, 0x1f ;  /* 0x03e01f0003107f89 */ /* 0x00072400000e0000 */
.L_x_1643:
[----:B------:R-:W-:Y:S02]  /*17d40*/  ULDC UR4, c[0x0][0xc38] ;  /* 0x00030e0000047ab9 */ /* 0x000fe40000000800 */
[----:B------:R-:W-:-:S04]  /*17d50*/  IMAD.U32 R4, RZ, RZ, UR4 ;  /* 0x00000004ff047e24 */ /* 0x000fc8000f8e00ff */
[----:B----4-:R-:W-:-:S04]  /*17d60*/  IMAD R16, R16, R4, RZ ;  /* 0x0000000410107224 */ /* 0x010fc800078e02ff */
[----:B------:R-:W-:-:S05]  /*17d70*/  IMAD.IADD R5, R5, 0x1, R16 ;  /* 0x0000000105057824 */ /* 0x000fca00078e0210 */
[----:B------:R-:W-:-:S13]  /*17d80*/  ISETP.GT.AND P6, PT, R5, R0, PT ;  /* 0x000000000500720c */ /* 0x000fda0003fc4270 */
[----:B------:R-:W-:Y:S05]  /*17d90*/  @P6 BRA `(.L_x_1578) ;  /* 0x0000000000a06947 */ /* 0x000fea0003800000 */
.L_x_1583:
[----:B------:R-:W4:Y:S01]  /*17da0*/  LDC R2, c[0x0][0xc3c] ;  /* 0x00030f00ff027b82 */ /* 0x000f220000000800 */
[----:B------:R-:W-:-:S05]  /*17db0*/  VIADD R19, R19, 0x1f ;  /* 0x0000001f13137836 */ /* 0x000fca0000000000 */
[----:B----4-:R-:W-:-:S13]  /*17dc0*/  ISETP.GE.AND P6, PT, R19, R2, PT ;  /* 0x000000021300720c */ /* 0x010fda0003fc6270 */
[----:B------:R-:W-:Y:S05]  /*17dd0*/  @P6 BRA `(.L_x_1579) ;  /* 0x0000000400dc6947 */ /* 0x000fea0003800000 */
[----:B---3--:R-:W3:Y:S01]  /*17de0*/  S2R R3, SR_TID.X ;  /* 0x0000000000037919 */ /* 0x008ee20000002100 */
[----:B------:R-:W-:Y:S01]  /*17df0*/  BSSY B0, `(.L_x_1580) ;  /* 0x000000a000007945 */ /* 0x000fe20003800000 */
[----:B---3--:R-:W-:-:S05]  /*17e00*/  LOP3.LUT R3, R3, 0x1f, RZ, 0xc0, !PT ;  /* 0x0000001f03037812 */ /* 0x008fca00078ec0ff */
[----:B------:R-:W-:-:S05]  /*17e10*/  IMAD.IADD R4, R19, 0x1, R3 ;  /* 0x0000000113047824 */ /* 0x000fca00078e0203 */
[----:B------:R-:W-:Y:S01]  /*17e20*/  ISETP.GE.OR P6, PT, R4, R2, !P0 ;  /* 0x000000020400720c */ /* 0x000fe200047c6670 */
[----:B------:R-:W-:-:S12]  /*17e30*/  IMAD.MOV.U32 R2, RZ, RZ, RZ ;  /* 0x000000ffff027224 */ /* 0x000fd800078e00ff */
[----:B------:R-:W-:Y:S05]  /*17e40*/  @P6 BRA `(.L_x_1581) ;  /* 0x0000000000106947 */ /* 0x000fea0003800000 */
[----:B------:R-:W3:Y:S01]  /*17e50*/  LDC.64 R2, c[0x0][0xc80] ;  /* 0x00032000ff027b82 */ /* 0x000ee20000000a00 */
[----:B------:R-:W-:Y:S01]  /*17e60*/  ULDC.64 UR4, c[0x0][0x208] ;  /* 0x0000820000047ab9 */ /* 0x000fe20000000a00 */
[----:B---3--:R-:W-:-:S06]  /*17e70*/  IMAD.WIDE R2, R4, 0x4, R2 ;  /* 0x0000000404027825 */ /* 0x008fcc00078e0202 */
[----:B------:R3:W5:Y:S02]  /*17e80*/  LDG.E R2, desc[UR4][R2.64] ;  /* 0x0000000402027981 */ /* 0x000764000c1e1900 */
.L_x_1581:
[----:B------:R-:W-:Y:S05]  /*17e90*/  BSYNC B0 ;  /* 0x0000000000007941 */ /* 0x000fea0003800000 */
.L_x_1580:
[----:B------:R-:W-:-:S03]  /*17ea0*/  UMOV UR4, 0xffffffff ;  /* 0xffffffff00047882 */ /* 0x000fc60000000000 */
[----:B------:R-:W-:Y:S05]  /*17eb0*/  BRA.DIV UR4, `(.L_x_1582) ;  /* 0x0000002604107947 */ /* 0x000fea000b800000 */
[----:B-----5:R-:W3:Y:S02]  /*17ec0*/  SHFL.UP PT, R14, R2, 0x1, RZ ;  /* 0x04200000020e7989 */ /* 0x020ee400000e00ff */
        /* <DEDUP_REMOVED lines=15> */
.L_x_1651:
[----:B------:R-:W-:Y:S02]  /*17fc0*/  ULDC UR4, c[0x0][0xc38] ;  /* 0x00030e0000047ab9 */ /* 0x000fe40000000800 */
[----:B------:R-:W-:-:S04]  /*17fd0*/  IMAD.U32 R4, RZ, RZ, UR4 ;  /* 0x00000004ff047e24 */ /* 0x000fc8000f8e00ff */
[----:B----4-:R-:W-:-:S04]  /*17fe0*/  IMAD R16, R16, R4, RZ ;  /* 0x0000000410107224 */ /* 0x010fc800078e02ff */
[----:B------:R-:W-:-:S05]  /*17ff0*/  IMAD.IADD R5, R16, 0x1, R5 ;  /* 0x0000000110057824 */ /* 0x000fca00078e0205 */
[----:B------:R-:W-:-:S13]  /*18000*/  ISETP.GT.AND P6, PT, R5, R0, PT ;  /* 0x000000000500720c */ /* 0x000fda0003fc4270 */
[----:B------:R-:W-:Y:S05]  /*18010*/  @!P6 BRA `(.L_x_1583) ;  /* 0xfffffffc0060e947 */ /* 0x000fea000383ffff */
.L_x_1578:
[----:B------:R-:W-:Y:S01]  /*18020*/  IMAD.IADD R16, R5, 0x1, -R16 ;  /* 0x0000000105107824 */ /* 0x000fe200078e0a10 */
[----:B------:R-:W-:-:S03]  /*18030*/  UMOV UR4, 0xffffffff ;  /* 0xffffffff00047882 */ /* 0x000fc60000000000 */
[----:B------:R-:W-:-:S05]  /*18040*/  IMAD R5, R3, R4, R16 ;  /* 0x0000000403057224 */ /* 0x000fca00078e0210 */
[----:B------:R-:W-:Y:S01]  /*18050*/  ISETP.GT.AND P6, PT, R5, R0, PT ;  /* 0x000000000500720c */ /* 0x000fe20003fc4270 */
[----:B------:R-:W-:-:S12]  /*18060*/  BRA.DIV UR4, `(.L_x_1584) ;  /* 0x0000002604687947 */ /* 0x000fd8000b800000 */
[----:B------:R-:W-:-:S04]  /*18070*/  VOTE.ANY R5, PT, !P6 ;  /* 0x0000000000057806 */ /* 0x000fc800070e0100 */
[----:B------:R-:W4:Y:S02]  /*18080*/  POPC R6, R5 ;  /* 0x0000000500067309 */ /* 0x000f240000000000 */
[----:B----4-:R4:W0:Y:S02]  /*18090*/  SHFL.IDX PT, R17, R2, R6, 0x1f ;  /* 0x00001f0602117589 */ /* 0x01082400000e0000 */
.L_x_1655:
[----:B------:R-:W-:Y:S01]  /*180a0*/  ISETP.NE.AND P0, PT, R5, RZ, PT ;  /* 0x000000ff0500720c */ /* 0x000fe20003f05270 */
[----:B------:R-:W-:-:S12]  /*180b0*/  IMAD.MOV.U32 R5, RZ, RZ, RZ ;  /* 0x000000ffff057224 */ /* 0x000fd800078e00ff */
[----:B------:R-:W-:Y:S05]  /*180c0*/  @!P0 BRA `(.L_x_1585) ;  /* 0x0000000000148947 */ /* 0x000fea0003800000 */
[----:B------:R-:W-:Y:S01]  /*180d0*/  UMOV UR4, 0xffffffff ;  /* 0xffffffff00047882 */ /* 0x000fe20000000000 */
[----:B-1----:R-:W-:Y:S02]  /*180e0*/  VIADD R12, R6, 0xffffffff ;  /* 0xffffffff060c7836 */ /* 0x002fe40000000000 */
[----:B------:R-:W-:Y:S05]  /*180f0*/  BRA.DIV UR4, `(.L_x_1586) ;  /* 0x00000026048c7947 */ /* 0x000fea000b800000 */
[----:B---3--:R1:W3:Y:S02]  /*18100*/  SHFL.IDX PT, R3, R3, R12, 0x1f ;  /* 0x00001f0c03037589 */ /* 0x0082e400000e0000 */
.L_x_1658:
[----:B---3--:R-:W-:-:S07]  /*18110*/  IMAD.MOV.U32 R5, RZ, RZ, R3 ;  /* 0x000000ffff057224 */ /* 0x008fce00078e0003 */
.L_x_1585:
[----:B---34-:R-:W3:Y:S01]  /*18120*/  LDC.64 R2, c[0x0][0xc90] ;  /* 0x00032400ff027b82 */ /* 0x018ee20000000a00 */
[----:B------:R-:W-:Y:S01]  /*18130*/  IMAD.IADD R19, R6, 0x1, R19 ;  /* 0x0000000106137824 */ /* 0x000fe200078e0213 */
[----:B------:R-:W-:-:S03]  /*18140*/  ULDC.64 UR4, c[0x0][0x208] ;  /* 0x0000820000047ab9 */ /* 0x000fc60000000a00 */
[----:B---3--:R-:W-:-:S05]  /*18150*/  IMAD.WIDE R2, R19, 0x4, R2 ;  /* 0x0000000413027825 */ /* 0x008fca00078e0202 */
[----:B--2---:R-:W0:Y:S01]  /*18160*/  LDG.E R7, desc[UR4][R2.64] ;  /* 0x0000000402077981 */ /* 0x004e22000c1e1900 */
[----:B------:R-:W-:-:S04]  /*18170*/  IMAD R16, R5, R4, R16 ;  /* 0x0000000405107224 */ /* 0x000fc800078e0210 */
[----:B------:R-:W-:Y:S02]  /*18180*/  IMAD.IADD R0, R0, 0x1, -R16 ;  /* 0x0000000100007824 */ /* 0x000fe400078e0a10 */
[----:B0-----:R-:W-:-:S05]  /*18190*/  IMAD R6, R17, R7, RZ ;  /* 0x0000000711067224 */ /* 0x001fca00078e02ff */
[----:B------:R-:W-:-:S04]  /*181a0*/  IABS R8, R6 ;  /* 0x0000000600087213 */ /* 0x000fc80000000000 */
[----:B------:R-:W0:Y:S08]  /*181b0*/  I2F.RP R2, R8 ;  /* 0x0000000800027306 */ /* 0x000e300000209400 */
[----:B0-----:R-:W0:Y:S02]  /*181c0*/  MUFU.RCP R2, R2 ;  /* 0x0000000200027308 */ /* 0x001e240000001000 */
[----:B0-----:R-:W-:-:S06]  /*181d0*/  VIADD R2, R2, 0xffffffe ;  /* 0x0ffffffe02027836 */ /* 0x001fcc0000000000 */
[----:B------:R-:W0:Y:S02]  /*181e0*/  F2I.FTZ.U32.TRUNC.NTZ R3, R2 ;  /* 0x0000000200037305 */ /* 0x000e24000021f000 */
[----:B0-----:R-:W-:-:S04]  /*181f0*/  IMAD.MOV R2, RZ, RZ, -R3 ;  /* 0x000000ffff027224 */ /* 0x001fc800078e0a03 */
[----:B------:R-:W-:Y:S02]  /*18200*/  IMAD R5, R2, R8, RZ ;  /* 0x0000000802057224 */ /* 0x000fe400078e02ff */
[----:B------:R-:W-:-:S04]  /*18210*/  IMAD.MOV.U32 R2, RZ, RZ, RZ ;  /* 0x000000ffff027224 */ /* 0x000fc800078e00ff */
[----:B------:R-:W-:Y:S01]  /*18220*/  IMAD.HI.U32 R2, R3, R5, R2 ;  /* 0x0000000503027227 */ /* 0x000fe200078e0002 */
[----:B------:R-:W-:Y:S02]  /*18230*/  IABS R3, R0 ;  /* 0x0000000000037213 */ /* 0x000fe40000000000 */
[----:B------:R-:W-:-:S03]  /*18240*/  IABS R5, R6 ;  /* 0x0000000600057213 */ /* 0x000fc60000000000 */
[----:B------:R-:W-:-:S04]  /*18250*/  IMAD.HI.U32 R2, R2, R3, RZ ;  /* 0x0000000302027227 */ /* 0x000fc800078e00ff */
[----:B------:R-:W-:-:S04]  /*18260*/  IMAD.MOV R5, RZ, RZ, -R5 ;  /* 0x000000ffff057224 */ /* 0x000fc800078e0a05 */
        /* <DEDUP_REMOVED lines=11> */
[----:B------:R-:W-:Y:S02]  /*18320*/  IMAD R5, R7, R2, RZ ;  /* 0x0000000207057224 */ /* 0x000fe400078e02ff */
[----:B------:R-:W-:Y:S02]  /*18330*/  IMAD.MOV R2, RZ, RZ, -R2 ;  /* 0x000000ffff027224 */ /* 0x000fe400078e0a02 */
[----:B------:R-:W-:Y:S02]  /*18340*/  IMAD.MOV R3, RZ, RZ, -R5 ;  /* 0x000000ffff037224 */ /* 0x000fe400078e0a05 */
[----:B------:R-:W-:-:S03]  /*18350*/  IMAD R0, R6, R2, R0 ;  /* 0x0000000206007224 */ /* 0x000fc600078e0200 */
[----:B------:R-:W-:Y:S01]  /*18360*/  VIADDMNMX R4, R3, R4, R7, PT ;  /* 0x0000000403047246 */ /* 0x000fe20003800107 */
[----:B------:R-:W-:-:S03]  /*18370*/  IMAD.IADD R5, R0, 0x1, R5 ;  /* 0x0000000100057824 */ /* 0x000fc600078e0205 */
        /* <DEDUP_REMOVED lines=23> */
[----:B------:R-:W-:Y:S01]  /*184f0*/  @!P1 LOP3.LUT R2, RZ, R4, RZ, 0x33, !PT ;  /* 0x00000004ff029212 */ /* 0x000fe200078e33ff */
[----:B------:R-:W-:-:S04]  /*18500*/  IMAD.MOV R4, RZ, RZ, -R4 ;  /* 0x000000ffff047224 */ /* 0x000fc800078e0a04 */
[----:B------:R-:W-:Y:S01]  /*18510*/  IMAD R18, R2, R4, R5 ;  /* 0x0000000402127224 */ /* 0x000fe200078e0205 */
[----:B------:R-:W-:-:S05]  /*18520*/  LOP3.LUT R2, RZ, R2, RZ, 0x33, !PT ;  /* 0x00000002ff027212 */ /* 0x000fca00078e33ff */
[----:B------:R-:W-:Y:S01]  /*18530*/  IMAD.IADD R17, R17, 0x1, R2 ;  /* 0x0000000111117824 */ /* 0x000fe200078e0202 */
[----:B------:R-:W-:Y:S06]  /*18540*/  BRA `(.L_x_1587) ;  /* 0x00000000001c7947 */ /* 0x000fec0003800000 */
.L_x_1579:
[----:B------:R-:W-:Y:S01]  /*18550*/  UMOV UR4, URZ ;  /* 0x0000003f00047c82 */ /* 0x000fe20008000000 */
[----:B------:R-:W-:Y:S01]  /*18560*/  UMOV UR5, URZ ;  /* 0x0000003f00057c82 */ /* 0x000fe20008000000 */
[----:B------:R-:W-:Y:S01]  /*18570*/  ULDC UR6, c[0x0][0xc3c] ;  /* 0x00030f0000067ab9 */ /* 0x000fe20000000800 */
[----:B------:R-:W-:Y:S02]  /*18580*/  IMAD.MOV.U32 R16, RZ, RZ, R0 ;  /* 0x000000ffff107224 */ /* 0x000fe400078e0000 */
[----:B------:R-:W-:Y:S02]  /*18590*/  IMAD.U32 R17, RZ, RZ, UR4 ;  /* 0x00000004ff117e24 */ /* 0x000fe4000f8e00ff */
[----:B------:R-:W-:Y:S02]  /*185a0*/  IMAD.U32 R18, RZ, RZ, UR5 ;  /* 0x00000005ff127e24 */ /* 0x000fe4000f8e00ff */
[----:B------:R-:W-:-:S07]  /*185b0*/  IMAD.U32 R19, RZ, RZ, UR6 ;  /* 0x00000006ff137e24 */ /* 0x000fce000f8e00ff */
.L_x_1587:
[----:B------:R4:W5:Y:S01]  /*185c0*/  LDL R2, [R1] ;  /* 0x0000000001027983 */ /* 0x0009620000100800 */
[----:B------:R-:W0:Y:S01]  /*185d0*/  S2R R0, SR_TID.X ;  /* 0x0000000000007919 */ /* 0x000e220000002100 */
[----:B------:R-:W-:Y:S05]  /*185e0*/  WARPSYNC.ALL ;  /* 0x0000000000007948 */ /* 0x000fea0003800000 */
[----:B0-----:R-:W-:Y:S01]  /*185f0*/  LOP3.LUT R0, R0, 0x1f, RZ, 0xc0, !PT ;  /* 0x0000001f00007812 */ /* 0x001fe200078ec0ff */
[----:B------:R-:W-:Y:S03]  /*18600*/  BAR.SYNC.DEFER_BLOCKING 0x4, 0x180 ;  /* 0x0106000000007b1d */ /* 0x000fe60000010000 */
[----:B------:R-:W-:-:S13]  /*18610*/  ISETP.NE.AND P0, PT, R0, RZ, PT ;  /* 0x000000ff0000720c */ /* 0x000fda0003f05270 */
[----:B---3--:R-:W5:Y:S01]  /*18620*/  @!P0 S2R R3, SR_CgaCtaId ;  /* 0x0000000000038919 */ /* 0x008f620000008800 */
[----:B------:R-:W-:-:S04]  /*18630*/  @!P0 MOV R0, 0x400 ;  /* 0x0000040000008802 */ /* 0x000fc80000000f00 */
[----:B-----5:R-:W-:-:S05]  /*18640*/  @!P0 LEA R2, R3, R0, 0x18 ;  /* 0x0000000003028211 */ /* 0x020fca00078ec0ff */
[----:B------:R4:W-:Y:S04]  /*18650*/  @!P0 STS.128 [R2+0x308d0], R16 ;  /* 0x0308d01002008388 */ /* 0x0009e80000000c00 */
[----:B------:R4:W-:Y:S01]  /*18660*/  @!P0 STL [R1], R2 ;  /* 0x0000000201008387 */ /* 0x0009e20000100800 */
[----:B------:R-:W-:Y:S06]  /*18670*/  BAR.ARV 0x5, 0x180 ;  /* 0x0146000000007b1d */ /* 0x000fec0000002000 */
.L_x_1576:
[----:B------:R-:W-:Y:S02]  /*18680*/  ULDC UR4, c[0x0][0xc3c] ;  /* 0x00030f0000047ab9 */ /* 0x000fe40000000800 */
[----:B----4-:R-:W-:-:S13]  /*18690*/  ISETP.GE.AND P0, PT, R19, UR4, PT ;  /* 0x0000000413007c0c */ /* 0x010fda000bf06270 */
[----:B------:R-:W-:Y:S05]  /*186a0*/  @!P0 BRA `(.L_x_1588) ;  /* 0xffffffa400008947 */ /* 0x000fea000383ffff */
[----:B------:R-:W-:Y:S05]  /*186b0*/  BSYNC B8 ;  /* 0x0000000000087941 */ /* 0x000fea0003800000 */
.L_x_1474:
[----:B---3--:R-:W3:Y:S01]  /*186c0*/  LDL.LU R0, [R1+0x38] ;  /* 0x0000380001007983 */ /* 0x008ee20000300800 */
[----:B------:R-:W-:Y:S01]  /*186d0*/  BSSY B0, `(.L_x_1589) ;  /* 0x000000b000007945 */ /* 0x000fe20003800000 */
[----:B------:R-:W4:Y:S01]  /*186e0*/  S2R R5, SR_CgaCtaId ;  /* 0x0000000000057919 */ /* 0x000f220000008800 */
[----:B---3--:R-:W-:-:S05]  /*186f0*/  VIADD R0, R0, 0x1 ;  /* 0x0000000100007836 */ /* 0x008fca0000000000 */
[----:B0-----:R-:W-:-:S04]  /*18700*/  LEA.HI R2, R0, R0, RZ, 0x1 ;  /* 0x0000000000027211 */ /* 0x001fc800078f08ff */
[----:B------:R-:W-:-:S05]  /*18710*/  LOP3.LUT R3, R2, 0xfffffffe, RZ, 0xc0, !PT ;  /* 0xfffffffe02037812 */ /* 0x000fca00078ec0ff */
[----:B------:R-:W-:Y:S01]  /*18720*/  IMAD.IADD R3, R0, 0x1, -R3 ;  /* 0x0000000100037824 */ /* 0x000fe200078e0a03 */
[----:B------:R-:W-:-:S04]  /*18730*/  MOV R0, 0x400 ;  /* 0x0000040000007802 */ /* 0x000fc80000000f00 */
[----:B----4-:R-:W-:Y:S02]  /*18740*/  LEA R0, R5, R0, 0x18 ;  /* 0x0000000005007211 */ /* 0x010fe400078ec0ff */
[----:B------:R-:W-:-:S04]  /*18750*/  SHF.L.U32 R3, R3, 0x1f, RZ ;  /* 0x0000001f03037819 */ /* 0x000fc800000006ff */
[----:B------:R-:W0:Y:S02]  /*18760*/  SYNCS.PHASECHK.TRANS64.TRYWAIT P0, [R0+URZ+0x30820], R3 ;  /* 0x03082003000075a7 */ /* 0x000e24000800017f */
[----:B0-----:R-:W-:Y:S05]  /*18770*/  @!P0 BRA `(.L_x_1590) ;  /* 0x0000002000148947 */ /* 0x001fea0003800000 */
.L_x_1659:
[----:B------:R-:W-:Y:S05]  /*18780*/  BSYNC B0 ;  /* 0x0000000000007941 */ /* 0x000fea0003800000 */
.L_x_1589:
[----:B------:R-:W-:-:S03]  /*18790*/  UMOV UR4, 0xffffffff ;  /* 0xffffffff00047882 */ /* 0x000fc60000000000 */
[----:B------:R-:W-:Y:S05]  /*187a0*/  BRA.DIV UR4, `(.L_x_1591) ;  /* 0x00000022041c7947 */ /* 0x000fea000b800000 */
[----:B------:R-:W3:Y:S02]  /*187b0*/  S2R R2, SR_TID.X ;  /* 0x0000000000027919 */ /* 0x000ee40000002100 */
[----:B---3--:R-:W-:-:S04]  /*187c0*/  SHF.R.U32.HI R2, RZ, 0x5, R2 ;  /* 0x00000005ff027819 */ /* 0x008fc80000011602 */
[----:B------:R-:W-:-:S05]  /*187d0*/  LOP3.LUT R2, R2, 0x3, RZ, 0xc0, !PT ;  /* 0x0000000302027812 */ /* 0x000fca00078ec0ff */
[----:B------:R3:W4:Y:S02]  /*187e0*/  SHFL.IDX PT, R14, R2, RZ, 0x1f ;  /* 0x00001fff020e7589 */ /* 0x00072400000e0000 */
.L_x_1662:
[----:B----4-:R-:W-:Y:S01]  /*187f0*/  ISETP.NE.AND P0, PT, R14, RZ, PT ;  /* 0x000000ff0e00720c */ /* 0x010fe20003f05270 */
[----:B------:R-:W-:-:S12]  /*18800*/  BSSY B0, `(.L_x_1592) ;  /* 0x0000029000007945 */ /* 0x000fd80003800000 */
[----:B------:R-:W-:Y:S05]  /*18810*/  @P0 BRA `(.L_x_1593) ;  /* 0x00000000009c0947 */ /* 0x000fea0003800000 */
[----:B------:R-:W-:-:S03]  /*18820*/  UMOV UR4, 0xffffffff ;  /* 0xffffffff00047882 */ /* 0x000fc60000000000 */
[----:B------:R-:W-:Y:S05]  /*18830*/  BRA.DIV UR4, `(.L_x_1594) ;  /* 0x00000022042c7947 */ /* 0x000fea000b800000 */
[----:B------:R-:W-:-:S13]  /*18840*/  ELECT P6, URZ, PT ;  /* 0x00000000003f782f */ /* 0x000fda00038c0000 */
.L_x_1665:
[----:B------:R-:W-:Y:S05]  /*18850*/  @!P6 BRA `(.L_x_1593) ;  /* 0x00000000008ce947 */ /* 0x000fea0003800000 */
[----:B---3--:R-:W3:Y:S02]  /*18860*/  LDL R2, [R1+0x48] ;  /* 0x0000480001027983 */ /* 0x008ee40000100800 */
[----:B---3--:R-:W-:-:S13]  /*18870*/  R2UR UR4, R2 ;  /* 0x00000000020472ca */ /* 0x008fda00000e0000 */
[----:B------:R-:W-:-:S06]  /*18880*/  ULOP3.LUT UR4, UR4, 0x2, URZ, 0xfc, !UPT ;  /* 0x0000000204047892 */ /* 0x000fcc000f8efc3f */
[----:B------:R-:W-:-:S05]  /*18890*/  IMAD.U32 R2, RZ, RZ, UR4 ;  /* 0x00000004ff027e24 */ /* 0x000fca000f8e00ff */
[----:B------:R-:W-:-:S13]  /*188a0*/  ISETP.NE.AND P2, PT, R2, 0x3, PT ;  /* 0x000000030200780c */ /* 0x000fda0003f45270 */
[----:B------:R-:W-:Y:S05]  /*188b0*/  @!P2 BRA `(.L_x_1595) ;  /* 0x000000000004a947 */ /* 0x000fea0003800000 */
[----:B------:R-:W-:Y:S01]  /*188c0*/  BPT.TRAP 0x1 ;  /* 0x000000040000795c */ /* 0x000fe20000300000 */
.L_x_1595:
[----:B0-----:R-:W3:Y:S04]  /*188d0*/  LDL R3, [R1+0x4] ;  /* 0x0000040001037983 */ /* 0x001ee80000100800 */
[----:B--2---:R-:W2:Y:S01]  /*188e0*/  LDL.LU R7, [R1+0x10] ;  /* 0x0000100001077983 */ /* 0x004ea20000300800 */
[----:B------:R-:W-:-:S04]  /*188f0*/  VIADD R2, R0, 0x30840 ;  /* 0x0003084000027836 */ /* 0x000fc80000000000 */
[C---:B---3--:R-:W-:Y:S02]  /*18900*/  IMAD R6, R3.reuse, 0x8, R2 ;  /* 0x0000000803067824 */ /* 0x048fe400078e0202 */
        /* <DEDUP_REMOVED lines=10> */
.L_x_1666:
[----:B------:R-:W2:Y:S02]  /*189b0*/  SYNCS.PHASECHK.TRANS64.TRYWAIT P0, [R7+URZ], R2 ;  /* 0x00000002070075a7 */ /* 0x000ea4000800017f */
[----:B--2---:R-:W-:Y:S05]  /*189c0*/  @!P0 BRA `(.L_x_1597) ;  /* 0x0000001c00fc8947 */ /* 0x004fea0003800000 */
.L_x_1667:
[----:B------:R-:W-:Y:S05]  /*189d0*/  @!P2 BRA `(.L_x_1598) ;  /* 0x000000000004a947 */ /* 0x000fea0003800000 */
[----:B------:R-:W-:Y:S01]  /*189e0*/  BPT.TRAP 0x1 ;  /* 0x000000040000795c */ /* 0x000fe20000300000 */
.L_x_1598:
[----:B------:R-:W3:Y:S01]  /*189f0*/  LDL.LU R4, [R1+0x4] ;  /* 0x0000040001047983 */ /* 0x000ee20000300800 */
[----:B------:R-:W-:-:S04]  /*18a00*/  VIADD R0, R0, 0x30860 ;  /* 0x0003086000007836 */ /* 0x000fc80000000000 */
[----:B---3--:R-:W-:-:S04]  /*18a10*/  IMAD R4, R4, 0x8, R0 ;  /* 0x0000000804047824 */ /* 0x008fc800078e0200 */
[----:B------:R-:W3:Y:S02]  /*18a20*/  SYNCS.PHASECHK.TRANS64.TRYWAIT P0, [R4+URZ], R5 ;  /* 0x00000005040075a7 */ /* 0x000ee4000800017f */
[----:B---3--:R-:W-:Y:S05]  /*18a30*/  @!P0 BRA `(.L_x_1599) ;  /* 0x0000001c00f48947 */ /* 0x008fea0003800000 */
.L_x_1668:
[----:B------:R-:W-:-:S07]  /*18a40*/  IMAD R3, R3, 0x8, R0 ;  /* 0x0000000803037824 */ /* 0x000fce00078e0200 */
.L_x_1600:
[----:B----4-:R4:W0:Y:S02]  /*18a50*/  SYNCS.PHASECHK.TRANS64.TRYWAIT P0, [R3+URZ], R2 ;  /* 0x00000002030075a7 */ /* 0x010824000800017f */
[----:B0-----:R-:W-:Y:S05]  /*18a60*/  @!P0 NANOSLEEP.SYNCS 0x989680 ;  /* 0x009896800000895d */ /* 0x001fea0003900000 */
[----:B------:R-:W0:Y:S02]  /*18a70*/  @!P0 SYNCS.PHASECHK.TRANS64 P0, [R3+URZ], R2 ;  /* 0x00000002030085a7 */ /* 0x000e24000800007f */
[----:B0-----:R-:W-:Y:S05]  /*18a80*/  @!P0 BRA `(.L_x_1600) ;  /* 0xfffffffc00f08947 */ /* 0x001fea000383ffff */
.L_x_1593:
[----:B------:R-:W-:Y:S05]  /*18a90*/  BSYNC B0 ;  /* 0x0000000000007941 */ /* 0x000fea0003800000 */
.L_x_1592:
[----:B------:R-:W-:Y:S05]  /*18aa0*/  EXIT ;  /* 0x000000000000794d */ /* 0x000fea0003800000 */
.L_x_1376:
[----:B0-----:R-:W-:-:S04]  /*18ab0*/  IMAD.U32 R3, RZ, RZ, UR38 ;  /* 0x00000026ff037e24 */ /* 0x001fc8000f8e00ff */
[----:B------:R0:W1:Y:S03]  /*18ac0*/  SYNCS.PHASECHK.TRANS64.TRYWAIT P1, [R3+URZ+0x30800], R0 ;  /* 0x03080000030075a7 */ /* 0x000066000802017f */
[----:B-1----:R-:W-:Y:S05]  /*18ad0*/  @!P1 NANOSLEEP.SYNCS 0x989680 ;  /* 0x009896800000995d */ /* 0x002fea0003900000 */
[----:B------:R-:W1:Y:S02]  /*18ae0*/  @!P1 SYNCS.PHASECHK.TRANS64 P1, [R3+URZ+0x30800], R0 ;  /* 0x03080000030095a7 */ /* 0x000e64000802007f */
[----:B-1----:R-:W-:Y:S05]  /*18af0*/  @!P1 BRA `(.L_x_1376) ;  /* 0xfffffffc00ec9947 */ /* 0x002fea000383ffff */
[----:B------:R-:W-:Y:S05]  /*18b00*/  BRA `(.L_x_1601) ;  /* 0xfffffe90008c7947 */ /* 0x000fea000383ffff */
.L_x_1380:
[----:B-1----:R1:W3:Y:S02]  /*18b10*/  SYNCS.PHASECHK.TRANS64.TRYWAIT P1, [R11+URZ+0x30830], R0 ;  /* 0x030830000b0075a7 */ /* 0x0022e4000802017f */
[----:B---3--:R-:W-:Y:S05]  /*18b20*/  @!P1 NANOSLEEP.SYNCS 0x989680 ;  /* 0x009896800000995d */ /* 0x008fea0003900000 */
[----:B------:R-:W3:Y:S02]  /*18b30*/  @!P1 SYNCS.PHASECHK.TRANS64 P1, [R11+URZ+0x30830], R0 ;  /* 0x030830000b0095a7 */ /* 0x000ee4000802007f */
[----:B---3--:R-:W-:Y:S05]  /*18b40*/  @!P1 BRA `(.L_x_1380) ;  /* 0xfffffffc00f09947 */ /* 0x008fea000383ffff */
[----:B------:R-:W-:Y:S05]  /*18b50*/  BRA `(.L_x_1379) ;  /* 0xfffffe9000c07947 */ /* 0x000fea000383ffff */
.L_x_1396:
[----:B-1----:R-:W-:-:S04]  /*18b60*/  IMAD.U32 R12, RZ, RZ, UR7 ;  /* 0x00000007ff0c7e24 */ /* 0x002fc8000f8e00ff */
[----:B------:R1:W2:Y:S03]  /*18b70*/  SYNCS.PHASECHK.TRANS64.TRYWAIT P1, [R12+URZ+0x30830], R9 ;  /* 0x030830090c0075a7 */ /* 0x0002a6000802017f */
[----:B--2---:R-:W-:Y:S05]  /*18b80*/  @!P1 NANOSLEEP.SYNCS 0x989680 ;  /* 0x009896800000995d */ /* 0x004fea0003900000 */
[----:B------:R-:W2:Y:S02]  /*18b90*/  @!P1 SYNCS.PHASECHK.TRANS64 P1, [R12+URZ+0x30830], R9 ;  /* 0x030830090c0095a7 */ /* 0x000ea4000802007f */
[----:B--2---:R-:W-:Y:S05]  /*18ba0*/  @!P1 BRA `(.L_x_1396) ;  /* 0xfffffffc00ec9947 */ /* 0x004fea000383ffff */
[----:B------:R-:W-:Y:S05]  /*18bb0*/  BRA `(.L_x_1395) ;  /* 0xfffffec400647947 */ /* 0x000fea000383ffff */
.L_x_1400:
[----:B01----:R-:W-:-:S04]  /*18bc0*/  IMAD.U32 R9, RZ, RZ, UR6 ;  /* 0x00000006ff097e24 */ /* 0x003fc8000f8e00ff */
[----:B------:R0:W1:Y:S03]  /*18bd0*/  SYNCS.PHASECHK.TRANS64.TRYWAIT P1, [R9+URZ+0x30850], R0 ;  /* 0x03085000090075a7 */ /* 0x000066000802017f */
[----:B-1----:R-:W-:Y:S05]  /*18be0*/  @!P1 NANOSLEEP.SYNCS 0x989680 ;  /* 0x009896800000995d */ /* 0x002fea0003900000 */
[----:B------:R-:W1:Y:S02]  /*18bf0*/  @!P1 SYNCS.PHASECHK.TRANS64 P1, [R9+URZ+0x30850], R0 ;  /* 0x03085000090095a7 */ /* 0x000e64000802007f */
[----:B-1----:R-:W-:Y:S05]  /*18c00*/  @!P1 BRA `(.L_x_1400) ;  /* 0xfffffffc00ec9947 */ /* 0x002fea000383ffff */
[----:B------:R-:W-:Y:S05]  /*18c10*/  BRA `(.L_x_1399) ;  /* 0xfffffed0000c7947 */ /* 0x000fea000383ffff */
.L_x_1417:
[----:B-1----:R-:W-:-:S04]  /*18c20*/  IMAD.U32 R4, RZ, RZ, UR6 ;  /* 0x00000006ff047e24 */ /* 0x002fc8000f8e00ff */
[----:B------:R1:W2:Y:S03]  /*18c30*/  SYNCS.PHASECHK.TRANS64.TRYWAIT P1, [R4+URZ+0x30830], R3 ;  /* 0x03083003040075a7 */ /* 0x0002a6000802017f */
[----:B--2---:R-:W-:Y:S05]  /*18c40*/  @!P1 NANOSLEEP.SYNCS 0x989680 ;  /* 0x009896800000995d */ /* 0x004fea0003900000 */
[----:B------:R-:W2:Y:S02]  /*18c50*/  @!P1 SYNCS.PHASECHK.TRANS64 P1, [R4+URZ+0x30830], R3 ;  /* 0x03083003040095a7 */ /* 0x000ea4000802007f */
[----:B--2---:R-:W-:Y:S05]  /*18c60*/  @!P1 BRA `(.L_x_1417) ;  /* 0xfffffffc00ec9947 */ /* 0x004fea000383ffff */
[----:B------:R-:W-:Y:S05]  /*18c70*/  BRA `(.L_x_1416) ;  /* 0xfffffefc00547947 */ /* 0x000fea000383ffff */
.L_x_1421:
[----:B01----:R-:W-:-:S04]  /*18c80*/  IMAD.U32 R3, RZ, RZ, UR10 ;  /* 0x0000000aff037e24 */ /* 0x003fc8000f8e00ff */
[----:B------:R0:W1:Y:S03]  /*18c90*/  SYNCS.PHASECHK.TRANS64.TRYWAIT P1, [R3+URZ+0x30850], R0 ;  /* 0x03085000030075a7 */ /* 0x000066000802017f */
[----:B-1----:R-:W-:Y:S05]  /*18ca0*/  @!P1 NANOSLEEP.SYNCS 0x989680 ;  /* 0x009896800000995d */ /* 0x002fea0003900000 */
[----:B------:R-:W1:Y:S02]  /*18cb0*/  @!P1 SYNCS.PHASECHK.TRANS64 P1, [R3+URZ+0x30850], R0 ;  /* 0x03085000030095a7 */ /* 0x000e64000802007f */
[----:B-1----:R-:W-:Y:S05]  /*18cc0*/  @!P1 BRA `(.L_x_1421) ;  /* 0xfffffffc00ec9947 */ /* 0x002fea000383ffff */
[----:B------:R-:W-:Y:S05]  /*18cd0*/  BRA `(.L_x_1420) ;  /* 0xffffff0400fc7947 */ /* 0x000fea000383ffff */
.L_x_1427:
[----:B-1----:R-:W-:-:S04]  /*18ce0*/  IMAD.U32 R4, RZ, RZ, UR6 ;  /* 0x00000006ff047e24 */ /* 0x002fc8000f8e00ff */
[----:B------:R1:W2:Y:S03]  /*18cf0*/  SYNCS.PHASECHK.TRANS64.TRYWAIT P1, [R4+URZ+0x30830], R3 ;  /* 0x03083003040075a7 */ /* 0x0002a6000802017f */
[----:B--2---:R-:W-:Y:S05]  /*18d00*/  @!P1 NANOSLEEP.SYNCS 0x989680 ;  /* 0x009896800000995d */ /* 0x004fea0003900000 */
[----:B------:R-:W2:Y:S02]  /*18d10*/  @!P1 SYNCS.PHASECHK.TRANS64 P1, [R4+URZ+0x30830], R3 ;  /* 0x03083003040095a7 */ /* 0x000ea4000802007f */
[----:B--2---:R-:W-:Y:S05]  /*18d20*/  @!P1 BRA `(.L_x_1427) ;  /* 0xfffffffc00ec9947 */ /* 0x004fea000383ffff */
[----:B------:R-:W-:Y:S05]  /*18d30*/  BRA `(.L_x_1426) ;  /* 0xffffff2000447947 */ /* 0x000fea000383ffff */
.L_x_1431:
[----:B01----:R-:W-:-:S04]  /*18d40*/  IMAD.U32 R3, RZ, RZ, UR10 ;  /* 0x0000000aff037e24 */ /* 0x003fc8000f8e00ff */
[----:B------:R0:W1:Y:S03]  /*18d50*/  SYNCS.PHASECHK.TRANS64.TRYWAIT P1, [R3+URZ+0x30850], R0 ;  /* 0x03085000030075a7 */ /* 0x000066000802017f */
[----:B-1----:R-:W-:Y:S05]  /*18d60*/  @!P1 NANOSLEEP.SYNCS 0x989680 ;  /* 0x009896800000995d */ /* 0x002fea0003900000 */
[----:B------:R-:W1:Y:S02]  /*18d70*/  @!P1 SYNCS.PHASECHK.TRANS64 P1, [R3+URZ+0x30850], R0 ;  /* 0x03085000030095a7 */ /* 0x000e64000802007f */
[----:B-1----:R-:W-:Y:S05]  /*18d80*/  @!P1 BRA `(.L_x_1431) ;  /* 0xfffffffc00ec9947 */ /* 0x002fea000383ffff */
[----:B------:R-:W-:Y:S05]  /*18d90*/  BRA `(.L_x_1430) ;  /* 0xffffff2800ec7947 */ /* 0x000fea000383ffff */
.L_x_1444:
[----:B-1----:R-:W-:-:S04]  /*18da0*/  IMAD.U32 R7, RZ, RZ, UR5 ;  /* 0x00000005ff077e24 */ /* 0x002fc8000f8e00ff */
[----:B------:R1:W2:Y:S03]  /*18db0*/  SYNCS.PHASECHK.TRANS64.TRYWAIT P0, [R7+URZ+0x30850], R0 ;  /* 0x03085000070075a7 */ /* 0x0002a6000800017f */
[----:B--2---:R-:W-:Y:S05]  /*18dc0*/  @!P0 NANOSLEEP.SYNCS 0x989680 ;  /* 0x009896800000895d */ /* 0x004fea0003900000 */
[----:B------:R-:W2:Y:S02]  /*18dd0*/  @!P0 SYNCS.PHASECHK.TRANS64 P0, [R7+URZ+0x30850], R0 ;  /* 0x03085000070085a7 */ /* 0x000ea4000800007f */
[----:B--2---:R-:W-:Y:S05]  /*18de0*/  @!P0 BRA `(.L_x_1444) ;  /* 0xfffffffc00ec8947 */ /* 0x004fea000383ffff */
[----:B------:R-:W-:Y:S05]  /*18df0*/  BRA `(.L_x_1443) ;  /* 0xffffff5800dc7947 */ /* 0x000fea000383ffff */
.L_x_1494:
[----:B------:R-:W3:Y:S01]  /*18e00*/  S2R R4, SR_TID.X ;  /* 0x0000000000047919 */ /* 0x000ee20000002100 */
[----:B------:R-:W-:Y:S01]  /*18e10*/  BSSY B0, `(.L_x_1602) ;  /* 0x000000a000007945 */ /* 0x000fe20003800000 */
[----:B------:R-:W-:Y:S02]  /*18e20*/  IMAD.MOV.U32 R12, RZ, RZ, RZ ;  /* 0x000000ffff0c7224 */ /* 0x000fe400078e00ff */
[----:B------:R-:W-:Y:S02]  /*18e30*/  IMAD.MOV.U32 R11, RZ, RZ, 0x1f ;  /* 0x0000001fff0b7424 */ /* 0x000fe400078e00ff */
[----:B------:R-:W-:Y:S01]  /*18e40*/  IMAD.MOV.U32 R15, RZ, RZ, -0x1 ;  /* 0xffffffffff0f7424 */ /* 0x000fe200078e00ff */
[----:B---3--:R-:W-:-:S04]  /*18e50*/  SHF.R.U32.HI R4, RZ, 0x5, R4 ;  /* 0x00000005ff047819 */ /* 0x008fc80000011604 */
[----:B------:R-:W-:-:S05]  /*18e60*/  LOP3.LUT R4, R4, 0x3, RZ, 0xc0, !PT ;  /* 0x0000000304047812 */ /* 0x000fca00078ec0ff */
[----:B------:R-:W-:-:S07]  /*18e70*/  IMAD.MOV.U32 R13, RZ, RZ, R4 ;  /* 0x000000ffff0d7224 */ /* 0x000fce00078e0004 */
[----:B012---:R-:W-:Y:S05]  /*18e80*/  WARPSYNC.COLLECTIVE R15, `(.L_x_1603) ;  /* 0x000000000f087348 */ /* 0x007fea0003c00000 */
[----:B------:R3:W4:Y:S02]  /*18e90*/  SHFL.IDX P6, R14, R13, R12, R11 ;  /* 0x0000000c0d0e7389 */ /* 0x00072400000c000b */
[----:B01234-:R-:W-:Y:S01]  /*18ea0*/  ENDCOLLECTIVE ;  /* 0x000000000000791b */ /* 0x01ffe20003800000 */
.L_x_1603:
[----:B------:R-:W-:Y:S05]  /*18eb0*/  BSYNC B0 ;  /* 0x0000000000007941 */ /* 0x000fea0003800000 */
.L_x_1602:
[----:B------:R-:W-:Y:S05]  /*18ec0*/  BRA `(.L_x_1604) ;  /* 0xffffffa800c07947 */ /* 0x000fea000383ffff */
.L_x_1496:
[----:B------:R-:W-:Y:S01]  /*18ed0*/  BSSY B0, `(.L_x_1605) ;  /* 0x0000006000007945 */ /* 0x000fe20003800000 */
[----:B------:R-:W-:-:S07]  /*18ee0*/  IMAD.MOV.U32 R15, RZ, RZ, -0x1 ;  /* 0xffffffffff0f7424 */ /* 0x000fce00078e00ff */
[----:B012-4-:R-:W-:Y:S05]  /*18ef0*/  WARPSYNC.COLLECTIVE R15, `(.L_x_1606) ;  /* 0x000000000f0c7348 */ /* 0x017fea0003c00000 */
[----:B------:R-:W-:Y:S02]  /*18f00*/  ELECT P6, UR62, PT ;  /* 0x00000000003e782f */ /* 0x000fe400038c0000 */
[----:B------:R-:W-:Y:S01]  /*18f10*/  MOV R14, UR62 ;  /* 0x0000003e000e7c02 */ /* 0x000fe20008000f00 */
[----:B012-4-:R-:W-:Y:S10]  /*18f20*/  ENDCOLLECTIVE ;  /* 0x000000000000791b */ /* 0x017ff40003800000 */
.L_x_1606:
[----:B------:R-:W-:Y:S05]  /*18f30*/  BSYNC B0 ;  /* 0x0000000000007941 */ /* 0x000fea0003800000 */
.L_x_1605:
[----:B------:R-:W-:Y:S05]  /*18f40*/  BRA `(.L_x_1607) ;  /* 0xffffffa800cc7947 */ /* 0x000fea000383ffff */
.L_x_1498:
[----:B--2---:R2:W3:Y:S02]  /*18f50*/  SYNCS.PHASECHK.TRANS64.TRYWAIT P0, [R0+URZ+0x30840], R2 ;  /* 0x03084002000075a7 */ /* 0x0044e4000800017f */
[----:B---3--:R-:W-:Y:S05]  /*18f60*/  @!P0 NANOSLEEP.SYNCS 0x989680 ;  /* 0x009896800000895d */ /* 0x008fea0003900000 */
[----:B------:R-:W3:Y:S02]  /*18f70*/  @!P0 SYNCS.PHASECHK.TRANS64 P0, [R0+URZ+0x30840], R2 ;  /* 0x03084002000085a7 */ /* 0x000ee4000800007f */
[----:B---3--:R-:W-:Y:S05]  /*18f80*/  @!P0 BRA `(.L_x_1498) ;  /* 0xfffffffc00f08947 */ /* 0x008fea000383ffff */
[----:B------:R-:W-:Y:S05]  /*18f90*/  BRA `(.L_x_1608) ;  /* 0xffffffac00387947 */ /* 0x000fea000383ffff */
.L_x_1502:
[----:B------:R-:W2:Y:S01]  /*18fa0*/  LDL.LU R11, [R1+0x30] ;  /* 0x00003000010b7983 */ /* 0x000ea20000300800 */
[----:B------:R-:W-:Y:S01]  /*18fb0*/  IMAD.MOV.U32 R13, RZ, RZ, R3 ;  /* 0x000000ffff0d7224 */ /* 0x000fe200078e0003 */
[----:B------:R-:W-:Y:S01]  /*18fc0*/  LOP3.LUT R5, R5, 0x7f, RZ, 0xc0, !PT ;  /* 0x0000007f05057812 */ /* 0x000fe200078ec0ff */
[----:B------:R-:W-:Y:S02]  /*18fd0*/  IMAD.MOV.U32 R12, RZ, RZ, RZ ;  /* 0x000000ffff0c7224 */ /* 0x000fe400078e00ff */
[----:B------:R-:W-:Y:S01]  /*18fe0*/  IMAD.MOV.U32 R15, RZ, RZ, -0x1 ;  /* 0xffffffffff0f7424 */ /* 0x000fe200078e00ff */
[----:B------:R-:W-:-:S05]  /*18ff0*/  SHF.R.U32.HI R5, RZ, 0x3, R5 ;  /* 0x00000003ff057819 */ /* 0x000fca0000011605 */
[----:B------:R-:W-:-:S04]  /*19000*/  IMAD.IADD R0, R5, 0x1, R9 ;  /* 0x0000000105007824 */ /* 0x000fc800078e0209 */
[----:B------:R-:W-:Y:S02]  /*19010*/  VIADD R5, R0, 0x10 ;  /* 0x0000001000057836 */ /* 0x000fe40000000000 */
[----:B--2---:R-:W-:Y:S02]  /*19020*/  IMAD R2, R11, R7, RZ ;  /* 0x000000070b027224 */ /* 0x004fe400078e02ff */
[----:B------:R-:W-:-:S03]  /*19030*/  IMAD.MOV.U32 R11, RZ, RZ, 0x181f ;  /* 0x0000181fff0b7424 */ /* 0x000fc600078e00ff */
[----:B------:R-:W-:-:S13]  /*19040*/  ISETP.GE.AND P3, PT, R0, R2, PT ;  /* 0x000000020000720c */ /* 0x000fda0003f66270 */
[----:B-----5:R-:W-:Y:S05]  /*19050*/  WARPSYNC.COLLECTIVE R15, `(.L_x_1609) ;  /* 0x000000000f087348 */ /* 0x020fea0003c00000 */
[----:B------:R0:W1:Y:S02]  /*19060*/  SHFL.IDX P6, R14, R13, R12, R11 ;  /* 0x0000000c0d0e7389 */ /* 0x00006400000c000b */
[----:B01---5:R-:W-:Y:S01]  /*19070*/  ENDCOLLECTIVE ;  /* 0x000000000000791b */ /* 0x023fe20003800000 */
.L_x_1609:
[----:B------:R-:W-:Y:S02]  /*19080*/  IMAD.MOV.U32 R13, RZ, RZ, R4 ;  /* 0x000000ffff0d7224 */ /* 0x000fe400078e0004 */
[----:B------:R-:W-:-:S07]  /*19090*/  IMAD.MOV.U32 R6, RZ, RZ, R14 ;  /* 0x000000ffff067224 */ /* 0x000fce00078e000e */
[----:B------:R-:W-:Y:S05]  /*190a0*/  WARPSYNC.COLLECTIVE R15, `(.L_x_1610) ;  /* 0x000000000f087348 */ /* 0x000fea0003c00000 */
[----:B------:R0:W1:Y:S02]  /*190b0*/  SHFL.IDX P6, R14, R13, R12, R11 ;  /* 0x0000000c0d0e7389 */ /* 0x00006400000c000b */
[----:B01----:R-:W-:Y:S01]  /*190c0*/  ENDCOLLECTIVE ;  /* 0x000000000000791b */ /* 0x003fe20003800000 */
.L_x_1610:
        /* <DEDUP_REMOVED lines=19> */
.L_x_1611:
[----:B------:R-:W-:Y:S02]  /*19200*/  IMAD.MOV.U32 R13, RZ, RZ, R4 ;  /* 0x000000ffff0d7224 */ /* 0x000fe400078e0004 */
[----:B------:R-:W-:-:S07]  /*19210*/  IMAD.MOV.U32 R9, RZ, RZ, R14 ;  /* 0x000000ffff097224 */ /* 0x000fce00078e000e */
[----:B------:R-:W-:Y:S05]  /*19220*/  WARPSYNC.COLLECTIVE R15, `(.L_x_1612) ;  /* 0x000000000f087348 */ /* 0x000fea0003c00000 */
[----:B------:R0:W1:Y:S02]  /*19230*/  SHFL.IDX P6, R14, R13, R12, R11 ;  /* 0x0000000c0d0e7389 */ /* 0x00006400000c000b */
[----:B01----:R-:W-:Y:S01]  /*19240*/  ENDCOLLECTIVE ;  /* 0x000000000000791b */ /* 0x003fe20003800000 */
.L_x_1612:
[----:B------:R-:W-:Y:S01]  /*19250*/  ULDC.64 UR4, c[0x0][0x208] ;  /* 0x0000820000047ab9 */ /* 0x000fe20000000a00 */
[----:B------:R-:W-:Y:S02]  /*19260*/  IMAD.MOV.U32 R13, RZ, RZ, R3 ;  /* 0x000000ffff0d7224 */ /* 0x000fe400078e0003 */
[----:B------:R-:W-:Y:S02]  /*19270*/  IMAD.MOV.U32 R12, RZ, RZ, 0x2 ;  /* 0x00000002ff0c7424 */ /* 0x000fe400078e00ff */
[----:B------:R-:W-:-:S05]  /*19280*/  IMAD.MOV.U32 R5, RZ, RZ, R14 ;  /* 0x000000ffff057224 */ /* 0x000fca00078e000e */
[----:B------:R-:W-:-:S05]  /*19290*/  @!P3 LEA R8, P5, R8, R5, 0x1 ;  /* 0x000000050808b211 */ /* 0x000fca00078a08ff */
[----:B------:R-:W-:Y:S02]  /*192a0*/  @!P3 IMAD.X R5, RZ, RZ, R9, P5 ;  /* 0x000000ffff05b224 */ /* 0x000fe400028e0609 */
[----:B------:R-:W-:Y:S01]  /*192b0*/  @!P3 IMAD.MOV.U32 R6, RZ, RZ, R8 ;  /* 0x000000ffff06b224 */ /* 0x000fe200078e0008 */
[----:B------:R-:W0:Y:S01]  /*192c0*/  S2R R9, SR_TID.X ;  /* 0x0000000000097919 */ /* 0x000e220000002100 */
[----:B------:R-:W-:Y:S02]  /*192d0*/  @!P3 IMAD.MOV.U32 R7, RZ, RZ, R5 ;  /* 0x000000ffff07b224 */ /* 0x000fe400078e0005 */
[----:B------:R-:W-:-:S03]  /*192e0*/  VIADD R5, R0, 0x20 ;  /* 0x0000002000057836 */ /* 0x000fc60000000000 */
[----:B------:R-:W-:Y:S01]  /*192f0*/  @!PT LDS RZ, [RZ] ;  /* 0x00000000fffff984 */ /* 0x000fe20000000800 */
[----:B------:R-:W-:Y:S01]  /*19300*/  @!PT LDS RZ, [RZ] ;  /* 0x00000000fffff984 */ /* 0x000fe20000000800 */
[----:B------:R-:W-:Y:S01]  /*19310*/  @!PT LDS RZ, [RZ] ;  /* 0x00000000fffff984 */ /* 0x000fe20000000800 */
[----:B------:R1:W-:Y:S04]  /*19320*/  @!P3 LDGSTS.E.BYPASS.LTC128B.128 [R10+0x12c00], desc[UR4][R6.64], !P2 ;  /* 0x12c00000060abfae */ /* 0x0003e8000d101d44 */
[----:B------:R1:W-:Y:S04]  /*19330*/  @!P3 LDGSTS.E.BYPASS.LTC128B.128 [R10+0x16c00], desc[UR4][R6.64+0x80], !P1 ;  /* 0x16c00080060abfae */ /* 0x0003e8000c901d44 */
[----:B------:R1:W-:Y:S01]  /*19340*/  @!P3 LDGSTS.E.BYPASS.LTC128B.128 [R10+0x1ac00], desc[UR4][R6.64+0x100], !P0 ;  /* 0x1ac00100060abfae */ /* 0x0003e2000c101d44 */
[----:B------:R-:W-:-:S13]  /*19350*/  ISETP.GE.AND P3, PT, R5, R2, PT ;  /* 0x000000020500720c */ /* 0x000fda0003f66270 */
[----:B01----:R-:W-:Y:S05]  /*19360*/  WARPSYNC.COLLECTIVE R15, `(.L_x_1613) ;  /* 0x000000000f087348 */ /* 0x003fea0003c00000 */
[----:B------:R2:W3:Y:S02]  /*19370*/  SHFL.IDX P6, R14, R13, R12, R11 ;  /* 0x0000000c0d0e7389 */ /* 0x0004e400000c000b */
[----:B0123--:R-:W-:Y:S01]  /*19380*/  ENDCOLLECTIVE ;  /* 0x000000000000791b */ /* 0x00ffe20003800000 */
.L_x_1613:
[----:B------:R-:W-:Y:S02]  /*19390*/  IMAD.MOV.U32 R13, RZ, RZ, R4 ;  /* 0x000000ffff0d7224 */ /* 0x000fe400078e0004 */
[----:B------:R-:W-:-:S05]  /*193a0*/  IMAD.SHL.U32 R9, R9, 0x8, RZ ;  /* 0x0000000809097824 */ /* 0x000fca00078e00ff */
[----:B------:R-:W-:Y:S01]  /*193b0*/  LOP3.LUT R9, R9, 0x38, RZ, 0xc0, !PT ;  /* 0x0000003809097812 */ /* 0x000fe200078ec0ff */
[----:B------:R-:W-:-:S07]  /*193c0*/  IMAD.MOV.U32 R8, RZ, RZ, R14 ;  /* 0x000000ffff087224 */ /* 0x000fce00078e000e */
[----:B------:R-:W-:Y:S05]  /*193d0*/  WARPSYNC.COLLECTIVE R15, `(.L_x_1614) ;  /* 0x000000000f087348 */ /* 0x000fea0003c00000 */
[----:B------:R0:W1:Y:S02]  /*193e0*/  SHFL.IDX P6, R14, R13, R12, R11 ;  /* 0x0000000c0d0e7389 */ /* 0x00006400000c000b */
[----:B01----:R-:W-:Y:S01]  /*193f0*/  ENDCOLLECTIVE ;  /* 0x000000000000791b */ /* 0x003fe20003800000 */
.L_x_1614:
[----:B------:R-:W-:Y:S01]  /*19400*/  ULDC.64 UR4, c[0x0][0x208] ;  /* 0x0000820000047ab9 */ /* 0x000fe20000000a00 */
[----:B------:R-:W-:Y:S02]  /*19410*/  IMAD.MOV.U32 R13, RZ, RZ, R3 ;  /* 0x000000ffff0d7224 */ /* 0x000fe400078e0003 */
[----:B------:R-:W-:Y:S02]  /*19420*/  IMAD.MOV.U32 R12, RZ, RZ, 0x3 ;  /* 0x00000003ff0c7424 */ /* 0x000fe400078e00ff */
[----:B------:R-:W-:-:S05]  /*19430*/  IMAD.MOV.U32 R5, RZ, RZ, R14 ;  /* 0x000000ffff057224 */ /* 0x000fca00078e000e */
[----:B------:R-:W-:-:S05]  /*19440*/  @!P3 LEA R5, P4, R9, R5, 0x1 ;  /* 0x000000050905b211 */ /* 0x000fca00078808ff */
[----:B------:R-:W-:-:S04]  /*19450*/  @!P3 IMAD.X R6, RZ, RZ, R8, P4 ;  /* 0x000000ffff06b224 */ /* 0x000fc800020e0608 */
[----:B------:R-:W-:Y:S02]  /*19460*/  @!P3 IMAD.MOV.U32 R7, RZ, RZ, R6 ;  /* 0x000000ffff07b224 */ /* 0x000fe400078e0006 */
        /* <DEDUP_REMOVED lines=12> */
.L_x_1615:
[----:B------:R-:W-:Y:S02]  /*19530*/  IMAD.MOV.U32 R13, RZ, RZ, R4 ;  /* 0x000000ffff0d7224 */ /* 0x000fe400078e0004 */
[----:B------:R-:W-:-:S07]  /*19540*/  IMAD.MOV.U32 R6, RZ, RZ, R14 ;  /* 0x000000ffff067224 */ /* 0x000fce00078e000e */
[----:B------:R-:W-:Y:S05]  /*19550*/  WARPSYNC.COLLECTIVE R15, `(.L_x_1616) ;  /* 0x000000000f087348 */ /* 0x000fea0003c00000 */
[----:B------:R0:W1:Y:S02]  /*19560*/  SHFL.IDX P6, R14, R13, R12, R11 ;  /* 0x0000000c0d0e7389 */ /* 0x00006400000c000b */
[----:B01----:R-:W-:Y:S01]  /*19570*/  ENDCOLLECTIVE ;  /* 0x000000000000791b */ /* 0x003fe20003800000 */
.L_x_1616:
        /* <DEDUP_REMOVED lines=19> */
.L_x_1617:
[----:B------:R-:W-:Y:S02]  /*196b0*/  IMAD.MOV.U32 R13, RZ, RZ, R4 ;  /* 0x000000ffff0d7224 */ /* 0x000fe400078e0004 */
[----:B------:R-:W-:-:S07]  /*196c0*/  IMAD.MOV.U32 R6, RZ, RZ, R14 ;  /* 0x000000ffff067224 */ /* 0x000fce00078e000e */
[----:B------:R-:W-:Y:S05]  /*196d0*/  WARPSYNC.COLLECTIVE R15, `(.L_x_1618) ;  /* 0x000000000f087348 */ /* 0x000fea0003c00000 */
[----:B------:R0:W1:Y:S02]  /*196e0*/  SHFL.IDX P6, R14, R13, R12, R11 ;  /* 0x0000000c0d0e7389 */ /* 0x00006400000c000b */
[----:B01----:R-:W-:Y:S01]  /*196f0*/  ENDCOLLECTIVE ;  /* 0x000000000000791b */ /* 0x003fe20003800000 */
.L_x_1618:
        /* <DEDUP_REMOVED lines=19> */
.L_x_1619:
[----:B------:R-:W-:Y:S02]  /*19830*/  IMAD.MOV.U32 R13, RZ, RZ, R4 ;  /* 0x000000ffff0d7224 */ /* 0x000fe400078e0004 */
[----:B------:R-:W-:-:S07]  /*19840*/  IMAD.MOV.U32 R6, RZ, RZ, R14 ;  /* 0x000000ffff067224 */ /* 0x000fce00078e000e */
[----:B------:R-:W-:Y:S05]  /*19850*/  WARPSYNC.COLLECTIVE R15, `(.L_x_1620) ;  /* 0x000000000f087348 */ /* 0x000fea0003c00000 */
[----:B------:R0:W1:Y:S02]  /*19860*/  SHFL.IDX P6, R14, R13, R12, R11 ;  /* 0x0000000c0d0e7389 */ /* 0x00006400000c000b */
[----:B01----:R-:W-:Y:S01]  /*19870*/  ENDCOLLECTIVE ;  /* 0x000000000000791b */ /* 0x003fe20003800000 */
.L_x_1620:
[----:B------:R-:W-:Y:S01]  /*19880*/  ULDC.64 UR4, c[0x0][0x208] ;  /* 0x0000820000047ab9 */ /* 0x000fe20000000a00 */
[----:B------:R-:W-:Y:S02]  /*19890*/  IMAD.MOV.U32 R13, RZ, RZ, R3 ;  /* 0x000000ffff0d7224 */ /* 0x000fe400078e0003 */
[----:B------:R-:W-:Y:S02]  /*198a0*/  IMAD.MOV.U32 R12, RZ, RZ, 0x6 ;  /* 0x00000006ff0c7424 */ /* 0x000fe400078e00ff */
[----:B------:R-:W-:-:S05]  /*198b0*/  IMAD.MOV.U32 R5, RZ, RZ, R14 ;  /* 0x000000ffff057224 */ /* 0x000fca00078e000e */
[----:B------:R-:W-:-:S05]  /*198c0*/  @!P3 LEA R5, P4, R9, R5, 0x1 ;  /* 0x000000050905b211 */ /* 0x000fca00078808ff */
[----:B------:R-:W-:-:S04]  /*198d0*/  @!P3 IMAD.X R6, RZ, RZ, R6, P4 ;  /* 0x000000ffff06b224 */ /* 0x000fc800020e0606 */
[----:B------:R-:W-:Y:S02]  /*198e0*/  @!P3 IMAD.MOV.U32 R7, RZ, RZ, R6 ;  /* 0x000000ffff07b224 */ /* 0x000fe400078e0006 */
[----:B------:R-:W-:-:S05]  /*198f0*/  @!P3 IMAD.MOV.U32 R6, RZ, RZ, R5 ;  /* 0x000000ffff06b224 */ /* 0x000fca00078e0005 */
        /* <DEDUP_REMOVED lines=9> */
.L_x_1621:
[----:B------:R-:W-:-:S05]  /*19990*/  VIADD R7, R0, 0x60 ;  /* 0x0000006000077836 */ /* 0x000fca0000000000 */
[----:B------:R-:W-:Y:S01]  /*199a0*/  ISETP.GE.AND P4, PT, R7, R2, PT ;  /* 0x000000020700720c */ /* 0x000fe20003f86270 */
[----:B------:R-:W-:Y:S02]  /*199b0*/  IMAD.MOV.U32 R13, RZ, RZ, R4 ;  /* 0x000000ffff0d7224 */ /* 0x000fe400078e0004 */
[----:B------:R-:W-:-:S10]  /*199c0*/  IMAD.MOV.U32 R6, RZ, RZ, R14 ;  /* 0x000000ffff067224 */ /* 0x000fd400078e000e */
[----:B------:R-:W-:Y:S05]  /*199d0*/  WARPSYNC.COLLECTIVE R15, `(.L_x_1622) ;  /* 0x000000000f087348 */ /* 0x000fea0003c00000 */
[----:B------:R0:W1:Y:S02]  /*199e0*/  SHFL.IDX P6, R14, R13, R12, R11 ;  /* 0x0000000c0d0e7389 */ /* 0x00006400000c000b */
[----:B01----:R-:W-:Y:S01]  /*199f0*/  ENDCOLLECTIVE ;  /* 0x000000000000791b */ /* 0x003fe20003800000 */
.L_x_1622:
        /* <DEDUP_REMOVED lines=17> */
.L_x_1623:
[----:B------:R-:W-:Y:S02]  /*19b10*/  IMAD.MOV.U32 R13, RZ, RZ, R4 ;  /* 0x000000ffff0d7224 */ /* 0x000fe400078e0004 */
[----:B------:R-:W-:-:S07]  /*19b20*/  IMAD.MOV.U32 R3, RZ, RZ, R14 ;  /* 0x000000ffff037224 */ /* 0x000fce00078e000e */
[----:B------:R-:W-:Y:S05]  /*19b30*/  WARPSYNC.COLLECTIVE R15, `(.L_x_1624) ;  /* 0x000000000f087348 */ /* 0x000fea0003c00000 */
[----:B------:R0:W1:Y:S02]  /*19b40*/  SHFL.IDX P6, R14, R13, R12, R11 ;  /* 0x0000000c0d0e7389 */ /* 0x00006400000c000b */
[----:B01----:R-:W-:Y:S01]  /*19b50*/  ENDCOLLECTIVE ;  /* 0x000000000000791b */ /* 0x003fe20003800000 */
.L_x_1624:
[----:B------:R-:W-:Y:S01]  /*19b60*/  IMAD.MOV.U32 R4, RZ, RZ, R14 ;  /* 0x000000ffff047224 */ /* 0x000fe200078e000e */
[----:B------:R-:W-:Y:S06]  /*19b70*/  BRA `(.L_x_1625) ;  /* 0xffffffac00f87947 */ /* 0x000fec000383ffff */
.L_x_1507:
[----:B0-----:R-:W2:Y:S02]  /*19b80*/  LDL R2, [R1] ;  /* 0x0000000001027983 */ /* 0x001ea40000100800 */
[----:B--2---:R0:W1:Y:S02]  /*19b90*/  SYNCS.PHASECHK.TRANS64.TRYWAIT P0, [R2+URZ+0x30820], R0 ;  /* 0x03082000020075a7 */ /* 0x004064000800017f */
[----:B-1----:R-:W-:Y:S05]  /*19ba0*/  @!P0 NANOSLEEP.SYNCS 0x989680 ;  /* 0x009896800000895d */ /* 0x002fea0003900000 */
[----:B------:R-:W1:Y:S02]  /*19bb0*/  @!P0 SYNCS.PHASECHK.TRANS64 P0, [R2+URZ+0x30820], R0 ;  /* 0x03082000020085a7 */ /* 0x000e64000800007f */
[----:B-1----:R-:W-:Y:S05]  /*19bc0*/  @!P0 BRA `(.L_x_1507) ;  /* 0xfffffffc00ec8947 */ /* 0x002fea000383ffff */
[----:B------:R-:W-:Y:S05]  /*19bd0*/  BRA `(.L_x_1626) ;  /* 0xffffffb000807947 */ /* 0x000fea000383ffff */
.L_x_1516:
[----:B-1----:R1:W2:Y:S02]  /*19be0*/  SYNCS.PHASECHK.TRANS64.TRYWAIT P0, [R3+URZ+0x30840], R2 ;  /* 0x03084002030075a7 */ /* 0x0022a4000800017f */
[----:B--2---:R-:W-:Y:S05]  /*19bf0*/  @!P0 NANOSLEEP.SYNCS 0x989680 ;  /* 0x009896800000895d */ /* 0x004fea0003900000 */
[----:B------:R-:W2:Y:S02]  /*19c00*/  @!P0 SYNCS.PHASECHK.TRANS64 P0, [R3+URZ+0x30840], R2 ;  /* 0x03084002030085a7 */ /* 0x000ea4000800007f */
[----:B--2---:R-:W-:Y:S05]  /*19c10*/  @!P0 BRA `(.L_x_1516) ;  /* 0xfffffffc00f08947 */ /* 0x004fea000383ffff */
[----:B------:R-:W-:Y:S05]  /*19c20*/  BRA `(.L_x_1627) ;  /* 0xffffffb400507947 */ /* 0x000fea000383ffff */
.L_x_1523:
[----:B0-----:R0:W1:Y:S02]  /*19c30*/  SYNCS.PHASECHK.TRANS64.TRYWAIT P0, [R3+URZ+0x60], R2 ;  /* 0x00006002030075a7 */ /* 0x001064000800017f */
[----:B-1----:R-:W-:Y:S05]  /*19c40*/  @!P0 NANOSLEEP.SYNCS 0x989680 ;  /* 0x009896800000895d */ /* 0x002fea0003900000 */
[----:B------:R-:W1:Y:S02]  /*19c50*/  @!P0 SYNCS.PHASECHK.TRANS64 P0, [R3+URZ+0x60], R2 ;  /* 0x00006002030085a7 */ /* 0x000e64000800007f */
[----:B-1----:R-:W-:Y:S05]  /*19c60*/  @!P0 BRA `(.L_x_1523) ;  /* 0xfffffffc00f08947 */ /* 0x002fea000383ffff */
[----:B------:R-:W-:Y:S05]  /*19c70*/  BRA `(.L_x_1628) ;  /* 0xffffffb8006c7947 */ /* 0x000fea000383ffff */
.L_x_1533:
[----:B-1----:R1:W2:Y:S02]  /*19c80*/  SYNCS.PHASECHK.TRANS64.TRYWAIT P0, [R3+URZ+0x30840], R2 ;  /* 0x03084002030075a7 */ /* 0x0022a4000800017f */
[----:B--2---:R-:W-:Y:S05]  /*19c90*/  @!P0 NANOSLEEP.SYNCS 0x989680 ;  /* 0x009896800000895d */ /* 0x004fea0003900000 */
[----:B------:R-:W2:Y:S02]  /*19ca0*/  @!P0 SYNCS.PHASECHK.TRANS64 P0, [R3+URZ+0x30840], R2 ;  /* 0x03084002030085a7 */ /* 0x000ea4000800007f */
[----:B--2---:R-:W-:Y:S05]  /*19cb0*/  @!P0 BRA `(.L_x_1533) ;  /* 0xfffffffc00f08947 */ /* 0x004fea000383ffff */
[----:B------:R-:W-:Y:S05]  /*19cc0*/  BRA `(.L_x_1629) ;  /* 0xffffffc000587947 */ /* 0x000fea000383ffff */
.L_x_1540:
[----:B0-----:R0:W1:Y:S02]  /*19cd0*/  SYNCS.PHASECHK.TRANS64.TRYWAIT P0, [R2+URZ+0x60], R3 ;  /* 0x00006003020075a7 */ /* 0x001064000800017f */
[----:B-1----:R-:W-:Y:S05]  /*19ce0*/  @!P0 NANOSLEEP.SYNCS 0x989680 ;  /* 0x009896800000895d */ /* 0x002fea0003900000 */
[----:B------:R-:W1:Y:S02]  /*19cf0*/  @!P0 SYNCS.PHASECHK.TRANS64 P0, [R2+URZ+0x60], R3 ;  /* 0x00006003020085a7 */ /* 0x000e64000800007f */
[----:B-1----:R-:W-:Y:S05]  /*19d00*/  @!P0 BRA `(.L_x_1540) ;  /* 0xfffffffc00f08947 */ /* 0x002fea000383ffff */
[----:B------:R-:W-:Y:S05]  /*19d10*/  BRA `(.L_x_1630) ;  /* 0xffffffc400747947 */ /* 0x000fea000383ffff */
.L_x_1550:
[----:B---3--:R3:W4:Y:S02]  /*19d20*/  SYNCS.PHASECHK.TRANS64.TRYWAIT P0, [R2+URZ+0x30840], R3 ;  /* 0x03084003020075a7 */ /* 0x008724000800017f */
[----:B----4-:R-:W-:Y:S05]  /*19d30*/  @!P0 NANOSLEEP.SYNCS 0x989680 ;  /* 0x009896800000895d */ /* 0x010fea0003900000 */
[----:B------:R-:W4:Y:S02]  /*19d40*/  @!P0 SYNCS.PHASECHK.TRANS64 P0, [R2+URZ+0x30840], R3 ;  /* 0x03084003020085a7 */ /* 0x000f24000800007f */
[----:B----4-:R-:W-:Y:S05]  /*19d50*/  @!P0 BRA `(.L_x_1550) ;  /* 0xfffffffc00f08947 */ /* 0x010fea000383ffff */
[----:B------:R-:W-:Y:S05]  /*19d60*/  BRA `(.L_x_1631) ;  /* 0xffffffcc00247947 */ /* 0x000fea000383ffff */
.L_x_1557:
[----:B0-----:R0:W1:Y:S02]  /*19d70*/  SYNCS.PHASECHK.TRANS64.TRYWAIT P0, [R2+URZ+0x60], R5 ;  /* 0x00006005020075a7 */ /* 0x001064000800017f */
[----:B-1----:R-:W-:Y:S05]  /*19d80*/  @!P0 NANOSLEEP.SYNCS 0x989680 ;  /* 0x009896800000895d */ /* 0x002fea0003900000 */
[----:B------:R-:W1:Y:S02]  /*19d90*/  @!P0 SYNCS.PHASECHK.TRANS64 P0, [R2+URZ+0x60], R5 ;  /* 0x00006005020085a7 */ /* 0x000e64000800007f */
[----:B-1----:R-:W-:Y:S05]  /*19da0*/  @!P0 BRA `(.L_x_1557) ;  /* 0xfffffffc00f08947 */ /* 0x002fea000383ffff */
[----:B------:R-:W-:Y:S05]  /*19db0*/  BRA `(.L_x_1632) ;  /* 0xffffffd000407947 */ /* 0x000fea000383ffff */
.L_x_1569:
[----:B---3--:R3:W4:Y:S02]  /*19dc0*/  SYNCS.PHASECHK.TRANS64.TRYWAIT P0, [R0+URZ+0x30860], R2 ;  /* 0x03086002000075a7 */ /* 0x008724000800017f */
[----:B----4-:R-:W-:Y:S05]  /*19dd0*/  @!P0 NANOSLEEP.SYNCS 0x989680 ;  /* 0x009896800000895d */ /* 0x010fea0003900000 */
[----:B------:R-:W4:Y:S02]  /*19de0*/  @!P0 SYNCS.PHASECHK.TRANS64 P0, [R0+URZ+0x30860], R2 ;  /* 0x03086002000085a7 */ /* 0x000f24000800007f */
[----:B----4-:R-:W-:Y:S05]  /*19df0*/  @!P0 BRA `(.L_x_1569) ;  /* 0xfffffffc00f08947 */ /* 0x010fea000383ffff */
[----:B------:R-:W-:Y:S05]  /*19e00*/  BRA `(.L_x_1633) ;  /* 0xffffffd400d47947 */ /* 0x000fea000383ffff */
.L_x_1577:
[----:B------:R-:W-:Y:S01]  /*19e10*/  BSSY B0, `(.L_x_1634) ;  /* 0x0000008000007945 */ /* 0x000fe20003800000 */
[----:B------:R-:W-:Y:S02]  /*19e20*/  IMAD.MOV.U32 R13, RZ, RZ, R16 ;  /* 0x000000ffff0d7224 */ /* 0x000fe400078e0010 */
[----:B-1----:R-:W-:Y:S02]  /*19e30*/  IMAD.MOV.U32 R12, RZ, RZ, RZ ;  /* 0x000000ffff0c7224 */ /* 0x002fe400078e00ff */
[----:B------:R-:W-:Y:S02]  /*19e40*/  IMAD.MOV.U32 R11, RZ, RZ, 0x1f ;  /* 0x0000001fff0b7424 */ /* 0x000fe400078e00ff */
[----:B------:R-:W-:-:S07]  /*19e50*/  IMAD.MOV.U32 R15, RZ, RZ, -0x1 ;  /* 0xffffffffff0f7424 */ /* 0x000fce00078e00ff */
[----:B0-2---:R-:W-:Y:S05]  /*19e60*/  WARPSYNC.COLLECTIVE R15, `(.L_x_1635) ;  /* 0x000000000f087348 */ /* 0x005fea0003c00000 */
[----:B------:R1:W3:Y:S02]  /*19e70*/  SHFL.IDX P6, R14, R13, R12, R11 ;  /* 0x0000000c0d0e7389 */ /* 0x0002e400000c000b */
[----:B0123--:R-:W-:Y:S01]  /*19e80*/  ENDCOLLECTIVE ;  /* 0x000000000000791b */ /* 0x00ffe20003800000 */
.L_x_1635:
[----:B------:R-:W-:Y:S05]  /*19e90*/  BSYNC B0 ;  /* 0x0000000000007941 */ /* 0x000fea0003800000 */
.L_x_1634:
[----:B------:R-:W-:Y:S02]  /*19ea0*/  IMAD.MOV.U32 R13, RZ, RZ, R16 ;  /* 0x000000ffff0d7224 */ /* 0x000fe400078e0010 */
[----:B------:R-:W-:Y:S02]  /*19eb0*/  IMAD.MOV.U32 R12, RZ, RZ, 0x1 ;  /* 0x00000001ff0c7424 */ /* 0x000fe400078e00ff */
[----:B------:R-:W-:Y:S02]  /*19ec0*/  IMAD.MOV.U32 R11, RZ, RZ, 0x1f ;  /* 0x0000001fff0b7424 */ /* 0x000fe400078e00ff */
[----:B------:R-:W-:Y:S02]  /*19ed0*/  IMAD.MOV.U32 R15, RZ, RZ, -0x1 ;  /* 0xffffffffff0f7424 */ /* 0x000fe400078e00ff */
[----:B------:R-:W-:Y:S02]  /*19ee0*/  IMAD.IADD R7, R19, 0x1, R6 ;  /* 0x0000000113077824 */ /* 0x000fe400078e0206 */
[----:B------:R-:W-:-:S07]  /*19ef0*/  IMAD.MOV.U32 R0, RZ, RZ, R14 ;  /* 0x000000ffff007224 */ /* 0x000fce00078e000e */
[----:B------:R-:W-:Y:S05]  /*19f00*/  WARPSYNC.COLLECTIVE R15, `(.L_x_1636) ;  /* 0x000000000f087348 */ /* 0x000fea0003c00000 */
[----:B------:R0:W1:Y:S02]  /*19f10*/  SHFL.IDX P6, R14, R13, R12, R11 ;  /* 0x0000000c0d0e7389 */ /* 0x00006400000c000b */
[----:B01----:R-:W-:Y:S01]  /*19f20*/  ENDCOLLECTIVE ;  /* 0x000000000000791b */ /* 0x003fe20003800000 */
.L_x_1636:
[----:B------:R-:W-:Y:S01]  /*19f30*/  ULDC UR4, c[0x0][0xc3c] ;  /* 0x00030f0000047ab9 */ /* 0x000fe20000000800 */
[----:B------:R-:W-:Y:S01]  /*19f40*/  ULDC.64 UR6, c[0x0][0x208] ;  /* 0x0000820000067ab9 */ /* 0x000fe20000000a00 */
        /* <DEDUP_REMOVED lines=17> */
.L_x_1637:
[----:B------:R-:W-:Y:S01]  /*1a060*/  IMAD.MOV.U32 R12, RZ, RZ, 0x2 ;  /* 0x00000002ff0c7424 */ /* 0x000fe200078e00ff */
[----:B------:R-:W-:-:S05]  /*1a070*/  SEL R7, R14, RZ, P1 ;  /* 0x000000ff0e077207 */ /* 0x000fca0000800000 */
[----:B------:R-:W-:-:S04]  /*1a080*/  IMAD.IADD R3, R2, 0x1, R7 ;  /* 0x0000000102037824 */ /* 0x000fc800078e0207 */
[----:B------:R-:W-:-:S07]  /*1a090*/  IMAD.MOV.U32 R13, RZ, RZ, R3 ;  /* 0x000000ffff0d7224 */ /* 0x000fce00078e0003 */
[----:B------:R-:W-:Y:S05]  /*1a0a0*/  WARPSYNC.COLLECTIVE R15, `(.L_x_1638) ;  /* 0x000000000f087348 */ /* 0x000fea0003c00000 */
[----:B------:R0:W1:Y:S02]  /*1a0b0*/  SHFL.UP P6, R14, R13, R12, R11 ;  /* 0x0400000c0d0e7389 */ /* 0x00006400000c000b */
[----:B01----:R-:W-:Y:S01]  /*1a0c0*/  ENDCOLLECTIVE ;  /* 0x000000000000791b */ /* 0x003fe20003800000 */
.L_x_1638:
        /* <DEDUP_REMOVED lines=8> */
.L_x_1639:
        /* <DEDUP_REMOVED lines=8> */
.L_x_1640:
        /* <DEDUP_REMOVED lines=8> */
.L_x_1641:
        /* <DEDUP_REMOVED lines=9> */
.L_x_1642:
[----:B------:R-:W-:Y:S01]  /*1a2e0*/  IMAD.MOV.U32 R16, RZ, RZ, R14 ;  /* 0x000000ffff107224 */ /* 0x000fe200078e000e */
[----:B------:R-:W-:Y:S06]  /*1a2f0*/  BRA `(.L_x_1643) ;  /* 0xffffffd800907947 */ /* 0x000fec000383ffff */
.L_x_1582:
[----:B------:R-:W-:Y:S01]  /*1a300*/  BSSY B0, `(.L_x_1644) ;  /* 0x0000008000007945 */ /* 0x000fe20003800000 */
[----:B-----5:R-:W-:Y:S02]  /*1a310*/  IMAD.MOV.U32 R13, RZ, RZ, R2 ;  /* 0x000000ffff0d7224 */ /* 0x020fe400078e0002 */
[----:B-1----:R-:W-:Y:S02]  /*1a320*/  IMAD.MOV.U32 R12, RZ, RZ, 0x1 ;  /* 0x00000001ff0c7424 */ /* 0x002fe400078e00ff */
[----:B------:R-:W-:Y:S02]  /*1a330*/  IMAD.MOV.U32 R11, RZ, RZ, RZ ;  /* 0x000000ffff0b7224 */ /* 0x000fe400078e00ff */
[----:B------:R-:W-:-:S07]  /*1a340*/  IMAD.MOV.U32 R15, RZ, RZ, -0x1 ;  /* 0xffffffffff0f7424 */ /* 0x000fce00078e00ff */
[----:B0-23--:R-:W-:Y:S05]  /*1a350*/  WARPSYNC.COLLECTIVE R15, `(.L_x_1645) ;  /* 0x000000000f087348 */ /* 0x00dfea0003c00000 */
[----:B------:R1:W4:Y:S02]  /*1a360*/  SHFL.UP P6, R14, R13, R12, R11 ;  /* 0x0400000c0d0e7389 */ /* 0x00032400000c000b */
[----:B01234-:R-:W-:Y:S01]  /*1a370*/  ENDCOLLECTIVE ;  /* 0x000000000000791b */ /* 0x01ffe20003800000 */
.L_x_1645:
[----:B------:R-:W-:Y:S05]  /*1a380*/  BSYNC B0 ;  /* 0x0000000000007941 */ /* 0x000fea0003800000 */
.L_x_1644:
        /* <DEDUP_REMOVED lines=9> */
.L_x_1646:
[----:B------:R-:W-:Y:S01]  /*1a420*/  IMAD.MOV.U32 R12, RZ, RZ, 0x4 ;  /* 0x00000004ff0c7424 */ /* 0x000fe200078e00ff */
[----:B------:R-:W-:-:S05]  /*1a430*/  SEL R14, R14, RZ, P2 ;  /* 0x000000ff0e0e7207 */ /* 0x000fca0001000000 */
[----:B------:R-:W-:-:S04]  /*1a440*/  IMAD.IADD R3, R3, 0x1, R14 ;  /* 0x0000000103037824 */ /* 0x000fc800078e020e */
[----:B------:R-:W-:-:S07]  /*1a450*/  IMAD.MOV.U32 R13, RZ, RZ, R3 ;  /* 0x000000ffff0d7224 */ /* 0x000fce00078e0003 */
[----:B------:R-:W-:Y:S05]  /*1a460*/  WARPSYNC.COLLECTIVE R15, `(.L_x_1647) ;  /* 0x000000000f087348 */ /* 0x000fea0003c00000 */
[----:B------:R0:W1:Y:S02]  /*1a470*/  SHFL.UP P6, R14, R13, R12, R11 ;  /* 0x0400000c0d0e7389 */ /* 0x00006400000c000b */
[----:B01----:R-:W-:Y:S01]  /*1a480*/  ENDCOLLECTIVE ;  /* 0x000000000000791b */ /* 0x003fe20003800000 */
.L_x_1647:
[----:B------:R-:W-:Y:S01]  /*1a490*/  IMAD.MOV.U32 R12, RZ, RZ, 0x8 ;  /* 0x00000008ff0c7424 */ /* 0x000fe200078e00ff */
[----:B------:R-:W-:-:S05]  /*1a4a0*/  SEL R14, R14, RZ, P3 ;  /* 0x000000ff0e0e7207 */ /* 0x000fca0001800000 */
[----:B------:R-:W-:-:S04]  /*1a4b0*/  IMAD.IADD R3, R3, 0x1, R14 ;  /* 0x0000000103037824 */ /* 0x000fc800078e020e */
[----:B------:R-:W-:-:S07]  /*1a4c0*/  IMAD.MOV.U32 R13, RZ, RZ, R3 ;  /* 0x000000ffff0d7224 */ /* 0x000fce00078e0003 */
[----:B------:R-:W-:Y:S05]  /*1a4d0*/  WARPSYNC.COLLECTIVE R15, `(.L_x_1648) ;  /* 0x000000000f087348 */ /* 0x000fea0003c00000 */
[----:B------:R0:W1:Y:S02]  /*1a4e0*/  SHFL.UP P6, R14, R13, R12, R11 ;  /* 0x0400000c0d0e7389 */ /* 0x00006400000c000b */
[----:B01----:R-:W-:Y:S01]  /*1a4f0*/  ENDCOLLECTIVE ;  /* 0x000000000000791b */ /* 0x003fe20003800000 */
.L_x_1648:
[----:B------:R-:W-:Y:S01]  /*1a500*/  IMAD.MOV.U32 R12, RZ, RZ, 0x10 ;  /* 0x00000010ff0c7424 */ /* 0x000fe200078e00ff */
[----:B------:R-:W-:-:S05]  /*1a510*/  SEL R14, R14, RZ, P4 ;  /* 0x000000ff0e0e7207 */ /* 0x000fca0002000000 */
[----:B------:R-:W-:-:S04]  /*1a520*/  IMAD.IADD R3, R3, 0x1, R14 ;  /* 0x0000000103037824 */ /* 0x000fc800078e020e */
[----:B------:R-:W-:-:S07]  /*1a530*/  IMAD.MOV.U32 R13, RZ, RZ, R3 ;  /* 0x000000ffff0d7224 */ /* 0x000fce00078e0003 */
[----:B------:R-:W-:Y:S05]  /*1a540*/  WARPSYNC.COLLECTIVE R15, `(.L_x_1649) ;  /* 0x000000000f087348 */ /* 0x000fea0003c00000 */
[----:B------:R0:W1:Y:S02]  /*1a550*/  SHFL.UP P6, R14, R13, R12, R11 ;  /* 0x0400000c0d0e7389 */ /* 0x00006400000c000b */
[----:B01----:R-:W-:Y:S01]  /*1a560*/  ENDCOLLECTIVE ;  /* 0x000000000000791b */ /* 0x003fe20003800000 */
.L_x_1649:
[----:B------:R-:W-:Y:S02]  /*1a570*/  IMAD.MOV.U32 R12, RZ, RZ, 0x1f ;  /* 0x0000001fff0c7424 */ /* 0x000fe400078e00ff */
[----:B------:R-:W-:Y:S01]  /*1a580*/  IMAD.MOV.U32 R11, RZ, RZ, 0x1f ;  /* 0x0000001fff0b7424 */ /* 0x000fe200078e00ff */
[----:B------:R-:W-:-:S05]  /*1a590*/  SEL R14, R14, RZ, P5 ;  /* 0x000000ff0e0e7207 */ /* 0x000fca0002800000 */
[----:B------:R-:W-:-:S04]  /*1a5a0*/  IMAD.IADD R3, R3, 0x1, R14 ;  /* 0x0000000103037824 */ /* 0x000fc800078e020e */
[----:B------:R-:W-:-:S07]  /*1a5b0*/  IMAD.MOV.U32 R13, RZ, RZ, R3 ;  /* 0x000000ffff0d7224 */ /* 0x000fce00078e0003 */
[----:B------:R-:W-:Y:S05]  /*1a5c0*/  WARPSYNC.COLLECTIVE R15, `(.L_x_1650) ;  /* 0x000000000f087348 */ /* 0x000fea0003c00000 */
[----:B------:R0:W1:Y:S02]  /*1a5d0*/  SHFL.IDX P6, R14, R13, R12, R11 ;  /* 0x0000000c0d0e7389 */ /* 0x00006400000c000b */
[----:B01----:R-:W-:Y:S01]  /*1a5e0*/  ENDCOLLECTIVE ;  /* 0x000000000000791b */ /* 0x003fe20003800000 */
.L_x_1650:
[----:B------:R-:W-:Y:S01]  /*1a5f0*/  IMAD.MOV.U32 R16, RZ, RZ, R14 ;  /* 0x000000ffff107224 */ /* 0x000fe200078e000e */
[----:B------:R-:W-:Y:S06]  /*1a600*/  BRA `(.L_x_1651) ;  /* 0xffffffd8006c7947 */ /* 0x000fec000383ffff */
.L_x_1584:
[----:B------:R-:W-:Y:S01]  /*1a610*/  BSSY B0, `(.L_x_1652) ;  /* 0x0000006000007945 */ /* 0x000fe20003800000 */
[----:B------:R-:W-:Y:S01]  /*1a620*/  PLOP3.LUT P6, PT, P6, PT, PT, 0x8, 0x0 ;  /* 0x000000000000781c */ /* 0x000fe200037ce170 */
[----:B------:R-:W-:-:S12]  /*1a630*/  IMAD.MOV.U32 R15, RZ, RZ, -0x1 ;  /* 0xffffffffff0f7424 */ /* 0x000fd800078e00ff */
[----:B0123--:R-:W-:Y:S05]  /*1a640*/  WARPSYNC.COLLECTIVE R15, `(.L_x_1653) ;  /* 0x000000000f087348 */ /* 0x00ffea0003c00000 */
[----:B------:R-:W-:Y:S01]  /*1a650*/  VOTE.ANY R14, PT, P6 ;  /* 0x00000000000e7806 */ /* 0x000fe200030e0100 */
[----:B0123--:R-:W-:Y:S06]  /*1a660*/  ENDCOLLECTIVE ;  /* 0x000000000000791b */ /* 0x00ffec0003800000 */
.L_x_1653:
[----:B------:R-:W-:Y:S05]  /*1a670*/  BSYNC B0 ;  /* 0x0000000000007941 */ /* 0x000fea0003800000 */
.L_x_1652:
        /* <DEDUP_REMOVED lines=9> */
.L_x_1654:
[----:B------:R-:W-:Y:S01]  /*1a710*/  IMAD.MOV.U32 R17, RZ, RZ, R14 ;  /* 0x000000ffff117224 */ /* 0x000fe200078e000e */
[----:B------:R-:W-:Y:S06]  /*1a720*/  BRA `(.L_x_1655) ;  /* 0xffffffd8005c7947 */ /* 0x000fec000383ffff */
.L_x_1586:
[----:B------:R-:W-:Y:S01]  /*1a730*/  BSSY B0, `(.L_x_1656) ;  /* 0x0000007000007945 */ /* 0x000fe20003800000 */
[----:B------:R-:W-:Y:S02]  /*1a740*/  IMAD.MOV.U32 R13, RZ, RZ, R3 ;  /* 0x000000ffff0d7224 */ /* 0x000fe400078e0003 */
[----:B------:R-:W-:Y:S02]  /*1a750*/  IMAD.MOV.U32 R11, RZ, RZ, 0x1f ;  /* 0x0000001fff0b7424 */ /* 0x000fe400078e00ff */
[----:B------:R-:W-:-:S07]  /*1a760*/  IMAD.MOV.U32 R15, RZ, RZ, -0x1 ;  /* 0xffffffffff0f7424 */ /* 0x000fce00078e00ff */
[----:B0-234-:R-:W-:Y:S05]  /*1a770*/  WARPSYNC.COLLECTIVE R15, `(.L_x_1657) ;  /* 0x000000000f087348 */ /* 0x01dfea0003c00000 */
[----:B------:R1:W0:Y:S02]  /*1a780*/  SHFL.IDX P6, R14, R13, R12, R11 ;  /* 0x0000000c0d0e7389 */ /* 0x00022400000c000b */
[----:B01234-:R-:W-:Y:S01]  /*1a790*/  ENDCOLLECTIVE ;  /* 0x000000000000791b */ /* 0x01ffe20003800000 */
.L_x_1657:
[----:B------:R-:W-:Y:S05]  /*1a7a0*/  BSYNC B0 ;  /* 0x0000000000007941 */ /* 0x000fea0003800000 */
.L_x_1656:
[----:B------:R-:W-:Y:S01]  /*1a7b0*/  IMAD.MOV.U32 R3, RZ, RZ, R14 ;  /* 0x000000ffff037224 */ /* 0x000fe200078e000e */
[----:B------:R-:W-:Y:S06]  /*1a7c0*/  BRA `(.L_x_1658) ;  /* 0xffffffd800507947 */ /* 0x000fec000383ffff */
.L_x_1590:
[----:B0-----:R0:W3:Y:S02]  /*1a7d0*/  SYNCS.PHASECHK.TRANS64.TRYWAIT P0, [R0+URZ+0x30820], R3 ;  /* 0x03082003000075a7 */ /* 0x0010e4000800017f */
[----:B---3--:R-:W-:Y:S05]  /*1a7e0*/  @!P0 NANOSLEEP.SYNCS 0x989680 ;  /* 0x009896800000895d */ /* 0x008fea0003900000 */
[----:B------:R-:W3:Y:S02]  /*1a7f0*/  @!P0 SYNCS.PHASECHK.TRANS64 P0, [R0+URZ+0x30820], R3 ;  /* 0x03082003000085a7 */ /* 0x000ee4000800007f */
[----:B---3--:R-:W-:Y:S05]  /*1a800*/  @!P0 BRA `(.L_x_1590) ;  /* 0xfffffffc00f08947 */ /* 0x008fea000383ffff */
[----:B------:R-:W-:Y:S05]  /*1a810*/  BRA `(.L_x_1659) ;  /* 0xffffffdc00d87947 */ /* 0x000fea000383ffff */
.L_x_1591:
[----:B------:R-:W3:Y:S01]  /*1a820*/  S2R R2, SR_TID.X ;  /* 0x0000000000027919 */ /* 0x000ee20000002100 */
[----:B------:R-:W-:Y:S01]  /*1a830*/  BSSY B0, `(.L_x_1660) ;  /* 0x000000a000007945 */ /* 0x000fe20003800000 */
[----:B-1----:R-:W-:Y:S02]  /*1a840*/  IMAD.MOV.U32 R12, RZ, RZ, RZ ;  /* 0x000000ffff0c7224 */ /* 0x002fe400078e00ff */
[----:B------:R-:W-:Y:S02]  /*1a850*/  IMAD.MOV.U32 R11, RZ, RZ, 0x1f ;  /* 0x0000001fff0b7424 */ /* 0x000fe400078e00ff */
[----:B------:R-:W-:Y:S01]  /*1a860*/  IMAD.MOV.U32 R15, RZ, RZ, -0x1 ;  /* 0xffffffffff0f7424 */ /* 0x000fe200078e00ff */
[----:B---3--:R-:W-:-:S04]  /*1a870*/  SHF.R.U32.HI R2, RZ, 0x5, R2 ;  /* 0x00000005ff027819 */ /* 0x008fc80000011602 */
[----:B------:R-:W-:-:S05]  /*1a880*/  LOP3.LUT R2, R2, 0x3, RZ, 0xc0, !PT ;  /* 0x0000000302027812 */ /* 0x000fca00078ec0ff */
[----:B------:R-:W-:-:S07]  /*1a890*/  IMAD.MOV.U32 R13, RZ, RZ, R2 ;  /* 0x000000ffff0d7224 */ /* 0x000fce00078e0002 */
[----:B0-2---:R-:W-:Y:S05]  /*1a8a0*/  WARPSYNC.COLLECTIVE R15, `(.L_x_1661) ;  /* 0x000000000f087348 */ /* 0x005fea0003c00000 */
[----:B------:R1:W3:Y:S02]  /*1a8b0*/  SHFL.IDX P6, R14, R13, R12, R11 ;  /* 0x0000000c0d0e7389 */ /* 0x0002e400000c000b */
[----:B0123--:R-:W-:Y:S01]  /*1a8c0*/  ENDCOLLECTIVE ;  /* 0x000000000000791b */ /* 0x00ffe20003800000 */
.L_x_1661:
[----:B------:R-:W-:Y:S05]  /*1a8d0*/  BSYNC B0 ;  /* 0x0000000000007941 */ /* 0x000fea0003800000 */
.L_x_1660:
[----:B------:R-:W-:Y:S05]  /*1a8e0*/  BRA `(.L_x_1662) ;  /* 0xffffffdc00c07947 */ /* 0x000fea000383ffff */
.L_x_1594:
[----:B------:R-:W-:Y:S01]  /*1a8f0*/  BSSY B1, `(.L_x_1663) ;  /* 0x0000006000017945 */ /* 0x000fe20003800000 */
[----:B------:R-:W-:-:S07]  /*1a900*/  IMAD.MOV.U32 R15, RZ, RZ, -0x1 ;  /* 0xffffffffff0f7424 */ /* 0x000fce00078e00ff */
[----:B0123--:R-:W-:Y:S05]  /*1a910*/  WARPSYNC.COLLECTIVE R15, `(.L_x_1664) ;  /* 0x000000000f0c7348 */ /* 0x00ffea0003c00000 */
[----:B------:R-:W-:Y:S02]  /*1a920*/  ELECT P6, UR62, PT ;  /* 0x00000000003e782f */ /* 0x000fe400038c0000 */
[----:B------:R-:W-:Y:S01]  /*1a930*/  MOV R14, UR62 ;  /* 0x0000003e000e7c02 */ /* 0x000fe20008000f00 */
[----:B0123--:R-:W-:Y:S10]  /*1a940*/  ENDCOLLECTIVE ;  /* 0x000000000000791b */ /* 0x00fff40003800000 */
.L_x_1664:
[----:B------:R-:W-:Y:S05]  /*1a950*/  BSYNC B1 ;  /* 0x0000000000017941 */ /* 0x000fea0003800000 */
.L_x_1663:
[----:B------:R-:W-:Y:S05]  /*1a960*/  BRA `(.L_x_1665) ;  /* 0xffffffdc00b87947 */ /* 0x000fea000383ffff */
.L_x_1596:
[----:B0-----:R0:W2:Y:S02]  /*1a970*/  SYNCS.PHASECHK.TRANS64.TRYWAIT P0, [R6+URZ], R5 ;  /* 0x00000005060075a7 */ /* 0x0010a4000800017f */
[----:B--2---:R-:W-:Y:S05]  /*1a980*/  @!P0 NANOSLEEP.SYNCS 0x989680 ;  /* 0x009896800000895d */ /* 0x004fea0003900000 */
[----:B------:R-:W2:Y:S02]  /*1a990*/  @!P0 SYNCS.PHASECHK.TRANS64 P0, [R6+URZ], R5 ;  /* 0x00000005060085a7 */ /* 0x000ea4000800007f */
[----:B--2---:R-:W-:Y:S05]  /*1a9a0*/  @!P0 BRA `(.L_x_1596) ;  /* 0xfffffffc00f08947 */ /* 0x004fea000383ffff */
[----:B------:R-:W-:Y:S05]  /*1a9b0*/  BRA `(.L_x_1666) ;  /* 0xffffffdc00fc7947 */ /* 0x000fea000383ffff */
.L_x_1597:
[----:B--2---:R2:W3:Y:S02]  /*1a9c0*/  SYNCS.PHASECHK.TRANS64.TRYWAIT P0, [R7+URZ], R2 ;  /* 0x00000002070075a7 */ /* 0x0044e4000800017f */
[----:B---3--:R-:W-:Y:S05]  /*1a9d0*/  @!P0 NANOSLEEP.SYNCS 0x989680 ;  /* 0x009896800000895d */ /* 0x008fea0003900000 */
[----:B------:R-:W3:Y:S02]  /*1a9e0*/  @!P0 SYNCS.PHASECHK.TRANS64 P0, [R7+URZ], R2 ;  /* 0x00000002070085a7 */ /* 0x000ee4000800007f */
[----:B---3--:R-:W-:Y:S05]  /*1a9f0*/  @!P0 BRA `(.L_x_1597) ;  /* 0xfffffffc00f08947 */ /* 0x008fea000383ffff */
[----:B------:R-:W-:Y:S05]  /*1aa00*/  BRA `(.L_x_1667) ;  /* 0xffffffdc00f07947 */ /* 0x000fea000383ffff */
.L_x_1599:
[----:B---3--:R3:W4:Y:S02]  /*1aa10*/  SYNCS.PHASECHK.TRANS64.TRYWAIT P0, [R4+URZ], R5 ;  /* 0x00000005040075a7 */ /* 0x008724000800017f */
[----:B----4-:R-:W-:Y:S05]  /*1aa20*/  @!P0 NANOSLEEP.SYNCS 0x989680 ;  /* 0x009896800000895d */ /* 0x010fea0003900000 */
[----:B------:R-:W4:Y:S02]  /*1aa30*/  @!P0 SYNCS.PHASECHK.TRANS64 P0, [R4+URZ], R5 ;  /* 0x00000005040085a7 */ /* 0x000f24000800007f */
[----:B----4-:R-:W-:Y:S05]  /*1aa40*/  @!P0 BRA `(.L_x_1599) ;  /* 0xfffffffc00f08947 */ /* 0x010fea000383ffff */
[----:B------:R-:W-:Y:S05]  /*1aa50*/  BRA `(.L_x_1668) ;  /* 0xffffffdc00f87947 */ /* 0x000fea000383ffff */
.L_x_1669:
        /* <DEDUP_REMOVED lines=10> */
.L_x_3245:


//--------------------- .text._ZN7cutlass13device_kernelIN5flash11enable_sm90INS1_16FlashAttnFwdSm90INS1_25CollectiveMainloopFwdSm90ILi2EN4cute5tupleIJNS5_1CILi1EEES8_S8_EEENS6_IJNS7_ILi128EEENS7_ILi96EEENS7_ILi192EEEEEELi192ENS_6half_tEfNS_4arch4Sm90ELb0ELb1ELb1ELb1ELb0ELb1ELb0ELb1ELb1ELb1ELb0ELb0EEENS1_21CollectiveEpilogueFwdINS6_IJSA_SC_SB_EEES9_SE_SG_Li256ELb1ELb1ELb0ELb0EEENS1_36VarlenDynamicPersistentTileSchedulerILi128ELi96ELi256ELi128ELb0ELb1ELb1ELb1ELb0ELb1EEEEEEEEEvNT_6ParamsE --------------------------
	.section	.text._ZN7cutlass13device_kernelIN5flash11enable_sm90INS1_16FlashAttnFwdSm90INS1_25CollectiveMainloopFwdSm90ILi2EN4cute5tupleIJNS5_1CILi1EEES8_S8_EEENS6_IJNS7_ILi128EEENS7_ILi96EEENS7_ILi192EEEEEELi192ENS_6half_tEfNS_4arch4Sm90ELb0ELb1ELb1ELb1ELb0ELb1ELb0ELb1ELb1ELb1ELb0ELb0EEENS1_21CollectiveEpilogueFwdINS6_IJSA_SC_SB_EEES9_SE_SG_Li256ELb1ELb1ELb0ELb0EEENS1_36VarlenDynamicPersistentTileSchedulerILi128ELi96ELi256ELi128ELb0ELb1ELb1ELb1ELb0ELb1EEEEEEEEEvNT_6ParamsE,"ax",@progbits
	.align	128
.text._ZN7cutlass13device_kernelIN5flash11enable_sm90INS1_16FlashAttnFwdSm90INS1_25CollectiveMainloopFwdSm90ILi2EN4cute5tupleIJNS5_1CILi1EEES8_S8_EEENS6_IJNS7_ILi128EEENS7_ILi96EEENS7_ILi192EEEEEELi192ENS_6half_tEfNS_4arch4Sm90ELb0ELb1ELb1ELb1ELb0ELb1ELb0ELb1ELb1ELb1ELb0ELb0EEENS1_21CollectiveEpilogueFwdINS6_IJSA_SC_SB_EEES9_SE_SG_Li256ELb1ELb1ELb0ELb0EEENS1_36VarlenDynamicPersistentTileSchedulerILi128ELi96ELi256ELi128ELb0ELb1ELb1ELb1ELb0ELb1EEEEEEEEEvNT_6ParamsE:
        .type           _ZN7cutlass13device_kernelIN5flash11enable_sm90INS1_16FlashAttnFwdSm90INS1_25CollectiveMainloopFwdSm90ILi2EN4cute5tupleIJNS5_1CILi1EEES8_S8_EEENS6_IJNS7_ILi128EEENS7_ILi96EEENS7_ILi192EEEEEELi192ENS_6half_tEfNS_4arch4Sm90ELb0ELb1ELb1ELb1ELb0ELb1ELb0ELb1ELb1ELb1ELb0ELb0EEENS1_21CollectiveEpilogueFwdINS6_IJSA_SC_SB_EEES9_SE_SG_Li256ELb1ELb1ELb0ELb0EEENS1_36VarlenDynamicPersistentTileSchedulerILi128ELi96ELi256ELi128ELb0ELb1ELb1ELb1ELb0ELb1EEEEEEEEEvNT_6ParamsE,@function
        .size           _ZN7cutlass13device_kernelIN5flash11enable_sm90INS1_16FlashAttnFwdSm90INS1_25CollectiveMainloopFwdSm90ILi2EN4cute5tupleIJNS5_1CILi1EEES8_S8_EEENS6_IJNS7_ILi128EEENS7_ILi96EEENS7_ILi192EEEEEELi192ENS_6half_tEfNS_4arch4Sm90ELb0ELb1ELb1ELb1ELb0ELb1ELb0ELb1ELb1ELb1ELb0ELb0EEENS1_21CollectiveEpilogueFwdINS6_IJSA_SC_SB_EEES9_SE_SG_Li256ELb1ELb1ELb0ELb0EEENS1_36VarlenDynamicPersistentTileSchedulerILi128ELi96ELi256ELi128ELb0ELb1ELb1ELb1ELb0ELb1EEEEEEEEEvNT_6ParamsE,(.L_x_3246 - _ZN7cutlass13device_kernelIN5flash11enable_sm90INS1_16FlashAttnFwdSm90INS1_25CollectiveMainloopFwdSm90ILi2EN4cute5tupleIJNS5_1CILi1EEES8_S8_EEENS6_IJNS7_ILi128EEENS7_ILi96EEENS7_ILi192EEEEEELi192ENS_6half_tEfNS_4arch4Sm90ELb0ELb1ELb1ELb1ELb0ELb1ELb0ELb1ELb1ELb1ELb0ELb0EEENS1_21CollectiveEpilogueFwdINS6_IJSA_SC_SB_EEES9_SE_SG_Li256ELb1ELb1ELb0ELb0EEENS1_36VarlenDynamicPersistentTileSchedulerILi128ELi96ELi256ELi128ELb0ELb1ELb1ELb1ELb0ELb1EEEEEEEEEvNT_6ParamsE)
        .other          _ZN7cutlass13device_kernelIN5flash11enable_sm90INS1_16FlashAttnFwdSm90INS1_25CollectiveMainloopFwdSm90ILi2EN4cute5tupleIJNS5_1CILi1EEES8_S8_EEENS6_IJNS7_ILi128EEENS7_ILi96EEENS7_ILi192EEEEEELi192ENS_6half_tEfNS_4arch4Sm90ELb0ELb1ELb1ELb1ELb0ELb1ELb0ELb1ELb1ELb1ELb0ELb0EEENS1_21CollectiveEpilogueFwdINS6_IJSA_SC_SB_EEES9_SE_SG_Li256ELb1ELb1ELb0ELb0EEENS1_36VarlenDynamicPersistentTileSchedulerILi128ELi96ELi256ELi128ELb0ELb1ELb1ELb1ELb0ELb1EEEEEEEEEvNT_6ParamsE,@"STO_CUDA_ENTRY STV_DEFAULT"
_ZN7cutlass13device_kernelIN5flash11enable_sm90INS1_16FlashAttnFwdSm90INS1_25CollectiveMainloopFwdSm90ILi2EN4cute5tupleIJNS5_1CILi1EEES8_S8_EEENS6_IJNS7_ILi128EEENS7_ILi96EEENS7_ILi192EEEEEELi192ENS_6half_tEfNS_4arch4Sm90ELb0ELb1ELb1ELb1ELb0ELb1ELb0ELb1ELb1ELb1ELb0ELb0EEENS1_21CollectiveEpilogueFwdINS6_IJSA_SC_SB_EEES9_SE_SG_Li256ELb1ELb1ELb0ELb0EEENS1_36VarlenDynamicPersistentTileSchedulerILi128ELi96ELi256ELi128ELb0ELb1ELb1ELb1ELb0ELb1EEEEEEEEEvNT_6ParamsE:
        /* <DEDUP_REMOVED lines=24> */
.L_x_1671:
[----:B------:R-:W-:Y:S05]  /*0180*/  BSYNC B0 ;  /* 0x0000000000007941 */ /* 0x000fea0003800000 */
.L_x_1670:
        /* <DEDUP_REMOVED lines=41> */
.L_x_1672:
        /* <DEDUP_REMOVED lines=22> */
.L_x_1673:
        /* <DEDUP_REMOVED lines=18> */
.L_x_1674:
        /* <DEDUP_REMOVED lines=22> */
.L_x_1675:
        /* <DEDUP_REMOVED lines=22> */
.L_x_1676:
        /* <DEDUP_REMOVED lines=10> */
.L_x_1679:
        /* <DEDUP_REMOVED lines=9> */
[----:B0-----:R-:W-:Y:S01]  /*0a90*/  IMAD.U32 R2, RZ, RZ, UR4 ;  /* 0x00000004ff027e24 */ /* 0x001fe2000f8e00ff */
[----:B------:R-:W-:-:S04]  /*0aa0*/  ULDC UR4, c[0x0][0xc3c] ;  /* 0x00030f0000047ab9 */ /* 0x000fc80000000800 */
[----:B------:R-:W0:Y:S01]  /*0ab0*/  LDS.128 R24, [R2+0x308d0] ;  /* 0x0308d00002187984 */ /* 0x000e220000000c00 */
[----:B------:R-:W-:Y:S06]  /*0ac0*/  BAR.ARV 0x4, 0x180 ;  /* 0x0106000000007b1d */ /* 0x000fec0000002000 */
[----:B0-----:R-:W-:-:S13]  /*0ad0*/  ISETP.GE.AND P0, PT, R27, UR4, PT ;  /* 0x000000041b007c0c */ /* 0x001fda000bf06270 */
[----:B------:R-:W-:Y:S05]  /*0ae0*/  @P0 BRA `(.L_x_1680) ;  /* 0x000002a800300947 */ /* 0x000fea0003800000 */
[----:B------:R-:W2:Y:S01]  /*0af0*/  LDL R0, [R1+0x5c] ;  /* 0x00005c0001007983 */ /* 0x000ea20000100800 */
[----:B------:R-:W-:Y:S01]  /*0b00*/  VIADD R4, R4, 0xffffff80 ;  /* 0xffffff8004047836 */ /* 0x000fe20000000000 */
[----:B------:R-:W-:Y:S01]  /*0b10*/  R2UR UR4, R2 ;  /* 0x00000000020472ca */ /* 0x000fe200000e0000 */
[----:B------:R-:W-:Y:S01]  /*0b20*/  IMAD.MOV.U32 R220, RZ, RZ, RZ ;  /* 0x000000ffffdc7224 */ /* 0x000fe200078e00ff */
[----:B------:R-:W-:Y:S01]  /*0b30*/  CS2R R16, SRZ ;  /* 0x0000000000107805 */ /* 0x000fe2000001ff00 */
[----:B------:R-:W-:Y:S01]  /*0b40*/  IMAD.MOV.U32 R198, RZ, RZ, RZ ;  /* 0x000000ffffc67224 */ /* 0x000fe200078e00ff */
[----:B------:R-:W-:Y:S01]  /*0b50*/  SHF.R.S32.HI R3, RZ, 0x1f, R4 ;  /* 0x0000001fff037819 */ /* 0x000fe20000011404 */
[----:B------:R-:W-:-:S03]  /*0b60*/  IMAD.MOV.U32 R192, RZ, RZ, RZ ;  /* 0x000000ffffc07224 */ /* 0x000fc600078e00ff */
[----:B------:R-:W-:-:S04]  /*0b70*/  LEA.HI R223, R3, R4, RZ, 0x3 ;  /* 0x0000000403df7211 */ /* 0x000fc800078f18ff */
[----:B------:R-:W-:Y:S01]  /*0b80*/  LOP3.LUT R217, R223, 0xfffffff8, RZ, 0xc0, !PT ;  /* 0xfffffff8dfd97812 */ /* 0x000fe200078ec0ff */
[----:B------:R-:W-:Y:S01]  /*0b90*/  UIADD3 UR4, UR4, 0x12400, URZ ;  /* 0x0001240004047890 */ /* 0x000fe2000fffe03f */
[----:B------:R-:W-:Y:S02]  /*0ba0*/  SHF.R.S32.HI R223, RZ, 0x3, R223 ;  /* 0x00000003ffdf7819 */ /* 0x000fe400000114df */
[----:B------:R-:W-:-:S05]  /*0bb0*/  IADD3 R217, R4, -R217, RZ ;  /* 0x800000d904d97210 */ /* 0x000fca0007ffe0ff */
[----:B------:R-:W-:-:S04]  /*0bc0*/  IMAD.SHL.U32 R213, R217, 0x8, RZ ;  /* 0x00000008d9d57824 */ /* 0x000fc800078e00ff */
[C---:B------:R-:W-:Y:S02]  /*0bd0*/  VIADD R216, R213.reuse, 0x80 ;  /* 0x00000080d5d87836 */ /* 0x040fe40000000000 */
[----:B------:R-:W-:Y:S01]  /*0be0*/  VIADD R215, R213, 0x40 ;  /* 0x00000040d5d77836 */ /* 0x000fe20000000000 */
[----:B--2---:R-:W-:Y:S02]  /*0bf0*/  R2UR UR5, R0 ;  /* 0x00000000000572ca */ /* 0x004fe400000e0000 */
[----:B------:R-:W-:-:S04]  /*0c00*/  LEA.HI R0, R3, R4, RZ, 0x7 ;  /* 0x0000000403007211 */ /* 0x000fc800078f38ff */
[----:B------:R-:W-:Y:S02]  /*0c10*/  LOP3.LUT R5, R0, 0xffffff80, RZ, 0xc0, !PT ;  /* 0xffffff8000057812 */ /* 0x000fe400078ec0ff */
[----:B------:R-:W-:-:S03]  /*0c20*/  SHF.R.S32.HI R12, RZ, 0x7, R0 ;  /* 0x00000007ff0c7819 */ /* 0x000fc60000011400 */
[----:B------:R-:W-:Y:S01]  /*0c30*/  IMAD.IADD R232, R4, 0x1, -R5 ;  /* 0x0000000104e87824 */ /* 0x000fe200078e0a05 */
[----:B------:R-:W-:Y:S01]  /*0c40*/  LEA.HI R5, R3, R4, RZ, 0x4 ;  /* 0x0000000403057211 */ /* 0x000fe200078f20ff */
[----:B------:R0:W-:Y:S01]  /*0c50*/  STL [R1+0x50], R12 ;  /* 0x0000500c01007387 */ /* 0x0001e20000100800 */
[----:B------:R-:W-:Y:S01]  /*0c60*/  LEA.HI R0, R0, R12, RZ, 0x1 ;  /* 0x0000000c00007211 */ /* 0x000fe200078f08ff */
[----:B------:R-:W-:Y:S01]  /*0c70*/  ULOP3.LUT UR5, UR5, 0x1, URZ, 0xfc, !UPT ;  /* 0x0000000105057892 */ /* 0x000fe2000f8efc3f */
[----:B------:R-:W-:Y:S02]  /*0c80*/  SHF.R.S32.HI R9, RZ, 0x1f, R232 ;  /* 0x0000001fff097819 */ /* 0x000fe400000114e8 */
[----:B------:R-:W-:Y:S02]  /*0c90*/  SHF.R.S32.HI R6, RZ, 0x4, R5 ;  /* 0x00000004ff067819 */ /* 0x000fe40000011405 */
[CC--:B------:R-:W-:Y:S02]  /*0ca0*/  LEA.HI R10, R9.reuse, R232.reuse, RZ, 0x2 ;  /* 0x000000e8090a7211 */ /* 0x0c0fe400078f10ff */
[----:B------:R-:W-:-:S02]  /*0cb0*/  LEA.HI R9, R9, R232, RZ, 0x5 ;  /* 0x000000e809097211 */ /* 0x000fc400078f28ff */
[--C-:B------:R-:W-:Y:S02]  /*0cc0*/  SHF.R.S32.HI R8, RZ, 0x2, R10.reuse ;  /* 0x00000002ff087819 */ /* 0x100fe4000001140a */
[----:B------:R-:W-:Y:S02]  /*0cd0*/  SHF.R.S32.HI R7, RZ, 0x1f, R10 ;  /* 0x0000001fff077819 */ /* 0x000fe4000001140a */
[----:B------:R-:W-:Y:S02]  /*0ce0*/  SHF.R.S32.HI R9, RZ, 0x5, R9 ;  /* 0x00000005ff097819 */ /* 0x000fe40000011409 */
[----:B------:R-:W-:Y:S02]  /*0cf0*/  LEA.HI R11, R7, R8, RZ, 0x3 ;  /* 0x00000008070b7211 */ /* 0x000fe400078f18ff */
[----:B------:R-:W-:Y:S02]  /*0d00*/  LEA.HI R7, R5, R6, RZ, 0x1 ;  /* 0x0000000605077211 */ /* 0x000fe400078f08ff */
[----:B------:R-:W-:-:S02]  /*0d10*/  LOP3.LUT R11, R11, 0xfffffff8, RZ, 0xc0, !PT ;  /* 0xfffffff80b0b7812 */ /* 0x000fc400078ec0ff */
[----:B------:R-:W-:Y:S02]  /*0d20*/  LOP3.LUT R7, R7, 0x1ffffffe, RZ, 0xc0, !PT ;  /* 0x1ffffffe07077812 */ /* 0x000fe400078ec0ff */
[----:B------:R-:W-:Y:S02]  /*0d30*/  IADD3 R8, R8, -R11, RZ ;  /* 0x8000000b08087210 */ /* 0x000fe40007ffe0ff */
[----:B------:R-:W-:Y:S01]  /*0d40*/  LOP3.LUT R0, R0, 0x3fffffe, RZ, 0xc0, !PT ;  /* 0x03fffffe00007812 */ /* 0x000fe200078ec0ff */
[----:B------:R-:W-:Y:S01]  /*0d50*/  IMAD.IADD R7, R6, 0x1, -R7 ;  /* 0x0000000106077824 */ /* 0x000fe200078e0a07 */
[-C--:B------:R-:W-:Y:S01]  /*0d60*/  LEA.HI R6, R3, R4.reuse, RZ, 0x5 ;  /* 0x0000000403067211 */ /* 0x080fe200078f28ff */
[----:B------:R-:W-:Y:S01]  /*0d70*/  IMAD R11, R9, 0x10, R8 ;  /* 0x00000010090b7824 */ /* 0x000fe200078e0208 */
[----:B------:R-:W-:Y:S01]  /*0d80*/  LEA.HI R8, R3, R4, RZ, 0x2 ;  /* 0x0000000403087211 */ /* 0x000fe200078f10ff */
[----:B------:R-:W-:Y:S01]  /*0d90*/  IMAD.IADD R0, R12, 0x1, -R0 ;  /* 0x000000010c007824 */ /* 0x000fe200078e0a00 */
[----:B------:R-:W-:-:S02]  /*0da0*/  LOP3.LUT R5, R5, 0x3fffff0, RZ, 0xc0, !PT ;  /* 0x03fffff005057812 */ /* 0x000fc400078ec0ff */
[----:B------:R-:W-:Y:S01]  /*0db0*/  LOP3.LUT R3, R8, 0xfffffffc, RZ, 0xc0, !PT ;  /* 0xfffffffc08037812 */ /* 0x000fe200078ec0ff */
[----:B------:R-:W-:Y:S01]  /*0dc0*/  IMAD R11, R0, 0x40, R11 ;  /* 0x00000040000b7824 */ /* 0x000fe200078e020b */
[--C-:B------:R-:W-:Y:S01]  /*0dd0*/  SHF.R.S32.HI R194, RZ, 0x2, R8.reuse ;  /* 0x00000002ffc27819 */ /* 0x100fe20000011408 */
[C---:B------:R-:W-:Y:S01]  /*0de0*/  IMAD.IADD R5, R4.reuse, 0x1, -R5 ;  /* 0x0000000104057824 */ /* 0x040fe200078e0a05 */
[----:B------:R-:W-:Y:S01]  /*0df0*/  SHF.R.S32.HI R9, RZ, 0x1f, R8 ;  /* 0x0000001fff097819 */ /* 0x000fe20000011408 */
[----:B------:R-:W-:Y:S01]  /*0e00*/  IMAD.IADD R222, R4, 0x1, -R3 ;  /* 0x0000000104de7824 */ /* 0x000fe200078e0a03 */
[----:B------:R-:W-:Y:S01]  /*0e10*/  SHF.R.S32.HI R6, RZ, 0x5, R6 ;  /* 0x00000005ff067819 */ /* 0x000fe20000011406 */
[----:B------:R-:W-:Y:S01]  /*0e20*/  VIADD R221, R194, 0x40 ;  /* 0x00000040c2dd7836 */ /* 0x000fe20000000000 */
[----:B------:R-:W-:Y:S01]  /*0e30*/  LEA.HI R9, R9, R194, RZ, 0x3 ;  /* 0x000000c209097211 */ /* 0x000fe200078f18ff */
[----:B------:R-:W-:Y:S01]  /*0e40*/  STL [R1+0x54], R11 ;  /* 0x0000540b01007387 */ /* 0x000fe20000100800 */
[----:B------:R-:W-:Y:S01]  /*0e50*/  SHF.L.U32 R22, R222, 0x2, RZ ;  /* 0x00000002de167819 */ /* 0x000fe200000006ff */
[----:B------:R-:W-:Y:S01]  /*0e60*/  IMAD.SHL.U32 R204, R221, 0x40, RZ ;  /* 0x00000040ddcc7824 */ /* 0x000fe200078e00ff */
[----:B------:R-:W-:Y:S01]  /*0e70*/  SHF.R.S32.HI R0, RZ, 0x1f, R221 ;  /* 0x0000001fff007819 */ /* 0x000fe200000114dd */
[----:B------:R-:W-:Y:S01]  /*0e80*/  IMAD R8, R6, 0x10, R5 ;  /* 0x0000001006087824 */ /* 0x000fe200078e0205 */
[----:B------:R-:W-:Y:S01]  /*0e90*/  LOP3.LUT R9, R9, 0xfffffff8, RZ, 0xc0, !PT ;  /* 0xfffffff809097812 */ /* 0x000fe200078ec0ff */
[----:B------:R-:W-:Y:S01]  /*0ea0*/  VIADD R200, R22, 0x20 ;  /* 0x0000002016c87836 */ /* 0x000fe20000000000 */
[----:B------:R-:W-:Y:S01]  /*0eb0*/  LEA.HI R0, R0, R221, RZ, 0x3 ;  /* 0x000000dd00007211 */ /* 0x000fe200078f18ff */
[----:B------:R-:W-:Y:S01]  /*0ec0*/  VIADD R199, R22, 0x40 ;  /* 0x0000004016c77836 */ /* 0x000fe20000000000 */
[----:B------:R-:W-:Y:S01]  /*0ed0*/  LOP3.LUT R204, R204, 0x1c0, RZ, 0xc0, !PT ;  /* 0x000001c0cccc7812 */ /* 0x000fe200078ec0ff */
[----:B------:R-:W-:Y:S01]  /*0ee0*/  IMAD.IADD R214, R194, 0x1, -R9 ;  /* 0x00000001c2d67824 */ /* 0x000fe200078e0a09 */
[----:B------:R-:W-:Y:S01]  /*0ef0*/  IADD3 R196, R22, R200, RZ ;  /* 0x000000c816c47210 */ /* 0x000fe20007ffe0ff */
[----:B------:R-:W-:Y:S01]  /*0f00*/  IMAD.SHL.U32 R0, R0, 0x40, RZ ;  /* 0x0000004000007824 */ /* 0x000fe200078e00ff */
[----:B0-----:R-:W-:Y:S01]  /*0f10*/  SHF.R.U32.HI R12, RZ, 0x3, R204 ;  /* 0x00000003ff0c7819 */ /* 0x001fe200000116cc */
[----:B------:R-:W-:Y:S01]  /*0f20*/  IMAD.IADD R197, R22, 0x1, R199 ;  /* 0x0000000116c57824 */ /* 0x000fe200078e02c7 */
[----:B------:R-:W-:Y:S01]  /*0f30*/  SHF.R.S32.HI R3, RZ, 0x1f, R196 ;  /* 0x0000001fff037819 */ /* 0x000fe200000114c4 */
[----:B------:R-:W-:Y:S01]  /*0f40*/  IMAD.SHL.U32 R205, R214, 0x40, RZ ;  /* 0x00000040d6cd7824 */ /* 0x000fe200078e00ff */
[----:B------:R-:W-:Y:S01]  /*0f50*/  LOP3.LUT R209, R0, 0xfffffe00, RZ, 0xc0, !PT ;  /* 0xfffffe0000d17812 */ /* 0x000fe200078ec0ff */
[----:B------:R-:W-:Y:S01]  /*0f60*/  IMAD.SHL.U32 R207, R6, 0x200, RZ ;  /* 0x0000020006cf7824 */ /* 0x000fe200078e00ff */
[----:B------:R-:W-:Y:S01]  /*0f70*/  SHF.R.S32.HI R0, RZ, 0x1f, R197 ;  /* 0x0000001fff007819 */ /* 0x000fe200000114c5 */
[----:B------:R-:W-:Y:S01]  /*0f80*/  IMAD R8, R8, 0x8, R7 ;  /* 0x0000000808087824 */ /* 0x000fe200078e0207 */
[CC--:B------:R-:W-:Y:S01]  /*0f90*/  LEA.HI R224, R3.reuse, R196.reuse, RZ, 0x3 ;  /* 0x000000c403e07211 */ /* 0x0c0fe200078f18ff */
[----:B------:R-:W-:Y:S01]  /*0fa0*/  IMAD.SHL.U32 R18, R222, 0x8, RZ ;  /* 0x00000008de127824 */ /* 0x000fe200078e00ff */
[----:B------:R-:W-:Y:S01]  /*0fb0*/  LEA.HI R3, R3, R196, RZ, 0x6 ;  /* 0x000000c403037211 */ /* 0x000fe200078f30ff */
[----:B------:R-:W-:Y:S01]  /*0fc0*/  VIADD R201, R22, 0x30 ;  /* 0x0000003016c97836 */ /* 0x000fe20000000000 */
[----:B------:R-:W-:Y:S01]  /*0fd0*/  LEA.HI R4, R0, R197, RZ, 0x6 ;  /* 0x000000c500047211 */ /* 0x000fe200078f30ff */
[----:B------:R-:W-:Y:S01]  /*0fe0*/  VIADD R203, R22, 0x50 ;  /* 0x0000005016cb7836 */ /* 0x000fe20000000000 */
[----:B------:R-:W-:-:S02]  /*0ff0*/  LOP3.LUT R205, R205, 0x1c0, RZ, 0xc0, !PT ;  /* 0x000001c0cdcd7812 */ /* 0x000fc400078ec0ff */
[----:B------:R-:W-:Y:S01]  /*1000*/  LEA.HI R225, R0, R197, RZ, 0x3 ;  /* 0x000000c500e17211 */ /* 0x000fe200078f18ff */
[----:B------:R-:W-:Y:S01]  /*1010*/  IMAD.SHL.U32 R0, R3, 0x80, RZ ;  /* 0x0000008003007824 */ /* 0x000fe200078e00ff */
[----:B------:R-:W-:Y:S01]  /*1020*/  SHF.R.U32.HI R206, RZ, 0x3, R205 ;  /* 0x00000003ffce7819 */ /* 0x000fe200000116cd */
[----:B------:R-:W-:Y:S01]  /*1030*/  IMAD.SHL.U32 R4, R4, 0x80, RZ ;  /* 0x0000008004047824 */ /* 0x000fe200078e00ff */
[C-C-:B------:R-:W-:Y:S02]  /*1040*/  LOP3.LUT R3, R205.reuse, 0x38, R224.reuse, 0xf8, !PT ;  /* 0x00000038cd037812 */ /* 0x140fe400078ef8e0 */
[C---:B------:R-:W-:Y:S02]  /*1050*/  LOP3.LUT R6, R204.reuse, 0x38, R224, 0xf8, !PT ;  /* 0x00000038cc067812 */ /* 0x040fe400078ef8e0 */
[--C-:B------:R-:W-:Y:S02]  /*1060*/  LOP3.LUT R5, R205, 0x38, R225.reuse, 0xf8, !PT ;  /* 0x00000038cd057812 */ /* 0x100fe400078ef8e1 */
[----:B------:R-:W-:-:S02]  /*1070*/  LOP3.LUT R7, R204, 0x38, R225, 0xf8, !PT ;  /* 0x00000038cc077812 */ /* 0x000fc400078ef8e1 */
[----:B------:R-:W-:Y:S02]  /*1080*/  LOP3.LUT R0, R0, 0xffffe000, RZ, 0xc0, !PT ;  /* 0xffffe00000007812 */ /* 0x000fe400078ec0ff */
[----:B------:R-:W-:Y:S02]  /*1090*/  LOP3.LUT R3, R3, R206, RZ, 0x3c, !PT ;  /* 0x000000ce03037212 */ /* 0x000fe400078e3cff */
[----:B------:R-:W-:Y:S02]  /*10a0*/  LOP3.LUT R6, R6, R12, RZ, 0x3c, !PT ;  /* 0x0000000c06067212 */ /* 0x000fe400078e3cff */
[----:B------:R-:W-:Y:S02]  /*10b0*/  LOP3.LUT R4, R4, 0xffffe000, RZ, 0xc0, !PT ;  /* 0xffffe00004047812 */ /* 0x000fe400078ec0ff */
[----:B------:R-:W-:Y:S02]  /*10c0*/  LOP3.LUT R5, R5, R206, RZ, 0x3c, !PT ;  /* 0x000000ce05057212 */ /* 0x000fe400078e3cff */
[----:B------:R-:W-:-:S02]  /*10d0*/  LOP3.LUT R7, R7, R12, RZ, 0x3c, !PT ;  /* 0x0000000c07077212 */ /* 0x000fc400078e3cff */
[-C--:B------:R-:W-:Y:S02]  /*10e0*/  IADD3 R237, R3, R0.reuse, R207 ;  /* 0x0000000003ed7210 */ /* 0x080fe40007ffe0cf */
[----:B------:R-:W-:Y:S02]  /*10f0*/  IADD3 R6, R6, R0, R209 ;  /* 0x0000000006067210 */ /* 0x000fe40007ffe0d1 */
[-C--:B------:R-:W-:Y:S02]  /*1100*/  IADD3 R5, R5, R4.reuse, R207 ;  /* 0x0000000405057210 */ /* 0x080fe40007ffe0cf */
[----:B------:R-:W-:Y:S01]  /*1110*/  IADD3 R7, R7, R4, R209 ;  /* 0x0000000407077210 */ /* 0x000fe20007ffe0d1 */
[----:B------:R-:W-:Y:S01]  /*1120*/  IMAD.U32 R4, RZ, RZ, UR4 ;  /* 0x00000004ff047e24 */ /* 0x000fe2000f8e00ff */
[----:B------:R-:W-:Y:S02]  /*1130*/  MOV R0, UR5 ;  /* 0x0000000500007c02 */ /* 0x000fe40008000f00 */
[----:B------:R-:W-:-:S02]  /*1140*/  LOP3.LUT R211, R10, 0x7ffffffc, RZ, 0xc0, !PT ;  /* 0x7ffffffc0ad37812 */ /* 0x000fc400078ec0ff */
[----:B------:R-:W-:Y:S01]  /*1150*/  IADD3 R202, R22, 0x10, RZ ;  /* 0x0000001016ca7810 */ /* 0x000fe20007ffe0ff */
[----:B------:R0:W-:Y:S01]  /*1160*/  STL [R1+0x40], R0 ;  /* 0x0000400001007387 */ /* 0x0001e20000100800 */
[----:B------:R-:W-:Y:S01]  /*1170*/  SHF.R.S32.HI R9, RZ, 0x1f, R215 ;  /* 0x0000001fff097819 */ /* 0x000fe200000114d7 */
[----:B------:R-:W-:Y:S01]  /*1180*/  IMAD.IADD R211, R232, 0x1, -R211 ;  /* 0x00000001e8d37824 */ /* 0x000fe200078e0ad3 */
[----:B------:R-:W-:Y:S01]  /*1190*/  SHF.R.S32.HI R231, RZ, 0x1f, R202 ;  /* 0x0000001fffe77819 */ /* 0x000fe200000114ca */
[----:B------:R1:W-:Y:S01]  /*11a0*/  STL [R1+0x44], R4 ;  /* 0x0000440401007387 */ /* 0x0003e20000100800 */
[----:B------:R-:W-:Y:S02]  /*11b0*/  SHF.R.S32.HI R230, RZ, 0x1f, R200 ;  /* 0x0000001fffe67819 */ /* 0x000fe400000114c8 */
[----:B------:R-:W-:Y:S02]  /*11c0*/  SHF.R.S32.HI R229, RZ, 0x1f, R201 ;  /* 0x0000001fffe57819 */ /* 0x000fe400000114c9 */
[----:B------:R-:W-:-:S02]  /*11d0*/  SHF.R.S32.HI R228, RZ, 0x1f, R199 ;  /* 0x0000001fffe47819 */ /* 0x000fc400000114c7 */
[----:B0-----:R-:W-:Y:S02]  /*11e0*/  LEA.HI R0, R222, R222, RZ, 0x1 ;  /* 0x000000dede007211 */ /* 0x001fe400078f08ff */
[----:B------:R-:W-:Y:S02]  /*11f0*/  SHF.R.S32.HI R227, RZ, 0x1f, R203 ;  /* 0x0000001fffe37819 */ /* 0x000fe400000114cb */
[----:B-1----:R-:W-:Y:S02]  /*1200*/  SHF.R.S32.HI R4, RZ, 0x1f, R216 ;  /* 0x0000001fff047819 */ /* 0x002fe400000114d8 */
[----:B------:R-:W-:Y:S02]  /*1210*/  SHF.L.U32 R4, R8, 0x3, RZ ;  /* 0x0000000308047819 */ /* 0x000fe400000006ff */
[----:B------:R-:W-:Y:S02]  /*1220*/  LOP3.LUT R3, R0, 0x1ffffffe, RZ, 0xc0, !PT ;  /* 0x1ffffffe00037812 */ /* 0x000fe400078ec0ff */
[----:B------:R-:W-:Y:S01]  /*1230*/  SHF.R.S32.HI R0, RZ, 0x1f, R213 ;  /* 0x0000001fff007819 */ /* 0x000fe200000114d5 */
[----:B------:R0:W-:Y:S01]  /*1240*/  STL [R1+0x58], R4 ;  /* 0x0000580401007387 */ /* 0x0001e20000100800 */
[----:B------:R-:W-:Y:S01]  /*1250*/  LOP3.LUT R0, R204, 0x38, R18, 0xf8, !PT ;  /* 0x00000038cc007812 */ /* 0x000fe200078ef812 */
[----:B------:R-:W-:Y:S01]  /*1260*/  IMAD.IADD R3, R222, 0x1, -R3 ;  /* 0x00000001de037824 */ /* 0x000fe200078e0a03 */
[----:B------:R-:W-:-:S02]  /*1270*/  SHF.R.S32.HI R224, RZ, 0x3, R224 ;  /* 0x00000003ffe07819 */ /* 0x000fc400000114e0 */
[----:B------:R-:W-:Y:S01]  /*1280*/  LOP3.LUT R0, R209, R0, R12, 0xf6, !PT ;  /* 0x00000000d1007212 */ /* 0x000fe200078ef60c */
[----:B------:R-:W-:Y:S01]  /*1290*/  IMAD R212, R3, 0x8, R11 ;  /* 0x0000000803d47824 */ /* 0x000fe200078e020b */
[----:B------:R-:W-:Y:S02]  /*12a0*/  SHF.R.S32.HI R225, RZ, 0x3, R225 ;  /* 0x00000003ffe17819 */ /* 0x000fe400000114e1 */
[----:B------:R-:W-:Y:S02]  /*12b0*/  LEA R236, R0, UR4, 0x1 ;  /* 0x0000000400ec7c11 */ /* 0x000fe4000f8e08ff */
[----:B------:R-:W-:Y:S02]  /*12c0*/  LEA R237, R237, UR4, 0x1 ;  /* 0x00000004eded7c11 */ /* 0x000fe4000f8e08ff */
[----:B------:R-:W-:Y:S02]  /*12d0*/  LEA R234, R6, UR4, 0x1 ;  /* 0x0000000406ea7c11 */ /* 0x000fe4000f8e08ff */
[----:B------:R-:W-:-:S02]  /*12e0*/  LEA R235, R5, UR4, 0x1 ;  /* 0x0000000405eb7c11 */ /* 0x000fc4000f8e08ff */
[----:B0-----:R-:W-:-:S07]  /*12f0*/  LEA R233, R7, UR4, 0x1 ;  /* 0x0000000407e97c11 */ /* 0x001fce000f8e08ff */
.L_x_1967:
[----:B------:R-:W-:Y:S01]  /*1300*/  ULDC.64 UR4, c[0x0][0xa28] ;  /* 0x00028a0000047ab9 */ /* 0x000fe20000000a00 */
[----:B0-2-4-:R-:W0:Y:S01]  /*1310*/  LDC.64 R6, c[0x0][0xa08] ;  /* 0x00028200ff067b82 */ /* 0x015e220000000a00 */
[----:B------:R-:W-:Y:S01]  /*1320*/  ISETP.NE.U32.AND P0, PT, RZ, UR4, PT ;  /* 0x00000004ff007c0c */ /* 0x000fe2000bf05070 */
[----:B------:R-:W-:Y:S01]  /*1330*/  IMAD.MOV.U32 R0, RZ, RZ, RZ ;  /* 0x000000ffff007224 */ /* 0x000fe200078e00ff */
[----:B------:R-:W-:Y:S01]  /*1340*/  ULDC UR6, c[0x0][0x424] ;  /* 0x0001090000067ab9 */ /* 0x000fe20000000800 */
[----:B------:R-:W-:Y:S01]  /*1350*/  IMAD.MOV.U32 R28, RZ, RZ, RZ ;  /* 0x000000ffff1c7224 */ /* 0x000fe200078e00ff */
[----:B------:R-:W-:Y:S01]  /*1360*/  ISETP.NE.AND.EX P0, PT, RZ, UR5, PT, P0 ;  /* 0x00000005ff007c0c */ /* 0x000fe2000bf05300 */
[----:B------:R-:W-:Y:S02]  /*1370*/  ULDC.64 UR4, c[0x0][0xa18] ;  /* 0x0002860000047ab9 */ /* 0x000fe40000000a00 */
[----:B------:R-:W-:-:S04]  /*1380*/  ISETP.NE.U32.AND P1, PT, RZ, UR4, PT ;  /* 0x00000004ff007c0c */ /* 0x000fc8000bf25070 */
[----:B------:R-:W-:Y:S01]  /*1390*/  ISETP.NE.AND.EX P1, PT, RZ, UR5, PT, P1 ;  /* 0x00000005ff007c0c */ /* 0x000fe2000bf25310 */
[----:B------:R-:W-:Y:S02]  /*13a0*/  ULDC.64 UR4, c[0x0][0xa08] ;  /* 0x0002820000047ab9 */ /* 0x000fe40000000a00 */
[----:B------:R-:W-:-:S03]  /*13b0*/  ISETP.NE.U32.AND P3, PT, RZ, UR4, PT ;  /* 0x00000004ff007c0c */ /* 0x000fc6000bf65070 */
[----:B-1----:R-:W1:Y:S01]  /*13c0*/  @P0 LDC.64 R4, c[0x0][0xa28] ;  /* 0x00028a00ff040b82 */ /* 0x002e620000000a00 */
[----:B------:R-:W-:Y:S01]  /*13d0*/  ISETP.NE.AND.EX P3, PT, RZ, UR5, PT, P3 ;  /* 0x00000005ff007c0c */ /* 0x000fe2000bf65330 */
[----:B0-----:R-:W-:-:S06]  /*13e0*/  IMAD.WIDE R10, R27, 0x4, R6 ;  /* 0x000000041b0a7825 */ /* 0x001fcc00078e0206 */
[----:B---3--:R-:W0:Y:S01]  /*13f0*/  @P1 LDC.64 R8, c[0x0][0xa18] ;  /* 0x00028600ff081b82 */ /* 0x008e220000000a00 */
[----:B------:R-:W-:Y:S02]  /*1400*/  ULDC UR4, c[0x0][0x288] ;  /* 0x0000a20000047ab9 */ /* 0x000fe40000000800 */
[----:B------:R-:W-:Y:S01]  /*1410*/  IMAD.U32 R193, RZ, RZ, UR4 ;  /* 0x00000004ffc17e24 */ /* 0x000fe2000f8e00ff */
[----:B------:R-:W-:Y:S02]  /*1420*/  ULDC.64 UR4, c[0x0][0x418] ;  /* 0x0001060000047ab9 */ /* 0x000fe40000000a00 */
[----:B------:R2:W5:Y:S01]  /*1430*/  @P3 LDG.E R28, desc[UR60][R10.64] ;  /* 0x0000003c0a1c3981 */ /* 0x000562000c1e1900 */
[----:B-1----:R-:W-:-:S05]  /*1440*/  @P0 IMAD.WIDE R4, R27, 0x4, R4 ;  /* 0x000000041b040825 */ /* 0x002fca00078e0204 */
[----:B------:R2:W5:Y:S01]  /*1450*/  @P0 LDG.E R0, desc[UR60][R4.64] ;  /* 0x0000003c04000981 */ /* 0x000562000c1e1900 */
[----:B0-----:R-:W-:-:S05]  /*1460*/  @P1 IMAD.WIDE R6, R27, 0x4, R8 ;  /* 0x000000041b061825 */ /* 0x001fca00078e0208 */
[----:B------:R2:W5:Y:S01]  /*1470*/  @P1 LDG.E R193, desc[UR60][R6.64] ;  /* 0x0000003c06c11981 */ /* 0x000562000c1e1900 */
[----:B------:R-:W-:-:S04]  /*1480*/  UISETP.NE.U32.AND UP0, UPT, UR4, URZ, UPT ;  /* 0x0000003f0400728c */ /* 0x000fc8000bf05070 */
[----:B------:R-:W-:-:S03]  /*1490*/  UISETP.NE.AND.EX UP0, UPT, UR5, URZ, UPT, UP0 ;  /* 0x0000003f0500728c */ /* 0x000fc6000bf05300 */
[----:B------:R-:W-:Y:S02]  /*14a0*/  ULDC.64 UR4, c[0x0][0xa20] ;  /* 0x0002880000047ab9 */ /* 0x000fe40000000a00 */
[----:B------:R-:W-:Y:S01]  /*14b0*/  ISETP.NE.U32.AND P2, PT, RZ, UR4, PT ;  /* 0x00000004ff007c0c */ /* 0x000fe2000bf45070 */
[----:B------:R-:W-:-:S03]  /*14c0*/  USEL UR4, UR6, 0x1, UP0 ;  /* 0x0000000106047887 */ /* 0x000fc60008000000 */
[----:B------:R-:W-:Y:S01]  /*14d0*/  ULDC UR6, c[0x0][0x2f0] ;  /* 0x0000bc0000067ab9 */ /* 0x000fe20000000800 */
[----:B------:R-:W-:Y:S01]  /*14e0*/  ISETP.NE.AND.EX P2, PT, RZ, UR5, PT, P2 ;  /* 0x00000005ff007c0c */ /* 0x000fe2000bf45320 */
[----:B------:R-:W-:Y:S01]  /*14f0*/  UIMAD UR6, UR4, UR6, URZ ;  /* 0x00000006040672a4 */ /* 0x000fe2000f8e023f */
[----:B------:R-:W-:Y:S01]  /*1500*/  ULDC UR7, c[0x0][0x348] ;  /* 0x0000d20000077ab9 */ /* 0x000fe20000000800 */
[----:B------:R-:W-:Y:S01]  /*1510*/  MOV R218, R26 ;  /* 0x0000001a00da7202 */ /* 0x000fe20000000f00 */
[----:B------:R-:W-:Y:S01]  /*1520*/  IMAD.MOV.U32 R219, RZ, RZ, R27 ;  /* 0x000000ffffdb7224 */ /* 0x000fe200078e001b */
[----:B--2---:R-:W-:Y:S08]  /*1530*/  @P1 BRA `(.L_x_1681) ;  /* 0x0000000000241947 */ /* 0x004ff00003800000 */
        /* <DEDUP_REMOVED lines=8> */
[----:B--2---:R-:W-:-:S07]  /*15c0*/  IMAD.IADD R193, R6, 0x1, -R193 ;  /* 0x0000000106c17824 */ /* 0x004fce00078e0ac1 */
.L_x_1681:
[----:B------:R-:W-:Y:S02]  /*15d0*/  IMAD.U32 R24, RZ, RZ, UR7 ;  /* 0x00000007ff187e24 */ /* 0x000fe4000f8e00ff */
[----:B------:R-:W-:Y:S01]  /*15e0*/  IMAD.U32 R29, RZ, RZ, UR6 ;  /* 0x00000006ff1d7e24 */ /* 0x000fe2000f8e00ff */
[----:B------:R-:W-:Y:S06]  /*15f0*/  @!P2 BRA `(.L_x_1682) ;  /* 0x000000000010a947 */ /* 0x000fec0003800000 */
[----:B------:R-:W0:Y:S02]  /*1600*/  LDC.64 R4, c[0x0][0xa20] ;  /* 0x00028800ff047b82 */ /* 0x000e240000000a00 */
[----:B0-----:R-:W-:-:S05]  /*1610*/  IMAD.WIDE R4, R27, 0x4, R4 ;  /* 0x000000041b047825 */ /* 0x001fca00078e0204 */
[----:B------:R0:W5:Y:S01]  /*1620*/  LDG.E R29, desc[UR60][R4.64] ;  /* 0x0000003c041d7981 */ /* 0x000162000c1e1900 */
[----:B------:R-:W-:Y:S05]  /*1630*/  BRA `(.L_x_1683) ;  /* 0x0000000000107947 */ /* 0x000fea0003800000 */
.L_x_1682:
[----:B------:R-:W-:Y:S05]  /*1640*/  @!P3 BRA `(.L_x_1683) ;  /* 0x00000000000cb947 */ /* 0x000fea0003800000 */
[----:B------:R-:W2:Y:S04]  /*1650*/  LDG.E R4, desc[UR60][R10.64] ;  /* 0x0000003c0a047981 */ /* 0x000ea8000c1e1900 */
[----:B------:R-:W2:Y:S02]  /*1660*/  LDG.E R29, desc[UR60][R10.64+0x4] ;  /* 0x0000043c0a1d7981 */ /* 0x000ea4000c1e1900 */
[----:B--2---:R-:W-:-:S07]  /*1670*/  IMAD.IADD R29, R29, 0x1, -R4 ;  /* 0x000000011d1d7824 */ /* 0x004fce00078e0a04 */
.L_x_1683:
[----:B------:R-:W-:Y:S01]  /*1680*/  ULDC.64 UR4, c[0x0][0xa10] ;  /* 0x0002840000047ab9 */ /* 0x000fe20000000a00 */
[----:B------:R-:W1:Y:S01]  /*1690*/  LDC R9, c[0x0][0x448] ;  /* 0x00011200ff097b82 */ /* 0x000e620000000800 */
[----:B------:R-:W-:-:S04]  /*16a0*/  ISETP.NE.U32.AND P0, PT, RZ, UR4, PT ;  /* 0x00000004ff007c0c */ /* 0x000fc8000bf05070 */
[----:B------:R-:W-:Y:S01]  /*16b0*/  ISETP.NE.AND.EX P0, PT, RZ, UR5, PT, P0 ;  /* 0x00000005ff007c0c */ /* 0x000fe2000bf05300 */
[----:B------:R-:W-:Y:S02]  /*16c0*/  ULDC.64 UR4, c[0x0][0xa30] ;  /* 0x00028c0000047ab9 */ /* 0x000fe40000000a00 */
[----:B------:R-:W-:Y:S01]  /*16d0*/  ISETP.NE.U32.AND P1, PT, RZ, UR4, PT ;  /* 0x00000004ff007c0c */ /* 0x000fe2000bf25070 */
[----:B------:R-:W2:Y:S03]  /*16e0*/  LDC.64 R12, c[0x0][0x9e0] ;  /* 0x00027800ff0c7b82 */ /* 0x000ea60000000a00 */
[----:B------:R-:W-:-:S06]  /*16f0*/  ISETP.NE.AND.EX P1, PT, RZ, UR5, PT, P1 ;  /* 0x00000005ff007c0c */ /* 0x000fcc000bf25310 */
[----:B0-----:R-:W0:Y:S08]  /*1700*/  @P0 LDC.64 R4, c[0x0][0xa10] ;  /* 0x00028400ff040b82 */ /* 0x001e300000000a00 */
[----:B------:R-:W3:Y:S01]  /*1710*/  @P1 LDC.64 R6, c[0x0][0xa30] ;  /* 0x00028c00ff061b82 */ /* 0x000ee20000000a00 */
[----:B0-----:R-:W-:-:S05]  /*1720*/  @P0 IMAD.WIDE R4, R27, 0x4, R4 ;  /* 0x000000041b040825 */ /* 0x001fca00078e0204 */
[----:B------:R-:W4:Y:S04]  /*1730*/  @P0 LDG.E R3, desc[UR60][R4.64] ;  /* 0x0000003c04030981 */ /* 0x000f28000c1e1900 */
[----:B------:R-:W4:Y:S01]  /*1740*/  @P0 LDG.E R8, desc[UR60][R4.64+0x4] ;  /* 0x0000043c04080981 */ /* 0x000f22000c1e1900 */
[----:B-----5:R-:W-:Y:S01]  /*1750*/  MOV R146, R29 ;  /* 0x0000001d00927202 */ /* 0x020fe20000000f00 */
[----:B---3--:R-:W-:-:S05]  /*1760*/  @P1 IMAD.WIDE R6, R27, 0x4, R6 ;  /* 0x000000041b061825 */ /* 0x008fca00078e0206 */
[----:B------:R0:W5:Y:S01]  /*1770*/  @P1 LDG.E R146, desc[UR60][R6.64] ;  /* 0x0000003c06921981 */ /* 0x000162000c1e1900 */
[----:B-1----:R-:W-:Y:S01]  /*1780*/  ISETP.NE.AND P1, PT, R9, 0x1, PT ;  /* 0x000000010900780c */ /* 0x002fe20003f25270 */
[----:B------:R-:W-:Y:S01]  /*1790*/  IMAD.IADD R11, R29, 0x1, -R0 ;  /* 0x000000011d0b7824 */ /* 0x000fe200078e0a00 */
[----:B--2---:R-:W-:Y:S01]  /*17a0*/  ISETP.GE.AND P2, PT, R13, 0x1, PT ;  /* 0x000000010d00780c */ /* 0x004fe20003f46270 */
[----:B------:R-:W-:-:S10]  /*17b0*/  IMAD.SHL.U32 R208, R25, 0x80, RZ ;  /* 0x0000008019d07824 */ /* 0x000fd400078e00ff */
[----:B------:R-:W1:Y:S08]  /*17c0*/  @P1 LDC R10, c[0x0][0x44c] ;  /* 0x00011300ff0a1b82 */ /* 0x000e700000000800 */
[----:B------:R-:W2:Y:S01]  /*17d0*/  @P1 LDC R9, c[0x0][0x450] ;  /* 0x00011400ff091b82 */ /* 0x000ea20000000800 */
[----:B----4-:R-:W-:Y:S02]  /*17e0*/  @P0 IMAD.IADD R24, R8, 0x1, -R3 ;  /* 0x0000000108180824 */ /* 0x010fe400078e0a03 */
[----:B------:R-:W-:-:S02]  /*17f0*/  VIADD R3, R208, 0x7f ;  /* 0x0000007fd0037836 */ /* 0x000fc40000000000 */
[----:B------:R-:W-:Y:S02]  /*1800*/  IMAD.IADD R195, R11, 0x1, R24 ;  /* 0x000000010bc37824 */ /* 0x000fe400078e0218 */
[----:B-1----:R-:W-:-:S03]  /*1810*/  @P1 IMAD.HI.U32 R4, R3, R10, RZ ;  /* 0x0000000a03041227 */ /* 0x002fc600078e00ff */
[C---:B------:R-:W-:Y:S02]  /*1820*/  IADD3 R0, R195.reuse, 0x5f, RZ ;  /* 0x0000005fc3007810 */ /* 0x040fe40007ffe0ff */
[----:B--2---:R-:W-:Y:S02]  /*1830*/  @P1 SHF.R.U32.HI R3, RZ, R9, R4 ;  /* 0x00000009ff031219 */ /* 0x004fe40000011604 */
[----:B------:R-:W-:Y:S01]  /*1840*/  IADD3 R4, R195, 0x1, -R193 ;  /* 0x00000001c3047810 */ /* 0x000fe20007ffe8c1 */
[----:B------:R-:W-:-:S04]  /*1850*/  IMAD.HI R0, R0, 0x2aaaaaab, RZ ;  /* 0x2aaaaaab00007827 */ /* 0x000fc800078e02ff */
[----:B0-----:R-:W-:Y:S01]  /*1860*/  IMAD.IADD R7, R4, 0x1, R3 ;  /* 0x0000000104077824 */ /* 0x001fe200078e0203 */
[----:B------:R-:W-:-:S04]  /*1870*/  SHF.R.U32.HI R151, RZ, 0x1f, R0 ;  /* 0x0000001fff977819 */ /* 0x000fc80000011600 */
[----:B------:R-:W-:Y:S01]  /*1880*/  LEA.HI.SX32 R151, R0, R151, 0x1c ;  /* 0x0000009700977211 */ /* 0x000fe200078fe2ff */
[----:B------:R-:W-:Y:S01]  /*1890*/  IMAD.IADD R0, R7, 0x1, R12 ;  /* 0x0000000107007824 */ /* 0x000fe200078e020c */
[----:B------:R-:W-:Y:S06]  /*18a0*/  @!P2 BRA `(.L_x_1684) ;  /* 0x000000000048a947 */ /* 0x000fec0003800000 */
[C---:B------:R-:W-:Y:S01]  /*18b0*/  ISETP.GT.AND P0, PT, R7.reuse, RZ, PT ;  /* 0x000000ff0700720c */ /* 0x040fe20003f04270 */
[----:B------:R-:W-:Y:S01]  /*18c0*/  BSSY B0, `(.L_x_1685) ;  /* 0x000000e000007945 */ /* 0x000fe20003800000 */
[----:B------:R-:W-:-:S11]  /*18d0*/  VIADD R3, R7, 0xffffffff ;  /* 0xffffffff07037836 */ /* 0x000fd60000000000 */
        /* <DEDUP_REMOVED lines=8> */
.L_x_1686:
[----:B------:R-:W-:-:S13]  /*1960*/  ISETP.NE.AND P0, PT, R13, 0x1, PT ;  /* 0x000000010d00780c */ /* 0x000fda0003f05270 */
[----:B------:R-:W0:Y:S02]  /*1970*/  @P0 LDC.64 R4, c[0x0][0x9e8] ;  /* 0x00027a00ff040b82 */ /* 0x000e240000000a00 */
[----:B0-----:R-:W-:-:S05]  /*1980*/  @P0 IMAD.HI.U32 R4, R3, R4, RZ ;  /* 0x0000000403040227 */ /* 0x001fca00078e00ff */
[----:B------:R-:W-:-:S07]  /*1990*/  @P0 SHF.R.U32.HI R3, RZ, R5, R4 ;  /* 0x00000005ff030219 */ /* 0x000fce0000011604 */
.L_x_1687:
[----:B------:R-:W-:Y:S05]  /*19a0*/  BSYNC B0 ;  /* 0x0000000000007941 */ /* 0x000fea0003800000 */
.L_x_1685:
[----:B------:R-:W-:-:S05]  /*19b0*/  IMAD R3, R3, R13, R13 ;  /* 0x0000000d03037224 */ /* 0x000fca00078e020d */
[----:B------:R-:W-:-:S07]  /*19c0*/  VIMNMX R0, R0, R3, PT ;  /* 0x0000000300007248 */ /* 0x000fce0003fe0100 */
.L_x_1684:
[----:B------:R-:W0:Y:S01]  /*19d0*/  @P1 LDC R3, c[0x0][0x44c] ;  /* 0x00011300ff031b82 */ /* 0x000e220000000800 */
[----:B------:R-:W-:Y:S01]  /*19e0*/  IADD3 R150, R195, -R193, RZ ;  /* 0x800000c1c3967210 */ /* 0x000fe20007ffe0ff */
[----:B------:R-:W-:-:S06]  /*19f0*/  ULDC UR4, c[0x0][0x9dc] ;  /* 0x0002770000047ab9 */ /* 0x000fcc0000000800 */
[----:B------:R-:W1:Y:S01]  /*1a00*/  @P1 LDC R5, c[0x0][0x450] ;  /* 0x00011400ff051b82 */ /* 0x000e620000000800 */
[----:B0-----:R-:W-:-:S04]  /*1a10*/  @P1 IMAD.HI.U32 R4, R208, R3, RZ ;  /* 0x00000003d0041227 */ /* 0x001fc800078e00ff */
[----:B------:R-:W-:Y:S01]  /*1a20*/  IMAD.MOV.U32 R3, RZ, RZ, R208 ;  /* 0x000000ffff037224 */ /* 0x000fe200078e00d0 */
[----:B-1----:R-:W-:-:S05]  /*1a30*/  @P1 SHF.R.U32.HI R3, RZ, R5, R4 ;  /* 0x00000005ff031219 */ /* 0x002fca0000011604 */
[----:B------:R-:W-:-:S04]  /*1a40*/  IMAD.IADD R3, R150, 0x1, R3 ;  /* 0x0000000196037824 */ /* 0x000fc800078e0203 */
[----:B------:R-:W-:Y:S01]  /*1a50*/  VIADD R4, R3, -UR4 ;  /* 0x8000000403047c36 */ /* 0x000fe20008000000 */
[----:B------:R-:W-:Y:S06]  /*1a60*/  @!P2 BRA `(.L_x_1688) ;  /* 0x000000000044a947 */ /* 0x000fec0003800000 */
[----:B------:R-:W-:Y:S01]  /*1a70*/  ISETP.GT.AND P0, PT, R3, -0x1, PT ;  /* 0xffffffff0300780c */ /* 0x000fe20003f04270 */
[----:B------:R-:W-:-:S12]  /*1a80*/  BSSY B0, `(.L_x_1689) ;  /* 0x000000d000007945 */ /* 0x000fd80003800000 */
        /* <DEDUP_REMOVED lines=8> */
.L_x_1690:
[----:B------:R-:W-:-:S13]  /*1b10*/  ISETP.NE.AND P0, PT, R13, 0x1, PT ;  /* 0x000000010d00780c */ /* 0x000fda0003f05270 */
[----:B------:R-:W0:Y:S02]  /*1b20*/  @P0 LDC.64 R6, c[0x0][0x9e8] ;  /* 0x00027a00ff060b82 */ /* 0x000e240000000a00 */
[----:B0-----:R-:W-:-:S05]  /*1b30*/  @P0 IMAD.HI.U32 R6, R3, R6, RZ ;  /* 0x0000000603060227 */ /* 0x001fca00078e00ff */
[----:B------:R-:W-:-:S07]  /*1b40*/  @P0 SHF.R.U32.HI R3, RZ, R7, R6 ;  /* 0x00000007ff030219 */ /* 0x000fce0000011606 */
.L_x_1691:
[----:B------:R-:W-:Y:S05]  /*1b50*/  BSYNC B0 ;  /* 0x0000000000007941 */ /* 0x000fea0003800000 */
.L_x_1689:
[----:B------:R-:W-:-:S05]  /*1b60*/  IMAD R3, R3, R13, RZ ;  /* 0x0000000d03037224 */ /* 0x000fca00078e02ff */
[----:B------:R-:W-:-:S07]  /*1b70*/  VIMNMX R4, R4, R3, !PT ;  /* 0x0000000304047248 */ /* 0x000fce0007fe0100 */
.L_x_1688:
[----:B------:R-:W-:Y:S01]  /*1b80*/  VIADD R0, R0, 0x5f ;  /* 0x0000005f00007836 */ /* 0x000fe20000000000 */
[----:B------:R-:W-:Y:S01]  /*1b90*/  PLOP3.LUT P2, PT, PT, PT, PT, 0x80, 0x0 ;  /* 0x000000000000781c */ /* 0x000fe20003f4f070 */
[----:B------:R-:W-:-:S04]  /*1ba0*/  IMAD.HI R4, R4, 0x2aaaaaab, RZ ;  /* 0x2aaaaaab04047827 */ /* 0x000fc800078e02ff */
[----:B------:R-:W-:Y:S01]  /*1bb0*/  IMAD.HI R0, R0, 0x2aaaaaab, RZ ;  /* 0x2aaaaaab00007827 */ /* 0x000fe200078e02ff */
[----:B------:R-:W-:-:S04]  /*1bc0*/  SHF.R.U32.HI R5, RZ, 0x1f, R4 ;  /* 0x0000001fff057819 */ /* 0x000fc80000011604 */
[----:B------:R-:W-:Y:S02]  /*1bd0*/  SHF.R.U32.HI R3, RZ, 0x1f, R0 ;  /* 0x0000001fff037819 */ /* 0x000fe40000011600 */
[----:B------:R-:W-:Y:S02]  /*1be0*/  LEA.HI.SX32 R5, R4, R5, 0x1c ;  /* 0x0000000504057211 */ /* 0x000fe400078fe2ff */
[----:B------:R-:W-:Y:S02]  /*1bf0*/  LEA.HI.SX32 R0, R0, R3, 0x1c ;  /* 0x0000000300007211 */ /* 0x000fe400078fe2ff */
[----:B------:R-:W-:Y:S02]  /*1c00*/  VIMNMX R5, RZ, R5, !PT ;  /* 0x00000005ff057248 */ /* 0x000fe40007fe0100 */
[----:B------:R-:W-:-:S03]  /*1c10*/  VIMNMX R0, R151, R0, PT ;  /* 0x0000000097007248 */ /* 0x000fc60003fe0100 */
[--C-:B------:R-:W-:Y:S02]  /*1c20*/  IMAD R5, R5, 0x60, -R11.reuse ;  /* 0x0000006005057824 */ /* 0x100fe400078e0a0b */
[----:B------:R-:W-:-:S03]  /*1c30*/  IMAD R3, R0, 0x60, -R11 ;  /* 0x0000006000037824 */ /* 0x000fc600078e0a0b */
[----:B------:R-:W-:Y:S02]  /*1c40*/  VIMNMX R5, RZ, R5, !PT ;  /* 0x00000005ff057248 */ /* 0x000fe40007fe0100 */
[----:B------:R-:W-:-:S03]  /*1c50*/  VIMNMX R0, R3, R24, PT ;  /* 0x0000001803007248 */ /* 0x000fc60003fe0100 */
[----:B------:R-:W-:Y:S01]  /*1c60*/  IMAD.WIDE.U32 R132, R5, -0x55555555, RZ ;  /* 0xaaaaaaab05847825 */ /* 0x000fe200078e00ff */
[----:B------:R-:W-:-:S04]  /*1c70*/  ISETP.GT.AND P0, PT, R0, R5, PT ;  /* 0x000000050000720c */ /* 0x000fc80003f04270 */
[----:B------:R-:W-:-:S05]  /*1c80*/  SHF.R.U32.HI R132, RZ, 0x6, R133 ;  /* 0x00000006ff847819 */ /* 0x000fca0000011685 */
[----:B------:R-:W-:-:S04]  /*1c90*/  IMAD.MOV.U32 R25, RZ, RZ, R132 ;  /* 0x000000ffff197224 */ /* 0x000fc800078e0084 */
[----:B------:R-:W-:-:S04]  /*1ca0*/  @P0 VIADD R0, R0, 0x5f ;  /* 0x0000005f00000836 */ /* 0x000fc80000000000 */
[----:B------:R-:W-:-:S05]  /*1cb0*/  @P0 IMAD.HI R0, R0, 0x2aaaaaab, RZ ;  /* 0x2aaaaaab00000827 */ /* 0x000fca00078e02ff */
[----:B------:R-:W-:-:S04]  /*1cc0*/  @P0 SHF.R.U32.HI R3, RZ, 0x1f, R0 ;  /* 0x0000001fff030819 */ /* 0x000fc80000011600 */
[----:B------:R-:W-:-:S04]  /*1cd0*/  @P0 LEA.HI.SX32 R25, R0, R3, 0x1c ;  /* 0x0000000300190211 */ /* 0x000fc800078fe2ff */
[----:B------:R-:W-:-:S13]  /*1ce0*/  ISETP.GT.AND P0, PT, R25, R132, PT ;  /* 0x000000841900720c */ /* 0x000fda0003f04270 */
[----:B------:R-:W-:Y:S05]  /*1cf0*/  @!P0 BRA `(.L_x_1692) ;  /* 0x0000008800688947 */ /* 0x000fea0003800000 */
[----:B------:R-:W-:Y:S01]  /*1d00*/  IADD3 R0, R2, 0x1e400, RZ ;  /* 0x0001e40002007810 */ /* 0x000fe20007ffe0ff */
[----:B------:R-:W-:Y:S03]  /*1d10*/  BSSY B6, `(.L_x_1693) ;  /* 0x0000013000067945 */ /* 0x000fe60003800000 */
        /* <DEDUP_REMOVED lines=17> */
[----:B-1---5:R-:W-:Y:S05]  /*1e30*/  CALL.ABS.NOINC R14 ;  /* 0x000000000e007343 */ /* 0x022fea0003c00000 */
.L_x_1694:
[----:B------:R-:W-:Y:S05]  /*1e40*/  BSYNC B6 ;  /* 0x0000000000067941 */ /* 0x000fea0003800000 */
.L_x_1693:
        /* <DEDUP_REMOVED lines=12> */
[----:B------:R-:W-:Y:S01]  /*1f10*/  MOV R12, 0x1 ;  /* 0x00000001000c7802 */ /* 0x000fe20000000f00 */
[----:B------:R-:W-:Y:S02]  /*1f20*/  IMAD.U32 R6, RZ, RZ, UR4 ;  /* 0x00000004ff067e24 */ /* 0x000fe4000f8e00ff */
[----:B------:R-:W-:-:S02]  /*1f30*/  IMAD.U32 R7, RZ, RZ, UR5 ;  /* 0x00000005ff077e24 */ /* 0x000fc4000f8e00ff */
[----:B------:R-:W-:Y:S02]  /*1f40*/  IMAD.U32 R11, RZ, RZ, UR7 ;  /* 0x00000007ff0b7e24 */ /* 0x000fe4000f8e00ff */
[----:B------:R-:W-:Y:S02]  /*1f50*/  IMAD.MOV.U32 R8, RZ, RZ, 0x70 ;  /* 0x00000070ff087424 */ /* 0x000fe400078e00ff */
[----:B0-----:R-:W-:-:S07]  /*1f60*/  IMAD.MOV.U32 R13, RZ, RZ, RZ ;  /* 0x000000ffff0d7224 */ /* 0x001fce00078e00ff */
[----:B------:R-:W-:-:S07]  /*1f70*/  LEPC R20, `(.L_x_1696) ;  /* 0x000000001014794e */ /* 0x000fce0000000000 */
[----:B-1---5:R-:W-:Y:S05]  /*1f80*/  CALL.ABS.NOINC R14 ;  /* 0x000000000e007343 */ /* 0x022fea0003c00000 */
.L_x_1696:
[----:B------:R-:W-:Y:S05]  /*1f90*/  BSYNC B6 ;  /* 0x0000000000067941 */ /* 0x000fea0003800000 */
.L_x_1695:
[----:B------:R-:W-:Y:S01]  /*1fa0*/  ULDC.64 UR4, c[0x0][0x9f8] ;  /* 0x00027e0000047ab9 */ /* 0x000fe20000000a00 */
[----:B------:R-:W2:Y:S01]  /*1fb0*/  LDL.LU R30, [R1] ;  /* 0x00000000011e7983 */ /* 0x000ea20000300800 */
[----:B------:R-:W-:Y:S01]  /*1fc0*/  ISETP.NE.U32.AND P0, PT, RZ, UR4, PT ;  /* 0x00000004ff007c0c */ /* 0x000fe2000bf05070 */
[----:B------:R-:W0:Y:S01]  /*1fd0*/  LDC.64 R104, c[0x0][0x300] ;  /* 0x0000c000ff687b82 */ /* 0x000e220000000a00 */
[----:B------:R-:W-:Y:S01]  /*1fe0*/  ULDC UR8, c[0x0][0x2f4] ;  /* 0x0000bd0000087ab9 */ /* 0x000fe20000000800 */
[----:B------:R-:W-:Y:S02]  /*1ff0*/  SHF.R.S32.HI R10, RZ, 0x1f, R26 ;  /* 0x0000001fff0a7819 */ /* 0x000fe4000001141a */
[----:B------:R-:W-:Y:S01]  /*2000*/  SHF.R.S32.HI R19, RZ, 0x1f, R18 ;  /* 0x0000001fff137819 */ /* 0x000fe20000011412 */
[----:B------:R-:W-:Y:S01]  /*2010*/  IMAD.IADD R123, R28, 0x1, R29 ;  /* 0x000000011c7b7824 */ /* 0x000fe200078e021d */
[----:B------:R-:W-:Y:S01]  /*2020*/  ISETP.NE.AND.EX P0, PT, RZ, UR5, PT, P0 ;  /* 0x00000005ff007c0c */ /* 0x000fe2000bf05300 */
[----:B------:R-:W-:Y:S01]  /*2030*/  ULDC.64 UR4, c[0x0][0x330] ;  /* 0x0000cc0000047ab9 */ /* 0x000fe20000000a00 */
[----:B------:R-:W1:Y:S01]  /*2040*/  LDC.64 R98, c[0x0][0x408] ;  /* 0x00010200ff627b82 */ /* 0x000e620000000a00 */
[----:B------:R-:W-:Y:S01]  /*2050*/  ULDC.64 UR6, c[0x0][0x308] ;  /* 0x0000c20000067ab9 */ /* 0x000fe20000000a00 */
[----:B------:R-:W-:-:S06]  /*2060*/  SHF.R.S32.HI R148, RZ, 0x1f, R194 ;  /* 0x0000001fff947819 */ /* 0x000fcc00000114c2 */
[----:B------:R-:W3:Y:S08]  /*2070*/  LDC.64 R92, c[0x0][0x3f8] ;  /* 0x0000fe00ff5c7b82 */ /* 0x000ef00000000a00 */
[----:B------:R-:W4:Y:S08]  /*2080*/  @P0 LDC.64 R4, c[0x0][0x9f8] ;  /* 0x00027e00ff040b82 */ /* 0x000f300000000a00 */
[----:B------:R-:W3:Y:S01]  /*2090*/  LDC R125, c[0x0][0x3f4] ;  /* 0x0000fd00ff7d7b82 */ /* 0x000ee20000000800 */
[----:B----4-:R-:W-:-:S05]  /*20a0*/  @P0 IMAD.WIDE R4, R27, 0x4, R4 ;  /* 0x000000041b040825 */ /* 0x010fca00078e0204 */
[----:B------:R4:W2:Y:S01]  /*20b0*/  @P0 LDG.E R27, desc[UR60][R4.64] ;  /* 0x0000003c041b0981 */ /* 0x0008a2000c1e1900 */
[----:B------:R-:W-:Y:S01]  /*20c0*/  ISETP.GE.AND P1, PT, R196, UR8, PT ;  /* 0x00000008c4007c0c */ /* 0x000fe2000bf26270 */
[----:B------:R-:W-:Y:S01]  /*20d0*/  IMAD R3, R10, UR4, RZ ;  /* 0x000000040a037c24 */ /* 0x000fe2000f8e02ff */
[----:B------:R-:W-:Y:S01]  /*20e0*/  ISETP.GE.AND P0, PT, R18, UR8, PT ;  /* 0x0000000812007c0c */ /* 0x000fe2000bf06270 */
[C---:B------:R-:W-:Y:S01]  /*20f0*/  IMAD.WIDE.U32 R106, R26.reuse, UR4, R18 ;  /* 0x000000041a6a7c25 */ /* 0x040fe2000f8e0012 */
[----:B------:R-:W-:Y:S01]  /*2100*/  SEL R0, RZ, 0xffffffff, P1 ;  /* 0xffffffffff007807 */ /* 0x000fe20000800000 */
[----:B------:R-:W3:Y:S01]  /*2110*/  S2R R152, SR_TID.X ;  /* 0x0000000000987919 */ /* 0x000ee20000002100 */
[----:B------:R-:W-:Y:S01]  /*2120*/  SHF.R.S32.HI R9, RZ, 0x1f, R123 ;  /* 0x0000001fff097819 */ /* 0x000fe2000001147b */
[----:B------:R-:W-:Y:S01]  /*2130*/  IMAD R3, R26, UR5, R3 ;  /* 0x000000051a037c24 */ /* 0x000fe2000f8e0203 */
[----:B------:R-:W-:Y:S01]  /*2140*/  ULDC.64 UR4, c[0x0][0xa08] ;  /* 0x0002820000047ab9 */ /* 0x000fe20000000a00 */
[----:B----4-:R-:W-:Y:S01]  /*2150*/  IMAD.SHL.U32 R5, R0, 0x2, RZ ;  /* 0x0000000200057824 */ /* 0x010fe200078e00ff */
[----:B------:R-:W-:Y:S01]  /*2160*/  SEL R4, RZ, 0x1, P0 ;  /* 0x00000001ff047807 */ /* 0x000fe20000000000 */
[C---:B------:R-:W-:Y:S01]  /*2170*/  VIADD R0, R18.reuse, 0x60 ;  /* 0x0000006012007836 */ /* 0x040fe20000000000 */
[----:B------:R-:W-:Y:S01]  /*2180*/  ISETP.GE.AND P0, PT, R197, UR8, PT ;  /* 0x00000008c5007c0c */ /* 0x000fe2000bf06270 */
[----:B------:R-:W-:Y:S01]  /*2190*/  IMAD.IADD R107, R107, 0x1, R3 ;  /* 0x000000016b6b7824 */ /* 0x000fe200078e0203 */
[----:B------:R-:W-:Y:S01]  /*21a0*/  IADD3 R3, R18, 0x80, RZ ;  /* 0x0000008012037810 */ /* 0x000fe20007ffe0ff */
[----:B0-----:R-:W-:Y:S01]  /*21b0*/  IMAD R12, R9, R104, RZ ;  /* 0x00000068090c7224 */ /* 0x001fe200078e02ff */
[----:B------:R-:W-:Y:S01]  /*21c0*/  ISETP.GE.AND P1, PT, R0, UR8, PT ;  /* 0x0000000800007c0c */ /* 0x000fe2000bf26270 */
[----:B-1----:R-:W-:Y:S01]  /*21d0*/  IMAD.WIDE.U32 R100, R194, R98, R18 ;  /* 0x00000062c2647225 */ /* 0x002fe200078e0012 */
[----:B------:R-:W-:-:S02]  /*21e0*/  LOP3.LUT R6, R5, 0x2, R4, 0xe2, !PT ;  /* 0x0000000205067812 */ /* 0x000fc400078ee204 */
[----:B------:R-:W-:Y:S01]  /*21f0*/  SEL R7, RZ, 0x4, P0 ;  /* 0x00000004ff077807 */ /* 0x000fe20000000000 */
[----:B------:R-:W-:Y:S01]  /*2200*/  IMAD.WIDE.U32 R4, R123, R104, RZ ;  /* 0x000000687b047225 */ /* 0x000fe200078e00ff */
[----:B------:R-:W-:Y:S02]  /*2210*/  SEL R8, RZ, 0x8, P1 ;  /* 0x00000008ff087807 */ /* 0x000fe40000800000 */
[----:B------:R-:W-:Y:S01]  /*2220*/  ISETP.GE.AND P2, PT, R3, UR8, PT ;  /* 0x0000000803007c0c */ /* 0x000fe2000bf46270 */
[----:B------:R-:W-:Y:S01]  /*2230*/  IMAD R11, R123, R105, R12 ;  /* 0x000000697b0b7224 */ /* 0x000fe200078e020c */
[----:B------:R-:W-:Y:S01]  /*2240*/  LOP3.LUT R6, R8, R6, R7, 0xfe, !PT ;  /* 0x0000000608067212 */ /* 0x000fe200078efe07 */
[----:B---3--:R-:W-:Y:S01]  /*2250*/  IMAD.WIDE.U32 R94, R194, R92, R18 ;  /* 0x0000005cc25e7225 */ /* 0x008fe200078e0012 */
[----:B------:R-:W-:Y:S02]  /*2260*/  SEL R7, RZ, 0x10, P2 ;  /* 0x00000010ff077807 */ /* 0x000fe40001000000 */
[----:B------:R-:W-:Y:S01]  /*2270*/  ISETP.NE.U32.AND P0, PT, RZ, UR4, PT ;  /* 0x00000004ff007c0c */ /* 0x000fe2000bf05070 */
[----:B------:R-:W-:Y:S01]  /*2280*/  IMAD.IADD R5, R5, 0x1, R11 ;  /* 0x0000000105057824 */ /* 0x000fe200078e020b */
[----:B------:R-:W-:Y:S01]  /*2290*/  LOP3.LUT R20, R6, R7, RZ, 0xfc, !PT ;  /* 0x0000000706147212 */ /* 0x000fe200078efcff */
[----:B------:R-:W-:Y:S01]  /*22a0*/  IMAD R11, R10, UR6, RZ ;  /* 0x000000060a0b7c24 */ /* 0x000fe2000f8e02ff */
[----:B------:R-:W-:Y:S01]  /*22b0*/  ISETP.NE.AND.EX P0, PT, RZ, UR5, PT, P0 ;  /* 0x00000005ff007c0c */ /* 0x000fe2000bf05300 */
[----:B------:R-:W-:Y:S01]  /*22c0*/  IMAD.WIDE.U32 R4, R26, UR6, R4 ;  /* 0x000000061a047c25 */ /* 0x000fe2000f8e0004 */
[----:B------:R-:W-:Y:S01]  /*22d0*/  ULDC.64 UR4, c[0x0][0x310] ;  /* 0x0000c40000047ab9 */ /* 0x000fe20000000a00 */
[----:B------:R-:W-:-:S02]  /*22e0*/  SHF.R.S32.HI R23, RZ, 0x1f, R22 ;  /* 0x0000001fff177819 */ /* 0x000fc40000011416 */
[----:B------:R-:W-:Y:S01]  /*22f0*/  IMAD R11, R26, UR7, R11 ;  /* 0x000000071a0b7c24 */ /* 0x000fe2000f8e020b */
[-C--:B------:R-:W-:Y:S01]  /*2300*/  ISETP.GE.AND P1, PT, R196, R125.reuse, PT ;  /* 0x0000007dc400720c */ /* 0x080fe20003f26270 */
[----:B------:R-:W-:Y:S01]  /*2310*/  IMAD.SHL.U32 R112, R92, 0x40, RZ ;  /* 0x000000405c707824 */ /* 0x000fe200078e00ff */
[----:B------:R-:W-:Y:S01]  /*2320*/  ISETP.GE.AND P3, PT, R197, R125, PT ;  /* 0x0000007dc500720c */ /* 0x000fe20003f66270 */
[----:B------:R-:W-:Y:S01]  /*2330*/  IMAD.IADD R5, R5, 0x1, R11 ;  /* 0x0000000105057824 */ /* 0x000fe200078e020b */
[----:B------:R-:W-:Y:S01]  /*2340*/  SHF.R.U32.HI R31, RZ, 0x3, R204 ;  /* 0x00000003ff1f7819 */ /* 0x000fe200000116cc */
[----:B------:R-:W-:Y:S01]  /*2350*/  IMAD.WIDE.U32 R102, R194, R98, R22 ;  /* 0x00000062c2667225 */ /* 0x000fe200078e0016 */
[----:B------:R-:W-:Y:S02]  /*2360*/  LOP3.LUT P2, RZ, R214, 0x4, RZ, 0xc0, !PT ;  /* 0x00000004d6ff7812 */ /* 0x000fe4000784c0ff */
[----:B------:R-:W-:Y:S01]  /*2370*/  SHF.L.U64.HI R111, R92, 0x6, R93 ;  /* 0x000000065c6f7819 */ /* 0x000fe2000001025d */
[----:B------:R-:W-:Y:S01]  /*2380*/  IMAD.WIDE.U32 R96, R194, R92, R22 ;  /* 0x0000005cc2607225 */ /* 0x000fe200078e0016 */
[----:B------:R-:W-:-:S02]  /*2390*/  SHF.L.U64.HI R136, R104, 0x6, R105 ;  /* 0x0000000668887819 */ /* 0x000fc40000010269 */
[----:B------:R-:W-:Y:S01]  /*23a0*/  SHF.L.U32 R110, R98, 0x6, RZ ;  /* 0x00000006626e7819 */ /* 0x000fe200000006ff */
[----:B------:R-:W-:Y:S01]  /*23b0*/  IMAD R133, R105, 0x60, RZ ;  /* 0x0000006069857824 */ /* 0x000fe200078e02ff */
[----:B------:R-:W-:Y:S01]  /*23c0*/  SHF.R.S32.HI R149, RZ, 0x1f, R221 ;  /* 0x0000001fff957819 */ /* 0x000fe200000114dd */
[----:B------:R-:W-:Y:S01]  /*23d0*/  IMAD.SHL.U32 R137, R104, 0x40, RZ ;  /* 0x0000004068897824 */ /* 0x000fe200078e00ff */
[----:B------:R-:W-:Y:S01]  /*23e0*/  LEA.HI R152, R152, 0x8, RZ, 0x19 ;  /* 0x0000000898987811 */ /* 0x000fe200078fc8ff */
[----:B------:R-:W-:Y:S01]  /*23f0*/  IMAD R135, R99, 0x60, RZ ;  /* 0x0000006063877824 */ /* 0x000fe200078e02ff */
[----:B--2---:R-:W-:-:S04]  /*2400*/  LOP3.LUT R30, R30, 0xfffffffe, RZ, 0xc0, !PT ;  /* 0xfffffffe1e1e7812 */ /* 0x004fc800078ec0ff */
[----:B------:R-:W-:-:S04]  /*2410*/  @P3 LOP3.LUT R30, R30, 0x1, RZ, 0xfc, !PT ;  /* 0x000000011e1e3812 */ /* 0x000fc800078efcff */
[----:B------:R-:W-:-:S04]  /*2420*/  LOP3.LUT R30, R30, 0xfffffffb, RZ, 0xc0, !PT ;  /* 0xfffffffb1e1e7812 */ /* 0x000fc800078ec0ff */
[----:B------:R-:W-:-:S05]  /*2430*/  @P2 LOP3.LUT R30, R30, 0x4, RZ, 0xfc, !PT ;  /* 0x000000041e1e2812 */ /* 0x000fca00078efcff */
[----:B------:R0:W-:Y:S01]  /*2440*/  STL [R1], R30 ;  /* 0x0000001e01007387 */ /* 0x0001e20000100800 */
[----:B------:R-:W-:Y:S02]  /*2450*/  SHF.R.S32.HI R6, RZ, 0x1f, R27 ;  /* 0x0000001fff067819 */ /* 0x000fe4000001141b */
[----:B------:R-:W-:Y:S02]  /*2460*/  SEL R27, R27, RZ, !P0 ;  /* 0x000000ff1b1b7207 */ /* 0x000fe40004000000 */
[----:B------:R-:W-:Y:S01]  /*2470*/  SEL R8, R6, RZ, !P0 ;  /* 0x000000ff06087207 */ /* 0x000fe20004000000 */
[----:B------:R-:W-:Y:S02]  /*2480*/  IMAD R6, R148, R98, RZ ;  /* 0x0000006294067224 */ /* 0x000fe400078e02ff */
[----:B------:R-:W-:-:S04]  /*2490*/  IMAD.WIDE.U32 R108, R27, UR4, R4 ;  /* 0x000000041b6c7c25 */ /* 0x000fc8000f8e0004 */
[----:B------:R-:W-:Y:S02]  /*24a0*/  IMAD R10, R8, UR4, RZ ;  /* 0x00000004080a7c24 */ /* 0x000fe4000f8e02ff */
[-C--:B------:R-:W-:Y:S02]  /*24b0*/  IMAD R4, R148, R104.reuse, RZ ;  /* 0x0000006894047224 */ /* 0x080fe400078e02ff */
[C---:B------:R-:W-:Y:S02]  /*24c0*/  IMAD R11, R194.reuse, R99, R6 ;  /* 0x00000063c20b7224 */ /* 0x040fe400078e0206 */
[----:B------:R-:W-:Y:S01]  /*24d0*/  IMAD R13, R27, UR5, R10 ;  /* 0x000000051b0d7c24 */ /* 0x000fe2000f8e020a */
[----:B------:R-:W-:Y:S01]  /*24e0*/  ULDC.64 UR4, c[0x0][0x338] ;  /* 0x0000ce0000047ab9 */ /* 0x000fe20000000a00 */
[----:B------:R-:W-:-:S04]  /*24f0*/  IMAD.WIDE.U32 R6, R194, R104, R18 ;  /* 0x00000068c2067225 */ /* 0x000fc800078e0012 */
[----:B------:R-:W-:Y:S01]  /*2500*/  IMAD R15, R194, R105, R4 ;  /* 0x00000069c20f7224 */ /* 0x000fe200078e0204 */
[----:B------:R-:W-:Y:S01]  /*2510*/  IADD3 R5, P0, R108, R6, RZ ;  /* 0x000000066c057210 */ /* 0x000fe20007f1e0ff */
[----:B------:R-:W-:Y:S02]  /*2520*/  IMAD.IADD R4, R109, 0x1, R13 ;  /* 0x000000016d047824 */ /* 0x000fe400078e020d */
[----:B------:R-:W-:Y:S02]  /*2530*/  IMAD R8, R8, UR4, RZ ;  /* 0x0000000408087c24 */ /* 0x000fe4000f8e02ff */
[----:B------:R-:W-:Y:S01]  /*2540*/  IMAD.IADD R103, R103, 0x1, R11 ;  /* 0x0000000167677824 */ /* 0x000fe200078e020b */
[----:B------:R-:W-:Y:S01]  /*2550*/  IADD3.X R6, R4, R7, R15, P0, !PT ;  /* 0x0000000704067210 */ /* 0x000fe200007fe40f */
[----:B------:R-:W-:Y:S01]  /*2560*/  IMAD R7, R148, R92, RZ ;  /* 0x0000005c94077224 */ /* 0x000fe200078e02ff */
[----:B------:R-:W-:Y:S01]  /*2570*/  ISETP.GE.AND P0, PT, R18, R125, PT ;  /* 0x0000007d1200720c */ /* 0x000fe20003f06270 */
[----:B------:R-:W-:Y:S01]  /*2580*/  IMAD.IADD R101, R11, 0x1, R101 ;  /* 0x000000010b657824 */ /* 0x000fe200078e0265 */
[C---:B------:R-:W-:Y:S01]  /*2590*/  SEL R11, R125.reuse, RZ, P1 ;  /* 0x000000ff7d0b7207 */ /* 0x040fe20000800000 */
[----:B------:R-:W-:Y:S01]  /*25a0*/  IMAD R13, R194, R93, R7 ;  /* 0x0000005dc20d7224 */ /* 0x000fe200078e0207 */
[----:B------:R-:W-:Y:S01]  /*25b0*/  SEL R7, R125, RZ, P0 ;  /* 0x000000ff7d077207 */ /* 0x000fe20000000000 */
[----:B------:R-:W-:Y:S01]  /*25c0*/  IMAD R33, R27, UR5, R8 ;  /* 0x000000051b217c24 */ /* 0x000fe2000f8e0208 */
[----:B------:R-:W-:Y:S01]  /*25d0*/  SEL R8, R125, RZ, P3 ;  /* 0x000000ff7d087207 */ /* 0x000fe20001800000 */
[----:B------:R-:W-:Y:S01]  /*25e0*/  IMAD.IADD R11, R196, 0x1, R11 ;  /* 0x00000001c40b7824 */ /* 0x000fe200078e020b */
[----:B------:R-:W-:Y:S01]  /*25f0*/  IADD3 R97, R97, R13, RZ ;  /* 0x0000000d61617210 */ /* 0x000fe20007ffe0ff */
[----:B------:R-:W-:Y:S01]  /*2600*/  IMAD.IADD R7, R18, 0x1, R7 ;  /* 0x0000000112077824 */ /* 0x000fe200078e0207 */
[----:B------:R-:W-:Y:S01]  /*2610*/  IADD3 R122, P3, R194, R123, RZ ;  /* 0x0000007bc27a7210 */ /* 0x000fe20007f7e0ff */
[----:B------:R-:W-:Y:S01]  /*2620*/  IMAD.IADD R21, R197, 0x1, R8 ;  /* 0x00000001c5157824 */ /* 0x000fe200078e0208 */
[----:B------:R-:W-:Y:S01]  /*2630*/  SHF.R.S32.HI R10, RZ, 0x1f, R11 ;  /* 0x0000001fff0a7819 */ /* 0x000fe2000001140b */
[----:B------:R-:W-:Y:S01]  /*2640*/  IMAD.IADD R95, R13, 0x1, R95 ;  /* 0x000000010d5f7824 */ /* 0x000fe200078e025f */
[----:B------:R-:W-:Y:S01]  /*2650*/  SHF.R.S32.HI R8, RZ, 0x1f, R7 ;  /* 0x0000001fff087819 */ /* 0x000fe20000011407 */
[----:B------:R-:W-:Y:S01]  /*2660*/  IMAD.WIDE.U32 R106, R27, UR4, R106 ;  /* 0x000000041b6a7c25 */ /* 0x000fe2000f8e006a */
[----:B------:R-:W-:-:S02]  /*2670*/  LEA.HI R12, R10, R11, RZ, 0x6 ;  /* 0x0000000b0a0c7211 */ /* 0x000fc400078f30ff */
[-C--:B------:R-:W-:Y:S01]  /*2680*/  LEA.HI R13, R8, R7.reuse, RZ, 0x3 ;  /* 0x00000007080d7211 */ /* 0x080fe200078f18ff */
[-C--:B-----5:R-:W-:Y:S01]  /*2690*/  IMAD.WIDE.U32 R94, R146, R92.reuse, R94 ;  /* 0x0000005c925e7225 */ /* 0x0a0fe200078e005e */
[----:B------:R-:W-:Y:S02]  /*26a0*/  LEA.HI R7, R8, R7, RZ, 0x6 ;  /* 0x0000000708077211 */ /* 0x000fe400078f30ff */
[----:B------:R-:W-:Y:S01]  /*26b0*/  LEA.HI R14, R10, R11, RZ, 0x3 ;  /* 0x0000000b0a0e7211 */ /* 0x000fe200078f18ff */
[----:B------:R-:W-:Y:S01]  /*26c0*/  IMAD.WIDE.U32 R96, R146, R92, R96 ;  /* 0x0000005c92607225 */ /* 0x000fe200078e0060 */
[----:B------:R-:W-:Y:S02]  /*26d0*/  SHF.R.S32.HI R8, RZ, 0x6, R7 ;  /* 0x00000006ff087819 */ /* 0x000fe40000011407 */
[----:B------:R-:W-:Y:S01]  /*26e0*/  SHF.R.S32.HI R12, RZ, 0x6, R12 ;  /* 0x00000006ff0c7819 */ /* 0x000fe2000001140c */
[----:B------:R-:W-:Y:S01]  /*26f0*/  IMAD.WIDE.U32 R104, R104, 0x60, RZ ;  /* 0x0000006068687825 */ /* 0x000fe200078e00ff */
[----:B------:R-:W-:-:S02]  /*2700*/  LOP3.LUT R11, R205, 0x38, R14, 0xf8, !PT ;  /* 0x00000038cd0b7812 */ /* 0x000fc400078ef80e */
[----:B------:R-:W-:Y:S01]  /*2710*/  SHF.R.S32.HI R26, RZ, 0x1f, R21 ;  /* 0x0000001fff1a7819 */ /* 0x000fe20000011415 */
[C---:B------:R-:W-:Y:S01]  /*2720*/  IMAD R144, R8.reuse, 0x1800, R207 ;  /* 0x0000180008907824 */ /* 0x040fe200078e02cf */
[----:B------:R-:W-:Y:S01]  /*2730*/  LOP3.LUT R7, R205, 0x38, R13, 0xf8, !PT ;  /* 0x00000038cd077812 */ /* 0x000fe200078ef80d */
[----:B------:R-:W-:Y:S01]  /*2740*/  IMAD R142, R8, 0x1800, R209 ;  /* 0x00001800088e7824 */ /* 0x000fe200078e02d1 */
[----:B------:R-:W-:Y:S01]  /*2750*/  LOP3.LUT R10, R204, 0x38, R13, 0xf8, !PT ;  /* 0x00000038cc0a7812 */ /* 0x000fe200078ef80d */
[C---:B------:R-:W-:Y:S01]  /*2760*/  IMAD R143, R12.reuse, 0x1800, R207 ;  /* 0x000018000c8f7824 */ /* 0x040fe200078e02cf */
[----:B------:R-:W-:Y:S01]  /*2770*/  LOP3.LUT R8, R11, R206, RZ, 0x3c, !PT ;  /* 0x000000ce0b087212 */ /* 0x000fe200078e3cff */
[----:B------:R-:W-:Y:S01]  /*2780*/  IMAD R140, R12, 0x1800, R209 ;  /* 0x000018000c8c7824 */ /* 0x000fe200078e02d1 */
[----:B------:R-:W-:Y:S01]  /*2790*/  LEA.HI R27, R26, R21, RZ, 0x3 ;  /* 0x000000151a1b7211 */ /* 0x000fe200078f18ff */
[----:B------:R-:W-:Y:S01]  /*27a0*/  IMAD.WIDE.U32 R102, R146, R98, R102 ;  /* 0x0000006292667225 */ /* 0x000fe200078e0066 */
[----:B------:R-:W-:-:S02]  /*27b0*/  LOP3.LUT R7, R7, R206, RZ, 0x3c, !PT ;  /* 0x000000ce07077212 */ /* 0x000fc400078e3cff */
[----:B------:R-:W-:Y:S01]  /*27c0*/  LEA.HI R21, R26, R21, RZ, 0x6 ;  /* 0x000000151a157211 */ /* 0x000fe200078f30ff */
[----:B------:R-:W-:Y:S01]  /*27d0*/  IMAD.IADD R143, R143, 0x1, R8 ;  /* 0x000000018f8f7824 */ /* 0x000fe200078e0208 */
[-C--:B------:R-:W-:Y:S01]  /*27e0*/  LOP3.LUT R15, R10, R31.reuse, RZ, 0x3c, !PT ;  /* 0x0000001f0a0f7212 */ /* 0x080fe200078e3cff */
[----:B------:R-:W-:Y:S01]  /*27f0*/  IMAD.IADD R144, R144, 0x1, R7 ;  /* 0x0000000190907824 */ /* 0x000fe200078e0207 */
[----:B------:R-:W-:Y:S01]  /*2800*/  LOP3.LUT R10, R204, 0x38, R14, 0xf8, !PT ;  /* 0x00000038cc0a7812 */ /* 0x000fe200078ef80e */
[----:B------:R-:W-:Y:S01]  /*2810*/  IMAD.WIDE.U32 R100, R146, R98, R100 ;  /* 0x0000006292647225 */ /* 0x000fe200078e0064 */
[----:B------:R-:W-:Y:S02]  /*2820*/  SHF.R.S32.HI R8, RZ, 0x6, R21 ;  /* 0x00000006ff087819 */ /* 0x000fe40000011415 */
[----:B------:R-:W-:Y:S01]  /*2830*/  LOP3.LUT R7, R205, 0x38, R27, 0xf8, !PT ;  /* 0x00000038cd077812 */ /* 0x000fe200078ef81b */
[----:B------:R-:W-:Y:S01]  /*2840*/  IMAD.X R123, R9, 0x1, R148, P3 ;  /* 0x00000001097b7824 */ /* 0x000fe200018e0694 */
[----:B------:R-:W-:Y:S01]  /*2850*/  LOP3.LUT R11, R10, R31, RZ, 0x3c, !PT ;  /* 0x0000001f0a0b7212 */ /* 0x000fe200078e3cff */
[----:B------:R-:W-:Y:S01]  /*2860*/  IMAD R141, R8, 0x1800, R207 ;  /* 0x00001800088d7824 */ /* 0x000fe200078e02cf */
[----:B------:R-:W-:Y:S01]  /*2870*/  IADD3 R142, R142, R15, RZ ;  /* 0x0000000f8e8e7210 */ /* 0x000fe20007ffe0ff */
[----:B------:R-:W-:Y:S01]  /*2880*/  IMAD R139, R8, 0x1800, R209 ;  /* 0x00001800088b7824 */ /* 0x000fe200078e02d1 */
[----:B------:R-:W-:Y:S01]  /*2890*/  LOP3.LUT R8, R7, R206, RZ, 0x3c, !PT ;  /* 0x000000ce07087212 */ /* 0x000fe200078e3cff */
[----:B------:R-:W-:Y:S01]  /*28a0*/  IMAD.IADD R140, R140, 0x1, R11 ;  /* 0x000000018c8c7824 */ /* 0x000fe200078e020b */
[----:B------:R-:W-:Y:S01]  /*28b0*/  SHF.R.S32.HI R11, RZ, 0x1f, R146 ;  /* 0x0000001fff0b7819 */ /* 0x000fe20000011492 */
[----:B------:R-:W-:Y:S01]  /*28c0*/  IMAD.SHL.U32 R125, R125, 0x2, RZ ;  /* 0x000000027d7d7824 */ /* 0x000fe200078e00ff */
[----:B------:R-:W-:Y:S01]  /*28d0*/  LOP3.LUT R15, R204, 0x38, R27, 0xf8, !PT ;  /* 0x00000038cc0f7812 */ /* 0x000fe200078ef81b */
[----:B------:R-:W-:Y:S01]  /*28e0*/  IMAD.IADD R141, R141, 0x1, R8 ;  /* 0x000000018d8d7824 */ /* 0x000fe200078e0208 */
[----:B------:R-:W-:Y:S01]  /*28f0*/  SHF.R.S32.HI R120, RZ, 0x3, R13 ;  /* 0x00000003ff787819 */ /* 0x000fe2000001140d */
[----:B------:R-:W-:Y:S01]  /*2900*/  VIADD R8, R18, 0xa0 ;  /* 0x000000a012087836 */ /* 0x000fe20000000000 */
[----:B------:R-:W-:Y:S01]  /*2910*/  LOP3.LUT R10, R15, R31, RZ, 0x3c, !PT ;  /* 0x0000001f0f0a7212 */ /* 0x000fe200078e3cff */
[C---:B------:R-:W-:Y:S01]  /*2920*/  IMAD R7, R11.reuse, R98, RZ ;  /* 0x000000620b077224 */ /* 0x040fe200078e02ff */
[----:B------:R-:W-:Y:S01]  /*2930*/  SHF.R.S32.HI R119, RZ, 0x3, R14 ;  /* 0x00000003ff777819 */ /* 0x000fe2000001140e */
[----:B------:R-:W-:Y:S01]  /*2940*/  IMAD R11, R11, R92, RZ ;  /* 0x0000005c0b0b7224 */ /* 0x000fe200078e02ff */
[----:B------:R-:W-:Y:S01]  /*2950*/  ISETP.GE.AND P2, PT, R8, UR8, PT ;  /* 0x0000000808007c0c */ /* 0x000fe2000bf46270 */
[----:B------:R-:W-:Y:S01]  /*2960*/  IMAD R15, R93, 0x60, RZ ;  /* 0x000000605d0f7824 */ /* 0x000fe200078e02ff */
[----:B------:R-:W-:Y:S01]  /*2970*/  LOP3.LUT R13, R13, 0xfffffff8, RZ, 0xc0, !PT ;  /* 0xfffffff80d0d7812 */ /* 0x000fe200078ec0ff */
[----:B------:R-:W-:Y:S01]  /*2980*/  IMAD R29, R146, R93, R11 ;  /* 0x0000005d921d7224 */ /* 0x000fe200078e020b */
[----:B------:R-:W-:Y:S01]  /*2990*/  LOP3.LUT R11, R205, 0x18, R18, 0xf8, !PT ;  /* 0x00000018cd0b7812 */ /* 0x000fe200078ef812 */
[----:B------:R-:W-:Y:S01]  /*29a0*/  IMAD.WIDE.U32 R92, R92, 0x60, RZ ;  /* 0x000000605c5c7825 */ /* 0x000fe200078e00ff */
[----:B------:R-:W-:-:S02]  /*29b0*/  SEL R21, RZ, 0x20, P2 ;  /* 0x00000020ff157807 */ /* 0x000fc40001000000 */
[----:B------:R-:W-:Y:S01]  /*29c0*/  LOP3.LUT R138, R11, R206, RZ, 0x3c, !PT ;  /* 0x000000ce0b8a7212 */ /* 0x000fe200078e3cff */
[----:B------:R-:W-:Y:S01]  /*29d0*/  IMAD R31, R146, R99, R7 ;  /* 0x00000063921f7224 */ /* 0x000fe200078e0207 */
[----:B------:R-:W-:Y:S01]  /*29e0*/  IADD3 R12, R29, R95, RZ ;  /* 0x0000005f1d0c7210 */ /* 0x000fe20007ffe0ff */
[----:B------:R-:W-:Y:S01]  /*29f0*/  IMAD.IADD R11, R97, 0x1, R29 ;  /* 0x00000001610b7824 */ /* 0x000fe200078e021d */
[----:B------:R-:W-:Y:S01]  /*2a00*/  SHF.L.U64.HI R7, R98, 0x6, R99 ;  /* 0x0000000662077819 */ /* 0x000fe20000010263 */
[----:B------:R-:W-:Y:S01]  /*2a10*/  IMAD.IADD R134, R93, 0x1, R15 ;  /* 0x000000015d867824 */ /* 0x000fe200078e020f */
[----:B------:R-:W-:Y:S01]  /*2a20*/  LOP3.LUT R29, R20, R21, RZ, 0xfc, !PT ;  /* 0x00000015141d7212 */ /* 0x000fe200078efcff */
[----:B------:R-:W-:Y:S01]  /*2a30*/  IMAD.WIDE.U32 R98, R98, 0x60, RZ ;  /* 0x0000006062627825 */ /* 0x000fe200078e00ff */
[----:B------:R-:W-:Y:S02]  /*2a40*/  LOP3.LUT R14, R14, 0xfffffff8, RZ, 0xc0, !PT ;  /* 0xfffffff80e0e7812 */ /* 0x000fe400078ec0ff */
[----:B------:R-:W-:Y:S01]  /*2a50*/  LOP3.LUT R15, R27, 0xfffffff8, RZ, 0xc0, !PT ;  /* 0xfffffff81b0f7812 */ /* 0x000fe200078ec0ff */
[----:B------:R-:W-:Y:S01]  /*2a60*/  IMAD.IADD R139, R139, 0x1, R10 ;  /* 0x000000018b8b7824 */ /* 0x000fe200078e020a */
[----:B------:R-:W-:Y:S01]  /*2a70*/  SHF.R.S32.HI R118, RZ, 0x3, R27 ;  /* 0x00000003ff767819 */ /* 0x000fe2000001141b */
[----:B------:R-:W-:Y:S01]  /*2a80*/  IMAD.IADD R138, R207, 0x1, R138 ;  /* 0x00000001cf8a7824 */ /* 0x000fe200078e028a */
[----:B------:R-:W-:Y:S01]  /*2a90*/  LOP3.LUT R21, R29, 0x2, RZ, 0xc0, !PT ;  /* 0x000000021d157812 */ /* 0x000fe200078ec0ff */
[----:B------:R-:W-:Y:S01]  /*2aa0*/  IMAD.IADD R135, R99, 0x1, R135 ;  /* 0x0000000163877824 */ /* 0x000fe200078e0287 */
[----:B------:R-:W-:Y:S01]  /*2ab0*/  LOP3.LUT R26, R29, 0x4, RZ, 0xc0, !PT ;  /* 0x000000041d1a7812 */ /* 0x000fe200078ec0ff */
[----:B------:R-:W-:Y:S01]  /*2ac0*/  IMAD.IADD R9, R103, 0x1, R31 ;  /* 0x0000000167097824 */ /* 0x000fe200078e021f */
[----:B------:R-:W-:Y:S01]  /*2ad0*/  LOP3.LUT R27, R29, 0x8, RZ, 0xc0, !PT ;  /* 0x000000081d1b7812 */ /* 0x000fe200078ec0ff */
[----:B------:R-:W-:Y:S01]  /*2ae0*/  IMAD.IADD R10, R31, 0x1, R101 ;  /* 0x000000011f0a7824 */ /* 0x000fe200078e0265 */
[----:B------:R-:W-:Y:S01]  /*2af0*/  LOP3.LUT R28, R29, 0x10, RZ, 0xc0, !PT ;  /* 0x000000101d1c7812 */ /* 0x000fe200078ec0ff */
[----:B0-----:R-:W-:Y:S01]  /*2b00*/  IMAD.IADD R30, R107, 0x1, R33 ;  /* 0x000000016b1e7824 */ /* 0x001fe200078e0221 */
[----:B------:R-:W-:-:S02]  /*2b10*/  IADD3 R133, R105, R133, RZ ;  /* 0x0000008569857210 */ /* 0x000fc40007ffe0ff */
[----:B------:R-:W-:Y:S02]  /*2b20*/  LOP3.LUT R20, R20, 0x1, RZ, 0xc0, !PT ;  /* 0x0000000114147812 */ /* 0x000fe400078ec0ff */
[----:B------:R-:W-:Y:S02]  /*2b30*/  SHF.R.S32.HI R115, RZ, 0x1f, R13 ;  /* 0x0000001fff737819 */ /* 0x000fe4000001140d */
[----:B------:R-:W-:Y:S02]  /*2b40*/  SHF.R.S32.HI R114, RZ, 0x1f, R14 ;  /* 0x0000001fff727819 */ /* 0x000fe4000001140e */
[----:B------:R-:W-:Y:S02]  /*2b50*/  SHF.R.S32.HI R113, RZ, 0x1f, R15 ;  /* 0x0000001fff717819 */ /* 0x000fe4000001140f */
[----:B------:R-:W-:-:S07]  /*2b60*/  LOP3.LUT R29, R29, 0x20, RZ, 0xc0, !PT ;  /* 0x000000201d1d7812 */ /* 0x000fce00078ec0ff */
.L_x_1796:
[----:B--23--:R-:W2:Y:S01]  /*2b70*/  LDL.LU R33, [R1] ;  /* 0x0000000001217983 */ /* 0x00cea20000300800 */
[----:B------:R-:W-:Y:S01]  /*2b80*/  VIADD R41, R25, 0xffffffff ;  /* 0xffffffff19297836 */ /* 0x000fe20000000000 */
[----:B0-----:R-:W0:Y:S01]  /*2b90*/  LDC.64 R116, c[0x0][0x2e8] ;  /* 0x0000ba00ff747b82 */ /* 0x001e220000000a00 */
[----:B------:R-:W-:Y:S01]  /*2ba0*/  LOP3.LUT P5, RZ, R214, 0x4, RZ, 0xc0, !PT ;  /* 0x00000004d6ff7812 */ /* 0x000fe200078ac0ff */
[----:B------:R-:W-:Y:S01]  /*2bb0*/  IMAD R32, R16, 0x4800, R138 ;  /* 0x0000480010207824 */ /* 0x000fe200078e028a */
[----:B------:R-:W-:Y:S05]  /*2bc0*/  YIELD ;  /* 0x0000000000007946 */ /* 0x000fea0003800000 */
[----:B------:R-:W-:Y:S01]  /*2bd0*/  SHF.R.S32.HI R42, RZ, 0x1f, R41 ;  /* 0x0000001fff2a7819 */ /* 0x000fe20000011429 */
[-C--:B------:R-:W-:Y:S01]  /*2be0*/  IMAD R25, R133, R41.reuse, RZ ;  /* 0x0000002985197224 */ /* 0x080fe200078e02ff */
[----:B------:R-:W1:Y:S01]  /*2bf0*/  LDC R124, c[0x0][0x3f4] ;  /* 0x0000fd00ff7c7b82 */ /* 0x000e620000000800 */
[----:B------:R-:W-:Y:S01]  /*2c00*/  IMAD.WIDE.U32 R128, R104, R41, RZ ;  /* 0x0000002968807225 */ /* 0x000fe200078e00ff */
[----:B------:R-:W-:Y:S03]  /*2c10*/  BSSY B0, `(.L_x_1697) ;  /* 0x000073c000007945 */ /* 0x000fe60003800000 */
[----:B------:R-:W-:Y:S01]  /*2c20*/  IMAD R25, R42, R104, R25 ;  /* 0x000000682a197224 */ /* 0x000fe200078e0219 */
[-C--:B------:R-:W-:Y:S01]  /*2c30*/  IADD3 R31, P4, R5, R128.reuse, RZ ;  /* 0x00000080051f7210 */ /* 0x080fe20007f9e0ff */
[C---:B------:R-:W-:Y:S01]  /*2c40*/  VIADD R88, R32.reuse, 0x20 ;  /* 0x0000002020587836 */ /* 0x040fe20000000000 */
[----:B------:R-:W-:Y:S01]  /*2c50*/  @P5 IADD3 R88, R32, -0x20, RZ ;  /* 0xffffffe020585810 */ /* 0x000fe20007ffe0ff */
[----:B------:R-:W-:Y:S01]  /*2c60*/  IMAD.IADD R84, R129, 0x1, R25 ;  /* 0x0000000181547824 */ /* 0x000fe200078e0219 */
[----:B------:R-:W-:-:S03]  /*2c70*/  IADD3 R25, P2, P3, R5, R128, R137 ;  /* 0x0000008005197210 */ /* 0x000fc60007b5e089 */
[----:B------:R-:W-:Y:S01]  /*2c80*/  IMAD.X R40, R84, 0x1, R6, P4 ;  /* 0x0000000154287824 */ /* 0x000fe200020e0606 */
[----:B------:R-:W-:Y:S01]  /*2c90*/  IADD3.X R34, R6, R84, R136, P2, P3 ;  /* 0x0000005406227210 */ /* 0x000fe200017e6488 */
[----:B------:R-:W-:Y:S01]  /*2ca0*/  IMAD R88, R88, 0x2, R121 ;  /* 0x0000000258587824 */ /* 0x000fe200078e0279 */
[----:B------:R-:W-:Y:S02]  /*2cb0*/  ISETP.GT.AND P3, PT, R41, R132, PT ;  /* 0x000000842900720c */ /* 0x000fe40003f64270 */
[-C--:B0-----:R-:W-:Y:S02]  /*2cc0*/  LEA R36, P2, R25, R116.reuse, 0x1 ;  /* 0x0000007419247211 */ /* 0x081fe400078408ff */
[----:B------:R-:W-:Y:S02]  /*2cd0*/  LEA R38, P4, R31, R116, 0x1 ;  /* 0x000000741f267211 */ /* 0x000fe400078808ff */
[----:B------:R-:W-:Y:S01]  /*2ce0*/  LEA.HI.X R37, R25, R117, R34, 0x1, P2 ;  /* 0x0000007519257211 */ /* 0x000fe200010f0c22 */
[----:B------:R-:W-:Y:S01]  /*2cf0*/  IMAD.MOV.U32 R25, RZ, RZ, R41 ;  /* 0x000000ffff197224 */ /* 0x000fe200078e0029 */
[----:B-1----:R-:W-:-:S02]  /*2d00*/  ISETP.GE.AND P2, PT, R124, 0x1, PT ;  /* 0x000000017c00780c */ /* 0x002fc40003f46270 */
[----:B------:R-:W-:Y:S01]  /*2d10*/  LEA.HI.X R39, R31, R117, R40, 0x1, P4 ;  /* 0x000000751f277211 */ /* 0x000fe200020f0c28 */
[----:B------:R-:W-:Y:S01]  /*2d20*/  IMAD R31, R32, 0x2, R121 ;  /* 0x00000002201f7824 */ /* 0x000fe200078e0279 */
[----:B--2---:R-:W-:-:S04]  /*2d30*/  LOP3.LUT R33, R33, 0xfffffffd, RZ, 0xc0, !PT ;  /* 0xfffffffd21217812 */ /* 0x004fc800078ec0ff */
[----:B------:R-:W-:-:S05]  /*2d40*/  @P3 LOP3.LUT R33, R33, 0x2, RZ, 0xfc, !PT ;  /* 0x0000000221213812 */ /* 0x000fca00078efcff */
[----:B------:R0:W-:Y:S01]  /*2d50*/  STL [R1], R33 ;  /* 0x0000002101007387 */ /* 0x0001e20000100800 */
[----:B------:R-:W-:Y:S05]  /*2d60*/  @!P2 BRA `(.L_x_1698) ;  /* 0x0000006c00b8a947 */ /* 0x000fea0003800000 */
[----:B------:R-:W-:Y:S01]  /*2d70*/  ULDC.U8 UR4, c[0x0][0x410] ;  /* 0x0001040000047ab9 */ /* 0x000fe20000000000 */
[-C--:B0-----:R-:W-:Y:S01]  /*2d80*/  IMAD R33, R134, R41.reuse, RZ ;  /* 0x0000002986217224 */ /* 0x081fe200078e02ff */
[----:B------:R-:W-:Y:S01]  /*2d90*/  ISETP.NE.AND P2, PT, RZ, UR4, PT ;  /* 0x00000004ff007c0c */ /* 0x000fe2000bf45270 */
[-C--:B------:R-:W-:Y:S02]  /*2da0*/  IMAD R35, R135, R41.reuse, RZ ;  /* 0x0000002987237224 */ /* 0x080fe400078e02ff */
[----:B------:R-:W-:Y:S02]  /*2db0*/  IMAD R89, R25, -0x60, R24 ;  /* 0xffffffa019597824 */ /* 0x000fe400078e0218 */
[C---:B------:R-:W-:Y:S02]  /*2dc0*/  IMAD R33, R42.reuse, R92, R33 ;  /* 0x0000005c2a217224 */ /* 0x040fe400078e0221 */
[----:B------:R-:W-:Y:S01]  /*2dd0*/  IMAD R35, R42, R98, R35 ;  /* 0x000000622a237224 */ /* 0x000fe200078e0223 */
[----:B------:R-:W-:Y:S01]  /*2de0*/  VIMNMX R89, R89, 0x60, PT ;  /* 0x0000006059597848 */ /* 0x000fe20003fe0100 */
[----:B------:R-:W-:-:S04]  /*2df0*/  IMAD.WIDE.U32 R82, R92, R41, RZ ;  /* 0x000000295c527225 */ /* 0x000fc800078e00ff */
        /* <DEDUP_REMOVED lines=24> */
[----:B------:R-:W-:Y:S02]  /*2f80*/  IADD3.X R34, R90, R11, RZ, P2, !PT ;  /* 0x0000000b5a227210 */ /* 0x000fe400017fe4ff */
[----:B------:R-:W-:-:S04]  /*2f90*/  LEA R32, P2, R33, UR4, 0x1 ;  /* 0x0000000421207c11 */ /* 0x000fc8000f8408ff */
        /* <DEDUP_REMOVED lines=34> */
.L_x_1701:
[----:B------:R-:W-:Y:S05]  /*31c0*/  BSYNC B1 ;  /* 0x0000000000017941 */ /* 0x000fea0003800000 */
.L_x_1700:
        /* <DEDUP_REMOVED lines=56> */
.L_x_1703:
[----:B------:R-:W-:Y:S05]  /*3550*/  BSYNC B1 ;  /* 0x0000000000017941 */ /* 0x000fea0003800000 */
.L_x_1702:
[----:B01----:R-:W2:Y:S01]  /*3560*/  LDL R32, [R1+0x40] ;  /* 0x0000400001207983 */ /* 0x003ea20000100800 */
[----:B------:R-:W-:Y:S01]  /*3570*/  IMAD.MOV.U32 R33, RZ, RZ, R69 ;  /* 0x000000ffff217224 */ /* 0x000fe200078e0045 */
[----:B------:R-:W-:Y:S01]  /*3580*/  PRMT R145, R128, 0x5410, R129 ;  /* 0x0000541080917816 */ /* 0x000fe20000000081 */
[----:B------:R-:W-:Y:S02]  /*3590*/  IMAD.MOV.U32 R34, RZ, RZ, R76 ;  /* 0x000000ffff227224 */ /* 0x000fe400078e004c */
[----:B------:R-:W-:-:S05]  /*35a0*/  IMAD.MOV.U32 R35, RZ, RZ, R77 ;  /* 0x000000ffff237224 */ /* 0x000fca00078e004d */
[----:B------:R-:W-:Y:S01]  /*35b0*/  PRMT R165, R34, 0x5410, R35 ;  /* 0x0000541022a57816 */ /* 0x000fe20000000023 */
[----:B------:R-:W-:Y:S01]  /*35c0*/  IMAD.MOV.U32 R35, RZ, RZ, R117 ;  /* 0x000000ffff237224 */ /* 0x000fe200078e0075 */
[----:B------:R-:W-:-:S04]  /*35d0*/  MOV R34, R116 ;  /* 0x0000007400227202 */ /* 0x000fc80000000f00 */
[----:B------:R-:W-:Y:S01]  /*35e0*/  PRMT R167, R34, 0x5410, R35 ;  /* 0x0000541022a77816 */ /* 0x000fe20000000023 */
[----:B------:R-:W-:Y:S02]  /*35f0*/  IMAD.MOV.U32 R34, RZ, RZ, R70 ;  /* 0x000000ffff227224 */ /* 0x000fe400078e0046 */
[----:B------:R-:W-:-:S05]  /*3600*/  IMAD.MOV.U32 R35, RZ, RZ, R71 ;  /* 0x000000ffff237224 */ /* 0x000fca00078e0047 */
[----:B------:R-:W-:Y:S01]  /*3610*/  PRMT R161, R35, 0x5410, R34 ;  /* 0x0000541023a17816 */ /* 0x000fe20000000022 */
[----:B------:R-:W-:Y:S02]  /*3620*/  IMAD.MOV.U32 R34, RZ, RZ, R78 ;  /* 0x000000ffff227224 */ /* 0x000fe400078e004e */
[----:B------:R-:W-:-:S05]  /*3630*/  IMAD.MOV.U32 R35, RZ, RZ, R79 ;  /* 0x000000ffff237224 */ /* 0x000fca00078e004f */
[----:B------:R-:W-:Y:S01]  /*3640*/  PRMT R169, R34, 0x5410, R35 ;  /* 0x0000541022a97816 */ /* 0x000fe20000000023 */
[----:B------:R-:W-:Y:S01]  /*3650*/  IMAD.MOV.U32 R35, RZ, RZ, R127 ;  /* 0x000000ffff237224 */ /* 0x000fe200078e007f */
[----:B------:R-:W-:-:S04]  /*3660*/  MOV R34, R126 ;  /* 0x0000007e00227202 */ /* 0x000fc80000000f00 */
[----:B------:R-:W-:Y:S01]  /*3670*/  PRMT R171, R34, 0x5410, R35 ;  /* 0x0000541022ab7816 */ /* 0x000fe20000000023 */
[----:B-----5:R-:W-:Y:S02]  /*3680*/  IMAD.MOV.U32 R34, RZ, RZ, R41 ;  /* 0x000000ffff227224 */ /* 0x020fe400078e0029 */
        /* <DEDUP_REMOVED lines=8> */
[----:B------:R-:W-:Y:S01]  /*3710*/  UISETP.NE.AND UP0, UPT, UR4, 0x3, UPT ;  /* 0x000000030400788c */ /* 0x000fe2000bf05270 */
[----:B------:R-:W-:-:S05]  /*3720*/  IMAD.MOV.U32 R33, RZ, RZ, R85 ;  /* 0x000000ffff217224 */ /* 0x000fca00078e0055 */
[----:B------:R-:W-:Y:S01]  /*3730*/  PRMT R166, R32, 0x5410, R33 ;  /* 0x0000541020a67816 */ /* 0x000fe20000000021 */
[----:B------:R-:W-:Y:S01]  /*3740*/  IMAD.MOV.U32 R32, RZ, RZ, R66 ;  /* 0x000000ffff207224 */ /* 0x000fe200078e0042 */
[----:B------:R-:W-:Y:S01]  /*3750*/  PLOP3.LUT P2, PT, PT, PT, UP0, 0x80, 0x0 ;  /* 0x000000000000781c */ /* 0x000fe20003f4f008 */
        /* <DEDUP_REMOVED lines=26> */
[----:B------:R-:W-:Y:S01]  /*3900*/  PRMT R159, R32, 0x7610, R159 ;  /* 0x00007610209f7816 */ /* 0x000fe2000000009f */
[----:B------:R-:W-:Y:S02]  /*3910*/  IMAD.MOV.U32 R33, RZ, RZ, R46 ;  /* 0x000000ffff217224 */ /* 0x000fe400078e002e */
        /* <DEDUP_REMOVED lines=14> */
[----:B------:R-:W-:-:S04]  /*3a00*/  PRMT R163, R34, 0x5410, R35 ;  /* 0x0000541022a37816 */ /* 0x000fc80000000023 */
[----:B------:R-:W-:Y:S01]  /*3a10*/  PRMT R162, R32, 0x5410, R33 ;  /* 0x0000541020a27816 */ /* 0x000fe20000000021 */
[----:B------:R-:W-:Y:S06]  /*3a20*/  @!P2 BRA `(.L_x_1704) ;  /* 0x000000000004a947 */ /* 0x000fec0003800000 */
[----:B------:R-:W-:Y:S01]  /*3a30*/  BPT.TRAP 0x1 ;  /* 0x000000040000795c */ /* 0x000fe20000300000 */
.L_x_1704:
[----:B------:R-:W-:Y:S01]  /*3a40*/  IMAD R90, R16, 0x8, R2 ;  /* 0x00000008105a7824 */ /* 0x000fe200078e0202 */
[----:B------:R-:W-:Y:S01]  /*3a50*/  SHF.L.U32 R91, R198, 0x1f, RZ ;  /* 0x0000001fc65b7819 */ /* 0x000fe200000006ff */
[----:B------:R-:W-:Y:S03]  /*3a60*/  BSSY B1, `(.L_x_1705) ;  /* 0x0000003000017945 */ /* 0x000fe60003800000 */
[----:B------:R-:W0:Y:S02]  /*3a70*/  SYNCS.PHASECHK.TRANS64.TRYWAIT P5, [R90+URZ+0x30890], R91 ;  /* 0x0308905b5a0075a7 */ /* 0x000e2400080a017f */
[----:B0-----:R-:W-:Y:S05]  /*3a80*/  @!P5 BRA `(.L_x_1706) ;  /* 0x000002780050d947 */ /* 0x001fea0003800000 */
.L_x_2150:
[----:B------:R-:W-:Y:S05]  /*3a90*/  BSYNC B1 ;  /* 0x0000000000017941 */ /* 0x000fea0003800000 */
.L_x_1705:
        /* <DEDUP_REMOVED lines=10> */
[----:B--2---:R-:W-:Y:S01]  /*3b40*/  HADD2.F32 R156, -RZ, R33.H0_H0 ;  /* 0x20000021ff9c7230 */ /* 0x004fe20000004100 */
[----:B------:R-:W-:Y:S01]  /*3b50*/  SHF.R.U64 R116, R116, 0x10, R117 ;  /* 0x0000001074747819 */ /* 0x000fe20000001275 */
[----:B------:R-:W-:Y:S01]  /*3b60*/  HADD2.F32 R154, -RZ, R35.H1_H1 ;  /* 0x30000023ff9a7230 */ /* 0x000fe20000004100 */
[----:B------:R-:W-:Y:S01]  /*3b70*/  SHF.R.U32.HI R127, RZ, 0x10, R127 ;  /* 0x00000010ff7f7819 */ /* 0x000fe2000001167f */
[----:B------:R-:W-:Y:S01]  /*3b80*/  HADD2.F32 R153, -RZ, R126.H0_H0 ;  /* 0x2000007eff997230 */ /* 0x000fe20000004100 */
[----:B------:R-:W-:Y:S01]  /*3b90*/  SHF.R.U32.HI R117, RZ, 0x10, R117 ;  /* 0x00000010ff757819 */ /* 0x000fe20000011675 */
[----:B------:R-:W-:Y:S02]  /*3ba0*/  HADD2.F32 R126, -RZ, R33.H1_H1 ;  /* 0x30000021ff7e7230 */ /* 0x000fe40000004100 */
[----:B------:R-:W-:Y:S02]  /*3bb0*/  HADD2.F32 R155, -RZ, R116.H0_H0 ;  /* 0x20000074ff9b7230 */ /* 0x000fe40000004100 */
[----:B------:R-:W-:-:S02]  /*3bc0*/  HADD2.F32 R127, -RZ, R127.H0_H0 ;  /* 0x2000007fff7f7230 */ /* 0x000fc40000004100 */
[-C--:B------:R-:W-:Y:S01]  /*3bd0*/  FMUL.FTZ R33, R126, R153.reuse ;  /* 0x000000997e217220 */ /* 0x080fe20000410000 */
[C---:B------:R-:W-:Y:S01]  /*3be0*/  FMUL.FTZ R153, R156.reuse, R153 ;  /* 0x000000999c997220 */ /* 0x040fe20000410000 */
[----:B------:R-:W-:Y:S02]  /*3bf0*/  HADD2.F32 R157, -RZ, R117.H0_H0 ;  /* 0x20000075ff9d7230 */ /* 0x000fe40000004100 */
[----:B------:R-:W-:Y:S01]  /*3c00*/  FFMA.FTZ R33, R156, R155, -R33 ;  /* 0x0000009b9c217223 */ /* 0x000fe20000010821 */
[----:B------:R-:W-:Y:S02]  /*3c10*/  HADD2.F32 R156, -RZ, R35.H0_H0 ;  /* 0x20000023ff9c7230 */ /* 0x000fe40000004100 */
[----:B------:R-:W-:Y:S01]  /*3c20*/  FMUL.FTZ R35, R154, R127 ;  /* 0x0000007f9a237220 */ /* 0x000fe20000410000 */
[----:B------:R-:W-:Y:S01]  /*3c30*/  FFMA.FTZ R116, R126, R155, R153 ;  /* 0x0000009b7e747223 */ /* 0x000fe20000010099 */
[----:B------:R-:W-:Y:S02]  /*3c40*/  HADD2.F32 R117, -RZ, R171.H0_H0 ;  /* 0x200000abff757230 */ /* 0x000fe40000004100 */
[----:B------:R-:W-:Y:S01]  /*3c50*/  FMUL.FTZ R127, R156, R127 ;  /* 0x0000007f9c7f7220 */ /* 0x000fe20000410000 */
[----:B------:R-:W-:-:S02]  /*3c60*/  HADD2.F32 R126, -RZ, R32.H1_H1 ;  /* 0x30000020ff7e7230 */ /* 0x000fc40000004100 */
[-C--:B------:R-:W-:Y:S01]  /*3c70*/  FFMA.FTZ R35, R156, R157.reuse, -R35 ;  /* 0x0000009d9c237223 */ /* 0x080fe20000010823 */
[----:B------:R-:W-:Y:S02]  /*3c80*/  HADD2.F32 R156, -RZ, R32.H0_H0 ;  /* 0x20000020ff9c7230 */ /* 0x000fe40000004100 */
[----:B------:R-:W-:Y:S01]  /*3c90*/  FFMA.FTZ R154, R154, R157, R127 ;  /* 0x0000009d9a9a7223 */ /* 0x000fe2000001007f */
[----:B------:R-:W-:Y:S02]  /*3ca0*/  HADD2.F32 R127, -RZ, R167.H0_H0 ;  /* 0x200000a7ff7f7230 */ /* 0x000fe40000004100 */
[-C--:B------:R-:W-:Y:S01]  /*3cb0*/  FMUL.FTZ R155, R126, R117.reuse ;  /* 0x000000757e9b7220 */ /* 0x080fe20000410000 */
[----:B------:R-:W-:Y:S02]  /*3cc0*/  HADD2.F32 R32, -RZ, R171.H1_H1 ;  /* 0x300000abff207230 */ /* 0x000fe40000004100 */
[----:B------:R-:W-:Y:S01]  /*3cd0*/  FMUL.FTZ R117, R156, R117 ;  /* 0x000000759c757220 */ /* 0x000fe20000410000 */
[----:B------:R-:W-:-:S02]  /*3ce0*/  HADD2.F32 R153, -RZ, R34.H1_H1 ;  /* 0x30000022ff997230 */ /* 0x000fc40000004100 */
[-C--:B------:R-:W-:Y:S01]  /*3cf0*/  FFMA.FTZ R155, R156, R127.reuse, -R155 ;  /* 0x0000007f9c9b7223 */ /* 0x080fe2000001089b */
[----:B------:R-:W-:Y:S02]  /*3d00*/  HADD2.F32 R157, -RZ, R34.H0_H0 ;  /* 0x20000022ff9d7230 */ /* 0x000fe40000004100 */
[----:B------:R-:W-:Y:S01]  /*3d10*/  FFMA.FTZ R126, R126, R127, R117 ;  /* 0x0000007f7e7e7223 */ /* 0x000fe20000010075 */
[----:B------:R-:W-:Y:S02]  /*3d20*/  HADD2.F32 R156, -RZ, R167.H1_H1 ;  /* 0x300000a7ff9c7230 */ /* 0x000fe40000004100 */
[-C--:B------:R-:W-:Y:S01]  /*3d30*/  FMUL.FTZ R34, R153, R32.reuse ;  /* 0x0000002099227220 */ /* 0x080fe20000410000 */
[----:B------:R-:W-:Y:S01]  /*3d40*/  F2FP.F16.F32.PACK_AB R33, R116, R33 ;  /* 0x000000217421723e */ /* 0x000fe200000000ff */
[C---:B------:R-:W-:Y:S01]  /*3d50*/  FMUL.FTZ R32, R157.reuse, R32 ;  /* 0x000000209d207220 */ /* 0x040fe20000410000 */
[----:B------:R-:W-:Y:S01]  /*3d60*/  F2FP.F16.F32.PACK_AB R35, R154, R35 ;  /* 0x000000239a23723e */ /* 0x000fe200000000ff */
[----:B------:R-:W-:-:S02]  /*3d70*/  FFMA.FTZ R34, R157, R156, -R34 ;  /* 0x0000009c9d227223 */ /* 0x000fc40000010822 */
[----:B------:R-:W-:Y:S01]  /*3d80*/  FFMA.FTZ R153, R153, R156, R32 ;  /* 0x0000009c99997223 */ /* 0x000fe20000010020 */
[----:B------:R-:W-:-:S04]  /*3d90*/  F2FP.F16.F32.PACK_AB R32, R126, R155 ;  /* 0x0000009b7e20723e */ /* 0x000fc800000000ff */
[----:B------:R-:W-:-:S07]  /*3da0*/  F2FP.F16.F32.PACK_AB R34, R153, R34 ;  /* 0x000000229922723e */ /* 0x000fce00000000ff */
.L_x_1712:
[----:B------:R-:W-:Y:S05]  /*3db0*/  BSYNC B3 ;  /* 0x0000000000037941 */ /* 0x000fea0003800000 */
.L_x_1711:
[----:B--2---:R1:W-:Y:S02]  /*3dc0*/  STG.E.128 desc[UR60][R38.64], R32 ;  /* 0x0000002026007986 */ /* 0x0043e4000c101d3c */
.L_x_1710:
[----:B------:R-:W-:Y:S05]  /*3dd0*/  BSYNC B2 ;  /* 0x0000000000027941 */ /* 0x000fea0003800000 */
.L_x_1709:
        /* <DEDUP_REMOVED lines=8> */
[----:B--2---:R-:W-:Y:S01]  /*3e60*/  HADD2.F32 R126, -RZ, R35.H0_H0 ;  /* 0x20000023ff7e7230 */ /* 0x004fe20000004100 */
[----:B------:R-:W-:Y:S01]  /*3e70*/  SHF.R.U32.HI R117, RZ, 0x10, R87 ;  /* 0x00000010ff757819 */ /* 0x000fe20000011657 */
[----:B------:R-:W-:Y:S01]  /*3e80*/  HADD2.F32 R153, -RZ, R166.H1_H1 ;  /* 0x300000a6ff997230 */ /* 0x000fe20000004100 */
[----:B------:R-:W-:Y:S01]  /*3e90*/  SHF.R.U32.HI R84, RZ, 0x10, R85 ;  /* 0x00000010ff547819 */ /* 0x000fe20000011655 */
[----:B------:R-:W-:Y:S01]  /*3ea0*/  HADD2.F32 R116, -RZ, R116.H0_H0 ;  /* 0x20000074ff747230 */ /* 0x000fe20000004100 */
[----:B------:R-:W-:Y:S01]  /*3eb0*/  SHF.R.U64 R85, R86, 0x10, R87 ;  /* 0x0000001056557819 */ /* 0x000fe20000001257 */
[----:B------:R-:W-:Y:S02]  /*3ec0*/  HADD2.F32 R117, -RZ, R117.H0_H0 ;  /* 0x20000075ff757230 */ /* 0x000fe40000004100 */
[----:B------:R-:W-:Y:S02]  /*3ed0*/  HADD2.F32 R86, -RZ, R35.H1_H1 ;  /* 0x30000023ff567230 */ /* 0x000fe40000004100 */
[----:B------:R-:W-:-:S02]  /*3ee0*/  HADD2.F32 R154, -RZ, R85.H0_H0 ;  /* 0x20000055ff9a7230 */ /* 0x000fc40000004100 */
[--C-:B------:R-:W-:Y:S02]  /*3ef0*/  HADD2.F32 R85, -RZ, R33.reuse.H1_H1 ;  /* 0x30000021ff557230 */ /* 0x100fe40000004100 */
[-C--:B------:R-:W-:Y:S01]  /*3f00*/  FMUL.FTZ R35, R86, R117.reuse ;  /* 0x0000007556237220 */ /* 0x080fe20000410000 */
[----:B------:R-:W-:Y:S02]  /*3f10*/  HADD2.F32 R33, -RZ, R33.H0_H0 ;  /* 0x20000021ff217230 */ /* 0x000fe40000004100 */
[C---:B------:R-:W-:Y:S01]  /*3f20*/  FMUL.FTZ R117, R126.reuse, R117 ;  /* 0x000000757e757220 */ /* 0x040fe20000410000 */
[----:B------:R-:W-:Y:S02]  /*3f30*/  HADD2.F32 R87, -RZ, R84.H0_H0 ;  /* 0x20000054ff577230 */ /* 0x000fe40000004100 */
[-C--:B------:R-:W-:Y:S01]  /*3f40*/  FMUL.FTZ R84, R85, R154.reuse ;  /* 0x0000009a55547220 */ /* 0x080fe20000410000 */
[----:B------:R-:W-:Y:S02]  /*3f50*/  FMUL.FTZ R154, R33, R154 ;  /* 0x0000009a219a7220 */ /* 0x000fe40000410000 */
[-C--:B------:R-:W-:Y:S01]  /*3f60*/  FFMA.FTZ R35, R126, R87.reuse, -R35 ;  /* 0x000000577e237223 */ /* 0x080fe20000010823 */
[----:B------:R-:W-:Y:S01]  /*3f70*/  FFMA.FTZ R86, R86, R87, R117 ;  /* 0x0000005756567223 */ /* 0x000fe20000010075 */
[----:B------:R-:W-:-:S02]  /*3f80*/  HADD2.F32 R87, -RZ, R170.H0_H0 ;  /* 0x200000aaff577230 */ /* 0x000fc40000004100 */
[-C--:B------:R-:W-:Y:S01]  /*3f90*/  FFMA.FTZ R33, R33, R116.reuse, -R84 ;  /* 0x0000007421217223 */ /* 0x080fe20000010854 */
[--C-:B------:R-:W-:Y:S02]  /*3fa0*/  HADD2.F32 R117, -RZ, R32.reuse.H1_H1 ;  /* 0x30000020ff757230 */ /* 0x100fe40000004100 */
[----:B------:R-:W-:Y:S01]  /*3fb0*/  FFMA.FTZ R84, R85, R116, R154 ;  /* 0x0000007455547223 */ /* 0x000fe2000001009a */
[----:B------:R-:W-:Y:S01]  /*3fc0*/  HADD2.F32 R126, -RZ, R32.H0_H0 ;  /* 0x20000020ff7e7230 */ /* 0x000fe20000004100 */
[----:B------:R-:W-:Y:S01]  /*3fd0*/  F2FP.F16.F32.PACK_AB R35, R86, R35 ;  /* 0x000000235623723e */ /* 0x000fe200000000ff */
[----:B------:R-:W-:Y:S02]  /*3fe0*/  HADD2.F32 R85, -RZ, R170.H1_H1 ;  /* 0x300000aaff557230 */ /* 0x000fe40000004100 */
[-C--:B------:R-:W-:Y:S01]  /*3ff0*/  FMUL.FTZ R127, R117, R87.reuse ;  /* 0x00000057757f7220 */ /* 0x080fe20000410000 */
[----:B------:R-:W-:Y:S02]  /*4000*/  HADD2.F32 R32, -RZ, R34.H1_H1 ;  /* 0x30000022ff207230 */ /* 0x000fe40000004100 */
[----:B------:R-:W-:Y:S01]  /*4010*/  FMUL.FTZ R154, R126, R87 ;  /* 0x000000577e9a7220 */ /* 0x000fe20000410000 */
[----:B------:R-:W-:Y:S01]  /*4020*/  HADD2.F32 R116, -RZ, R166.H0_H0 ;  /* 0x200000a6ff747230 */ /* 0x000fe20000004100 */
[----:B------:R-:W-:Y:S01]  /*4030*/  F2FP.F16.F32.PACK_AB R33, R84, R33 ;  /* 0x000000215421723e */ /* 0x000fe200000000ff */
[----:B------:R-:W-:-:S02]  /*4040*/  HADD2.F32 R34, -RZ, R34.H0_H0 ;  /* 0x20000022ff227230 */ /* 0x000fc40000004100 */
[-C--:B------:R-:W-:Y:S01]  /*4050*/  FMUL.FTZ R87, R32, R85.reuse ;  /* 0x0000005520577220 */ /* 0x080fe20000410000 */
[-C--:B------:R-:W-:Y:S01]  /*4060*/  FFMA.FTZ R127, R126, R116.reuse, -R127 ;  /* 0x000000747e7f7223 */ /* 0x080fe2000001087f */
[----:B------:R-:W-:Y:S01]  /*4070*/  FFMA.FTZ R154, R117, R116, R154 ;  /* 0x00000074759a7223 */ /* 0x000fe2000001009a */
[C---:B------:R-:W-:Y:S01]  /*4080*/  FMUL.FTZ R85, R34.reuse, R85 ;  /* 0x0000005522557220 */ /* 0x040fe20000410000 */
[----:B------:R-:W-:-:S03]  /*4090*/  FFMA.FTZ R87, R34, R153, -R87 ;  /* 0x0000009922577223 */ /* 0x000fc60000010857 */
[----:B------:R-:W-:Y:S01]  /*40a0*/  FFMA.FTZ R32, R32, R153, R85 ;  /* 0x0000009920207223 */ /* 0x000fe20000010055 */
[----:B------:R-:W-:-:S04]  /*40b0*/  F2FP.F16.F32.PACK_AB R154, R154, R127 ;  /* 0x0000007f9a9a723e */ /* 0x000fc800000000ff */
[----:B------:R-:W-:Y:S01]  /*40c0*/  F2FP.F16.F32.PACK_AB R34, R32, R87 ;  /* 0x000000572022723e */ /* 0x000fe200000000ff */
[----:B------:R-:W-:-:S07]  /*40d0*/  IMAD.MOV.U32 R32, RZ, RZ, R154 ;  /* 0x000000ffff207224 */ /* 0x000fce00078e009a */
.L_x_1716:
[----:B------:R-:W-:Y:S05]  /*40e0*/  BSYNC B3 ;  /* 0x0000000000037941 */ /* 0x000fea0003800000 */
.L_x_1715:
[----:B--2---:R2:W-:Y:S02]  /*40f0*/  STG.E.128 desc[UR60][R38.64+0x40], R32 ;  /* 0x0000402026007986 */ /* 0x0045e4000c101d3c */
.L_x_1714:
[----:B------:R-:W-:Y:S05]  /*4100*/  BSYNC B2 ;  /* 0x0000000000027941 */ /* 0x000fea0003800000 */
.L_x_1713:
        /* <DEDUP_REMOVED lines=34> */
[--C-:B------:R-:W-:Y:S02]  /*4330*/  HADD2.F32 R32, -RZ, R34.reuse.H1_H1 ;  /* 0x30000022ff207230 */ /* 0x100fe40000004100 */
        /* <DEDUP_REMOVED lines=13> */
.L_x_1720:
[----:B------:R-:W-:Y:S05]  /*4410*/  BSYNC B3 ;  /* 0x0000000000037941 */ /* 0x000fea0003800000 */
.L_x_1719:
[----:B--2---:R3:W-:Y:S02]  /*4420*/  STG.E.128 desc[UR60][R38.64+0x80], R32 ;  /* 0x0000802026007986 */ /* 0x0047e4000c101d3c */
.L_x_1718:
[----:B------:R-:W-:Y:S05]  /*4430*/  BSYNC B2 ;  /* 0x0000000000027941 */ /* 0x000fea0003800000 */
.L_x_1717:
        /* <DEDUP_REMOVED lines=8> */
[----:B--2---:R-:W-:Y:S01]  /*44c0*/  HADD2.F32 R78, -RZ, R35.H0_H0 ;  /* 0x20000023ff4e7230 */ /* 0x004fe20000004100 */
[----:B------:R-:W-:Y:S01]  /*44d0*/  SHF.R.U32.HI R77, RZ, 0x10, R75 ;  /* 0x00000010ff4d7819 */ /* 0x000fe2000001164b */
[----:B------:R-:W-:Y:S01]  /*44e0*/  HADD2.F32 R85, -RZ, R164.H0_H0 ;  /* 0x200000a4ff557230 */ /* 0x000fe20000004100 */
        /* <DEDUP_REMOVED lines=25> */
[----:B------:R-:W-:Y:S01]  /*4680*/  HADD2.F32 R76, -RZ, R164.H1_H1 ;  /* 0x300000a4ff4c7230 */ /* 0x000fe20000004100 */
        /* <DEDUP_REMOVED lines=11> */
.L_x_1724:
[----:B------:R-:W-:Y:S05]  /*4740*/  BSYNC B3 ;  /* 0x0000000000037941 */ /* 0x000fea0003800000 */
.L_x_1723:
[----:B--2---:R4:W-:Y:S02]  /*4750*/  STG.E.128 desc[UR60][R38.64+0xc0], R32 ;  /* 0x0000c02026007986 */ /* 0x0049e4000c101d3c */
.L_x_1722:
[----:B------:R-:W-:Y:S05]  /*4760*/  BSYNC B2 ;  /* 0x0000000000027941 */ /* 0x000fea0003800000 */
.L_x_1721:
[----:B------:R-:W-:Y:S01]  /*4770*/  ISETP.NE.AND P3, PT, R28, RZ, PT ;  /* 0x000000ff1c00720c */ /* 0x000fe20003f65270 */
[----:B------:R-:W-:-:S12]  /*4780*/  BSSY B2, `(.L_x_1725) ;  /* 0x0000032000027945 */ /* 0x000fd80003800000 */
[----:B------:R-:W-:Y:S05]  /*4790*/  @!P3 BRA `(.L_x_1726) ;  /* 0x0000000000c0b947 */ /* 0x000fea0003800000 */
[----:B-1234-:R1:W2:Y:S01]  /*47a0*/  LDS.128 R32, [R31+0x24000] ;  /* 0x024000001f207984 */ /* 0x01e2a20000000c00 */
[----:B------:R-:W-:Y:S01]  /*47b0*/  ISETP.GE.AND P3, PT, R199, R124, PT ;  /* 0x0000007cc700720c */ /* 0x000fe20003f66270 */
[----:B------:R-:W-:-:S12]  /*47c0*/  BSSY B3, `(.L_x_1727) ;  /* 0x000002c000037945 */ /* 0x000fd80003800000 */
[----:B-1----:R-:W-:Y:S05]  /*47d0*/  @P3 BRA `(.L_x_1728) ;  /* 0x0000000000a83947 */ /* 0x002fea0003800000 */
[--C-:B------:R-:W-:Y:S02]  /*47e0*/  SHF.R.U64 R76, R70, 0x10, R71.reuse ;  /* 0x00000010464c7819 */ /* 0x100fe40000001247 */
[----:B------:R-:W-:Y:S02]  /*47f0*/  SHF.R.U32.HI R71, RZ, 0x10, R71 ;  /* 0x00000010ff477819 */ /* 0x000fe40000011647 */
[----:B--2---:R-:W-:Y:S01]  /*4800*/  MOV R74, R35 ;  /* 0x00000023004a7202 */ /* 0x004fe20000000f00 */
[----:B------:R-:W-:Y:S01]  /*4810*/  HADD2.F32 R76, -RZ, R76.H0_H0 ;  /* 0x2000004cff4c7230 */ /* 0x000fe20000004100 */
[--C-:B------:R-:W-:Y:S01]  /*4820*/  SHF.R.U64 R72, R68, 0x10, R69.reuse ;  /* 0x0000001044487819 */ /* 0x100fe20000001245 */
[--C-:B------:R-:W-:Y:S01]  /*4830*/  HADD2.F32 R35, -RZ, R33.reuse.H1_H1 ;  /* 0x30000021ff237230 */ /* 0x100fe20000004100 */
[----:B------:R-:W-:Y:S01]  /*4840*/  SHF.R.U32.HI R68, RZ, 0x10, R69 ;  /* 0x00000010ff447819 */ /* 0x000fe20000011645 */
[----:B------:R-:W-:Y:S02]  /*4850*/  HADD2.F32 R33, -RZ, R33.H0_H0 ;  /* 0x20000021ff217230 */ /* 0x000fe40000004100 */
[----:B------:R-:W-:-:S02]  /*4860*/  HADD2.F32 R71, -RZ, R71.H0_H0 ;  /* 0x20000047ff477230 */ /* 0x000fc40000004100 */
[----:B------:R-:W-:Y:S02]  /*4870*/  HADD2.F32 R70, -RZ, R74.H1_H1 ;  /* 0x3000004aff467230 */ /* 0x000fe40000004100 */
[----:B------:R-:W-:Y:S02]  /*4880*/  HADD2.F32 R72, -RZ, R72.H0_H0 ;  /* 0x20000048ff487230 */ /* 0x000fe40000004100 */
[----:B------:R-:W-:Y:S02]  /*4890*/  HADD2.F32 R69, -RZ, R68.H0_H0 ;  /* 0x20000044ff457230 */ /* 0x000fe40000004100 */
[-C--:B------:R-:W-:Y:S01]  /*48a0*/  FMUL.FTZ R68, R35, R76.reuse ;  /* 0x0000004c23447220 */ /* 0x080fe20000410000 */
[----:B------:R-:W-:Y:S02]  /*48b0*/  HADD2.F32 R74, -RZ, R74.H0_H0 ;  /* 0x2000004aff4a7230 */ /* 0x000fe40000004100 */
[C---:B------:R-:W-:Y:S01]  /*48c0*/  FMUL.FTZ R76, R33.reuse, R76 ;  /* 0x0000004c214c7220 */ /* 0x040fe20000410000 */
[----:B------:R-:W-:Y:S01]  /*48d0*/  FMUL.FTZ R73, R70, R71 ;  /* 0x0000004746497220 */ /* 0x000fe20000410000 */
[----:B------:R-:W-:-:S02]  /*48e0*/  FFMA.FTZ R33, R33, R72, -R68 ;  /* 0x0000004821217223 */ /* 0x000fc40000010844 */
[----:B------:R-:W-:Y:S01]  /*48f0*/  FFMA.FTZ R68, R35, R72, R76 ;  /* 0x0000004823447223 */ /* 0x000fe2000001004c */
[C---:B------:R-:W-:Y:S01]  /*4900*/  FMUL.FTZ R71, R74.reuse, R71 ;  /* 0x000000474a477220 */ /* 0x040fe20000410000 */
[-C--:B------:R-:W-:Y:S01]  /*4910*/  FFMA.FTZ R35, R74, R69.reuse, -R73 ;  /* 0x000000454a237223 */ /* 0x080fe20000010849 */
[--C-:B------:R-:W-:Y:S02]  /*4920*/  HADD2.F32 R73, -RZ, R161.reuse.H1_H1 ;  /* 0x300000a1ff497230 */ /* 0x100fe40000004100 */
[--C-:B------:R-:W-:Y:S02]  /*4930*/  HADD2.F32 R74, -RZ, R32.reuse.H1_H1 ;  /* 0x30000020ff4a7230 */ /* 0x100fe40000004100 */
[----:B------:R-:W-:Y:S01]  /*4940*/  FFMA.FTZ R70, R70, R69, R71 ;  /* 0x0000004546467223 */ /* 0x000fe20000010047 */
[----:B------:R-:W-:Y:S01]  /*4950*/  HADD2.F32 R72, -RZ, R32.H0_H0 ;  /* 0x20000020ff487230 */ /* 0x000fe20000004100 */
[----:B------:R-:W-:Y:S01]  /*4960*/  F2FP.F16.F32.PACK_AB R33, R68, R33 ;  /* 0x000000214421723e */ /* 0x000fe200000000ff */
[----:B------:R-:W-:-:S02]  /*4970*/  HADD2.F32 R161, -RZ, R161.H0_H0 ;  /* 0x200000a1ffa17230 */ /* 0x000fc40000004100 */
[-C--:B------:R-:W-:Y:S01]  /*4980*/  FMUL.FTZ R75, R74, R73.reuse ;  /* 0x000000494a4b7220 */ /* 0x080fe20000410000 */
[----:B------:R-:W-:Y:S02]  /*4990*/  HADD2.F32 R32, -RZ, R34.H1_H1 ;  /* 0x30000022ff207230 */ /* 0x000fe40000004100 */
[----:B------:R-:W-:Y:S01]  /*49a0*/  FMUL.FTZ R73, R72, R73 ;  /* 0x0000004948497220 */ /* 0x000fe20000410000 */
[----:B------:R-:W-:Y:S01]  /*49b0*/  HADD2.F32 R69, -RZ, R160.H1_H1 ;  /* 0x300000a0ff457230 */ /* 0x000fe20000004100 */
[----:B------:R-:W-:Y:S01]  /*49c0*/  F2FP.F16.F32.PACK_AB R35, R70, R35 ;  /* 0x000000234623723e */ /* 0x000fe200000000ff */
[----:B------:R-:W-:Y:S02]  /*49d0*/  HADD2.F32 R34, -RZ, R34.H0_H0 ;  /* 0x20000022ff227230 */ /* 0x000fe40000004100 */
[----:B------:R-:W-:Y:S01]  /*49e0*/  FMUL.FTZ R77, R32, R161 ;  /* 0x000000a1204d7220 */ /* 0x000fe20000410000 */
[----:B------:R-:W-:Y:S02]  /*49f0*/  HADD2.F32 R71, -RZ, R160.H0_H0 ;  /* 0x200000a0ff477230 */ /* 0x000fe40000004100 */
        /* <DEDUP_REMOVED lines=8> */
.L_x_1728:
[----:B------:R-:W-:Y:S05]  /*4a80*/  BSYNC B3 ;  /* 0x0000000000037941 */ /* 0x000fea0003800000 */
.L_x_1727:
[----:B--2---:R1:W-:Y:S02]  /*4a90*/  STG.E.128 desc[UR60][R38.64+0x100], R32 ;  /* 0x0001002026007986 */ /* 0x0043e4000c101d3c */
.L_x_1726:
[----:B------:R-:W-:Y:S05]  /*4aa0*/  BSYNC B2 ;  /* 0x0000000000027941 */ /* 0x000fea0003800000 */
.L_x_1725:
        /* <DEDUP_REMOVED lines=9> */
[----:B------:R-:W-:Y:S01]  /*4b40*/  IMAD.MOV.U32 R65, RZ, RZ, R35 ;  /* 0x000000ffff417224 */ /* 0x000fe200078e0023 */
[--C-:B------:R-:W-:Y:S01]  /*4b50*/  SHF.R.U64 R69, R66, 0x10, R67.reuse ;  /* 0x0000001042457819 */ /* 0x100fe20000001243 */
[--C-:B------:R-:W-:Y:S01]  /*4b60*/  HADD2.F32 R35, -RZ, R33.reuse.H1_H1 ;  /* 0x30000021ff237230 */ /* 0x100fe20000004100 */
[----:B------:R-:W-:Y:S01]  /*4b70*/  SHF.R.U32.HI R70, RZ, 0x10, R67 ;  /* 0x00000010ff467819 */ /* 0x000fe20000011643 */
[----:B------:R-:W-:Y:S02]  /*4b80*/  HADD2.F32 R32, -RZ, R33.H0_H0 ;  /* 0x20000021ff207230 */ /* 0x000fe40000004100 */
[----:B------:R-:W-:Y:S02]  /*4b90*/  HADD2.F32 R69, -RZ, R69.H0_H0 ;  /* 0x20000045ff457230 */ /* 0x000fe40000004100 */
[----:B------:R-:W-:-:S02]  /*4ba0*/  HADD2.F32 R66, -RZ, R65.H1_H1 ;  /* 0x30000041ff427230 */ /* 0x000fc40000004100 */
[----:B------:R-:W-:Y:S02]  /*4bb0*/  HADD2.F32 R70, -RZ, R70.H0_H0 ;  /* 0x20000046ff467230 */ /* 0x000fe40000004100 */
[-C--:B------:R-:W-:Y:S01]  /*4bc0*/  FMUL.FTZ R33, R35, R69.reuse ;  /* 0x0000004523217220 */ /* 0x080fe20000410000 */
[----:B------:R-:W-:Y:S02]  /*4bd0*/  HADD2.F32 R65, -RZ, R65.H0_H0 ;  /* 0x20000041ff417230 */ /* 0x000fe40000004100 */
[----:B------:R-:W-:Y:S01]  /*4be0*/  FMUL.FTZ R72, R32, R69 ;  /* 0x0000004520487220 */ /* 0x000fe20000410000 */
[----:B------:R-:W-:Y:S02]  /*4bf0*/  HADD2.F32 R67, -RZ, R71.H0_H0 ;  /* 0x20000047ff437230 */ /* 0x000fe40000004100 */
[-C--:B------:R-:W-:Y:S01]  /*4c00*/  FMUL.FTZ R74, R66, R70.reuse ;  /* 0x00000046424a7220 */ /* 0x080fe20000410000 */
[----:B------:R-:W-:Y:S02]  /*4c10*/  HADD2.F32 R68, -RZ, R68.H0_H0 ;  /* 0x20000044ff447230 */ /* 0x000fe40000004100 */
[----:B------:R-:W-:Y:S01]  /*4c20*/  FMUL.FTZ R69, R65, R70 ;  /* 0x0000004641457220 */ /* 0x000fe20000410000 */
[-C--:B------:R-:W-:Y:S01]  /*4c30*/  FFMA.FTZ R32, R32, R67.reuse, -R33 ;  /* 0x0000004320207223 */ /* 0x080fe20000010821 */
[----:B------:R-:W-:Y:S01]  /*4c40*/  FFMA.FTZ R33, R35, R67, R72 ;  /* 0x0000004323217223 */ /* 0x000fe20000010048 */
[-C--:B------:R-:W-:Y:S01]  /*4c50*/  FFMA.FTZ R35, R65, R68.reuse, -R74 ;  /* 0x0000004441237223 */ /* 0x080fe2000001084a */
[----:B------:R-:W-:Y:S01]  /*4c60*/  FFMA.FTZ R70, R66, R68, R69 ;  /* 0x0000004442467223 */ /* 0x000fe20000010045 */
[----:B------:R-:W-:-:S02]  /*4c70*/  HADD2.F32 R68, -RZ, R147.H0_H0 ;  /* 0x20000093ff447230 */ /* 0x000fc40000004100 */
[----:B------:R-:W-:Y:S01]  /*4c80*/  HADD2.F32 R147, -RZ, R147.H1_H1 ;  /* 0x30000093ff937230 */ /* 0x000fe20000004100 */
[----:B------:R-:W-:Y:S01]  /*4c90*/  F2FP.F16.F32.PACK_AB R33, R33, R32 ;  /* 0x000000202121723e */ /* 0x000fe200000000ff */
[----:B------:R-:W-:Y:S01]  /*4ca0*/  HADD2.F32 R65, -RZ, R64.H1_H1 ;  /* 0x30000040ff417230 */ /* 0x000fe20000004100 */
[----:B------:R-:W-:Y:S01]  /*4cb0*/  F2FP.F16.F32.PACK_AB R35, R70, R35 ;  /* 0x000000234623723e */ /* 0x000fe200000000ff */
[----:B------:R-:W-:Y:S02]  /*4cc0*/  HADD2.F32 R66, -RZ, R34.H1_H1 ;  /* 0x30000022ff427230 */ /* 0x000fe40000004100 */
        /* <DEDUP_REMOVED lines=8> */
[-C--:B------:R-:W-:Y:S01]  /*4d50*/  FFMA.FTZ R69, R64, R67.reuse, -R69 ;  /* 0x0000004340457223 */ /* 0x080fe20000010845 */
[----:B------:R-:W-:Y:S01]  /*4d60*/  FFMA.FTZ R68, R65, R67, R68 ;  /* 0x0000004341447223 */ /* 0x000fe20000010044 */
[-C--:B------:R-:W-:Y:S01]  /*4d70*/  FFMA.FTZ R71, R34, R145.reuse, -R71 ;  /* 0x0000009122477223 */ /* 0x080fe20000010847 */
[----:B------:R-:W-:-:S03]  /*4d80*/  FFMA.FTZ R66, R66, R145, R147 ;  /* 0x0000009142427223 */ /* 0x000fc60000010093 */
[----:B------:R-:W-:Y:S02]  /*4d90*/  F2FP.F16.F32.PACK_AB R32, R68, R69 ;  /* 0x000000454420723e */ /* 0x000fe400000000ff */
[----:B------:R-:W-:-:S07]  /*4da0*/  F2FP.F16.F32.PACK_AB R34, R66, R71 ;  /* 0x000000474222723e */ /* 0x000fce00000000ff */
.L_x_1730:
[----:B------:R-:W-:Y:S05]  /*4db0*/  BSYNC B2 ;  /* 0x0000000000027941 */ /* 0x000fea0003800000 */
.L_x_1729:
[----:B--2---:R1:W-:Y:S02]  /*4dc0*/  STG.E.128 desc[UR60][R38.64+0x140], R32 ;  /* 0x0001402026007986 */ /* 0x0043e4000c101d3c */
.L_x_1708:
[----:B------:R-:W-:Y:S05]  /*4dd0*/  BSYNC B1 ;  /* 0x0000000000017941 */ /* 0x000fea0003800000 */
.L_x_1707:
        /* <DEDUP_REMOVED lines=37> */
[----:B------:R-:W-:Y:S02]  /*5030*/  HADD2.F32 R35, -RZ, R158.H0_H0 ;  /* 0x2000009eff237230 */ /* 0x000fe40000004100 */
        /* <DEDUP_REMOVED lines=11> */
.L_x_1735:
[----:B------:R-:W-:Y:S05]  /*50f0*/  BSYNC B2 ;  /* 0x0000000000027941 */ /* 0x000fea0003800000 */
.L_x_1734:
[----:B--2---:R1:W-:Y:S02]  /*5100*/  STG.E.128 desc[UR60][R36.64], R32 ;  /* 0x0000002024007986 */ /* 0x0043e4000c101d3c */
.L_x_1733:
[----:B------:R-:W-:Y:S05]  /*5110*/  BSYNC B1 ;  /* 0x0000000000017941 */ /* 0x000fea0003800000 */
.L_x_1732:
        /* <DEDUP_REMOVED lines=28> */
[----:B------:R-:W-:Y:S02]  /*52e0*/  HADD2.F32 R39, -RZ, R162.H0_H0 ;  /* 0x200000a2ff277230 */ /* 0x000fe40000004100 */
[----:B------:R-:W-:Y:S01]  /*52f0*/  FFMA.FTZ R64, R35, R58, -R64 ;  /* 0x0000003a23407223 */ /* 0x000fe20000010840 */
[----:B------:R-:W-:Y:S02]  /*5300*/  HADD2.F32 R32, -RZ, R32.H0_H0 ;  /* 0x20000020ff207230 */ /* 0x000fe40000004100 */
[----:B------:R-:W-:Y:S02]  /*5310*/  HADD2.F32 R57, -RZ, R162.H1_H1 ;  /* 0x300000a2ff397230 */ /* 0x000fe40000004100 */
[----:B------:R-:W-:Y:S01]  /*5320*/  FMUL.FTZ R59, R33, R39 ;  /* 0x00000027213b7220 */ /* 0x000fe20000410000 */
[----:B------:R-:W-:-:S02]  /*5330*/  HADD2.F32 R34, -RZ, R38.H1_H1 ;  /* 0x30000026ff227230 */ /* 0x000fc40000004100 */
[----:B------:R-:W-:Y:S01]  /*5340*/  FMUL.FTZ R56, R32, R39 ;  /* 0x0000002720387220 */ /* 0x000fe20000410000 */
[----:B------:R-:W-:Y:S02]  /*5350*/  HADD2.F32 R38, -RZ, R38.H0_H0 ;  /* 0x20000026ff267230 */ /* 0x000fe40000004100 */
[--C-:B------:R-:W-:Y:S02]  /*5360*/  HADD2.F32 R35, -RZ, R131.reuse.H0_H0 ;  /* 0x20000083ff237230 */ /* 0x100fe40000004100 */
[-C--:B------:R-:W-:Y:S01]  /*5370*/  FMUL.FTZ R39, R34, R57.reuse ;  /* 0x0000003922277220 */ /* 0x080fe20000410000 */
        /* <DEDUP_REMOVED lines=10> */
.L_x_1739:
[----:B------:R-:W-:Y:S05]  /*5420*/  BSYNC B2 ;  /* 0x0000000000027941 */ /* 0x000fea0003800000 */
.L_x_1738:
[----:B--2---:R1:W-:Y:S02]  /*5430*/  STG.E.128 desc[UR60][R36.64+0x40], R32 ;  /* 0x0000402024007986 */ /* 0x0043e4000c101d3c */
.L_x_1737:
[----:B------:R-:W-:Y:S05]  /*5440*/  BSYNC B1 ;  /* 0x0000000000017941 */ /* 0x000fea0003800000 */
.L_x_1736:
        /* <DEDUP_REMOVED lines=21> */
[----:B------:R-:W-:Y:S01]  /*55a0*/  FMUL.FTZ R53, R33, R53 ;  /* 0x0000003521357220 */ /* 0x000fe20000410000 */
[----:B------:R-:W-:Y:S02]  /*55b0*/  HADD2.F32 R158, -RZ, R158.H1_H1 ;  /* 0x3000009eff9e7230 */ /* 0x000fe40000004100 */
[----:B------:R-:W-:Y:S01]  /*55c0*/  FMUL.FTZ R60, R39, R56 ;  /* 0x00000038273c7220 */ /* 0x000fe20000410000 */
[-C--:B------:R-:W-:Y:S01]  /*55d0*/  FFMA.FTZ R58, R33, R52.reuse, -R58 ;  /* 0x00000034213a7223 */ /* 0x080fe2000001083a */
[----:B------:R-:W-:Y:S01]  /*55e0*/  FFMA.FTZ R55, R34, R52, R53 ;  /* 0x0000003422377223 */ /* 0x000fe20000010035 */
[----:B------:R-:W-:Y:S01]  /*55f0*/  FMUL.FTZ R56, R35, R56 ;  /* 0x0000003823387220 */ /* 0x000fe20000410000 */
[----:B------:R-:W-:-:S02]  /*5600*/  HADD2.F32 R159, -RZ, R159.H1_H1 ;  /* 0x3000009fff9f7230 */ /* 0x000fc40000004100 */
[-C--:B------:R-:W-:Y:S01]  /*5610*/  FFMA.FTZ R60, R35, R54.reuse, -R60 ;  /* 0x00000036233c7223 */ /* 0x080fe2000001083c */
[----:B------:R-:W-:Y:S02]  /*5620*/  HADD2.F32 R33, -RZ, R32.H1_H1 ;  /* 0x30000020ff217230 */ /* 0x000fe40000004100 */
[----:B------:R-:W-:Y:S01]  /*5630*/  FFMA.FTZ R59, R39, R54, R56 ;  /* 0x00000036273b7223 */ /* 0x000fe20000010038 */
        /* <DEDUP_REMOVED lines=12> */
[----:B------:R-:W-:Y:S01]  /*5700*/  FFMA.FTZ R34, R34, R39, R159 ;  /* 0x0000002722227223 */ /* 0x000fe2000001009f */
[----:B------:R-:W-:Y:S02]  /*5710*/  F2FP.F16.F32.PACK_AB R33, R55, R58 ;  /* 0x0000003a3721723e */ /* 0x000fe400000000ff */
[----:B------:R-:W-:-:S02]  /*5720*/  F2FP.F16.F32.PACK_AB R35, R59, R60 ;  /* 0x0000003c3b23723e */ /* 0x000fc400000000ff */
[----:B------:R-:W-:Y:S02]  /*5730*/  F2FP.F16.F32.PACK_AB R32, R158, R53 ;  /* 0x000000359e20723e */ /* 0x000fe400000000ff */
[----:B------:R-:W-:-:S07]  /*5740*/  F2FP.F16.F32.PACK_AB R34, R34, R57 ;  /* 0x000000392222723e */ /* 0x000fce00000000ff */
.L_x_1743:
[----:B------:R-:W-:Y:S05]  /*5750*/  BSYNC B2 ;  /* 0x0000000000027941 */ /* 0x000fea0003800000 */
.L_x_1742:
[----:B--2---:R1:W-:Y:S02]  /*5760*/  STG.E.128 desc[UR60][R36.64+0x80], R32 ;  /* 0x0000802024007986 */ /* 0x0043e4000c101d3c */
.L_x_1741:
[----:B------:R-:W-:Y:S05]  /*5770*/  BSYNC B1 ;  /* 0x0000000000017941 */ /* 0x000fea0003800000 */
.L_x_1740:
        /* <DEDUP_REMOVED lines=48> */
.L_x_1747:
[----:B------:R-:W-:Y:S05]  /*5a80*/  BSYNC B2 ;  /* 0x0000000000027941 */ /* 0x000fea0003800000 */
.L_x_1746:
[----:B--2---:R1:W-:Y:S02]  /*5a90*/  STG.E.128 desc[UR60][R36.64+0xc0], R32 ;  /* 0x0000c02024007986 */ /* 0x0043e4000c101d3c */
.L_x_1745:
[----:B------:R-:W-:Y:S05]  /*5aa0*/  BSYNC B1 ;  /* 0x0000000000017941 */ /* 0x000fea0003800000 */
.L_x_1744:
        /* <DEDUP_REMOVED lines=48> */
.L_x_1751:
[----:B------:R-:W-:Y:S05]  /*5db0*/  BSYNC B2 ;  /* 0x0000000000027941 */ /* 0x000fea0003800000 */
.L_x_1750:
[----:B--2---:R1:W-:Y:S02]  /*5dc0*/  STG.E.128 desc[UR60][R36.64+0x100], R32 ;  /* 0x0001002024007986 */ /* 0x0043e4000c101d3c */
.L_x_1749:
[----:B------:R-:W-:Y:S05]  /*5dd0*/  BSYNC B1 ;  /* 0x0000000000017941 */ /* 0x000fea0003800000 */
.L_x_1748:
        /* <DEDUP_REMOVED lines=47> */
.L_x_1753:
[----:B------:R-:W-:Y:S05]  /*60d0*/  BSYNC B1 ;  /* 0x0000000000017941 */ /* 0x000fea0003800000 */
.L_x_1752:
[----:B--2---:R1:W-:Y:S01]  /*60e0*/  STG.E.128 desc[UR60][R36.64+0x140], R32 ;  /* 0x0001402024007986 */ /* 0x0043e2000c101d3c */
[----:B------:R-:W-:Y:S05]  /*60f0*/  BRA `(.L_x_1731) ;  /* 0x0000003c00b47947 */ /* 0x000fea0003800000 */
.L_x_1699:
        /* <DEDUP_REMOVED lines=47> */
.L_x_1755:
[----:B------:R-:W-:Y:S05]  /*63f0*/  BSYNC B1 ;  /* 0x0000000000017941 */ /* 0x000fea0003800000 */
.L_x_1754:
        /* <DEDUP_REMOVED lines=47> */
.L_x_1757:
[----:B------:R-:W-:Y:S05]  /*66f0*/  BSYNC B1 ;  /* 0x0000000000017941 */ /* 0x000fea0003800000 */
.L_x_1756:
[----:B0-----:R-:W2:Y:S01]  /*6700*/  LDL R80, [R1+0x40] ;  /* 0x0000400001507983 */ /* 0x001ea20000100800 */
[----:B------:R-:W-:Y:S01]  /*6710*/  IMAD.MOV.U32 R81, RZ, RZ, R33 ;  /* 0x000000ffff517224 */ /* 0x000fe200078e0021 */
[----:B------:R-:W-:Y:S01]  /*6720*/  MOV R82, R36 ;  /* 0x0000002400527202 */ /* 0x000fe20000000f00 */
[----:B------:R-:W-:Y:S01]  /*6730*/  IMAD.MOV.U32 R83, RZ, RZ, R37 ;  /* 0x000000ffff537224 */ /* 0x000fe200078e0025 */
[----:B------:R-:W-:Y:S02]  /*6740*/  PRMT R173, R85, 0x5410, R86 ;  /* 0x0000541055ad7816 */ /* 0x000fe40000000056 */
[----:B------:R-:W-:Y:S01]  /*6750*/  PRMT R178, R82, 0x7610, R178 ;  /* 0x0000761052b27816 */ /* 0x000fe200000000b2 */
[----:B------:R-:W-:Y:S01]  /*6760*/  IMAD.MOV.U32 R82, RZ, RZ, R40 ;  /* 0x000000ffff527224 */ /* 0x000fe200078e0028 */
[----:B--2---:R-:W-:Y:S01]  /*6770*/  R2UR UR4, R80 ;  /* 0x00000000500472ca */ /* 0x004fe200000e0000 */
        /* <DEDUP_REMOVED lines=8> */
[----:B------:R-:W-:Y:S01]  /*6800*/  UISETP.NE.AND UP0, UPT, UR4, 0x3, UPT ;  /* 0x000000030400788c */ /* 0x000fe2000bf05270 */
[----:B------:R-:W-:Y:S01]  /*6810*/  IMAD.MOV.U32 R83, RZ, RZ, R41 ;  /* 0x000000ffff537224 */ /* 0x000fe200078e0029 */
[----:B------:R-:W-:Y:S01]  /*6820*/  PRMT R180, R80, 0x5410, R82 ;  /* 0x0000541050b47816 */ /* 0x000fe20000000052 */
[----:B------:R-:W-:Y:S01]  /*6830*/  IMAD.MOV.U32 R82, RZ, RZ, R44 ;  /* 0x000000ffff527224 */ /* 0x000fe200078e002c */
        /* <DEDUP_REMOVED lines=16> */
[----:B------:R-:W-:Y:S01]  /*6940*/  PRMT R181, R81, 0x5410, R83 ;  /* 0x0000541051b57816 */ /* 0x000fe20000000053 */
[----:B------:R-:W-:-:S02]  /*6950*/  IMAD.MOV.U32 R81, RZ, RZ, R55 ;  /* 0x000000ffff517224 */ /* 0x000fc400078e0037 */
[----:B------:R-:W-:Y:S01]  /*6960*/  IMAD.MOV.U32 R83, RZ, RZ, R53 ;  /* 0x000000ffff537224 */ /* 0x000fe200078e0035 */
[----:B------:R-:W-:Y:S01]  /*6970*/  PRMT R182, R80, 0x5410, R82 ;  /* 0x0000541050b67816 */ /* 0x000fe20000000052 */
[----:B-----5:R-:W-:Y:S01]  /*6980*/  IMAD.MOV.U32 R80, RZ, RZ, R57 ;  /* 0x000000ffff507224 */ /* 0x020fe200078e0039 */
        /* <DEDUP_REMOVED lines=14> */
[----:B------:R-:W-:Y:S02]  /*6a70*/  IMAD.MOV.U32 R83, RZ, RZ, R66 ;  /* 0x000000ffff537224 */ /* 0x000fe400078e0042 */
        /* <DEDUP_REMOVED lines=19> */
[----:B------:R-:W-:Y:S01]  /*6bb0*/  IMAD.MOV.U32 R80, RZ, RZ, R77 ;  /* 0x000000ffff507224 */ /* 0x000fe200078e004d */
[----:B------:R-:W-:-:S04]  /*6bc0*/  PRMT R171, R83, 0x5410, R82 ;  /* 0x0000541053ab7816 */ /* 0x000fc80000000052 */
[----:B------:R-:W-:Y:S01]  /*6bd0*/  PRMT R172, R81, 0x5410, R80 ;  /* 0x0000541051ac7816 */ /* 0x000fe20000000050 */
[----:B------:R-:W-:Y:S06]  /*6be0*/  @!P2 BRA `(.L_x_1758) ;  /* 0x000000000004a947 */ /* 0x000fec0003800000 */
[----:B------:R-:W-:Y:S01]  /*6bf0*/  BPT.TRAP 0x1 ;  /* 0x000000040000795c */ /* 0x000fe20000300000 */
.L_x_1758:
[----:B------:R-:W-:Y:S01]  /*6c00*/  LEA R90, R16, R2, 0x3 ;  /* 0x00000002105a7211 */ /* 0x000fe200078e18ff */
[----:B------:R-:W0:Y:S01]  /*6c10*/  LDC R145, c[0x0][0x2f4] ;  /* 0x0000bd00ff917b82 */ /* 0x000e220000000800 */
[----:B------:R-:W-:Y:S01]  /*6c20*/  SHF.L.U32 R91, R198, 0x1f, RZ ;  /* 0x0000001fc65b7819 */ /* 0x000fe200000006ff */
[----:B------:R-:W-:Y:S03]  /*6c30*/  BSSY B1, `(.L_x_1759) ;  /* 0x0000004000017945 */ /* 0x000fe60003800000 */
[----:B------:R-:W1:Y:S03]  /*6c40*/  SYNCS.PHASECHK.TRANS64.TRYWAIT P5, [R90+URZ+0x30890], R91 ;  /* 0x0308905b5a0075a7 */ /* 0x000e6600080a017f */
[----:B------:R-:W2:Y:S01]  /*6c50*/  LDC.64 R126, c[0x0][0x300] ;  /* 0x0000c000ff7e7b82 */ /* 0x000ea20000000a00 */
[----:B-1----:R-:W-:Y:S05]  /*6c60*/  @!P5 BRA `(.L_x_1760) ;  /* 0x0000024400ecd947 */ /* 0x002fea0003800000 */
.L_x_2151:
[----:B------:R-:W-:Y:S05]  /*6c70*/  BSYNC B1 ;  /* 0x0000000000017941 */ /* 0x000fea0003800000 */
.L_x_1759:
[----:B------:R-:W-:Y:S01]  /*6c80*/  BSSY B1, `(.L_x_1761) ;  /* 0x0000182000017945 */ /* 0x000fe20003800000 */
[----:B0-----:R-:W-:Y:S02]  /*6c90*/  IMAD.IADD R147, R145, 0x1, -R125 ;  /* 0x0000000191937824 */ /* 0x001fe400078e0a7d */
[----:B------:R-:W-:Y:S01]  /*6ca0*/  IMAD.MOV.U32 R129, RZ, RZ, R84 ;  /* 0x000000ffff817224 */ /* 0x000fe200078e0054 */
[----:B------:R-:W-:Y:S06]  /*6cb0*/  @P4 BRA `(.L_x_1762) ;  /* 0x0000001400f84947 */ /* 0x000fec0003800000 */
        /* <DEDUP_REMOVED lines=34> */
[----:B------:R-:W-:Y:S02]  /*6ee0*/  HADD2.F32 R162, -RZ, R164.H0_H0 ;  /* 0x200000a4ffa27230 */ /* 0x000fe40000004100 */
[----:B------:R-:W-:Y:S02]  /*6ef0*/  HADD2.F32 R163, -RZ, R85.H0_H0 ;  /* 0x20000055ffa37230 */ /* 0x000fe40000004100 */
[----:B------:R-:W-:-:S02]  /*6f00*/  HADD2.F32 R81, -RZ, R166.H0_H0 ;  /* 0x200000a6ff517230 */ /* 0x000fc40000004100 */
[CC--:B------:R-:W-:Y:S01]  /*6f10*/  FMUL.FTZ R166, R162.reuse, R165.reuse ;  /* 0x000000a5a2a67220 */ /* 0x0c0fe20000410000 */
[----:B------:R-:W-:Y:S02]  /*6f20*/  HADD2.F32 R85, -RZ, R85.H1_H1 ;  /* 0x30000055ff557230 */ /* 0x000fe40000004100 */
[C---:B------:R-:W-:Y:S01]  /*6f30*/  FMUL.FTZ R165, R163.reuse, R165 ;  /* 0x000000a5a3a57220 */ /* 0x040fe20000410000 */
[----:B------:R-:W-:Y:S02]  /*6f40*/  HADD2.F32 R54, -RZ, R54.H0_H0 ;  /* 0x20000036ff367230 */ /* 0x000fe40000004100 */
[-C--:B------:R-:W-:Y:S01]  /*6f50*/  FFMA.FTZ R163, R163, R81.reuse, -R166 ;  /* 0x00000051a3a37223 */ /* 0x080fe200000108a6 */
[----:B------:R-:W-:Y:S02]  /*6f60*/  HADD2.F32 R42, -RZ, R42.H0_H0 ;  /* 0x2000002aff2a7230 */ /* 0x000fe40000004100 */
[----:B------:R-:W-:Y:S01]  /*6f70*/  FFMA.FTZ R162, R162, R81, R165 ;  /* 0x00000051a2a27223 */ /* 0x000fe200000100a5 */
[----:B------:R-:W-:Y:S01]  /*6f80*/  SHF.R.U32.HI R165, RZ, 0x10, R53 ;  /* 0x00000010ffa57819 */ /* 0x000fe20000011635 */
[----:B------:R-:W-:Y:S01]  /*6f90*/  HADD2.F32 R81, -RZ, R164.H1_H1 ;  /* 0x300000a4ff517230 */ /* 0x000fe20000004100 */
[----:B------:R-:W-:Y:S01]  /*6fa0*/  SHF.R.U32.HI R164, RZ, 0x10, R41 ;  /* 0x00000010ffa47819 */ /* 0x000fe20000011629 */
[----:B------:R-:W-:Y:S01]  /*6fb0*/  IMAD.MOV.U32 R41, RZ, RZ, R87 ;  /* 0x000000ffff297224 */ /* 0x000fe200078e0057 */
[----:B------:R-:W-:Y:S01]  /*6fc0*/  SHF.R.U64 R53, R52, 0x10, R53 ;  /* 0x0000001034357819 */ /* 0x000fe20000001235 */
[----:B------:R-:W-:-:S02]  /*6fd0*/  HADD2.F32 R165, -RZ, R165.H0_H0 ;  /* 0x200000a5ffa57230 */ /* 0x000fc40000004100 */
[----:B------:R-:W-:Y:S02]  /*6fe0*/  HADD2.F32 R164, -RZ, R164.H0_H0 ;  /* 0x200000a4ffa47230 */ /* 0x000fe40000004100 */
[----:B------:R-:W-:Y:S02]  /*6ff0*/  IMAD.MOV.U32 R52, RZ, RZ, R83 ;  /* 0x000000ffff347224 */ /* 0x000fe400078e0053 */
[-C--:B------:R-:W-:Y:S01]  /*7000*/  FMUL.FTZ R166, R81, R165.reuse ;  /* 0x000000a551a67220 */ /* 0x080fe20000410000 */
[C---:B------:R-:W-:Y:S01]  /*7010*/  FMUL.FTZ R165, R85.reuse, R165 ;  /* 0x000000a555a57220 */ /* 0x040fe20000410000 */
[----:B------:R-:W-:Y:S02]  /*7020*/  HADD2.F32 R83, -RZ, R41.H0_H0 ;  /* 0x20000029ff537230 */ /* 0x000fe40000004100 */
[-C--:B------:R-:W-:Y:S01]  /*7030*/  FFMA.FTZ R85, R85, R164.reuse, -R166 ;  /* 0x000000a455557223 */ /* 0x080fe200000108a6 */
[----:B------:R-:W-:Y:S01]  /*7040*/  FFMA.FTZ R81, R81, R164, R165 ;  /* 0x000000a451517223 */ /* 0x000fe200000100a5 */
[----:B------:R-:W-:-:S02]  /*7050*/  HADD2.F32 R165, -RZ, R168.H1_H1 ;  /* 0x300000a8ffa57230 */ /* 0x000fc40000004100 */
[----:B------:R-:W-:Y:S01]  /*7060*/  HADD2.F32 R87, -RZ, R168.H0_H0 ;  /* 0x200000a8ff577230 */ /* 0x000fe20000004100 */
[----:B------:R-:W-:Y:S01]  /*7070*/  F2FP.F16.F32.PACK_AB R85, R85, R163 ;  /* 0x000000a35555723e */ /* 0x000fe200000000ff */
[--C-:B------:R-:W-:Y:S02]  /*7080*/  HADD2.F32 R164, -RZ, R52.reuse.H0_H0 ;  /* 0x20000034ffa47230 */ /* 0x100fe40000004100 */
[----:B------:R-:W-:Y:S01]  /*7090*/  FMUL.FTZ R166, R83, R165 ;  /* 0x000000a553a67220 */ /* 0x000fe20000410000 */
[----:B------:R-:W-:Y:S01]  /*70a0*/  HADD2.F32 R41, -RZ, R41.H1_H1 ;  /* 0x30000029ff297230 */ /* 0x000fe20000004100 */
[----:B------:R-:W-:Y:S01]  /*70b0*/  F2FP.F16.F32.PACK_AB R162, R81, R162 ;  /* 0x000000a251a2723e */ /* 0x000fe200000000ff */
[----:B------:R-:W-:Y:S02]  /*70c0*/  HADD2.F32 R52, -RZ, R52.H1_H1 ;  /* 0x30000034ff347230 */ /* 0x000fe40000004100 */
[C---:B------:R-:W-:Y:S01]  /*70d0*/  FFMA.FTZ R166, R164.reuse, R87, -R166 ;  /* 0x00000057a4a67223 */ /* 0x040fe200000108a6 */
[----:B------:R-:W-:Y:S01]  /*70e0*/  FMUL.FTZ R164, R164, R165 ;  /* 0x000000a5a4a47220 */ /* 0x000fe20000410000 */
[----:B------:R-:W-:-:S02]  /*70f0*/  HADD2.F32 R168, -RZ, R182.H1_H1 ;  /* 0x300000b6ffa87230 */ /* 0x000fc40000004100 */
[----:B------:R-:W-:Y:S02]  /*7100*/  HADD2.F32 R53, -RZ, R53.H0_H0 ;  /* 0x20000035ff357230 */ /* 0x000fe40000004100 */
[----:B------:R-:W-:Y:S01]  /*7110*/  FFMA.FTZ R83, R83, R87, R164 ;  /* 0x0000005753537223 */ /* 0x000fe200000100a4 */
[----:B------:R-:W-:Y:S01]  /*7120*/  SHF.R.U32.HI R87, RZ, 0x10, R55 ;  /* 0x00000010ff577819 */ /* 0x000fe20000011637 */
[----:B------:R-:W-:Y:S01]  /*7130*/  IMAD.MOV.U32 R81, RZ, RZ, R85 ;  /* 0x000000ffff517224 */ /* 0x000fe200078e0055 */
[----:B------:R-:W-:Y:S01]  /*7140*/  SHF.R.U32.HI R55, RZ, 0x10, R43 ;  /* 0x00000010ff377819 */ /* 0x000fe2000001162b */
[----:B------:R-:W-:Y:S02]  /*7150*/  IMAD.MOV.U32 R85, RZ, RZ, R162 ;  /* 0x000000ffff557224 */ /* 0x000fe400078e00a2 */
[----:B------:R-:W-:Y:S02]  /*7160*/  HADD2.F32 R87, -RZ, R87.H0_H0 ;  /* 0x20000057ff577230 */ /* 0x000fe40000004100 */
[----:B------:R-:W-:-:S03]  /*7170*/  HADD2.F32 R55, -RZ, R55.H0_H0 ;  /* 0x20000037ff377230 */ /* 0x000fc60000004100 */
[-C--:B------:R-:W-:Y:S01]  /*7180*/  FMUL.FTZ R164, R41, R87.reuse ;  /* 0x0000005729a47220 */ /* 0x080fe20000410000 */
[----:B------:R-:W-:-:S03]  /*7190*/  FMUL.FTZ R87, R52, R87 ;  /* 0x0000005734577220 */ /* 0x000fc60000410000 */
[-C--:B------:R-:W-:Y:S01]  /*71a0*/  FFMA.FTZ R52, R52, R55.reuse, -R164 ;  /* 0x0000003734347223 */ /* 0x080fe200000108a4 */
[----:B------:R-:W-:Y:S01]  /*71b0*/  FFMA.FTZ R41, R41, R55, R87 ;  /* 0x0000003729297223 */ /* 0x000fe20000010057 */
[----:B------:R-:W-:Y:S02]  /*71c0*/  HADD2.F32 R55, -RZ, R84.H0_H0 ;  /* 0x20000054ff377230 */ /* 0x000fe40000004100 */
[----:B------:R-:W-:Y:S01]  /*71d0*/  HADD2.F32 R164, -RZ, R80.H0_H0 ;  /* 0x20000050ffa47230 */ /* 0x000fe20000004100 */
[----:B------:R-:W-:Y:S01]  /*71e0*/  F2FP.F16.F32.PACK_AB R52, R52, R166 ;  /* 0x000000a63434723e */ /* 0x000fe200000000ff */
[----:B------:R-:W-:Y:S02]  /*71f0*/  HADD2.F32 R87, -RZ, R180.H1_H1 ;  /* 0x300000b4ff577230 */ /* 0x000fe40000004100 */
[-C--:B------:R-:W-:Y:S01]  /*7200*/  FMUL.FTZ R165, R55, R168.reuse ;  /* 0x000000a837a57220 */ /* 0x080fe20000410000 */
[----:B------:R-:W-:Y:S02]  /*7210*/  HADD2.F32 R84, -RZ, R84.H1_H1 ;  /* 0x30000054ff547230 */ /* 0x000fe40000004100 */
[----:B------:R-:W-:Y:S01]  /*7220*/  FMUL.FTZ R168, R164, R168 ;  /* 0x000000a8a4a87220 */ /* 0x000fe20000410000 */
[----:B------:R-:W-:-:S02]  /*7230*/  HADD2.F32 R80, -RZ, R80.H1_H1 ;  /* 0x30000050ff507230 */ /* 0x000fc40000004100 */
[-C--:B------:R-:W-:Y:S01]  /*7240*/  FFMA.FTZ R165, R164, R87.reuse, -R165 ;  /* 0x00000057a4a57223 */ /* 0x080fe200000108a5 */
[----:B------:R-:W-:Y:S02]  /*7250*/  HADD2.F32 R164, -RZ, R182.H0_H0 ;  /* 0x200000b6ffa47230 */ /* 0x000fe40000004100 */
[----:B------:R-:W-:Y:S01]  /*7260*/  FFMA.FTZ R168, R55, R87, R168 ;  /* 0x0000005737a87223 */ /* 0x000fe200000100a8 */
[----:B------:R-:W-:Y:S02]  /*7270*/  HADD2.F32 R55, -RZ, R40.H0_H0 ;  /* 0x20000028ff377230 */ /* 0x000fe40000004100 */
[-C--:B------:R-:W-:Y:S01]  /*7280*/  FMUL.FTZ R40, R84, R53.reuse ;  /* 0x0000003554287220 */ /* 0x080fe20000410000 */
[C---:B------:R-:W-:Y:S01]  /*7290*/  FMUL.FTZ R53, R80.reuse, R53 ;  /* 0x0000003550357220 */ /* 0x040fe20000410000 */
[----:B------:R-:W-:Y:S01]  /*72a0*/  F2FP.F16.F32.PACK_AB R41, R41, R83 ;  /* 0x000000532929723e */ /* 0x000fe200000000ff */
[----:B------:R-:W-:Y:S02]  /*72b0*/  IMAD.MOV.U32 R83, RZ, RZ, R52 ;  /* 0x000000ffff537224 */ /* 0x000fe400078e0034 */
[-C--:B------:R-:W-:Y:S01]  /*72c0*/  FFMA.FTZ R40, R80, R55.reuse, -R40 ;  /* 0x0000003750287223 */ /* 0x080fe20000010828 */
[----:B------:R-:W-:Y:S01]  /*72d0*/  FFMA.FTZ R53, R84, R55, R53 ;  /* 0x0000003754357223 */ /* 0x000fe20000010035 */
[----:B------:R-:W-:-:S02]  /*72e0*/  HADD2.F32 R55, -RZ, R86.H0_H0 ;  /* 0x20000056ff377230 */ /* 0x000fc40000004100 */
[----:B------:R-:W-:Y:S01]  /*72f0*/  HADD2.F32 R84, -RZ, R82.H0_H0 ;  /* 0x20000052ff547230 */ /* 0x000fe20000004100 */
[----:B------:R-:W-:Y:S01]  /*7300*/  F2FP.F16.F32.PACK_AB R40, R40, R165 ;  /* 0x000000a52828723e */ /* 0x000fe200000000ff */
[----:B------:R-:W-:Y:S02]  /*7310*/  HADD2.F32 R86, -RZ, R86.H1_H1 ;  /* 0x30000056ff567230 */ /* 0x000fe40000004100 */
[-C--:B------:R-:W-:Y:S01]  /*7320*/  FMUL.FTZ R87, R55, R164.reuse ;  /* 0x000000a437577220 */ /* 0x080fe20000410000 */
[----:B------:R-:W-:Y:S02]  /*7330*/  HADD2.F32 R82, -RZ, R82.H1_H1 ;  /* 0x30000052ff527230 */ /* 0x000fe40000004100 */
[----:B------:R-:W-:Y:S01]  /*7340*/  FMUL.FTZ R164, R84, R164 ;  /* 0x000000a454a47220 */ /* 0x000fe20000410000 */
[----:B------:R-:W-:Y:S02]  /*7350*/  HADD2.F32 R80, -RZ, R180.H0_H0 ;  /* 0x200000b4ff507230 */ /* 0x000fe40000004100 */
[----:B------:R-:W-:Y:S01]  /*7360*/  FMUL.FTZ R43, R86, R54 ;  /* 0x00000036562b7220 */ /* 0x000fe20000410000 */
[----:B------:R-:W-:Y:S01]  /*7370*/  F2FP.F16.F32.PACK_AB R53, R53, R168 ;  /* 0x000000a83535723e */ /* 0x000fe200000000ff */
[----:B------:R-:W-:Y:S01]  /*7380*/  FMUL.FTZ R54, R82, R54 ;  /* 0x0000003652367220 */ /* 0x000fe20000410000 */
[----:B------:R-:W-:Y:S01]  /*7390*/  FFMA.FTZ R87, R84, R80, -R87 ;  /* 0x0000005054577223 */ /* 0x000fe20000010857 */
[----:B------:R-:W-:Y:S01]  /*73a0*/  FFMA.FTZ R43, R82, R42, -R43 ;  /* 0x0000002a522b7223 */ /* 0x000fe2000001082b */
[----:B------:R-:W-:Y:S01]  /*73b0*/  FFMA.FTZ R164, R55, R80, R164 ;  /* 0x0000005037a47223 */ /* 0x000fe200000100a4 */
[----:B------:R-:W-:Y:S01]  /*73c0*/  FFMA.FTZ R54, R86, R42, R54 ;  /* 0x0000002a56367223 */ /* 0x000fe20000010036 */
[----:B------:R-:W-:Y:S01]  /*73d0*/  MOV R80, R40 ;  /* 0x0000002800507202 */ /* 0x000fe20000000f00 */
[----:B------:R-:W-:Y:S01]  /*73e0*/  IMAD.MOV.U32 R84, RZ, RZ, R53 ;  /* 0x000000ffff547224 */ /* 0x000fe200078e0035 */
[----:B------:R-:W-:Y:S01]  /*73f0*/  F2FP.F16.F32.PACK_AB R43, R43, R87 ;  /* 0x000000572b2b723e */ /* 0x000fe200000000ff */
[----:B------:R-:W-:Y:S01]  /*7400*/  IMAD.MOV.U32 R87, RZ, RZ, R41 ;  /* 0x000000ffff577224 */ /* 0x000fe200078e0029 */
[----:B------:R-:W-:-:S03]  /*7410*/  F2FP.F16.F32.PACK_AB R54, R54, R164 ;  /* 0x000000a43636723e */ /* 0x000fc600000000ff */
[----:B------:R-:W-:Y:S01]  /*7420*/  IMAD.MOV.U32 R82, RZ, RZ, R43 ;  /* 0x000000ffff527224 */ /* 0x000fe200078e002b */
[----:B------:R-:W-:-:S07]  /*7430*/  MOV R86, R54 ;  /* 0x0000003600567202 */ /* 0x000fce0000000f00 */
.L_x_1766:
[----:B------:R-:W-:Y:S05]  /*7440*/  BSYNC B3 ;  /* 0x0000000000037941 */ /* 0x000fea0003800000 */
.L_x_1765:
[----:B------:R-:W-:-:S04]  /*7450*/  IADD3 R41, P4, P5, R108, R130, R13 ;  /* 0x000000826c297210 */ /* 0x000fc80007d9e00d */
[----:B------:R-:W-:Y:S02]  /*7460*/  IADD3.X R42, R4, R153, R115, P4, P5 ;  /* 0x00000099042a7210 */ /* 0x000fe400027ea473 */
        /* <DEDUP_REMOVED lines=10> */
.L_x_1764:
[----:B------:R-:W-:Y:S05]  /*7510*/  BSYNC B2 ;  /* 0x0000000000027941 */ /* 0x000fea0003800000 */
.L_x_1763:
        /* <DEDUP_REMOVED lines=28> */
[----:B------:R-:W-:Y:S01]  /*76e0*/  SHF.R.U64 R48, R48, 0x10, R49 ;  /* 0x0000001030307819 */ /* 0x000fe20000001231 */
[----:B------:R-:W-:Y:S01]  /*76f0*/  HADD2.F32 R86, -RZ, R181.H1_H1 ;  /* 0x300000b5ff567230 */ /* 0x000fe20000004100 */
[----:B------:R-:W-:Y:S01]  /*7700*/  SHF.R.U64 R36, R36, 0x10, R37 ;  /* 0x0000001024247819 */ /* 0x000fe20000001225 */
[----:B------:R-:W-:Y:S01]  /*7710*/  HADD2.F32 R83, -RZ, R85.H0_H0 ;  /* 0x20000055ff537230 */ /* 0x000fe20000004100 */
[----:B------:R-:W-:Y:S01]  /*7720*/  SHF.R.U64 R38, R38, 0x10, R39 ;  /* 0x0000001026267819 */ /* 0x000fe20000001227 */
[----:B------:R-:W-:Y:S01]  /*7730*/  HADD2.F32 R84, -RZ, R53.H0_H0 ;  /* 0x20000035ff547230 */ /* 0x000fe20000004100 */
[----:B------:R-:W-:Y:S01]  /*7740*/  SHF.R.U64 R50, R50, 0x10, R51 ;  /* 0x0000001032327819 */ /* 0x000fe20000001233 */
[----:B------:R-:W-:Y:S02]  /*7750*/  HADD2.F32 R41, -RZ, R179.H1_H1 ;  /* 0x300000b3ff297230 */ /* 0x000fe40000004100 */
[----:B------:R-:W-:Y:S01]  /*7760*/  FMUL.FTZ R87, R83, R86 ;  /* 0x0000005653577220 */ /* 0x000fe20000410000 */
[----:B------:R-:W-:-:S02]  /*7770*/  HADD2.F32 R53, -RZ, R53.H1_H1 ;  /* 0x30000035ff357230 */ /* 0x000fc40000004100 */
        /* <DEDUP_REMOVED lines=8> */
[----:B------:R-:W-:-:S02]  /*7800*/  HADD2.F32 R36, -RZ, R36.H0_H0 ;  /* 0x20000024ff247230 */ /* 0x000fc40000004100 */
[----:B------:R-:W-:Y:S02]  /*7810*/  HADD2.F32 R86, -RZ, R86.H0_H0 ;  /* 0x20000056ff567230 */ /* 0x000fe40000004100 */
[----:B------:R-:W-:Y:S02]  /*7820*/  HADD2.F32 R85, -RZ, R85.H0_H0 ;  /* 0x20000055ff557230 */ /* 0x000fe40000004100 */
[----:B------:R-:W-:Y:S02]  /*7830*/  HADD2.F32 R49, -RZ, R42.H0_H0 ;  /* 0x2000002aff317230 */ /* 0x000fe40000004100 */
[-C--:B------:R-:W-:Y:S01]  /*7840*/  FMUL.FTZ R87, R41, R86.reuse ;  /* 0x0000005629577220 */ /* 0x080fe20000410000 */
[C---:B------:R-:W-:Y:S01]  /*7850*/  FMUL.FTZ R86, R53.reuse, R86 ;  /* 0x0000005635567220 */ /* 0x040fe20000410000 */
[----:B------:R-:W-:Y:S02]  /*7860*/  HADD2.F32 R164, -RZ, R178.H1_H1 ;  /* 0x300000b2ffa47230 */ /* 0x000fe40000004100 */
[-C--:B------:R-:W-:Y:S01]  /*7870*/  FFMA.FTZ R53, R53, R85.reuse, -R87 ;  /* 0x0000005535357223 */ /* 0x080fe20000010857 */
[----:B------:R-:W-:Y:S01]  /*7880*/  FFMA.FTZ R41, R41, R85, R86 ;  /* 0x0000005529297223 */ /* 0x000fe20000010056 */
[----:B------:R-:W-:-:S02]  /*7890*/  IMAD.MOV.U32 R85, RZ, RZ, R55 ;  /* 0x000000ffff557224 */ /* 0x000fc400078e0037 */
[----:B------:R-:W-:Y:S01]  /*78a0*/  HADD2.F32 R55, -RZ, R43.H0_H0 ;  /* 0x2000002bff377230 */ /* 0x000fe20000004100 */
[----:B------:R-:W-:Y:S01]  /*78b0*/  F2FP.F16.F32.PACK_AB R53, R53, R84 ;  /* 0x000000543535723e */ /* 0x000fe200000000ff */
[----:B------:R-:W-:Y:S01]  /*78c0*/  HADD2.F32 R87, -RZ, R179.H0_H0 ;  /* 0x200000b3ff577230 */ /* 0x000fe20000004100 */
[----:B------:R-:W-:Y:S01]  /*78d0*/  F2FP.F16.F32.PACK_AB R83, R41, R83 ;  /* 0x000000532953723e */ /* 0x000fe200000000ff */
[----:B------:R-:W-:Y:S02]  /*78e0*/  HADD2.F32 R86, -RZ, R85.H0_H0 ;  /* 0x20000055ff567230 */ /* 0x000fe40000004100 */
[----:B------:R-:W-:Y:S02]  /*78f0*/  HADD2.F32 R42, -RZ, R42.H1_H1 ;  /* 0x3000002aff2a7230 */ /* 0x000fe40000004100 */
[----:B------:R-:W-:Y:S02]  /*7900*/  IMAD.MOV.U32 R41, RZ, RZ, R53 ;  /* 0x000000ffff297224 */ /* 0x000fe400078e0035 */
[-C--:B------:R-:W-:Y:S01]  /*7910*/  FMUL.FTZ R162, R86, R161.reuse ;  /* 0x000000a156a27220 */ /* 0x080fe20000410000 */
[----:B------:R-:W-:Y:S01]  /*7920*/  FMUL.FTZ R161, R55, R161 ;  /* 0x000000a137a17220 */ /* 0x000fe20000410000 */
[----:B------:R-:W-:-:S02]  /*7930*/  MOV R53, R83 ;  /* 0x0000005300357202 */ /* 0x000fc40000000f00 */
[-C--:B------:R-:W-:Y:S01]  /*7940*/  FFMA.FTZ R55, R55, R87.reuse, -R162 ;  /* 0x0000005737377223 */ /* 0x080fe200000108a2 */
[----:B------:R-:W-:Y:S01]  /*7950*/  FFMA.FTZ R161, R86, R87, R161 ;  /* 0x0000005756a17223 */ /* 0x000fe200000100a1 */
[----:B------:R-:W-:Y:S01]  /*7960*/  SHF.R.U32.HI R87, RZ, 0x10, R51 ;  /* 0x00000010ff577819 */ /* 0x000fe20000011633 */
[----:B------:R-:W-:Y:S01]  /*7970*/  HADD2.F32 R86, -RZ, R85.H1_H1 ;  /* 0x30000055ff567230 */ /* 0x000fe20000004100 */
[----:B------:R-:W-:Y:S01]  /*7980*/  SHF.R.U32.HI R162, RZ, 0x10, R39 ;  /* 0x00000010ffa27819 */ /* 0x000fe20000011627 */
[----:B------:R-:W-:Y:S02]  /*7990*/  HADD2.F32 R39, -RZ, R177.H1_H1 ;  /* 0x300000b1ff277230 */ /* 0x000fe40000004100 */
[----:B------:R-:W-:Y:S02]  /*79a0*/  HADD2.F32 R85, -RZ, R87.H0_H0 ;  /* 0x20000057ff557230 */ /* 0x000fe40000004100 */
[----:B------:R-:W-:Y:S02]  /*79b0*/  HADD2.F32 R87, -RZ, R43.H1_H1 ;  /* 0x3000002bff577230 */ /* 0x000fe40000004100 */
[----:B------:R-:W-:-:S02]  /*79c0*/  HADD2.F32 R43, -RZ, R162.H0_H0 ;  /* 0x200000a2ff2b7230 */ /* 0x000fc40000004100 */
[CC--:B------:R-:W-:Y:S01]  /*79d0*/  FMUL.FTZ R162, R86.reuse, R85.reuse ;  /* 0x0000005556a27220 */ /* 0x0c0fe20000410000 */
[----:B------:R-:W-:Y:S02]  /*79e0*/  HADD2.F32 R51, -RZ, R50.H0_H0 ;  /* 0x20000032ff337230 */ /* 0x000fe40000004100 */
[C---:B------:R-:W-:Y:S01]  /*79f0*/  FMUL.FTZ R163, R87.reuse, R85 ;  /* 0x0000005557a37220 */ /* 0x040fe20000410000 */
[-C--:B------:R-:W-:Y:S01]  /*7a00*/  FFMA.FTZ R85, R87, R43.reuse, -R162 ;  /* 0x0000002b57557223 */ /* 0x080fe200000108a2 */
[----:B------:R-:W-:Y:S02]  /*7a10*/  HADD2.F32 R162, -RZ, R40.H0_H0 ;  /* 0x20000028ffa27230 */ /* 0x000fe40000004100 */
[----:B------:R-:W-:Y:S01]  /*7a20*/  FFMA.FTZ R43, R86, R43, R163 ;  /* 0x0000002b562b7223 */ /* 0x000fe200000100a3 */
[--C-:B------:R-:W-:Y:S02]  /*7a30*/  HADD2.F32 R86, -RZ, R52.reuse.H0_H0 ;  /* 0x20000034ff567230 */ /* 0x100fe40000004100 */
[----:B------:R-:W-:Y:S01]  /*7a40*/  HADD2.F32 R52, -RZ, R52.H1_H1 ;  /* 0x30000034ff347230 */ /* 0x000fe20000004100 */
[----:B------:R-:W-:Y:S01]  /*7a50*/  F2FP.F16.F32.PACK_AB R55, R85, R55 ;  /* 0x000000375537723e */ /* 0x000fe200000000ff */
[----:B------:R-:W-:-:S02]  /*7a60*/  HADD2.F32 R40, -RZ, R40.H1_H1 ;  /* 0x30000028ff287230 */ /* 0x000fc40000004100 */
[----:B------:R-:W-:Y:S01]  /*7a70*/  FMUL.FTZ R163, R86, R164 ;  /* 0x000000a456a37220 */ /* 0x000fe20000410000 */
[----:B------:R-:W-:Y:S02]  /*7a80*/  HADD2.F32 R87, -RZ, R178.H0_H0 ;  /* 0x200000b2ff577230 */ /* 0x000fe40000004100 */
[----:B------:R-:W-:Y:S01]  /*7a90*/  FMUL.FTZ R37, R52, R48 ;  /* 0x0000003034257220 */ /* 0x000fe20000410000 */
[----:B------:R-:W-:Y:S01]  /*7aa0*/  FMUL.FTZ R164, R162, R164 ;  /* 0x000000a4a2a47220 */ /* 0x000fe20000410000 */
[C---:B------:R-:W-:Y:S01]  /*7ab0*/  FMUL.FTZ R48, R40.reuse, R48 ;  /* 0x0000003028307220 */ /* 0x040fe20000410000 */
[----:B------:R-:W-:Y:S01]  /*7ac0*/  F2FP.F16.F32.PACK_AB R161, R43, R161 ;  /* 0x000000a12ba1723e */ /* 0x000fe200000000ff */
[-C--:B------:R-:W-:Y:S01]  /*7ad0*/  FFMA.FTZ R37, R40, R36.reuse, -R37 ;  /* 0x0000002428257223 */ /* 0x080fe20000010825 */
[----:B------:R-:W-:Y:S02]  /*7ae0*/  HADD2.F32 R40, -RZ, R54.H0_H0 ;  /* 0x20000036ff287230 */ /* 0x000fe40000004100 */
[----:B------:R-:W-:Y:S01]  /*7af0*/  FFMA.FTZ R48, R52, R36, R48 ;  /* 0x0000002434307223 */ /* 0x000fe20000010030 */
[----:B------:R-:W-:-:S02]  /*7b00*/  HADD2.F32 R36, -RZ, R177.H0_H0 ;  /* 0x200000b1ff247230 */ /* 0x000fc40000004100 */
[----:B------:R-:W-:Y:S01]  /*7b10*/  FFMA.FTZ R163, R162, R87, -R163 ;  /* 0x00000057a2a37223 */ /* 0x000fe200000108a3 */
[----:B------:R-:W-:Y:S02]  /*7b20*/  HADD2.F32 R54, -RZ, R54.H1_H1 ;  /* 0x30000036ff367230 */ /* 0x000fe40000004100 */
[-C--:B------:R-:W-:Y:S01]  /*7b30*/  FMUL.FTZ R50, R40, R39.reuse ;  /* 0x0000002728327220 */ /* 0x080fe20000410000 */
[----:B------:R-:W-:Y:S01]  /*7b40*/  FMUL.FTZ R39, R49, R39 ;  /* 0x0000002731277220 */ /* 0x000fe20000410000 */
[----:B------:R-:W-:Y:S01]  /*7b50*/  FFMA.FTZ R164, R86, R87, R164 ;  /* 0x0000005756a47223 */ /* 0x000fe200000100a4 */
[----:B------:R-:W-:Y:S01]  /*7b60*/  F2FP.F16.F32.PACK_AB R37, R37, R163 ;  /* 0x000000a32525723e */ /* 0x000fe200000000ff */
[-C--:B------:R-:W-:Y:S01]  /*7b70*/  FFMA.FTZ R50, R49, R36.reuse, -R50 ;  /* 0x0000002431327223 */ /* 0x080fe20000010832 */
[----:B------:R-:W-:Y:S02]  /*7b80*/  HADD2.F32 R49, -RZ, R38.H0_H0 ;  /* 0x20000026ff317230 */ /* 0x000fe40000004100 */
[-C--:B------:R-:W-:Y:S01]  /*7b90*/  FMUL.FTZ R38, R54, R51.reuse ;  /* 0x0000003336267220 */ /* 0x080fe20000410000 */
[----:B------:R-:W-:Y:S01]  /*7ba0*/  FMUL.FTZ R51, R42, R51 ;  /* 0x000000332a337220 */ /* 0x000fe20000410000 */
[----:B------:R-:W-:Y:S01]  /*7bb0*/  FFMA.FTZ R39, R40, R36, R39 ;  /* 0x0000002428277223 */ /* 0x000fe20000010027 */
[----:B------:R-:W-:Y:S01]  /*7bc0*/  F2FP.F16.F32.PACK_AB R48, R48, R164 ;  /* 0x000000a43030723e */ /* 0x000fe200000000ff */
[-C--:B------:R-:W-:Y:S01]  /*7bd0*/  FFMA.FTZ R38, R42, R49.reuse, -R38 ;  /* 0x000000312a267223 */ /* 0x080fe20000010826 */
[----:B------:R-:W-:Y:S01]  /*7be0*/  FFMA.FTZ R51, R54, R49, R51 ;  /* 0x0000003136337223 */ /* 0x000fe20000010033 */
[----:B------:R-:W-:-:S02]  /*7bf0*/  IMAD.MOV.U32 R43, RZ, RZ, R55 ;  /* 0x000000ffff2b7224 */ /* 0x000fc400078e0037 */
[----:B------:R-:W-:Y:S01]  /*7c00*/  IMAD.MOV.U32 R40, RZ, RZ, R37 ;  /* 0x000000ffff287224 */ /* 0x000fe200078e0025 */
[----:B------:R-:W-:Y:S01]  /*7c10*/  F2FP.F16.F32.PACK_AB R38, R38, R50 ;  /* 0x000000322626723e */ /* 0x000fe200000000ff */
[----:B------:R-:W-:Y:S01]  /*7c20*/  IMAD.MOV.U32 R52, RZ, RZ, R48 ;  /* 0x000000ffff347224 */ /* 0x000fe200078e0030 */
[----:B------:R-:W-:Y:S01]  /*7c30*/  F2FP.F16.F32.PACK_AB R39, R51, R39 ;  /* 0x000000273327723e */ /* 0x000fe200000000ff */
[----:B------:R-:W-:Y:S02]  /*7c40*/  IMAD.MOV.U32 R55, RZ, RZ, R161 ;  /* 0x000000ffff377224 */ /* 0x000fe400078e00a1 */
[----:B------:R-:W-:Y:S02]  /*7c50*/  IMAD.MOV.U32 R42, RZ, RZ, R38 ;  /* 0x000000ffff2a7224 */ /* 0x000fe400078e0026 */
[----:B------:R-:W-:-:S07]  /*7c60*/  IMAD.MOV.U32 R54, RZ, RZ, R39 ;  /* 0x000000ffff367224 */ /* 0x000fce00078e0027 */
.L_x_1770:
[----:B------:R-:W-:Y:S05]  /*7c70*/  BSYNC B3 ;  /* 0x0000000000037941 */ /* 0x000fea0003800000 */
.L_x_1769:
        /* <DEDUP_REMOVED lines=10> */
.L_x_1768:
[----:B------:R-:W-:Y:S05]  /*7d20*/  BSYNC B2 ;  /* 0x0000000000027941 */ /* 0x000fea0003800000 */
.L_x_1767:
[----:B------:R-:W-:-:S13]  /*7d30*/  ISETP.NE.AND P4, PT, R26, RZ, PT ;  /* 0x000000ff1a00720c */ /* 0x000fda0003f85270 */
[----:B------:R-:W-:Y:S05]  /*7d40*/  @!P4 BRA `(.L_x_1762) ;  /* 0x0000000400d4c947 */ /* 0x000fea0003800000 */
[----:B0-----:R-:W3:Y:S01]  /*7d50*/  LDL R36, [R1] ;  /* 0x0000000001247983 */ /* 0x001ee20000100800 */
[----:B------:R-:W-:Y:S01]  /*7d60*/  IMAD R39, R16, 0x4800, R141 ;  /* 0x0000480010277824 */ /* 0x000fe200078e028d */
        /* <DEDUP_REMOVED lines=18> */
[----:B------:R-:W-:-:S04]  /*7e90*/  IMAD R37, R16, 0x4800, R37 ;  /* 0x0000480010257824 */ /* 0x000fc800078e0225 */
[----:B--2---:R-:W-:Y:S02]  /*7ea0*/  IMAD R40, R37, 0x2, R2 ;  /* 0x0000000225287824 */ /* 0x004fe400078e0202 */
        /* <DEDUP_REMOVED lines=11> */
[--C-:B------:R-:W-:Y:S01]  /*7f60*/  SHF.R.U64 R45, R46, 0x10, R47.reuse ;  /* 0x000000102e2d7819 */ /* 0x100fe2000000122f */
[----:B------:R-:W-:Y:S01]  /*7f70*/  HADD2.F32 R55, -RZ, R51.H0_H0 ;  /* 0x20000033ff377230 */ /* 0x000fe20000004100 */
[----:B------:R-:W-:Y:S01]  /*7f80*/  SHF.R.U32.HI R46, RZ, 0x10, R47 ;  /* 0x00000010ff2e7819 */ /* 0x000fe2000001162f */
[----:B------:R-:W-:-:S02]  /*7f90*/  HADD2.F32 R47, -RZ, R174.H1_H1 ;  /* 0x300000aeff2f7230 */ /* 0x000fc40000004100 */
[-C--:B------:R-:W-:Y:S01]  /*7fa0*/  FMUL.FTZ R51, R53, R52.reuse ;  /* 0x0000003435337220 */ /* 0x080fe20000410000 */
[----:B------:R-:W-:Y:S02]  /*7fb0*/  HADD2.F32 R44, -RZ, R44.H0_H0 ;  /* 0x2000002cff2c7230 */ /* 0x000fe40000004100 */
[C---:B------:R-:W-:Y:S01]  /*7fc0*/  FMUL.FTZ R80, R41.reuse, R52 ;  /* 0x0000003429507220 */ /* 0x040fe20000410000 */
[----:B------:R-:W-:Y:S01]  /*7fd0*/  HADD2.F32 R37, -RZ, R37.H1_H1 ;  /* 0x30000025ff257230 */ /* 0x000fe20000004100 */
[----:B------:R-:W-:Y:S01]  /*7fe0*/  SHF.R.U64 R34, R34, 0x10, R35 ;  /* 0x0000001022227819 */ /* 0x000fe20000001223 */
[-C--:B------:R-:W-:Y:S01]  /*7ff0*/  FFMA.FTZ R51, R41, R47.reuse, -R51 ;  /* 0x0000002f29337223 */ /* 0x080fe20000010833 */
[-C--:B------:R-:W-:Y:S01]  /*8000*/  FMUL.FTZ R52, R54, R44.reuse ;  /* 0x0000002c36347220 */ /* 0x080fe20000410000 */
[----:B------:R-:W-:Y:S01]  /*8010*/  FFMA.FTZ R80, R53, R47, R80 ;  /* 0x0000002f35507223 */ /* 0x000fe20000010050 */
[----:B------:R-:W-:Y:S01]  /*8020*/  SHF.R.U32.HI R35, RZ, 0x10, R35 ;  /* 0x00000010ff237819 */ /* 0x000fe20000011623 */
[----:B------:R-:W-:Y:S01]  /*8030*/  FMUL.FTZ R44, R37, R44 ;  /* 0x0000002c252c7220 */ /* 0x000fe20000410000 */
[----:B------:R-:W-:-:S02]  /*8040*/  HADD2.F32 R47, -RZ, R43.H0_H0 ;  /* 0x2000002bff2f7230 */ /* 0x000fc40000004100 */
[-C--:B------:R-:W-:Y:S01]  /*8050*/  FFMA.FTZ R52, R37, R55.reuse, -R52 ;  /* 0x0000003725347223 */ /* 0x080fe20000010834 */
[----:B------:R-:W-:Y:S02]  /*8060*/  HADD2.F32 R53, -RZ, R43.H1_H1 ;  /* 0x3000002bff357230 */ /* 0x000fe40000004100 */
[----:B------:R-:W-:Y:S01]  /*8070*/  FFMA.FTZ R44, R54, R55, R44 ;  /* 0x00000037362c7223 */ /* 0x000fe2000001002c */
[----:B------:R-:W-:Y:S02]  /*8080*/  HADD2.F32 R41, -RZ, R175.H1_H1 ;  /* 0x300000afff297230 */ /* 0x000fe40000004100 */
[----:B------:R-:W-:Y:S01]  /*8090*/  HADD2.F32 R43, -RZ, R39.H0_H0 ;  /* 0x20000027ff2b7230 */ /* 0x000fe20000004100 */
[----:B------:R-:W-:Y:S01]  /*80a0*/  F2FP.F16.F32.PACK_AB R51, R52, R51 ;  /* 0x000000333433723e */ /* 0x000fe200000000ff */
[----:B------:R-:W-:Y:S02]  /*80b0*/  HADD2.F32 R46, -RZ, R46.H0_H0 ;  /* 0x2000002eff2e7230 */ /* 0x000fe40000004100 */
[----:B------:R-:W-:-:S02]  /*80c0*/  HADD2.F32 R54, -RZ, R35.H0_H0 ;  /* 0x20000023ff367230 */ /* 0x000fc40000004100 */
[-C--:B------:R-:W-:Y:S01]  /*80d0*/  FMUL.FTZ R35, R47, R41.reuse ;  /* 0x000000292f237220 */ /* 0x080fe20000410000 */
[----:B------:R-:W-:Y:S02]  /*80e0*/  HADD2.F32 R39, -RZ, R39.H1_H1 ;  /* 0x30000027ff277230 */ /* 0x000fe40000004100 */
[----:B------:R-:W-:Y:S01]  /*80f0*/  FMUL.FTZ R55, R43, R41 ;  /* 0x000000292b377220 */ /* 0x000fe20000410000 */
[-C--:B------:R-:W-:Y:S01]  /*8100*/  FMUL.FTZ R41, R53, R46.reuse ;  /* 0x0000002e35297220 */ /* 0x080fe20000410000 */
[----:B------:R-:W-:Y:S02]  /*8110*/  HADD2.F32 R37, -RZ, R173.H1_H1 ;  /* 0x300000adff257230 */ /* 0x000fe40000004100 */
[C---:B------:R-:W-:Y:S01]  /*8120*/  FMUL.FTZ R46, R39.reuse, R46 ;  /* 0x0000002e272e7220 */ /* 0x040fe20000410000 */
[----:B------:R-:W-:Y:S01]  /*8130*/  FFMA.FTZ R41, R39, R54, -R41 ;  /* 0x0000003627297223 */ /* 0x000fe20000010829 */
[----:B------:R-:W-:Y:S02]  /*8140*/  HADD2.F32 R176, -RZ, R176.H0_H0 ;  /* 0x200000b0ffb07230 */ /* 0x000fe40000004100 */
[----:B------:R-:W-:Y:S01]  /*8150*/  FFMA.FTZ R35, R43, R37, -R35 ;  /* 0x000000252b237223 */ /* 0x000fe20000010823 */
[----:B------:R-:W-:-:S02]  /*8160*/  HADD2.F32 R39, -RZ, R40.H0_H0 ;  /* 0x20000028ff277230 */ /* 0x000fc40000004100 */
[----:B------:R-:W-:Y:S01]  /*8170*/  FFMA.FTZ R55, R47, R37, R55 ;  /* 0x000000252f377223 */ /* 0x000fe20000010037 */
[----:B------:R-:W-:Y:S02]  /*8180*/  HADD2.F32 R33, -RZ, R33.H0_H0 ;  /* 0x20000021ff217230 */ /* 0x000fe40000004100 */
[----:B------:R-:W-:Y:S01]  /*8190*/  FFMA.FTZ R46, R53, R54, R46 ;  /* 0x00000036352e7223 */ /* 0x000fe2000001002e */
[----:B------:R-:W-:Y:S02]  /*81a0*/  HADD2.F32 R40, -RZ, R40.H1_H1 ;  /* 0x30000028ff287230 */ /* 0x000fe40000004100 */
[----:B------:R-:W-:Y:S02]  /*81b0*/  HADD2.F32 R174, -RZ, R174.H0_H0 ;  /* 0x200000aeffae7230 */ /* 0x000fe40000004100 */
[----:B------:R-:W-:Y:S02]  /*81c0*/  HADD2.F32 R37, -RZ, R36.H0_H0 ;  /* 0x20000024ff257230 */ /* 0x000fe40000004100 */
[----:B------:R-:W-:Y:S01]  /*81d0*/  FMUL.FTZ R47, R40, R33 ;  /* 0x00000021282f7220 */ /* 0x000fe20000410000 */
[----:B------:R-:W-:-:S02]  /*81e0*/  HADD2.F32 R43, -RZ, R32.H0_H0 ;  /* 0x20000020ff2b7230 */ /* 0x000fc40000004100 */
[-C--:B------:R-:W-:Y:S01]  /*81f0*/  FMUL.FTZ R32, R39, R176.reuse ;  /* 0x000000b027207220 */ /* 0x080fe20000410000 */
[----:B------:R-:W-:Y:S02]  /*8200*/  HADD2.F32 R36, -RZ, R36.H1_H1 ;  /* 0x30000024ff247230 */ /* 0x000fe40000004100 */
[C---:B------:R-:W-:Y:S01]  /*8210*/  FMUL.FTZ R176, R37.reuse, R176 ;  /* 0x000000b025b07220 */ /* 0x040fe20000410000 */
[----:B------:R-:W-:Y:S02]  /*8220*/  HADD2.F32 R175, -RZ, R175.H0_H0 ;  /* 0x200000afffaf7230 */ /* 0x000fe40000004100 */
[----:B------:R-:W-:Y:S01]  /*8230*/  FFMA.FTZ R32, R37, R174, -R32 ;  /* 0x000000ae25207223 */ /* 0x000fe20000010820 */
[----:B------:R-:W-:Y:S02]  /*8240*/  HADD2.F32 R37, -RZ, R42.H0_H0 ;  /* 0x2000002aff257230 */ /* 0x000fe40000004100 */
[C---:B------:R-:W-:Y:S01]  /*8250*/  FMUL.FTZ R33, R36.reuse, R33 ;  /* 0x0000002124217220 */ /* 0x040fe20000410000 */
[----:B------:R-:W-:Y:S01]  /*8260*/  FFMA.FTZ R47, R36, R43, -R47 ;  /* 0x0000002b242f7223 */ /* 0x000fe2000001082f */
[----:B------:R-:W-:-:S02]  /*8270*/  HADD2.F32 R36, -RZ, R38.H0_H0 ;  /* 0x20000026ff247230 */ /* 0x000fc40000004100 */
[----:B------:R-:W-:Y:S01]  /*8280*/  FFMA.FTZ R176, R39, R174, R176 ;  /* 0x000000ae27b07223 */ /* 0x000fe200000100b0 */
[----:B------:R-:W-:Y:S02]  /*8290*/  HADD2.F32 R45, -RZ, R45.H0_H0 ;  /* 0x2000002dff2d7230 */ /* 0x000fe40000004100 */
[----:B------:R-:W-:Y:S01]  /*82a0*/  FFMA.FTZ R33, R40, R43, R33 ;  /* 0x0000002b28217223 */ /* 0x000fe20000010021 */
[----:B------:R-:W-:Y:S01]  /*82b0*/  HADD2.F32 R42, -RZ, R42.H1_H1 ;  /* 0x3000002aff2a7230 */ /* 0x000fe20000004100 */
[----:B------:R-:W-:Y:S01]  /*82c0*/  F2FP.F16.F32.PACK_AB R43, R46, R55 ;  /* 0x000000372e2b723e */ /* 0x000fe200000000ff */
[----:B------:R-:W-:Y:S02]  /*82d0*/  HADD2.F32 R38, -RZ, R38.H1_H1 ;  /* 0x30000026ff267230 */ /* 0x000fe40000004100 */
[----:B------:R-:W-:Y:S02]  /*82e0*/  HADD2.F32 R39, -RZ, R34.H0_H0 ;  /* 0x20000022ff277230 */ /* 0x000fe40000004100 */
[----:B------:R-:W-:Y:S01]  /*82f0*/  FMUL.FTZ R34, R37, R175 ;  /* 0x000000af25227220 */ /* 0x000fe20000410000 */
[----:B------:R-:W-:-:S02]  /*8300*/  HADD2.F32 R173, -RZ, R173.H0_H0 ;  /* 0x200000adffad7230 */ /* 0x000fc40000004100 */
[----:B------:R-:W-:Y:S01]  /*8310*/  FMUL.FTZ R175, R36, R175 ;  /* 0x000000af24af7220 */ /* 0x000fe20000410000 */
[-C--:B------:R-:W-:Y:S01]  /*8320*/  FMUL.FTZ R40, R42, R45.reuse ;  /* 0x0000002d2a287220 */ /* 0x080fe20000410000 */
[----:B------:R-:W-:Y:S02]  /*8330*/  FMUL.FTZ R45, R38, R45 ;  /* 0x0000002d262d7220 */ /* 0x000fe40000410000 */
[-C--:B------:R-:W-:Y:S01]  /*8340*/  FFMA.FTZ R175, R37, R173.reuse, R175 ;  /* 0x000000ad25af7223 */ /* 0x080fe200000100af */
[----:B------:R-:W-:Y:S01]  /*8350*/  FFMA.FTZ R34, R36, R173, -R34 ;  /* 0x000000ad24227223 */ /* 0x000fe20000010822 */
[-C--:B------:R-:W-:Y:S01]  /*8360*/  FFMA.FTZ R37, R38, R39.reuse, -R40 ;  /* 0x0000002726257223 */ /* 0x080fe20000010828 */
[----:B------:R-:W-:Y:S01]  /*8370*/  FFMA.FTZ R42, R42, R39, R45 ;  /* 0x000000272a2a7223 */ /* 0x000fe2000001002d */
[----:B------:R-:W-:Y:S02]  /*8380*/  F2FP.F16.F32.PACK_AB R39, R41, R35 ;  /* 0x000000232927723e */ /* 0x000fe400000000ff */
[----:B------:R-:W-:-:S02]  /*8390*/  F2FP.F16.F32.PACK_AB R41, R44, R80 ;  /* 0x000000502c29723e */ /* 0x000fc400000000ff */
[----:B------:R-:W-:Y:S01]  /*83a0*/  F2FP.F16.F32.PACK_AB R38, R37, R34 ;  /* 0x000000222526723e */ /* 0x000fe200000000ff */
[----:B------:R-:W-:Y:S01]  /*83b0*/  IMAD.MOV.U32 R37, RZ, RZ, R51 ;  /* 0x000000ffff257224 */ /* 0x000fe200078e0033 */
[----:B------:R-:W-:Y:S02]  /*83c0*/  F2FP.F16.F32.PACK_AB R36, R47, R32 ;  /* 0x000000202f24723e */ /* 0x000fe400000000ff */
[----:B------:R-:W-:Y:S02]  /*83d0*/  F2FP.F16.F32.PACK_AB R40, R33, R176 ;  /* 0x000000b02128723e */ /* 0x000fe400000000ff */
[----:B------:R-:W-:-:S07]  /*83e0*/  F2FP.F16.F32.PACK_AB R42, R42, R175 ;  /* 0x000000af2a2a723e */ /* 0x000fce00000000ff */
.L_x_1772:
[----:B------:R-:W-:Y:S05]  /*83f0*/  BSYNC B2 ;  /* 0x0000000000027941 */ /* 0x000fea0003800000 */
.L_x_1771:
        /* <DEDUP_REMOVED lines=10> */
.L_x_1762:
[----:B------:R-:W-:Y:S05]  /*84a0*/  BSYNC B1 ;  /* 0x0000000000017941 */ /* 0x000fea0003800000 */
.L_x_1761:
[-C--:B--23--:R-:W-:Y:S02]  /*84b0*/  IMAD R32, R149, R126.reuse, RZ ;  /* 0x0000007e95207224 */ /* 0x08cfe400078e02ff */
[----:B------:R-:W-:-:S04]  /*84c0*/  IMAD.WIDE.U32 R128, R221, R126, R128 ;  /* 0x0000007edd807225 */ /* 0x000fc800078e0080 */
[----:B------:R-:W-:Y:S01]  /*84d0*/  IMAD R127, R221, R127, R32 ;  /* 0x0000007fdd7f7224 */ /* 0x000fe200078e0220 */
[----:B------:R-:W-:Y:S06]  /*84e0*/  @P3 BRA `(.L_x_1731) ;  /* 0x0000001800b83947 */ /* 0x000fec0003800000 */
[----:B------:R-:W-:Y:S01]  /*84f0*/  ISETP.NE.AND P3, PT, R20, RZ, PT ;  /* 0x000000ff1400720c */ /* 0x000fe20003f65270 */
[----:B------:R-:W-:Y:S01]  /*8500*/  BSSY B1, `(.L_x_1773) ;  /* 0x000007a000017945 */ /* 0x000fe20003800000 */
[----:B------:R-:W-:-:S11]  /*8510*/  IMAD.IADD R44, R129, 0x1, R127 ;  /* 0x00000001812c7824 */ /* 0x000fd600078e027f */
[----:B------:R-:W-:Y:S05]  /*8520*/  @!P3 BRA `(.L_x_1774) ;  /* 0x0000000400dcb947 */ /* 0x000fea0003800000 */
[----:B------:R-:W-:Y:S01]  /*8530*/  SEL R32, R125, R147, !P0 ;  /* 0x000000937d207207 */ /* 0x000fe20004000000 */
[----:B------:R-:W-:Y:S01]  /*8540*/  BSSY B2, `(.L_x_1775) ;  /* 0x0000073000027945 */ /* 0x000fe20003800000 */
[----:B------:R-:W-:Y:S02]  /*8550*/  IADD3 R34, P3, P4, R108, R128, R13 ;  /* 0x000000806c227210 */ /* 0x000fe40007c7e00d */
[----:B------:R-:W-:Y:S02]  /*8560*/  SHF.R.S32.HI R33, RZ, 0x1f, R32 ;  /* 0x0000001fff217819 */ /* 0x000fe40000011420 */
[----:B------:R-:W-:Y:S02]  /*8570*/  IADD3.X R35, R4, R44, R115, P3, P4 ;  /* 0x0000002c04237210 */ /* 0x000fe40001fe8473 */
[----:B------:R-:W-:Y:S02]  /*8580*/  LEA.HI R33, R33, R32, RZ, 0x4 ;  /* 0x0000002021217211 */ /* 0x000fe400078f20ff */
[----:B0-----:R-:W-:-:S02]  /*8590*/  SHF.R.U32.HI R38, RZ, 0x3, R204 ;  /* 0x00000003ff267819 */ /* 0x001fc400000116cc */
[----:B------:R-:W-:-:S05]  /*85a0*/  LEA.HI.SX32 R36, R33, R120, 0x1c ;  /* 0x0000007821247211 */ /* 0x000fca00078fe2ff */
[----:B------:R-:W-:-:S05]  /*85b0*/  IMAD.SHL.U32 R37, R36, 0x8, RZ ;  /* 0x0000000824257824 */ /* 0x000fca00078e00ff */
        /* <DEDUP_REMOVED lines=23> */
[----:B------:R-:W-:Y:S01]  /*8730*/  SHF.R.U64 R46, R76, 0x10, R77 ;  /* 0x000000104c2e7819 */ /* 0x000fe2000000124d */
[----:B--2---:R-:W-:Y:S01]  /*8740*/  IMAD.MOV.U32 R49, RZ, RZ, R37 ;  /* 0x000000ffff317224 */ /* 0x004fe200078e0025 */
[----:B------:R-:W-:Y:S01]  /*8750*/  SHF.R.U32.HI R76, RZ, 0x10, R77 ;  /* 0x00000010ff4c7819 */ /* 0x000fe2000001164d */
[----:B0-----:R-:W-:Y:S01]  /*8760*/  IMAD.MOV.U32 R37, RZ, RZ, R35 ;  /* 0x000000ffff257224 */ /* 0x001fe200078e0023 */
[--C-:B------:R-:W-:Y:S01]  /*8770*/  SHF.R.U64 R45, R64, 0x10, R65.reuse ;  /* 0x00000010402d7819 */ /* 0x100fe20000001241 */
[----:B------:R-:W-:Y:S01]  /*8780*/  HADD2.F32 R53, -RZ, R172.H1_H1 ;  /* 0x300000acff357230 */ /* 0x000fe20000004100 */
[----:B------:R-:W-:Y:S01]  /*8790*/  SHF.R.U32.HI R64, RZ, 0x10, R65 ;  /* 0x00000010ff407819 */ /* 0x000fe20000011641 */
[----:B------:R-:W-:Y:S01]  /*87a0*/  HADD2.F32 R50, -RZ, R49.H0_H0 ;  /* 0x20000031ff327230 */ /* 0x000fe20000004100 */
[----:B------:R-:W-:Y:S01]  /*87b0*/  SHF.R.U64 R48, R78, 0x10, R79 ;  /* 0x000000104e307819 */ /* 0x000fe2000000124f */
[----:B------:R-:W-:Y:S01]  /*87c0*/  HADD2.F32 R35, -RZ, R33.H0_H0 ;  /* 0x20000021ff237230 */ /* 0x000fe20000004100 */
[----:B------:R-:W-:Y:S01]  /*87d0*/  SHF.R.U64 R47, R66, 0x10, R67 ;  /* 0x00000010422f7819 */ /* 0x000fe20000001243 */
[----:B------:R-:W-:-:S02]  /*87e0*/  HADD2.F32 R49, -RZ, R49.H1_H1 ;  /* 0x30000031ff317230 */ /* 0x000fc40000004100 */
[-C--:B------:R-:W-:Y:S01]  /*87f0*/  FMUL.FTZ R54, R50, R53.reuse ;  /* 0x0000003532367220 */ /* 0x080fe20000410000 */
[----:B------:R-:W-:Y:S01]  /*8800*/  HADD2.F32 R76, -RZ, R76.H0_H0 ;  /* 0x2000004cff4c7230 */ /* 0x000fe20000004100 */
[----:B------:R-:W-:Y:S01]  /*8810*/  SHF.R.U32.HI R78, RZ, 0x10, R79 ;  /* 0x00000010ff4e7819 */ /* 0x000fe2000001164f */
[----:B------:R-:W-:Y:S02]  /*8820*/  HADD2.F32 R52, -RZ, R33.H1_H1 ;  /* 0x30000021ff347230 */ /* 0x000fe40000004100 */
[----:B------:R-:W-:Y:S01]  /*8830*/  FMUL.FTZ R33, R35, R53 ;  /* 0x0000003523217220 */ /* 0x000fe20000410000 */
[----:B------:R-:W-:Y:S02]  /*8840*/  HADD2.F32 R51, -RZ, R170.H1_H1 ;  /* 0x300000aaff337230 */ /* 0x000fe40000004100 */
[-C--:B------:R-:W-:Y:S01]  /*8850*/  FMUL.FTZ R53, R49, R76.reuse ;  /* 0x0000004c31357220 */ /* 0x080fe20000410000 */
[----:B------:R-:W-:Y:S02]  /*8860*/  HADD2.F32 R64, -RZ, R64.H0_H0 ;  /* 0x20000040ff407230 */ /* 0x000fe40000004100 */
[----:B------:R-:W-:Y:S01]  /*8870*/  FMUL.FTZ R76, R52, R76 ;  /* 0x0000004c344c7220 */ /* 0x000fe20000410000 */
[----:B------:R-:W-:Y:S01]  /*8880*/  SHF.R.U32.HI R66, RZ, 0x10, R67 ;  /* 0x00000010ff427819 */ /* 0x000fe20000011643 */
[----:B------:R-:W-:Y:S01]  /*8890*/  FFMA.FTZ R33, R50, R51, R33 ;  /* 0x0000003332217223 */ /* 0x000fe20000010021 */
[----:B------:R-:W-:-:S02]  /*88a0*/  HADD2.F32 R80, -RZ, R171.H1_H1 ;  /* 0x300000abff507230 */ /* 0x000fc40000004100 */
[-C--:B------:R-:W-:Y:S01]  /*88b0*/  FFMA.FTZ R52, R52, R64.reuse, -R53 ;  /* 0x0000004034347223 */ /* 0x080fe20000010835 */
[----:B------:R-:W-:Y:S01]  /*88c0*/  FFMA.FTZ R50, R49, R64, R76 ;  /* 0x0000004031327223 */ /* 0x000fe2000001004c */
[--C-:B------:R-:W-:Y:S02]  /*88d0*/  HADD2.F32 R49, -RZ, R39.reuse.H0_H0 ;  /* 0x20000027ff317230 */ /* 0x100fe40000004100 */
[----:B------:R-:W-:Y:S01]  /*88e0*/  FFMA.FTZ R35, R35, R51, -R54 ;  /* 0x0000003323237223 */ /* 0x000fe20000010836 */
[----:B------:R-:W-:Y:S02]  /*88f0*/  HADD2.F32 R64, -RZ, R39.H1_H1 ;  /* 0x30000027ff407230 */ /* 0x000fe40000004100 */
[----:B------:R-:W-:Y:S02]  /*8900*/  HADD2.F32 R39, -RZ, R37.H0_H0 ;  /* 0x20000025ff277230 */ /* 0x000fe40000004100 */
[----:B------:R-:W-:Y:S01]  /*8910*/  HADD2.F32 R53, -RZ, R78.H0_H0 ;  /* 0x2000004eff357230 */ /* 0x000fe20000004100 */
[----:B------:R-:W-:Y:S01]  /*8920*/  F2FP.F16.F32.PACK_AB R35, R52, R35 ;  /* 0x000000233423723e */ /* 0x000fe200000000ff */
[----:B------:R-:W-:-:S02]  /*8930*/  HADD2.F32 R76, -RZ, R169.H1_H1 ;  /* 0x300000a9ff4c7230 */ /* 0x000fc40000004100 */
[----:B------:R-:W-:Y:S02]  /*8940*/  HADD2.F32 R54, -RZ, R37.H1_H1 ;  /* 0x30000025ff367230 */ /* 0x000fe40000004100 */
[-C--:B------:R-:W-:Y:S01]  /*8950*/  FMUL.FTZ R55, R64, R53.reuse ;  /* 0x0000003540377220 */ /* 0x080fe20000410000 */
[----:B------:R-:W-:Y:S02]  /*8960*/  HADD2.F32 R51, -RZ, R66.H0_H0 ;  /* 0x20000042ff337230 */ /* 0x000fe40000004100 */
[-C--:B------:R-:W-:Y:S01]  /*8970*/  FMUL.FTZ R66, R49, R80.reuse ;  /* 0x0000005031427220 */ /* 0x080fe20000410000 */
[C---:B------:R-:W-:Y:S01]  /*8980*/  FMUL.FTZ R80, R39.reuse, R80 ;  /* 0x0000005027507220 */ /* 0x040fe20000410000 */
[----:B------:R-:W-:Y:S01]  /*8990*/  FMUL.FTZ R53, R54, R53 ;  /* 0x0000003536357220 */ /* 0x000fe20000410000 */
[----:B------:R-:W-:Y:S02]  /*89a0*/  HADD2.F32 R172, -RZ, R172.H0_H0 ;  /* 0x200000acffac7230 */ /* 0x000fe40000004100 */
[-C--:B------:R-:W-:Y:S01]  /*89b0*/  FFMA.FTZ R37, R39, R76.reuse, -R66 ;  /* 0x0000004c27257223 */ /* 0x080fe20000010842 */
[----:B------:R-:W-:Y:S01]  /*89c0*/  FFMA.FTZ R39, R49, R76, R80 ;  /* 0x0000004c31277223 */ /* 0x000fe20000010050 */
[----:B------:R-:W-:-:S02]  /*89d0*/  HADD2.F32 R76, -RZ, R46.H0_H0 ;  /* 0x2000002eff4c7230 */ /* 0x000fc40000004100 */
[-C--:B------:R-:W-:Y:S01]  /*89e0*/  FFMA.FTZ R54, R54, R51.reuse, -R55 ;  /* 0x0000003336367223 */ /* 0x080fe20000010837 */
[----:B------:R-:W-:Y:S02]  /*89f0*/  HADD2.F32 R46, -RZ, R32.H0_H0 ;  /* 0x20000020ff2e7230 */ /* 0x000fe40000004100 */
[----:B------:R-:W-:Y:S01]  /*8a00*/  FFMA.FTZ R64, R64, R51, R53 ;  /* 0x0000003340407223 */ /* 0x000fe20000010035 */
[----:B------:R-:W-:Y:S02]  /*8a10*/  HADD2.F32 R51, -RZ, R36.H0_H0 ;  /* 0x20000024ff337230 */ /* 0x000fe40000004100 */
[----:B------:R-:W-:Y:S01]  /*8a20*/  HADD2.F32 R170, -RZ, R170.H0_H0 ;  /* 0x200000aaffaa7230 */ /* 0x000fe20000004100 */
[----:B------:R-:W-:Y:S01]  /*8a30*/  F2FP.F16.F32.PACK_AB R54, R54, R37 ;  /* 0x000000253636723e */ /* 0x000fe200000000ff */
[----:B------:R-:W-:Y:S02]  /*8a40*/  HADD2.F32 R53, -RZ, R36.H1_H1 ;  /* 0x30000024ff357230 */ /* 0x000fe40000004100 */
[----:B------:R-:W-:Y:S01]  /*8a50*/  FMUL.FTZ R36, R46, R172 ;  /* 0x000000ac2e247220 */ /* 0x000fe20000410000 */
[----:B------:R-:W-:-:S02]  /*8a60*/  HADD2.F32 R66, -RZ, R45.H0_H0 ;  /* 0x2000002dff427230 */ /* 0x000fc40000004100 */
[C---:B------:R-:W-:Y:S01]  /*8a70*/  FMUL.FTZ R45, R51.reuse, R172 ;  /* 0x000000ac332d7220 */ /* 0x040fe20000410000 */
[----:B------:R-:W-:Y:S02]  /*8a80*/  HADD2.F32 R49, -RZ, R32.H1_H1 ;  /* 0x30000020ff317230 */ /* 0x000fe40000004100 */
[----:B------:R-:W-:Y:S01]  /*8a90*/  FFMA.FTZ R36, R51, R170, R36 ;  /* 0x000000aa33247223 */ /* 0x000fe20000010024 */
[----:B------:R-:W-:Y:S02]  /*8aa0*/  HADD2.F32 R51, -RZ, R48.H0_H0 ;  /* 0x20000030ff337230 */ /* 0x000fe40000004100 */
[----:B------:R-:W-:Y:S01]  /*8ab0*/  FMUL.FTZ R78, R53, R76 ;  /* 0x0000004c354e7220 */ /* 0x000fe20000410000 */
[----:B------:R-:W-:Y:S01]  /*8ac0*/  FFMA.FTZ R32, R46, R170, -R45 ;  /* 0x000000aa2e207223 */ /* 0x000fe2000001082d */
[----:B------:R-:W-:Y:S02]  /*8ad0*/  HADD2.F32 R48, -RZ, R38.H0_H0 ;  /* 0x20000026ff307230 */ /* 0x000fe40000004100 */
[----:B------:R-:W-:Y:S01]  /*8ae0*/  FMUL.FTZ R76, R49, R76 ;  /* 0x0000004c314c7220 */ /* 0x000fe20000410000 */
[----:B------:R-:W-:-:S02]  /*8af0*/  HADD2.F32 R171, -RZ, R171.H0_H0 ;  /* 0x200000abffab7230 */ /* 0x000fc40000004100 */
[-C--:B------:R-:W-:Y:S01]  /*8b00*/  FFMA.FTZ R45, R49, R66.reuse, -R78 ;  /* 0x00000042312d7223 */ /* 0x080fe2000001084e */
[----:B------:R-:W-:Y:S02]  /*8b10*/  HADD2.F32 R46, -RZ, R34.H0_H0 ;  /* 0x20000022ff2e7230 */ /* 0x000fe40000004100 */
[----:B------:R-:W-:Y:S01]  /*8b20*/  FFMA.FTZ R49, R53, R66, R76 ;  /* 0x0000004235317223 */ /* 0x000fe2000001004c */
[----:B------:R-:W-:Y:S02]  /*8b30*/  HADD2.F32 R38, -RZ, R38.H1_H1 ;  /* 0x30000026ff267230 */ /* 0x000fe40000004100 */
[-C--:B------:R-:W-:Y:S01]  /*8b40*/  FMUL.FTZ R53, R48, R171.reuse ;  /* 0x000000ab30357220 */ /* 0x080fe20000410000 */
[----:B------:R-:W-:Y:S02]  /*8b50*/  HADD2.F32 R34, -RZ, R34.H1_H1 ;  /* 0x30000022ff227230 */ /* 0x000fe40000004100 */
[----:B------:R-:W-:Y:S01]  /*8b60*/  FMUL.FTZ R171, R46, R171 ;  /* 0x000000ab2eab7220 */ /* 0x000fe20000410000 */
[----:B------:R-:W-:-:S02]  /*8b70*/  HADD2.F32 R169, -RZ, R169.H0_H0 ;  /* 0x200000a9ffa97230 */ /* 0x000fc40000004100 */
[-C--:B------:R-:W-:Y:S01]  /*8b80*/  FMUL.FTZ R55, R38, R51.reuse ;  /* 0x0000003326377220 */ /* 0x080fe20000410000 */
[----:B------:R-:W-:Y:S02]  /*8b90*/  HADD2.F32 R47, -RZ, R47.H0_H0 ;  /* 0x2000002fff2f7230 */ /* 0x000fe40000004100 */
[----:B------:R-:W-:Y:S01]  /*8ba0*/  FMUL.FTZ R51, R34, R51 ;  /* 0x0000003322337220 */ /* 0x000fe20000410000 */
[----:B------:R-:W-:Y:S01]  /*8bb0*/  F2FP.F16.F32.PACK_AB R37, R50, R33 ;  /* 0x000000213225723e */ /* 0x000fe200000000ff */
[-C--:B------:R-:W-:Y:S01]  /*8bc0*/  FFMA.FTZ R53, R46, R169.reuse, -R53 ;  /* 0x000000a92e357223 */ /* 0x080fe20000010835 */
[----:B------:R-:W-:Y:S01]  /*8bd0*/  FFMA.FTZ R171, R48, R169, R171 ;  /* 0x000000a930ab7223 */ /* 0x000fe200000100ab */
[-C--:B------:R-:W-:Y:S01]  /*8be0*/  FFMA.FTZ R34, R34, R47.reuse, -R55 ;  /* 0x0000002f22227223 */ /* 0x080fe20000010837 */
[----:B------:R-:W-:Y:S01]  /*8bf0*/  FFMA.FTZ R38, R38, R47, R51 ;  /* 0x0000002f26267223 */ /* 0x000fe20000010033 */
[----:B------:R-:W-:Y:S01]  /*8c00*/  IMAD.MOV.U32 R33, RZ, RZ, R35 ;  /* 0x000000ffff217224 */ /* 0x000fe200078e0023 */
[----:B------:R-:W-:-:S02]  /*8c10*/  F2FP.F16.F32.PACK_AB R39, R64, R39 ;  /* 0x000000274027723e */ /* 0x000fc400000000ff */
[----:B------:R-:W-:Y:S02]  /*8c20*/  F2FP.F16.F32.PACK_AB R32, R45, R32 ;  /* 0x000000202d20723e */ /* 0x000fe400000000ff */
[----:B------:R-:W-:Y:S02]  /*8c30*/  F2FP.F16.F32.PACK_AB R36, R49, R36 ;  /* 0x000000243124723e */ /* 0x000fe400000000ff */
[----:B------:R-:W-:Y:S02]  /*8c40*/  F2FP.F16.F32.PACK_AB R34, R34, R53 ;  /* 0x000000352222723e */ /* 0x000fe400000000ff */
[----:B------:R-:W-:Y:S02]  /*8c50*/  F2FP.F16.F32.PACK_AB R38, R38, R171 ;  /* 0x000000ab2626723e */ /* 0x000fe400000000ff */
[----:B------:R-:W-:-:S07]  /*8c60*/  MOV R35, R54 ;  /* 0x0000003600237202 */ /* 0x000fce0000000f00 */
.L_x_1776:
[----:B------:R-:W-:Y:S05]  /*8c70*/  BSYNC B2 ;  /* 0x0000000000027941 */ /* 0x000fea0003800000 */
.L_x_1775:
[----:B0-----:R3:W-:Y:S04]  /*8c80*/  STG.E.128 desc[UR60][R40.64], R32 ;  /* 0x0000002028007986 */ /* 0x0017e8000c101d3c */
[----:B--2---:R3:W-:Y:S02]  /*8c90*/  @!P3 STG.E.128 desc[UR60][R42.64], R36 ;  /* 0x000000242a00b986 */ /* 0x0047e4000c101d3c */
.L_x_1774:
[----:B------:R-:W-:Y:S05]  /*8ca0*/  BSYNC B1 ;  /* 0x0000000000017941 */ /* 0x000fea0003800000 */
.L_x_1773:
[----:B------:R-:W-:Y:S01]  /*8cb0*/  ISETP.NE.AND P3, PT, R21, RZ, PT ;  /* 0x000000ff1500720c */ /* 0x000fe20003f65270 */
[----:B------:R-:W-:-:S12]  /*8cc0*/  BSSY B1, `(.L_x_1777) ;  /* 0x0000079000017945 */ /* 0x000fd80003800000 */
[----:B------:R-:W-:Y:S05]  /*8cd0*/  @!P3 BRA `(.L_x_1778) ;  /* 0x0000000400dcb947 */ /* 0x000fea0003800000 */
[----:B---3--:R-:W-:Y:S01]  /*8ce0*/  SEL R32, R125, R147, !P1 ;  /* 0x000000937d207207 */ /* 0x008fe20004800000 */
        /* <DEDUP_REMOVED lines=31> */
[----:B--2---:R-:W-:Y:S01]  /*8ee0*/  IMAD.MOV.U32 R49, RZ, RZ, R37 ;  /* 0x000000ffff317224 */ /* 0x004fe200078e0025 */
[----:B------:R-:W-:Y:S01]  /*8ef0*/  SHF.R.U32.HI R55, RZ, 0x10, R73 ;  /* 0x00000010ff377819 */ /* 0x000fe20000011649 */
[----:B------:R-:W-:Y:S01]  /*8f00*/  IMAD.MOV.U32 R51, RZ, RZ, R39 ;  /* 0x000000ffff337224 */ /* 0x000fe200078e0027 */
[----:B0-----:R-:W-:Y:S01]  /*8f10*/  MOV R37, R35 ;  /* 0x0000002300257202 */ /* 0x001fe20000000f00 */
[----:B------:R-:W-:Y:S01]  /*8f20*/  HADD2.F32 R54, -RZ, R167.H1_H1 ;  /* 0x300000a7ff367230 */ /* 0x000fe20000004100 */
[--C-:B------:R-:W-:Y:S01]  /*8f30*/  SHF.R.U32.HI R53, RZ, 0x10, R61.reuse ;  /* 0x00000010ff357819 */ /* 0x100fe2000001163d */
[----:B------:R-:W-:Y:S01]  /*8f40*/  HADD2.F32 R39, -RZ, R49.H0_H0 ;  /* 0x20000031ff277230 */ /* 0x000fe20000004100 */
[----:B------:R-:W-:Y:S01]  /*8f50*/  SHF.R.U64 R45, R60, 0x10, R61 ;  /* 0x000000103c2d7819 */ /* 0x000fe2000000123d */
[----:B------:R-:W-:Y:S01]  /*8f60*/  HADD2.F32 R35, -RZ, R33.H0_H0 ;  /* 0x20000021ff237230 */ /* 0x000fe20000004100 */
[----:B------:R-:W-:Y:S01]  /*8f70*/  SHF.R.U64 R47, R74, 0x10, R75 ;  /* 0x000000104a2f7819 */ /* 0x000fe2000000124b */
[----:B------:R-:W-:-:S02]  /*8f80*/  HADD2.F32 R55, -RZ, R55.H0_H0 ;  /* 0x20000037ff377230 */ /* 0x000fc40000004100 */
[-C--:B------:R-:W-:Y:S01]  /*8f90*/  FMUL.FTZ R60, R39, R54.reuse ;  /* 0x00000036273c7220 */ /* 0x080fe20000410000 */
[----:B------:R-:W-:Y:S02]  /*8fa0*/  HADD2.F32 R50, -RZ, R33.H1_H1 ;  /* 0x30000021ff327230 */ /* 0x000fe40000004100 */
[C---:B------:R-:W-:Y:S01]  /*8fb0*/  FMUL.FTZ R54, R35.reuse, R54 ;  /* 0x0000003623367220 */ /* 0x040fe20000410000 */
[----:B------:R-:W-:Y:S01]  /*8fc0*/  HADD2.F32 R52, -RZ, R159.H1_H1 ;  /* 0x3000009fff347230 */ /* 0x000fe20000004100 */
[----:B------:R-:W-:Y:S01]  /*8fd0*/  SHF.R.U32.HI R74, RZ, 0x10, R75 ;  /* 0x00000010ff4a7819 */ /* 0x000fe2000001164b */
[----:B------:R-:W-:Y:S02]  /*8fe0*/  HADD2.F32 R49, -RZ, R49.H1_H1 ;  /* 0x30000031ff317230 */ /* 0x000fe40000004100 */
[-C--:B------:R-:W-:Y:S01]  /*8ff0*/  FMUL.FTZ R64, R50, R55.reuse ;  /* 0x0000003732407220 */ /* 0x080fe20000410000 */
[----:B------:R-:W-:Y:S02]  /*9000*/  HADD2.F32 R53, -RZ, R53.H0_H0 ;  /* 0x20000035ff357230 */ /* 0x000fe40000004100 */
[-C--:B------:R-:W-:Y:S01]  /*9010*/  FFMA.FTZ R33, R35, R52.reuse, -R60 ;  /* 0x0000003423217223 */ /* 0x080fe2000001083c */
[----:B------:R-:W-:Y:S01]  /*9020*/  FFMA.FTZ R35, R39, R52, R54 ;  /* 0x0000003427237223 */ /* 0x000fe20000010036 */
[C---:B------:R-:W-:Y:S01]  /*9030*/  FMUL.FTZ R61, R49.reuse, R55 ;  /* 0x00000037313d7220 */ /* 0x040fe20000410000 */
[--C-:B------:R-:W-:Y:S01]  /*9040*/  SHF.R.U64 R46, R62, 0x10, R63.reuse ;  /* 0x000000103e2e7819 */ /* 0x100fe2000000123f */
[----:B------:R-:W-:Y:S01]  /*9050*/  FFMA.FTZ R52, R49, R53, R64 ;  /* 0x0000003531347223 */ /* 0x000fe20000010040 */
[----:B------:R-:W-:Y:S01]  /*9060*/  HADD2.F32 R64, -RZ, R160.H1_H1 ;  /* 0x300000a0ff407230 */ /* 0x000fe20000004100 */
[----:B------:R-:W-:Y:S01]  /*9070*/  SHF.R.U32.HI R62, RZ, 0x10, R63 ;  /* 0x00000010ff3e7819 */ /* 0x000fe2000001163f */
[----:B------:R-:W-:-:S02]  /*9080*/  HADD2.F32 R49, -RZ, R51.H0_H0 ;  /* 0x20000033ff317230 */ /* 0x000fc40000004100 */
[----:B------:R-:W-:Y:S01]  /*9090*/  FFMA.FTZ R50, R50, R53, -R61 ;  /* 0x0000003532327223 */ /* 0x000fe2000001083d */
[--C-:B------:R-:W-:Y:S01]  /*90a0*/  HADD2.F32 R39, -RZ, R37.reuse.H0_H0 ;  /* 0x20000025ff277230 */ /* 0x100fe20000004100 */
[----:B------:R-:W-:Y:S01]  /*90b0*/  SHF.R.U64 R48, R72, 0x10, R73 ;  /* 0x0000001048307819 */ /* 0x000fe20000001249 */
[----:B------:R-:W-:Y:S02]  /*90c0*/  HADD2.F32 R53, -RZ, R74.H0_H0 ;  /* 0x2000004aff357230 */ /* 0x000fe40000004100 */
[-C--:B------:R-:W-:Y:S01]  /*90d0*/  FMUL.FTZ R66, R49, R64.reuse ;  /* 0x0000004031427220 */ /* 0x080fe20000410000 */
[----:B------:R-:W-:Y:S02]  /*90e0*/  HADD2.F32 R54, -RZ, R37.H1_H1 ;  /* 0x30000025ff367230 */ /* 0x000fe40000004100 */
[----:B------:R-:W-:Y:S01]  /*90f0*/  FMUL.FTZ R64, R39, R64 ;  /* 0x0000004027407220 */ /* 0x000fe20000410000 */
[----:B------:R-:W-:Y:S01]  /*9100*/  HADD2.F32 R60, -RZ, R158.H1_H1 ;  /* 0x3000009eff3c7230 */ /* 0x000fe20000004100 */
[----:B------:R-:W-:Y:S01]  /*9110*/  F2FP.F16.F32.PACK_AB R33, R50, R33 ;  /* 0x000000213221723e */ /* 0x000fe200000000ff */
[----:B------:R-:W-:-:S02]  /*9120*/  HADD2.F32 R51, -RZ, R51.H1_H1 ;  /* 0x30000033ff337230 */ /* 0x000fc40000004100 */
[CC--:B------:R-:W-:Y:S01]  /*9130*/  FMUL.FTZ R72, R54.reuse, R53.reuse ;  /* 0x0000003536487220 */ /* 0x0c0fe20000410000 */
[----:B------:R-:W-:Y:S02]  /*9140*/  HADD2.F32 R62, -RZ, R62.H0_H0 ;  /* 0x2000003eff3e7230 */ /* 0x000fe40000004100 */
[-C--:B------:R-:W-:Y:S01]  /*9150*/  FFMA.FTZ R37, R39, R60.reuse, -R66 ;  /* 0x0000003c27257223 */ /* 0x080fe20000010842 */
[----:B------:R-:W-:Y:S01]  /*9160*/  FFMA.FTZ R39, R49, R60, R64 ;  /* 0x0000003c31277223 */ /* 0x000fe20000010040 */
[C---:B------:R-:W-:Y:S01]  /*9170*/  FMUL.FTZ R55, R51.reuse, R53 ;  /* 0x0000003533377220 */ /* 0x040fe20000410000 */
[----:B------:R-:W-:Y:S02]  /*9180*/  HADD2.F32 R167, -RZ, R167.H0_H0 ;  /* 0x200000a7ffa77230 */ /* 0x000fe40000004100 */
[-C--:B------:R-:W-:Y:S01]  /*9190*/  FFMA.FTZ R60, R51, R62.reuse, R72 ;  /* 0x0000003e333c7223 */ /* 0x080fe20000010048 */
[----:B------:R-:W-:Y:S02]  /*91a0*/  HADD2.F32 R51, -RZ, R48.H0_H0 ;  /* 0x20000030ff337230 */ /* 0x000fe40000004100 */
[----:B------:R-:W-:Y:S01]  /*91b0*/  FFMA.FTZ R54, R54, R62, -R55 ;  /* 0x0000003e36367223 */ /* 0x000fe20000010837 */
        /* <DEDUP_REMOVED lines=9> */
[----:B------:R-:W-:-:S02]  /*9250*/  HADD2.F32 R45, -RZ, R45.H0_H0 ;  /* 0x2000002dff2d7230 */ /* 0x000fc40000004100 */
[----:B------:R-:W-:Y:S01]  /*9260*/  FMUL.FTZ R51, R32, R51 ;  /* 0x0000003320337220 */ /* 0x000fe20000410000 */
[----:B------:R-:W-:Y:S01]  /*9270*/  F2FP.F16.F32.PACK_AB R54, R54, R37 ;  /* 0x000000253636723e */ /* 0x000fe200000000ff */
[-C--:B------:R-:W-:Y:S01]  /*9280*/  FFMA.FTZ R53, R48, R159.reuse, -R53 ;  /* 0x0000009f30357223 */ /* 0x080fe20000010835 */
[----:B------:R-:W-:Y:S01]  /*9290*/  FFMA.FTZ R62, R49, R159, R62 ;  /* 0x0000009f313e7223 */ /* 0x000fe2000001003e */
[-C--:B------:R-:W-:Y:S01]  /*92a0*/  FFMA.FTZ R48, R32, R45.reuse, -R55 ;  /* 0x0000002d20307223 */ /* 0x080fe20000010837 */
[----:B------:R-:W-:Y:S01]  /*92b0*/  FFMA.FTZ R55, R36, R45, R51 ;  /* 0x0000002d24377223 */ /* 0x000fe20000010033 */
[----:B------:R-:W-:Y:S01]  /*92c0*/  HADD2.F32 R36, -RZ, R38.H0_H0 ;  /* 0x20000026ff247230 */ /* 0x000fe20000004100 */
[----:B------:R-:W-:Y:S01]  /*92d0*/  F2FP.F16.F32.PACK_AB R37, R52, R35 ;  /* 0x000000233425723e */ /* 0x000fe200000000ff */
[----:B------:R-:W-:Y:S02]  /*92e0*/  HADD2.F32 R49, -RZ, R160.H0_H0 ;  /* 0x200000a0ff317230 */ /* 0x000fe40000004100 */
[----:B------:R-:W-:-:S02]  /*92f0*/  HADD2.F32 R51, -RZ, R47.H0_H0 ;  /* 0x2000002fff337230 */ /* 0x000fc40000004100 */
[----:B------:R-:W-:Y:S02]  /*9300*/  HADD2.F32 R32, -RZ, R34.H0_H0 ;  /* 0x20000022ff207230 */ /* 0x000fe40000004100 */
[-C--:B------:R-:W-:Y:S01]  /*9310*/  FMUL.FTZ R61, R36, R49.reuse ;  /* 0x00000031243d7220 */ /* 0x080fe20000410000 */
[----:B------:R-:W-:Y:S02]  /*9320*/  HADD2.F32 R38, -RZ, R38.H1_H1 ;  /* 0x30000026ff267230 */ /* 0x000fe40000004100 */
[----:B------:R-:W-:Y:S02]  /*9330*/  HADD2.F32 R34, -RZ, R34.H1_H1 ;  /* 0x30000022ff227230 */ /* 0x000fe40000004100 */
[----:B------:R-:W-:Y:S01]  /*9340*/  FMUL.FTZ R49, R32, R49 ;  /* 0x0000003120317220 */ /* 0x000fe20000410000 */
[----:B------:R-:W-:Y:S02]  /*9350*/  HADD2.F32 R45, -RZ, R158.H0_H0 ;  /* 0x2000009eff2d7230 */ /* 0x000fe40000004100 */
[----:B------:R-:W-:Y:S01]  /*9360*/  FMUL.FTZ R63, R38, R51 ;  /* 0x00000033263f7220 */ /* 0x000fe20000410000 */
[----:B------:R-:W-:-:S02]  /*9370*/  HADD2.F32 R47, -RZ, R46.H0_H0 ;  /* 0x2000002eff2f7230 */ /* 0x000fc40000004100 */
[----:B------:R-:W-:Y:S01]  /*9380*/  FMUL.FTZ R51, R34, R51 ;  /* 0x0000003322337220 */ /* 0x000fe20000410000 */
[----:B------:R-:W-:Y:S02]  /*9390*/  IMAD.MOV.U32 R35, RZ, RZ, R54 ;  /* 0x000000ffff237224 */ /* 0x000fe400078e0036 */
[-C--:B------:R-:W-:Y:S01]  /*93a0*/  FFMA.FTZ R61, R32, R45.reuse, -R61 ;  /* 0x0000002d203d7223 */ /* 0x080fe2000001083d */
[----:B------:R-:W-:Y:S01]  /*93b0*/  FFMA.FTZ R49, R36, R45, R49 ;  /* 0x0000002d24317223 */ /* 0x000fe20000010031 */
[-C--:B------:R-:W-:Y:S01]  /*93c0*/  FFMA.FTZ R34, R34, R47.reuse, -R63 ;  /* 0x0000002f22227223 */ /* 0x080fe2000001083f */
[----:B------:R-:W-:Y:S01]  /*93d0*/  FFMA.FTZ R38, R38, R47, R51 ;  /* 0x0000002f26267223 */ /* 0x000fe20000010033 */
[----:B------:R-:W-:Y:S02]  /*93e0*/  F2FP.F16.F32.PACK_AB R32, R48, R53 ;  /* 0x000000353020723e */ /* 0x000fe400000000ff */
[----:B------:R-:W-:Y:S02]  /*93f0*/  F2FP.F16.F32.PACK_AB R36, R55, R62 ;  /* 0x0000003e3724723e */ /* 0x000fe400000000ff */
[----:B------:R-:W-:-:S02]  /*9400*/  F2FP.F16.F32.PACK_AB R34, R34, R61 ;  /* 0x0000003d2222723e */ /* 0x000fc400000000ff */
[----:B------:R-:W-:-:S07]  /*9410*/  F2FP.F16.F32.PACK_AB R38, R38, R49 ;  /* 0x000000312626723e */ /* 0x000fce00000000ff */
.L_x_1780:
[----:B------:R-:W-:Y:S05]  /*9420*/  BSYNC B2 ;  /* 0x0000000000027941 */ /* 0x000fea0003800000 */
.L_x_1779:
[----:B0-----:R4:W-:Y:S04]  /*9430*/  STG.E.128 desc[UR60][R40.64], R32 ;  /* 0x0000002028007986 */ /* 0x0019e8000c101d3c */
[----:B--2---:R4:W-:Y:S02]  /*9440*/  @!P3 STG.E.128 desc[UR60][R42.64], R36 ;  /* 0x000000242a00b986 */ /* 0x0049e4000c101d3c */
.L_x_1778:
[----:B------:R-:W-:Y:S05]  /*9450*/  BSYNC B1 ;  /* 0x0000000000017941 */ /* 0x000fea0003800000 */
.L_x_1777:
[----:B------:R-:W-:-:S13]  /*9460*/  ISETP.NE.AND P3, PT, R26, RZ, PT ;  /* 0x000000ff1a00720c */ /* 0x000fda0003f65270 */
[----:B------:R-:W-:Y:S05]  /*9470*/  @!P3 BRA `(.L_x_1731) ;  /* 0x0000000800d4b947 */ /* 0x000fea0003800000 */
[----:B---34-:R-:W2:Y:S01]  /*9480*/  LDL R32, [R1] ;  /* 0x0000000001207983 */ /* 0x018ea20000100800 */
[----:B------:R-:W-:Y:S01]  /*9490*/  SHF.R.U32.HI R35, RZ, 0x3, R204 ;  /* 0x00000003ff237819 */ /* 0x000fe200000116cc */
[----:B------:R-:W-:Y:S01]  /*94a0*/  BSSY B1, `(.L_x_1781) ;  /* 0x0000070000017945 */ /* 0x000fe20003800000 */
[----:B------:R-:W-:-:S04]  /*94b0*/  IADD3 R34, P3, P4, R108, R128, R15 ;  /* 0x000000806c227210 */ /* 0x000fc80007c7e00f */
[----:B0-----:R-:W-:Y:S02]  /*94c0*/  IADD3.X R37, R4, R44, R113, P3, P4 ;  /* 0x0000002c04257210 */ /* 0x001fe40001fe8471 */
        /* <DEDUP_REMOVED lines=10> */
[----:B------:R-:W-:-:S04]  /*9570*/  LEA.HI R32, R32, R147, RZ, 0x3 ;  /* 0x0000009320207211 */ /* 0x000fc800078f18ff */
[----:B------:R-:W-:Y:S02]  /*9580*/  SHF.R.S32.HI R36, RZ, 0x3, R32 ;  /* 0x00000003ff247819 */ /* 0x000fe40000011420 */
[----:B------:R-:W-:-:S03]  /*9590*/  LOP3.LUT R32, R204, 0x38, R43, 0xf8, !PT ;  /* 0x00000038cc207812 */ /* 0x000fc600078ef82b */
[----:B------:R-:W-:Y:S01]  /*95a0*/  IMAD R33, R36, 0x1800, R209 ;  /* 0x0000180024217824 */ /* 0x000fe200078e02d1 */
[----:B------:R-:W-:-:S05]  /*95b0*/  LOP3.LUT R32, R32, R35, RZ, 0x3c, !PT ;  /* 0x0000002320207212 */ /* 0x000fca00078e3cff */
        /* <DEDUP_REMOVED lines=8> */
[----:B------:R-:W-:Y:S01]  /*9640*/  SHF.R.U32.HI R54, RZ, 0x10, R69 ;  /* 0x00000010ff367819 */ /* 0x000fe20000011645 */
[----:B--2---:R-:W-:Y:S01]  /*9650*/  IMAD.MOV.U32 R49, RZ, RZ, R39 ;  /* 0x000000ffff317224 */ /* 0x004fe200078e0027 */
[--C-:B------:R-:W-:Y:S01]  /*9660*/  SHF.R.U32.HI R52, RZ, 0x10, R57.reuse ;  /* 0x00000010ff347819 */ /* 0x100fe20000011639 */
[----:B0-----:R-:W-:Y:S01]  /*9670*/  IMAD.MOV.U32 R47, RZ, RZ, R32 ;  /* 0x000000ffff2f7224 */ /* 0x001fe200078e0020 */
[----:B------:R-:W-:Y:S01]  /*9680*/  SHF.R.U64 R46, R56, 0x10, R57 ;  /* 0x00000010382e7819 */ /* 0x000fe20000001239 */
[----:B------:R-:W-:Y:S01]  /*9690*/  HADD2.F32 R51, -RZ, R157.H1_H1 ;  /* 0x3000009dff337230 */ /* 0x000fe20000004100 */
[----:B------:R-:W-:Y:S01]  /*96a0*/  SHF.R.U64 R42, R58, 0x10, R59 ;  /* 0x000000103a2a7819 */ /* 0x000fe2000000123b */
[----:B------:R-:W-:Y:S01]  /*96b0*/  HADD2.F32 R39, -RZ, R37.H0_H0 ;  /* 0x20000025ff277230 */ /* 0x000fe20000004100 */
[----:B------:R-:W-:Y:S01]  /*96c0*/  SHF.R.U32.HI R53, RZ, 0x10, R71 ;  /* 0x00000010ff357819 */ /* 0x000fe20000011647 */
[----:B------:R-:W-:Y:S01]  /*96d0*/  IMAD.MOV.U32 R48, RZ, RZ, R36 ;  /* 0x000000ffff307224 */ /* 0x000fe200078e0024 */
[----:B------:R-:W-:Y:S01]  /*96e0*/  SHF.R.U32.HI R59, RZ, 0x10, R59 ;  /* 0x00000010ff3b7819 */ /* 0x000fe2000001163b */
[----:B------:R-:W-:Y:S01]  /*96f0*/  HADD2.F32 R32, -RZ, R33.H0_H0 ;  /* 0x20000021ff207230 */ /* 0x000fe20000004100 */
[----:B------:R-:W-:Y:S01]  /*9700*/  SHF.R.U64 R60, R68, 0x10, R69 ;  /* 0x00000010443c7819 */ /* 0x000fe20000001245 */
[----:B------:R-:W-:Y:S01]  /*9710*/  IMAD.MOV.U32 R36, RZ, RZ, R35 ;  /* 0x000000ffff247224 */ /* 0x000fe200078e0023 */
[----:B------:R-:W-:Y:S01]  /*9720*/  SHF.R.U64 R45, R70, 0x10, R71 ;  /* 0x00000010462d7819 */ /* 0x000fe20000001247 */
[----:B------:R-:W-:-:S02]  /*9730*/  HADD2.F32 R37, -RZ, R37.H1_H1 ;  /* 0x30000025ff257230 */ /* 0x000fc40000004100 */
[-C--:B------:R-:W-:Y:S01]  /*9740*/  FMUL.FTZ R56, R32, R51.reuse ;  /* 0x0000003320387220 */ /* 0x080fe20000410000 */
[----:B------:R-:W-:Y:S02]  /*9750*/  HADD2.F32 R54, -RZ, R54.H0_H0 ;  /* 0x20000036ff367230 */ /* 0x000fe40000004100 */
[----:B------:R-:W-:Y:S02]  /*9760*/  HADD2.F32 R35, -RZ, R33.H1_H1 ;  /* 0x30000021ff237230 */ /* 0x000fe40000004100 */
[----:B------:R-:W-:Y:S01]  /*9770*/  FMUL.FTZ R33, R39, R51 ;  /* 0x0000003327217220 */ /* 0x000fe20000410000 */
[----:B------:R-:W-:Y:S02]  /*9780*/  HADD2.F32 R50, -RZ, R155.H1_H1 ;  /* 0x3000009bff327230 */ /* 0x000fe40000004100 */
[-C--:B------:R-:W-:Y:S01]  /*9790*/  FMUL.FTZ R58, R37, R54.reuse ;  /* 0x00000036253a7220 */ /* 0x080fe20000410000 */
[----:B------:R-:W-:Y:S02]  /*97a0*/  HADD2.F32 R52, -RZ, R52.H0_H0 ;  /* 0x20000034ff347230 */ /* 0x000fe40000004100 */
[----:B------:R-:W-:Y:S01]  /*97b0*/  FMUL.FTZ R54, R35, R54 ;  /* 0x0000003623367220 */ /* 0x000fe20000410000 */
[----:B------:R-:W-:-:S02]  /*97c0*/  HADD2.F32 R53, -RZ, R53.H0_H0 ;  /* 0x20000035ff357230 */ /* 0x000fc40000004100 */
[-C--:B------:R-:W-:Y:S01]  /*97d0*/  FFMA.FTZ R32, R32, R50.reuse, -R33 ;  /* 0x0000003220207223 */ /* 0x080fe20000010821 */
[----:B------:R-:W-:Y:S01]  /*97e0*/  FFMA.FTZ R33, R39, R50, R56 ;  /* 0x0000003227217223 */ /* 0x000fe20000010038 */
[--C-:B------:R-:W-:Y:S02]  /*97f0*/  HADD2.F32 R39, -RZ, R49.reuse.H0_H0 ;  /* 0x20000031ff277230 */ /* 0x100fe40000004100 */
[-C--:B------:R-:W-:Y:S01]  /*9800*/  FFMA.FTZ R35, R35, R52.reuse, -R58 ;  /* 0x0000003423237223 */ /* 0x080fe2000001083a */
[----:B------:R-:W-:Y:S01]  /*9810*/  FFMA.FTZ R54, R37, R52, R54 ;  /* 0x0000003425367223 */ /* 0x000fe20000010036 */
[----:B------:R-:W-:Y:S02]  /*9820*/  HADD2.F32 R49, -RZ, R49.H1_H1 ;  /* 0x30000031ff317230 */ /* 0x000fe40000004100 */
[----:B------:R-:W-:Y:S01]  /*9830*/  HADD2.F32 R52, -RZ, R156.H1_H1 ;  /* 0x3000009cff347230 */ /* 0x000fe20000004100 */
[----:B------:R-:W-:Y:S01]  /*9840*/  F2FP.F16.F32.PACK_AB R35, R35, R32 ;  /* 0x000000202323723e */ /* 0x000fe200000000ff */
[----:B------:R-:W-:-:S02]  /*9850*/  HADD2.F32 R37, -RZ, R36.H0_H0 ;  /* 0x20000024ff257230 */ /* 0x000fc40000004100 */
[-C--:B------:R-:W-:Y:S01]  /*9860*/  FMUL.FTZ R57, R49, R53.reuse ;  /* 0x0000003531397220 */ /* 0x080fe20000410000 */
[----:B------:R-:W-:Y:S02]  /*9870*/  HADD2.F32 R36, -RZ, R36.H1_H1 ;  /* 0x30000024ff247230 */ /* 0x000fe40000004100 */
[-C--:B------:R-:W-:Y:S01]  /*9880*/  FMUL.FTZ R56, R39, R52.reuse ;  /* 0x0000003427387220 */ /* 0x080fe20000410000 */
[----:B------:R-:W-:Y:S02]  /*9890*/  HADD2.F32 R51, -RZ, R59.H0_H0 ;  /* 0x2000003bff337230 */ /* 0x000fe40000004100 */
[----:B------:R-:W-:Y:S01]  /*98a0*/  FMUL.FTZ R52, R37, R52 ;  /* 0x0000003425347220 */ /* 0x000fe20000410000 */
[----:B------:R-:W-:Y:S02]  /*98b0*/  HADD2.F32 R50, -RZ, R154.H1_H1 ;  /* 0x3000009aff327230 */ /* 0x000fe40000004100 */
[----:B------:R-:W-:Y:S01]  /*98c0*/  FMUL.FTZ R58, R36, R53 ;  /* 0x00000035243a7220 */ /* 0x000fe20000410000 */
[----:B------:R-:W-:-:S02]  /*98d0*/  HADD2.F32 R157, -RZ, R157.H0_H0 ;  /* 0x2000009dff9d7230 */ /* 0x000fc40000004100 */
[-C--:B------:R-:W-:Y:S01]  /*98e0*/  FFMA.FTZ R57, R36, R51.reuse, -R57 ;  /* 0x0000003324397223 */ /* 0x080fe20000010839 */
[----:B------:R-:W-:Y:S02]  /*98f0*/  HADD2.F32 R36, -RZ, R47.H0_H0 ;  /* 0x2000002fff247230 */ /* 0x000fe40000004100 */
[-C--:B------:R-:W-:Y:S01]  /*9900*/  FFMA.FTZ R56, R37, R50.reuse, -R56 ;  /* 0x0000003225387223 */ /* 0x080fe20000010838 */
[----:B------:R-:W-:Y:S02]  /*9910*/  HADD2.F32 R37, -RZ, R48.H0_H0 ;  /* 0x20000030ff257230 */ /* 0x000fe40000004100 */
[----:B------:R-:W-:Y:S01]  /*9920*/  FFMA.FTZ R55, R39, R50, R52 ;  /* 0x0000003227377223 */ /* 0x000fe20000010034 */
[----:B------:R-:W-:Y:S02]  /*9930*/  HADD2.F32 R155, -RZ, R155.H0_H0 ;  /* 0x2000009bff9b7230 */ /* 0x000fe40000004100 */
[----:B------:R-:W-:Y:S01]  /*9940*/  FFMA.FTZ R58, R49, R51, R58 ;  /* 0x00000033313a7223 */ /* 0x000fe2000001003a */
[----:B------:R-:W-:-:S02]  /*9950*/  HADD2.F32 R39, -RZ, R60.H0_H0 ;  /* 0x2000003cff277230 */ /* 0x000fc40000004100 */
[-C--:B------:R-:W-:Y:S01]  /*9960*/  FMUL.FTZ R50, R36, R157.reuse ;  /* 0x0000009d24327220 */ /* 0x080fe20000410000 */
[----:B------:R-:W-:Y:S02]  /*9970*/  HADD2.F32 R48, -RZ, R48.H1_H1 ;  /* 0x30000030ff307230 */ /* 0x000fe40000004100 */
[C---:B------:R-:W-:Y:S01]  /*9980*/  FMUL.FTZ R49, R37.reuse, R157 ;  /* 0x0000009d25317220 */ /* 0x040fe20000410000 */
[----:B------:R-:W-:Y:S02]  /*9990*/  HADD2.F32 R47, -RZ, R47.H1_H1 ;  /* 0x3000002fff2f7230 */ /* 0x000fe40000004100 */
[----:B------:R-:W-:Y:S01]  /*99a0*/  FFMA.FTZ R50, R37, R155, R50 ;  /* 0x0000009b25327223 */ /* 0x000fe20000010032 */
[----:B------:R-:W-:Y:S02]  /*99b0*/  HADD2.F32 R46, -RZ, R46.H0_H0 ;  /* 0x2000002eff2e7230 */ /* 0x000fe40000004100 */
[----:B------:R-:W-:Y:S01]  /*99c0*/  FMUL.FTZ R52, R48, R39 ;  /* 0x0000002730347220 */ /* 0x000fe20000410000 */
[----:B------:R-:W-:Y:S01]  /*99d0*/  FFMA.FTZ R49, R36, R155, -R49 ;  /* 0x0000009b24317223 */ /* 0x000fe20000010831 */
[----:B------:R-:W-:-:S02]  /*99e0*/  HADD2.F32 R37, -RZ, R38.H0_H0 ;  /* 0x20000026ff257230 */ /* 0x000fc40000004100 */
[C---:B------:R-:W-:Y:S01]  /*99f0*/  FMUL.FTZ R39, R47.reuse, R39 ;  /* 0x000000272f277220 */ /* 0x040fe20000410000 */
[----:B------:R-:W-:Y:S02]  /*9a00*/  HADD2.F32 R156, -RZ, R156.H0_H0 ;  /* 0x2000009cff9c7230 */ /* 0x000fe40000004100 */
[-C--:B------:R-:W-:Y:S01]  /*9a10*/  FFMA.FTZ R52, R47, R46.reuse, -R52 ;  /* 0x0000002e2f347223 */ /* 0x080fe20000010834 */
[----:B------:R-:W-:Y:S02]  /*9a20*/  HADD2.F32 R45, -RZ, R45.H0_H0 ;  /* 0x2000002dff2d7230 */ /* 0x000fe40000004100 */
[----:B------:R-:W-:Y:S01]  /*9a30*/  FFMA.FTZ R47, R48, R46, R39 ;  /* 0x0000002e302f7223 */ /* 0x000fe20000010027 */
[----:B------:R-:W-:Y:S02]  /*9a40*/  HADD2.F32 R36, -RZ, R34.H0_H0 ;  /* 0x20000022ff247230 */ /* 0x000fe40000004100 */
[----:B------:R-:W-:Y:S01]  /*9a50*/  FMUL.FTZ R51, R37, R156 ;  /* 0x0000009c25337220 */ /* 0x000fe20000410000 */
[----:B------:R-:W-:Y:S01]  /*9a60*/  HADD2.F32 R38, -RZ, R38.H1_H1 ;  /* 0x30000026ff267230 */ /* 0x000fe20000004100 */
[----:B------:R-:W-:Y:S01]  /*9a70*/  F2FP.F16.F32.PACK_AB R56, R57, R56 ;  /* 0x000000383938723e */ /* 0x000fe200000000ff */
[----:B------:R-:W-:-:S02]  /*9a80*/  HADD2.F32 R34, -RZ, R34.H1_H1 ;  /* 0x30000022ff227230 */ /* 0x000fc40000004100 */
[----:B------:R-:W-:Y:S01]  /*9a90*/  FMUL.FTZ R156, R36, R156 ;  /* 0x0000009c249c7220 */ /* 0x000fe20000410000 */
[----:B------:R-:W-:Y:S02]  /*9aa0*/  HADD2.F32 R154, -RZ, R154.H0_H0 ;  /* 0x2000009aff9a7230 */ /* 0x000fe40000004100 */
        /* <DEDUP_REMOVED lines=8> */
[----:B------:R-:W-:Y:S01]  /*9b30*/  F2FP.F16.F32.PACK_AB R37, R54, R33 ;  /* 0x000000213625723e */ /* 0x000fe200000000ff */
[----:B------:R-:W-:Y:S01]  /*9b40*/  IMAD.MOV.U32 R33, RZ, RZ, R35 ;  /* 0x000000ffff217224 */ /* 0x000fe200078e0023 */
[----:B------:R-:W-:-:S02]  /*9b50*/  F2FP.F16.F32.PACK_AB R39, R58, R55 ;  /* 0x000000373a27723e */ /* 0x000fc400000000ff */
[----:B------:R-:W-:Y:S02]  /*9b60*/  F2FP.F16.F32.PACK_AB R36, R47, R50 ;  /* 0x000000322f24723e */ /* 0x000fe400000000ff */
[----:B------:R-:W-:Y:S02]  /*9b70*/  F2FP.F16.F32.PACK_AB R34, R34, R51 ;  /* 0x000000332222723e */ /* 0x000fe400000000ff */
[----:B------:R-:W-:Y:S02]  /*9b80*/  F2FP.F16.F32.PACK_AB R38, R45, R156 ;  /* 0x0000009c2d26723e */ /* 0x000fe400000000ff */
[----:B------:R-:W-:-:S07]  /*9b90*/  MOV R35, R56 ;  /* 0x0000003800237202 */ /* 0x000fce0000000f00 */
.L_x_1782:
[----:B------:R-:W-:Y:S05]  /*9ba0*/  BSYNC B1 ;  /* 0x0000000000017941 */ /* 0x000fea0003800000 */
.L_x_1781:
        /* <DEDUP_REMOVED lines=10> */
.L_x_1698:
[----:B------:R-:W2:Y:S02]  /*9c50*/  LDL R32, [R1+0x40] ;  /* 0x0000400001207983 */ /* 0x000ea40000100800 */
[----:B--2---:R-:W-:-:S13]  /*9c60*/  R2UR UR4, R32 ;  /* 0x00000000200472ca */ /* 0x004fda00000e0000 */
[----:B------:R-:W-:-:S06]  /*9c70*/  UISETP.NE.AND UP0, UPT, UR4, 0x3, UPT ;  /* 0x000000030400788c */ /* 0x000fcc000bf05270 */
[----:B------:R-:W-:-:S13]  /*9c80*/  PLOP3.LUT P2, PT, PT, PT, UP0, 0x80, 0x0 ;  /* 0x000000000000781c */ /* 0x000fda0003f4f008 */
[----:B------:R-:W-:Y:S05]  /*9c90*/  @!P2 BRA `(.L_x_1783) ;  /* 0x000000000004a947 */ /* 0x000fea0003800000 */
[----:B------:R-:W-:Y:S01]  /*9ca0*/  BPT.TRAP 0x1 ;  /* 0x000000040000795c */ /* 0x000fe20000300000 */
.L_x_1783:
[----:B------:R-:W-:Y:S01]  /*9cb0*/  IMAD R90, R16, 0x8, R2 ;  /* 0x00000008105a7824 */ /* 0x000fe200078e0202 */
[----:B------:R-:W-:Y:S01]  /*9cc0*/  SHF.L.U32 R91, R198, 0x1f, RZ ;  /* 0x0000001fc65b7819 */ /* 0x000fe200000006ff */
[----:B------:R-:W-:Y:S01]  /*9cd0*/  IMAD R89, R25, -0x60, R24 ;  /* 0xffffffa019597824 */ /* 0x000fe200078e0218 */
[----:B------:R-:W-:Y:S02]  /*9ce0*/  BSSY B1, `(.L_x_1784) ;  /* 0x0000004000017945 */ /* 0x000fe40003800000 */
[----:B------:R-:W1:Y:S02]  /*9cf0*/  SYNCS.PHASECHK.TRANS64.TRYWAIT P3, [R90+URZ+0x30890], R91 ;  /* 0x0308905b5a0075a7 */ /* 0x000e64000806017f */
[----:B------:R-:W-:Y:S01]  /*9d00*/  VIMNMX R89, R89, 0x60, PT ;  /* 0x0000006059597848 */ /* 0x000fe20003fe0100 */
[----:B-1----:R-:W-:Y:S06]  /*9d10*/  @!P3 BRA `(.L_x_1785) ;  /* 0x0000021400d4b947 */ /* 0x002fec0003800000 */
.L_x_2152:
[----:B------:R-:W-:Y:S05]  /*9d20*/  BSYNC B1 ;  /* 0x0000000000017941 */ /* 0x000fea0003800000 */
.L_x_1784:
[----:B------:R-:W-:Y:S01]  /*9d30*/  ISETP.GE.AND P3, PT, R194, R89, PT ;  /* 0x00000059c200720c */ /* 0x000fe20003f66270 */
[----:B------:R-:W-:-:S12]  /*9d40*/  BSSY B1, `(.L_x_1786) ;  /* 0x0000014000017945 */ /* 0x000fd80003800000 */
[----:B------:R-:W-:Y:S05]  /*9d50*/  @P3 BRA `(.L_x_1787) ;  /* 0x0000000000483947 */ /* 0x000fea0003800000 */
[----:B------:R-:W-:-:S13]  /*9d60*/  ISETP.NE.AND P3, PT, R20, RZ, PT ;  /* 0x000000ff1400720c */ /* 0x000fda0003f65270 */
[----:B0-----:R-:W0:Y:S04]  /*9d70*/  @P3 LDS.128 R32, [R31+0x1e000] ;  /* 0x01e000001f203984 */ /* 0x001e280000000c00 */
[----:B0-----:R-:W-:Y:S01]  /*9d80*/  @P3 STG.E.128 desc[UR60][R38.64], R32 ;  /* 0x0000002026003986 */ /* 0x001fe2000c101d3c */
[----:B------:R-:W-:-:S13]  /*9d90*/  ISETP.NE.AND P3, PT, R21, RZ, PT ;  /* 0x000000ff1500720c */ /* 0x000fda0003f65270 */
[----:B------:R-:W0:Y:S04]  /*9da0*/  @P3 LDS.128 R32, [R88+0x1e000] ;  /* 0x01e0000058203984 */ /* 0x000e280000000c00 */
        /* <DEDUP_REMOVED lines=12> */
[----:B0-----:R2:W-:Y:S02]  /*9e70*/  @P3 STG.E.128 desc[UR60][R38.64+0x140], R32 ;  /* 0x0001402026003986 */ /* 0x0015e4000c101d3c */
.L_x_1787:
[----:B------:R-:W-:Y:S05]  /*9e80*/  BSYNC B1 ;  /* 0x0000000000017941 */ /* 0x000fea0003800000 */
.L_x_1786:
[----:B------:R-:W-:-:S13]  /*9e90*/  ISETP.GE.AND P3, PT, R221, R89, PT ;  /* 0x00000059dd00720c */ /* 0x000fda0003f66270 */
[----:B------:R-:W-:Y:S05]  /*9ea0*/  @P3 BRA `(.L_x_1731) ;  /* 0x0000000000483947 */ /* 0x000fea0003800000 */
[----:B------:R-:W-:-:S13]  /*9eb0*/  ISETP.NE.AND P3, PT, R20, RZ, PT ;  /* 0x000000ff1400720c */ /* 0x000fda0003f65270 */
[----:B0-2---:R-:W0:Y:S04]  /*9ec0*/  @P3 LDS.128 R32, [R31+0x20000] ;  /* 0x020000001f203984 */ /* 0x005e280000000c00 */
        /* <DEDUP_REMOVED lines=16> */
.L_x_1731:
[----:B------:R-:W-:Y:S05]  /*9fd0*/  BSYNC B0 ;  /* 0x0000000000007941 */ /* 0x000fea0003800000 */
.L_x_1697:
        /* <DEDUP_REMOVED lines=17> */
.L_x_1789:
[----:B------:R-:W-:Y:S05]  /*a0f0*/  BSYNC B0 ;  /* 0x0000000000007941 */ /* 0x000fea0003800000 */
.L_x_1788:
[----:B------:R-:W1:Y:S01]  /*a100*/  SYNCS.PHASECHK.TRANS64.TRYWAIT P2, [R90+URZ+0x308b0], R91 ;  /* 0x0308b05b5a0075a7 */ /* 0x000e62000804017f */
[----:B------:R-:W-:Y:S01]  /*a110*/  ULDC.64 UR44, c[0x0][0x328] ;  /* 0x0000ca00002c7ab9 */ /* 0x000fe20000000a00 */
[----:B------:R-:W-:Y:S01]  /*a120*/  ULDC.64 UR46, c[0x0][0x318] ;  /* 0x0000c600002e7ab9 */ /* 0x000fe20000000a00 */
[----:B------:R-:W-:Y:S04]  /*a130*/  BSSY B0, `(.L_x_1790) ;  /* 0x0000002000007945 */ /* 0x000fe80003800000 */
[----:B-1----:R-:W-:Y:S05]  /*a140*/  @!P2 BRA `(.L_x_1791) ;  /* 0x0000021000dca947 */ /* 0x002fea0003800000 */
.L_x_2153:
[----:B------:R-:W-:Y:S05]  /*a150*/  BSYNC B0 ;  /* 0x0000000000007941 */ /* 0x000fea0003800000 */
.L_x_1790:
[----:B------:R-:W-:Y:S01]  /*a160*/  ISETP.GE.AND P2, PT, R194, R89, PT ;  /* 0x00000059c200720c */ /* 0x000fe20003f46270 */
[----:B------:R-:W-:Y:S01]  /*a170*/  BSSY B0, `(.L_x_1792) ;  /* 0x000001e000007945 */ /* 0x000fe20003800000 */
[----:B------:R-:W-:-:S11]  /*a180*/  IMAD.WIDE R36, R25, 0x60, R122 ;  /* 0x0000006019247825 */ /* 0x000fd600078e027a */
[----:B------:R-:W-:Y:S05]  /*a190*/  @P2 BRA `(.L_x_1793) ;  /* 0x00000000006c2947 */ /* 0x000fea0003800000 */
[----:B------:R-:W-:Y:S01]  /*a1a0*/  IMAD R35, R37, UR44, RZ ;  /* 0x0000002c25237c24 */ /* 0x000fe2000f8e02ff */
[----:B------:R-:W-:Y:S01]  /*a1b0*/  ULDC UR4, c[0x0][0x2f4] ;  /* 0x0000bd0000047ab9 */ /* 0x000fe20000000800 */
[----:B0-----:R-:W-:Y:S02]  /*a1c0*/  IMAD.MOV.U32 R32, RZ, RZ, R106 ;  /* 0x000000ffff207224 */ /* 0x001fe400078e006a */
[----:B------:R-:W-:Y:S02]  /*a1d0*/  IMAD.MOV.U32 R33, RZ, RZ, R30 ;  /* 0x000000ffff217224 */ /* 0x000fe400078e001e */
[C---:B------:R-:W-:Y:S02]  /*a1e0*/  IMAD R35, R36.reuse, UR45, R35 ;  /* 0x0000002d24237c24 */ /* 0x040fe4000f8e0223 */
[----:B------:R-:W-:-:S04]  /*a1f0*/  IMAD.WIDE.U32 R32, R36, UR44, R32 ;  /* 0x0000002c24207c25 */ /* 0x000fc8000f8e0020 */
[----:B------:R-:W-:Y:S01]  /*a200*/  IMAD.IADD R33, R33, 0x1, R35 ;  /* 0x0000000121217824 */ /* 0x000fe200078e0223 */
[----:B------:R-:W-:-:S04]  /*a210*/  LEA R38, P2, R32, UR46, 0x1 ;  /* 0x0000002e20267c11 */ /* 0x000fc8000f8408ff */
[----:B------:R-:W-:Y:S02]  /*a220*/  LEA.HI.X R39, R32, UR47, R33, 0x1, P2 ;  /* 0x0000002f20277c11 */ /* 0x000fe400090f0c21 */
[----:B------:R-:W-:-:S13]  /*a230*/  ISETP.GE.AND P2, PT, R18, UR4, PT ;  /* 0x0000000412007c0c */ /* 0x000fda000bf46270 */
[----:B------:R-:W0:Y:S04]  /*a240*/  @!P2 LDS.128 R32, [R31] ;  /* 0x000000001f20a984 */ /* 0x000e280000000c00 */
[----:B0-----:R-:W-:Y:S01]  /*a250*/  @!P2 STG.E.128 desc[UR60][R38.64], R32 ;  /* 0x000000202600a986 */ /* 0x001fe2000c101d3c */
[----:B------:R-:W-:-:S13]  /*a260*/  ISETP.GE.AND P2, PT, R196, UR4, PT ;  /* 0x00000004c4007c0c */ /* 0x000fda000bf46270 */
[----:B------:R-:W0:Y:S04]  /*a270*/  @!P2 LDS.128 R32, [R88] ;  /* 0x000000005820a984 */ /* 0x000e280000000c00 */
[----:B0-----:R-:W-:Y:S01]  /*a280*/  @!P2 STG.E.128 desc[UR60][R38.64+0x40], R32 ;  /* 0x000040202600a986 */ /* 0x001fe2000c101d3c */
[----:B------:R-:W-:-:S13]  /*a290*/  ISETP.GE.AND P2, PT, R197, UR4, PT ;  /* 0x00000004c5007c0c */ /* 0x000fda000bf46270 */
[----:B------:R-:W0:Y:S04]  /*a2a0*/  @!P2 LDS.128 R32, [R31+0x3000] ;  /* 0x003000001f20a984 */ /* 0x000e280000000c00 */
        /* <DEDUP_REMOVED lines=9> */
[----:B0-----:R2:W-:Y:S02]  /*a340*/  @!P2 STG.E.128 desc[UR60][R38.64+0x140], R32 ;  /* 0x000140202600a986 */ /* 0x0015e4000c101d3c */
.L_x_1793:
[----:B------:R-:W-:Y:S05]  /*a350*/  BSYNC B0 ;  /* 0x0000000000007941 */ /* 0x000fea0003800000 */
.L_x_1792:
[----:B------:R-:W-:Y:S01]  /*a360*/  ISETP.GE.AND P2, PT, R221, R89, PT ;  /* 0x00000059dd00720c */ /* 0x000fe20003f46270 */
[----:B------:R-:W-:-:S12]  /*a370*/  BSSY B0, `(.L_x_1794) ;  /* 0x000001f000007945 */ /* 0x000fd80003800000 */
[----:B------:R-:W-:Y:S05]  /*a380*/  @P2 BRA `(.L_x_1795) ;  /* 0x0000000000742947 */ /* 0x000fea0003800000 */
[----:B--2---:R-:W-:Y:S01]  /*a390*/  IADD3 R35, P2, R36, 0x40, RZ ;  /* 0x0000004024237810 */ /* 0x004fe20007f5e0ff */
[----:B0-----:R-:W-:Y:S01]  /*a3a0*/  IMAD.MOV.U32 R32, RZ, RZ, R106 ;  /* 0x000000ffff207224 */ /* 0x001fe200078e006a */
[----:B------:R-:W-:Y:S01]  /*a3b0*/  ULDC UR4, c[0x0][0x2f4] ;  /* 0x0000bd0000047ab9 */ /* 0x000fe20000000800 */
[----:B------:R-:W-:Y:S01]  /*a3c0*/  IMAD.MOV.U32 R33, RZ, RZ, R30 ;  /* 0x000000ffff217224 */ /* 0x000fe200078e001e */
[----:B------:R-:W-:Y:S01]  /*a3d0*/  IADD3.X R36, RZ, R37, RZ, P2, !PT ;  /* 0x00000025ff247210 */ /* 0x000fe200017fe4ff */
[----:B------:R-:W-:-:S04]  /*a3e0*/  IMAD.WIDE.U32 R32, R35, UR44, R32 ;  /* 0x0000002c23207c25 */ /* 0x000fc8000f8e0020 */
[----:B------:R-:W-:-:S04]  /*a3f0*/  IMAD R36, R36, UR44, RZ ;  /* 0x0000002c24247c24 */ /* 0x000fc8000f8e02ff */
[----:B------:R-:W-:Y:S01]  /*a400*/  IMAD R35, R35, UR45, R36 ;  /* 0x0000002d23237c24 */ /* 0x000fe2000f8e0224 */
[----:B------:R-:W-:-:S03]  /*a410*/  LEA R36, P2, R32, UR46, 0x1 ;  /* 0x0000002e20247c11 */ /* 0x000fc6000f8408ff */
[----:B------:R-:W-:-:S05]  /*a420*/  IMAD.IADD R33, R33, 0x1, R35 ;  /* 0x0000000121217824 */ /* 0x000fca00078e0223 */
[----:B------:R-:W-:Y:S02]  /*a430*/  LEA.HI.X R37, R32, UR47, R33, 0x1, P2 ;  /* 0x0000002f20257c11 */ /* 0x000fe400090f0c21 */
        /* <DEDUP_REMOVED lines=18> */
.L_x_1795:
[----:B------:R-:W-:Y:S05]  /*a560*/  BSYNC B0 ;  /* 0x0000000000007941 */ /* 0x000fea0003800000 */
.L_x_1794:
[----:B------:R-:W4:Y:S01]  /*a570*/  LDL R31, [R1] ;  /* 0x00000000011f7983 */ /* 0x000f220000100800 */
[----:B-1----:R-:W-:Y:S01]  /*a580*/  @!P3 VIADD R90, R90, 0x308c0 ;  /* 0x000308c05a5ab836 */ /* 0x002fe20000000000 */
[----:B------:R-:W-:Y:S01]  /*a590*/  PLOP3.LUT P2, PT, PT, PT, PT, 0x8, 0x0 ;  /* 0x000000000000781c */ /* 0x000fe20003f4e170 */
[----:B------:R-:W-:Y:S01]  /*a5a0*/  VIADD R16, R16, 0x1 ;  /* 0x0000000110107836 */ /* 0x000fe20000000000 */
[----:B------:R-:W-:Y:S01]  /*a5b0*/  @!PT LDS RZ, [RZ] ;  /* 0x00000000fffff984 */ /* 0x000fe20000000800 */
[----:B------:R-:W-:Y:S01]  /*a5c0*/  @!PT LDS RZ, [RZ] ;  /* 0x00000000fffff984 */ /* 0x000fe20000000800 */
[----:B------:R-:W-:Y:S01]  /*a5d0*/  @!PT LDS RZ, [RZ] ;  /* 0x00000000fffff984 */ /* 0x000fe20000000800 */
[----:B------:R-:W-:Y:S01]  /*a5e0*/  @!PT LDS RZ, [RZ] ;  /* 0x00000000fffff984 */ /* 0x000fe20000000800 */
[----:B------:R1:W-:Y:S06]  /*a5f0*/  MEMBAR.ALL.CTA ;  /* 0x0000000000007992 */ /* 0x0003ec0000008000 */
[----:B-1----:R-:W1:Y:S01]  /*a600*/  FENCE.VIEW.ASYNC.S ;  /* 0x00000000000073c6 */ /* 0x002e620000000000 */
[----:B------:R-:W-:Y:S01]  /*a610*/  @!P3 PRMT R90, RZ, 0x654, R90 ;  /* 0x00000654ff5ab816 */ /* 0x000fe2000000005a */
[----:B-1----:R1:W-:Y:S06]  /*a620*/  BAR.SYNC.DEFER_BLOCKING R152, 0x80 ;  /* 0x000200980000751d */ /* 0x0023ec0000010000 */
[----:B------:R1:W-:Y:S01]  /*a630*/  @!P3 SYNCS.ARRIVE.TRANS64.RED.A1T0 RZ, [R90+URZ], RZ ;  /* 0x000000ff5affb9a7 */ /* 0x0003e2000810043f */
[----:B------:R-:W-:-:S04]  /*a640*/  ISETP.NE.AND P3, PT, R16, 0x2, PT ;  /* 0x000000021000780c */ /* 0x000fc80003f65270 */
[----:B------:R-:W-:Y:S02]  /*a650*/  SEL R16, R16, RZ, P3 ;  /* 0x000000ff10107207 */ /* 0x000fe40001800000 */
[----:B----4-:R-:W-:Y:S02]  /*a660*/  LOP3.LUT P4, RZ, R31, 0x2, RZ, 0xc0, !PT ;  /* 0x000000021fff7812 */ /* 0x010fe4000788c0ff */
[----:B------:R-:W-:-:S04]  /*a670*/  SEL R31, RZ, 0x1, P3 ;  /* 0x00000001ff1f7807 */ /* 0x000fc80001800000 */
[----:B------:R-:W-:-:S07]  /*a680*/  LOP3.LUT R198, R198, R31, RZ, 0x3c, !PT ;  /* 0x0000001fc6c67212 */ /* 0x000fce00078e3cff */
[----:B-1----:R-:W-:Y:S05]  /*a690*/  @P4 BRA `(.L_x_1796) ;  /* 0xffffff8400344947 */ /* 0x002fea000383ffff */
.L_x_1692:
[----:B------:R-:W1:Y:S01]  /*a6a0*/  LDC R0, c[0x0][0x448] ;  /* 0x00011200ff007b82 */ /* 0x000e620000000800 */
[----:B------:R-:W-:Y:S01]  /*a6b0*/  IADD3 R5, R195, 0x1, -R193 ;  /* 0x00000001c3057810 */ /* 0x000fe20007ffe8c1 */
[----:B------:R-:W-:Y:S06]  /*a6c0*/  BSSY B0, `(.L_x_1797) ;  /* 0x000000d000007945 */ /* 0x000fec0003800000 */
[----:B------:R-:W4:Y:S01]  /*a6d0*/  LDC.64 R6, c[0x0][0x9e0] ;  /* 0x00027800ff067b82 */ /* 0x000f220000000a00 */
[----:B-1----:R-:W-:Y:S02]  /*a6e0*/  ISETP.NE.AND P1, PT, R0, 0x1, PT ;  /* 0x000000010000780c */ /* 0x002fe40003f25270 */
[----:B------:R-:W-:-:S02]  /*a6f0*/  IADD3 R0, R208, 0x7f, RZ ;  /* 0x0000007fd0007810 */ /* 0x000fc40007ffe0ff */
[----:B----4-:R-:W-:-:S09]  /*a700*/  ISETP.GE.AND P3, PT, R7, 0x1, PT ;  /* 0x000000010700780c */ /* 0x010fd20003f66270 */
[----:B------:R-:W1:Y:S08]  /*a710*/  @P1 LDC R3, c[0x0][0x44c] ;  /* 0x00011300ff031b82 */ /* 0x000e700000000800 */
[----:B------:R-:W4:Y:S01]  /*a720*/  @P1 LDC R4, c[0x0][0x450] ;  /* 0x00011400ff041b82 */ /* 0x000f220000000800 */
[----:B-1----:R-:W-:-:S05]  /*a730*/  @P1 IMAD.HI.U32 R3, R0, R3, RZ ;  /* 0x0000000300031227 */ /* 0x002fca00078e00ff */
[----:B----4-:R-:W-:-:S05]  /*a740*/  @P1 SHF.R.U32.HI R0, RZ, R4, R3 ;  /* 0x00000004ff001219 */ /* 0x010fca0000011603 */
[----:B------:R-:W-:Y:S01]  /*a750*/  IMAD.IADD R5, R5, 0x1, R0 ;  /* 0x0000000105057824 */ /* 0x000fe200078e0200 */
[----:B------:R-:W-:Y:S06]  /*a760*/  @P2 BRA `(.L_x_1798) ;  /* 0x0000000000082947 */ /* 0x000fec0003800000 */
[----:B------:R-:W1:Y:S02]  /*a770*/  FENCE.VIEW.ASYNC.G ;  /* 0x00000000000073c6 */ /* 0x000e640000000100 */
[----:B-1----:R-:W-:Y:S06]  /*a780*/  BAR.ARV 0xc, 0x180 ;  /* 0x0306000000007b1d */ /* 0x002fec0000002000 */
.L_x_1798:
[----:B------:R-:W-:Y:S05]  /*a790*/  BSYNC B0 ;  /* 0x0000000000007941 */ /* 0x000fea0003800000 */
.L_x_1797:
        /* <DEDUP_REMOVED lines=8> */
[----:B------:R-:W1:Y:S02]  /*a820*/  @P0 LDC.64 R8, c[0x0][0x9e8] ;  /* 0x00027a00ff080b82 */ /* 0x000e640000000a00 */
[----:B-1----:R-:W-:-:S05]  /*a830*/  @P0 IMAD.HI.U32 R4, R3, R8, RZ ;  /* 0x0000000803040227 */ /* 0x002fca00078e00ff */
[----:B------:R-:W-:-:S04]  /*a840*/  @P0 SHF.R.U32.HI R3, RZ, R9, R4 ;  /* 0x00000009ff030219 */ /* 0x000fc80000011604 */
[----:B------:R-:W-:Y:S01]  /*a850*/  LOP3.LUT R3, RZ, R3, RZ, 0x33, !PT ;  /* 0x00000003ff037212 */ /* 0x000fe200078e33ff */
[----:B------:R-:W-:Y:S06]  /*a860*/  BRA `(.L_x_1802) ;  /* 0x0000000000107947 */ /* 0x000fec0003800000 */
.L_x_1801:
[----:B------:R-:W-:-:S13]  /*a870*/  ISETP.NE.AND P0, PT, R7, 0x1, PT ;  /* 0x000000010700780c */ /* 0x000fda0003f05270 */
[----:B------:R-:W1:Y:S02]  /*a880*/  @P0 LDC.64 R4, c[0x0][0x9e8] ;  /* 0x00027a00ff040b82 */ /* 0x000e640000000a00 */
[----:B-1----:R-:W-:-:S05]  /*a890*/  @P0 IMAD.HI.U32 R4, R3, R4, RZ ;  /* 0x0000000403040227 */ /* 0x002fca00078e00ff */
[----:B------:R-:W-:-:S07]  /*a8a0*/  @P0 SHF.R.U32.HI R3, RZ, R5, R4 ;  /* 0x00000005ff030219 */ /* 0x000fce0000011604 */
.L_x_1802:
[----:B------:R-:W-:Y:S05]  /*a8b0*/  BSYNC B0 ;  /* 0x0000000000007941 */ /* 0x000fea0003800000 */
.L_x_1800:
[----:B------:R-:W-:-:S05]  /*a8c0*/  IMAD R3, R3, R7, R7 ;  /* 0x0000000703037224 */ /* 0x000fca00078e0207 */
[----:B------:R-:W-:-:S07]  /*a8d0*/  VIMNMX R0, R0, R3, PT ;  /* 0x0000000300007248 */ /* 0x000fce0003fe0100 */
.L_x_1799:
[----:B------:R-:W1:Y:S01]  /*a8e0*/  @P1 LDC R3, c[0x0][0x44c] ;  /* 0x00011300ff031b82 */ /* 0x000e620000000800 */
[----:B------:R-:W-:Y:S01]  /*a8f0*/  VIADD R0, R0, 0x5f ;  /* 0x0000005f00007836 */ /* 0x000fe20000000000 */
[----:B------:R-:W-:Y:S01]  /*a900*/  MOV R5, R208 ;  /* 0x000000d000057202 */ /* 0x000fe20000000f00 */
[----:B------:R-:W-:Y:S02]  /*a910*/  ULDC UR4, c[0x0][0x9dc] ;  /* 0x0002770000047ab9 */ /* 0x000fe40000000800 */
[----:B------:R-:W-:-:S03]  /*a920*/  IMAD.HI R0, R0, 0x2aaaaaab, RZ ;  /* 0x2aaaaaab00007827 */ /* 0x000fc600078e02ff */
[----:B------:R-:W4:Y:S01]  /*a930*/  @P1 LDC R9, c[0x0][0x450] ;  /* 0x00011400ff091b82 */ /* 0x000f220000000800 */
[----:B-1----:R-:W-:Y:S01]  /*a940*/  @P1 IMAD.HI.U32 R4, R208, R3, RZ ;  /* 0x00000003d0041227 */ /* 0x002fe200078e00ff */
[----:B------:R-:W-:-:S04]  /*a950*/  SHF.R.U32.HI R3, RZ, 0x1f, R0 ;  /* 0x0000001fff037819 */ /* 0x000fc80000011600 */
[----:B------:R-:W-:Y:S02]  /*a960*/  LEA.HI.SX32 R0, R0, R3, 0x1c ;  /* 0x0000000300007211 */ /* 0x000fe400078fe2ff */
[----:B----4-:R-:W-:Y:S02]  /*a970*/  @P1 SHF.R.U32.HI R5, RZ, R9, R4 ;  /* 0x00000009ff051219 */ /* 0x010fe40000011604 */
[----:B------:R-:W-:-:S03]  /*a980*/  VIMNMX R151, R151, R0, PT ;  /* 0x0000000097977248 */ /* 0x000fc60003fe0100 */
        /* <DEDUP_REMOVED lines=8> */
[----:B------:R-:W1:Y:S02]  /*aa10*/  @P0 LDC.64 R4, c[0x0][0x9e8] ;  /* 0x00027a00ff040b82 */ /* 0x000e640000000a00 */
[----:B-1----:R-:W-:-:S05]  /*aa20*/  @P0 IMAD.HI.U32 R4, R3, R4, RZ ;  /* 0x0000000403040227 */ /* 0x002fca00078e00ff */
[----:B------:R-:W-:-:S04]  /*aa30*/  @P0 SHF.R.U32.HI R3, RZ, R5, R4 ;  /* 0x00000005ff030219 */ /* 0x000fc80000011604 */
[----:B------:R-:W-:Y:S01]  /*aa40*/  LOP3.LUT R3, RZ, R3, RZ, 0x33, !PT ;  /* 0x00000003ff037212 */ /* 0x000fe200078e33ff */
[----:B------:R-:W-:Y:S06]  /*aa50*/  BRA `(.L_x_1806) ;  /* 0x0000000000107947 */ /* 0x000fec0003800000 */
.L_x_1805:
[----:B------:R-:W-:-:S13]  /*aa60*/  ISETP.NE.AND P0, PT, R7, 0x1, PT ;  /* 0x000000010700780c */ /* 0x000fda0003f05270 */
[----:B------:R-:W1:Y:S02]  /*aa70*/  @P0 LDC.64 R4, c[0x0][0x9e8] ;  /* 0x00027a00ff040b82 */ /* 0x000e640000000a00 */
[----:B-1----:R-:W-:-:S05]  /*aa80*/  @P0 IMAD.HI.U32 R4, R3, R4, RZ ;  /* 0x0000000403040227 */ /* 0x002fca00078e00ff */
[----:B------:R-:W-:-:S07]  /*aa90*/  @P0 SHF.R.U32.HI R3, RZ, R5, R4 ;  /* 0x00000005ff030219 */ /* 0x000fce0000011604 */
.L_x_1806:
[----:B------:R-:W-:Y:S05]  /*aaa0*/  BSYNC B0 ;  /* 0x0000000000007941 */ /* 0x000fea0003800000 */
.L_x_1804:
[----:B------:R-:W-:-:S05]  /*aab0*/  IMAD R3, R3, R7, RZ ;  /* 0x0000000703037224 */ /* 0x000fca00078e02ff */
[----:B------:R-:W-:-:S07]  /*aac0*/  VIMNMX R0, R0, R3, !PT ;  /* 0x0000000300007248 */ /* 0x000fce0007fe0100 */
.L_x_1803:
[----:B------:R-:W-:Y:S01]  /*aad0*/  IMAD.HI R0, R0, 0x2aaaaaab, RZ ;  /* 0x2aaaaaab00007827 */ /* 0x000fe200078e02ff */
[----:B------:R-:W-:Y:S02]  /*aae0*/  PLOP3.LUT P0, PT, PT, PT, PT, 0x80, 0x0 ;  /* 0x000000000000781c */ /* 0x000fe40003f0f070 */
[----:B------:R-:W-:Y:S02]  /*aaf0*/  CS2R R4, SRZ ;  /* 0x0000000000047805 */ /* 0x000fe4000001ff00 */
[----:B------:R-:W-:Y:S02]  /*ab00*/  CS2R R118, SRZ ;  /* 0x0000000000767805 */ /* 0x000fe4000001ff00 */
[----:B------:R-:W-:Y:S02]  /*ab10*/  CS2R R116, SRZ ;  /* 0x0000000000747805 */ /* 0x000fe4000001ff00 */
[----:B------:R-:W-:Y:S02]  /*ab20*/  SHF.R.U32.HI R3, RZ, 0x1f, R0 ;  /* 0x0000001fff037819 */ /* 0x000fe40000011600 */
[----:B------:R-:W-:-:S02]  /*ab30*/  CS2R R114, SRZ ;  /* 0x0000000000727805 */ /* 0x000fc4000001ff00 */
[----:B------:R-:W-:Y:S02]  /*ab40*/  CS2R R112, SRZ ;  /* 0x0000000000707805 */ /* 0x000fe4000001ff00 */
[----:B------:R-:W-:Y:S02]  /*ab50*/  CS2R R106, SRZ ;  /* 0x00000000006a7805 */ /* 0x000fe4000001ff00 */
[----:B------:R-:W-:Y:S01]  /*ab60*/  LEA.HI.SX32 R3, R0, R3, 0x1c ;  /* 0x0000000300037211 */ /* 0x000fe200078fe2ff */
[----:B------:R-:W-:Y:S01]  /*ab70*/  IMAD.MOV.U32 R110, RZ, RZ, RZ ;  /* 0x000000ffff6e7224 */ /* 0x000fe200078e00ff */
[----:B------:R-:W-:Y:S02]  /*ab80*/  CS2R R108, SRZ ;  /* 0x00000000006c7805 */ /* 0x000fe4000001ff00 */
[----:B------:R-:W-:Y:S02]  /*ab90*/  CS2R R62, SRZ ;  /* 0x00000000003e7805 */ /* 0x000fe4000001ff00 */
[----:B------:R-:W-:-:S02]  /*aba0*/  VIMNMX R210, RZ, R3, !PT ;  /* 0x00000003ffd27248 */ /* 0x000fc40007fe0100 */
[----:B------:R-:W-:Y:S01]  /*abb0*/  CS2R R104, SRZ ;  /* 0x0000000000687805 */ /* 0x000fe2000001ff00 */
[----:B------:R-:W-:Y:S01]  /*abc0*/  IMAD.MOV.U32 R103, RZ, RZ, RZ ;  /* 0x000000ffff677224 */ /* 0x000fe200078e00ff */
[----:B------:R-:W-:Y:S02]  /*abd0*/  CS2R R98, SRZ ;  /* 0x0000000000627805 */ /* 0x000fe4000001ff00 */
[----:B------:R-:W-:Y:S02]  /*abe0*/  ISETP.GT.AND P1, PT, R151, R210, PT ;  /* 0x000000d29700720c */ /* 0x000fe40003f24270 */
[----:B------:R-:W-:Y:S02]  /*abf0*/  CS2R R100, SRZ ;  /* 0x0000000000647805 */ /* 0x000fe4000001ff00 */
[----:B------:R-:W-:Y:S02]  /*ac00*/  CS2R R70, SRZ ;  /* 0x0000000000467805 */ /* 0x000fe4000001ff00 */
[----:B------:R-:W-:Y:S01]  /*ac10*/  CS2R R96, SRZ ;  /* 0x0000000000607805 */ /* 0x000fe2000001ff00 */
[----:B------:R-:W-:Y:S01]  /*ac20*/  IMAD.MOV.U32 R95, RZ, RZ, RZ ;  /* 0x000000ffff5f7224 */ /* 0x000fe200078e00ff */
[----:B------:R-:W-:-:S02]  /*ac30*/  CS2R R90, SRZ ;  /* 0x00000000005a7805 */ /* 0x000fc4000001ff00 */
[----:B------:R-:W-:Y:S02]  /*ac40*/  CS2R R92, SRZ ;  /* 0x00000000005c7805 */ /* 0x000fe4000001ff00 */
[----:B------:R-:W-:Y:S02]  /*ac50*/  CS2R R88, SRZ ;  /* 0x0000000000587805 */ /* 0x000fe4000001ff00 */
[----:B------:R-:W-:Y:S02]  /*ac60*/  MOV R87, RZ ;  /* 0x000000ff00577202 */ /* 0x000fe40000000f00 */
        /* <DEDUP_REMOVED lines=25> */
[----:B---3--:R-:W-:Y:S02]  /*ae00*/  CS2R R36, SRZ ;  /* 0x0000000000247805 */ /* 0x008fe4000001ff00 */
[----:B0-2---:R-:W-:Y:S01]  /*ae10*/  CS2R R32, SRZ ;  /* 0x0000000000207805 */ /* 0x005fe2000001ff00 */
[----:B------:R-:W-:Y:S01]  /*ae20*/  IMAD.MOV.U32 R12, RZ, RZ, RZ ;  /* 0x000000ffff0c7224 */ /* 0x000fe200078e00ff */
[----:B------:R-:W-:-:S02]  /*ae30*/  CS2R R10, SRZ ;  /* 0x00000000000a7805 */ /* 0x000fc4000001ff00 */
[----:B------:R-:W-:Y:S01]  /*ae40*/  CS2R R28, SRZ ;  /* 0x00000000001c7805 */ /* 0x000fe2000001ff00 */
[----:B------:R-:W-:Y:S02]  /*ae50*/  IMAD.MOV.U32 R138, RZ, RZ, RZ ;  /* 0x000000ffff8a7224 */ /* 0x000fe400078e00ff */
[----:B------:R-:W-:Y:S02]  /*ae60*/  IMAD.MOV.U32 R3, RZ, RZ, RZ ;  /* 0x000000ffff037224 */ /* 0x000fe400078e00ff */
[----:B------:R-:W-:Y:S01]  /*ae70*/  IMAD.MOV.U32 R0, RZ, RZ, RZ ;  /* 0x000000ffff007224 */ /* 0x000fe200078e00ff */
[----:B------:R-:W-:Y:S06]  /*ae80*/  @!P1 BRA `(.L_x_1807) ;  /* 0x0000015400cc9947 */ /* 0x000fec0003800000 */
[----:B------:R-:W2:Y:S04]  /*ae90*/  LDL R6, [R1+0x50] ;  /* 0x0000500001067983 */ /* 0x000ea80000100800 */
[----:B------:R-:W3:Y:S04]  /*aea0*/  LDL R7, [R1+0x44] ;  /* 0x0000440001077983 */ /* 0x000ee80000100800 */
[----:B--2---:R-:W0:Y:S01]  /*aeb0*/  SHFL.IDX PT, R0, R6, RZ, 0x1f ;  /* 0x00001fff06007589 */ /* 0x004e2200000e0000 */
[----:B---3--:R-:W-:-:S13]  /*aec0*/  R2UR UR4, R7 ;  /* 0x00000000070472ca */ /* 0x008fda00000e0000 */
[----:B------:R-:W-:Y:S01]  /*aed0*/  ULOP3.LUT UP0, URZ, UR4, 0x1bf, URZ, 0xc0, !UPT ;  /* 0x000001bf043f7892 */ /* 0x000fe2000f80c03f */
[----:B0-----:R-:W-:-:S04]  /*aee0*/  LEA.HI R3, R0, R0, RZ, 0x1 ;  /* 0x0000000000037211 */ /* 0x001fc800078f08ff */
[----:B------:R-:W-:Y:S02]  /*aef0*/  LOP3.LUT R3, R3, 0x1e, RZ, 0xc0, !PT ;  /* 0x0000001e03037812 */ /* 0x000fe400078ec0ff */
[----:B------:R-:W-:-:S03]  /*af00*/  PLOP3.LUT P0, PT, PT, PT, UP0, 0x80, 0x0 ;  /* 0x000000000000781c */ /* 0x000fc60003f0f008 */
[----:B------:R-:W-:-:S05]  /*af10*/  IMAD.IADD R3, R0, 0x1, -R3 ;  /* 0x0000000100037824 */ /* 0x000fca00078e0a03 */
[----:B------:R-:W-:-:S04]  /*af20*/  LEA R3, R3, UR4, 0xd ;  /* 0x0000000403037c11 */ /* 0x000fc8000f8e68ff */
[----:B------:R-:W-:-:S04]  /*af30*/  SHF.R.U32.HI R3, RZ, 0x4, R3 ;  /* 0x00000004ff037819 */ /* 0x000fc80000011603 */
[----:B------:R-:W-:Y:S01]  /*af40*/  LOP3.LUT R68, R3, 0x3fff, RZ, 0xc0, !PT ;  /* 0x00003fff03447812 */ /* 0x000fe200078ec0ff */
[----:B------:R-:W-:Y:S06]  /*af50*/  @!P0 BRA `(.L_x_1808) ;  /* 0x0000000000408947 */ /* 0x000fec0003800000 */
[----:B------:R-:W-:Y:S01]  /*af60*/  MOV R0, 0x0 ;  /* 0x0000000000007802 */ /* 0x000fe20000000f00 */
[----:B------:R-:W-:Y:S01]  /*af70*/  ULDC.64 UR4, c[0x4][0xa8] ;  /* 0x01002a0000047ab9 */ /* 0x000fe20000000a00 */
[----:B------:R-:W-:Y:S01]  /*af80*/  ULDC.64 UR6, c[0x4][0x48] ;  /* 0x0100120000067ab9 */ /* 0x000fe20000000a00 */
[----:B------:R-:W-:Y:S01]  /*af90*/  MOV R4, UR4 ;  /* 0x0000000400047c02 */ /* 0x000fe20008000f00 */
[----:B------:R0:W1:Y:S01]  /*afa0*/  LDC.64 R14, c[0x4][R0] ;  /* 0x01000000000e7b82 */ /* 0x0000620000000a00 */
[----:B------:R-:W-:Y:S01]  /*afb0*/  IMAD.U32 R5, RZ, RZ, UR5 ;  /* 0x00000005ff057e24 */ /* 0x000fe2000f8e00ff */
        /* <DEDUP_REMOVED lines=10> */
.L_x_1808:
[----:B------:R-:W-:Y:S02]  /*b060*/  ULDC UR4, c[0x0][0x3f4] ;  /* 0x0000fd0000047ab9 */ /* 0x000fe40000000800 */
[----:B------:R-:W-:-:S13]  /*b070*/  ISETP.LT.AND P0, PT, RZ, UR4, PT ;  /* 0x00000004ff007c0c */ /* 0x000fda000bf01270 */
[----:B------:R-:W-:Y:S05]  /*b080*/  @P0 BRA `(.L_x_1809) ;  /* 0x00000000003c0947 */ /* 0x000fea0003800000 */
[----:B------:R-:W-:-:S04]  /*b090*/  LEA.HI R0, R220, R220, RZ, 0x1 ;  /* 0x000000dcdc007211 */ /* 0x000fc800078f08ff */
[----:B------:R-:W-:-:S05]  /*b0a0*/  LOP3.LUT R3, R0, 0xfffffffe, RZ, 0xc0, !PT ;  /* 0xfffffffe00037812 */ /* 0x000fca00078ec0ff */
[----:B------:R-:W-:-:S05]  /*b0b0*/  IMAD.IADD R3, R220, 0x1, -R3 ;  /* 0x00000001dc037824 */ /* 0x000fca00078e0a03 */
[----:B------:R-:W-:-:S04]  /*b0c0*/  SHF.L.U32 R3, R3, 0x1f, RZ ;  /* 0x0000001f03037819 */ /* 0x000fc800000006ff */
[----:B------:R0:W1:Y:S03]  /*b0d0*/  SYNCS.PHASECHK.TRANS64.TRYWAIT P0, [R2+URZ+0x30800], R3 ;  /* 0x03080003020075a7 */ /* 0x000066000800017f */
[----:B-1----:R-:W-:Y:S05]  /*b0e0*/  @!P0 NANOSLEEP.SYNCS 0x989680 ;  /* 0x009896800000895d */ /* 0x002fea0003900000 */
[----:B------:R-:W1:Y:S01]  /*b0f0*/  @!P0 SYNCS.PHASECHK.TRANS64 P0, [R2+URZ+0x30800], R3 ;  /* 0x03080003020085a7 */ /* 0x000e62000800007f */
[----:B------:R-:W-:Y:S04]  /*b100*/  BSSY B0, `(.L_x_1810) ;  /* 0x0000006000007945 */ /* 0x000fe80003800000 */
[----:B-1----:R-:W-:Y:S05]  /*b110*/  @P0 BRA `(.L_x_1811) ;  /* 0x0000000000100947 */ /* 0x002fea0003800000 */
.L_x_1812:
[----:B-1----:R1:W2:Y:S02]  /*b120*/  SYNCS.PHASECHK.TRANS64.TRYWAIT P0, [R2+URZ+0x30800], R3 ;  /* 0x03080003020075a7 */ /* 0x0022a4000800017f */
[----:B--2---:R-:W-:Y:S05]  /*b130*/  @!P0 NANOSLEEP.SYNCS 0x989680 ;  /* 0x009896800000895d */ /* 0x004fea0003900000 */
[----:B------:R-:W2:Y:S02]  /*b140*/  @!P0 SYNCS.PHASECHK.TRANS64 P0, [R2+URZ+0x30800], R3 ;  /* 0x03080003020085a7 */ /* 0x000ea4000800007f */
[----:B--2---:R-:W-:Y:S05]  /*b150*/  @!P0 BRA `(.L_x_1812) ;  /* 0xfffffffc00f08947 */ /* 0x004fea000383ffff */
.L_x_1811:
[----:B------:R-:W-:Y:S05]  /*b160*/  BSYNC B0 ;  /* 0x0000000000007941 */ /* 0x000fea0003800000 */
.L_x_1810:
[----:B------:R-:W-:Y:S05]  /*b170*/  BRA `(.L_x_1813) ;  /* 0x0000006c00087947 */ /* 0x000fea0003800000 */
.L_x_1809:
[----:B------:R-:W2:Y:S01]  /*b180*/  LDL R0, [R1+0x44] ;  /* 0x0000440001007983 */ /* 0x000ea20000100800 */
[----:B------:R-:W-:Y:S01]  /*b190*/  ULDC.64 UR6, c[0x0][0x408] ;  /* 0x0001020000067ab9 */ /* 0x000fe20000000a00 */
[----:B--2---:R-:W-:Y:S02]  /*b1a0*/  R2UR UR4, R0 ;  /* 0x00000000000472ca */ /* 0x004fe400000e0000 */
[----:B-----5:R-:W-:-:S05]  /*b1b0*/  SHF.R.S32.HI R0, RZ, 0x1f, R146 ;  /* 0x0000001fff007819 */ /* 0x020fca0000011492 */
[----:B------:R-:W-:-:S04]  /*b1c0*/  IMAD R5, R0, UR6, RZ ;  /* 0x0000000600057c24 */ /* 0x000fc8000f8e02ff */
[----:B------:R-:W-:Y:S02]  /*b1d0*/  IMAD R5, R146, UR7, R5 ;  /* 0x0000000792057c24 */ /* 0x000fe4000f8e0205 */
[----:B------:R-:W-:-:S03]  /*b1e0*/  ULOP3.LUT UP0, URZ, UR4, 0x3ff, URZ, 0xc0, !UPT ;  /* 0x000003ff043f7892 */ /* 0x000fc6000f80c03f */
[----:B------:R-:W-:Y:S02]  /*b1f0*/  ULDC.64 UR4, c[0x0][0x3f8] ;  /* 0x0000fe0000047ab9 */ /* 0x000fe40000000a00 */
[----:B------:R-:W-:Y:S01]  /*b200*/  IMAD R3, R0, UR4, RZ ;  /* 0x0000000400037c24 */ /* 0x000fe2000f8e02ff */
[----:B------:R-:W-:Y:S01]  /*b210*/  PLOP3.LUT P0, PT, PT, PT, UP0, 0x80, 0x0 ;  /* 0x000000000000781c */ /* 0x000fe20003f0f008 */
[----:B------:R-:W-:-:S04]  /*b220*/  IMAD.WIDE.U32 R24, R146, UR4, RZ ;  /* 0x0000000492187c25 */ /* 0x000fc8000f8e00ff */
[C---:B------:R-:W-:Y:S02]  /*b230*/  IMAD R3, R146.reuse, UR5, R3 ;  /* 0x0000000592037c24 */ /* 0x040fe4000f8e0203 */
[----:B------:R-:W-:-:S04]  /*b240*/  IMAD.WIDE.U32 R146, R146, UR6, RZ ;  /* 0x0000000692927c25 */ /* 0x000fc8000f8e00ff */
[----:B------:R-:W-:Y:S02]  /*b250*/  IMAD.IADD R27, R3, 0x1, R25 ;  /* 0x00000001031b7824 */ /* 0x000fe400078e0219 */
[----:B------:R-:W-:Y:S01]  /*b260*/  IMAD.IADD R29, R5, 0x1, R147 ;  /* 0x00000001051d7824 */ /* 0x000fe200078e0293 */
        /* <DEDUP_REMOVED lines=16> */
[----:B-1----:R-:W-:Y:S05]  /*b370*/  CALL.ABS.NOINC R14 ;  /* 0x000000000e007343 */ /* 0x002fea0003c00000 */
.L_x_1814:
[----:B------:R-:W-:Y:S01]  /*b380*/  ULDC.U8 UR4, c[0x0][0x410] ;  /* 0x0001040000047ab9 */ /* 0x000fe20000000000 */
[----:B------:R-:W-:Y:S01]  /*b390*/  BSSY B0, `(.L_x_1815) ;  /* 0x0000698000007945 */ /* 0x000fe20003800000 */
[----:B------:R-:W-:Y:S01]  /*b3a0*/  ISETP.NE.AND P0, PT, RZ, UR4, PT ;  /* 0x00000004ff007c0c */ /* 0x000fe2000bf05270 */
[----:B------:R-:W-:-:S12]  /*b3b0*/  IMAD.IADD R21, R194, 0x1, R208 ;  /* 0x00000001c2157824 */ /* 0x000fd800078e02d0 */
[----:B------:R-:W-:Y:S05]  /*b3c0*/  @!P0 BRA `(.L_x_1816) ;  /* 0x0000003400648947 */ /* 0x000fea0003800000 */
[----:B------:R-:W0:Y:S01]  /*b3d0*/  LDC R20, c[0x0][0x448] ;  /* 0x00011200ff147b82 */ /* 0x000e220000000800 */
[----:B------:R-:W-:Y:S01]  /*b3e0*/  IMAD R3, R222, 0x40, R21 ;  /* 0x00000040de037824 */ /* 0x000fe200078e0215 */
[----:B------:R-:W-:Y:S01]  /*b3f0*/  ULDC.64 UR4, c[0x0][0x3f8] ;  /* 0x0000fe0000047ab9 */ /* 0x000fe20000000a00 */
[----:B------:R-:W-:Y:S01]  /*b400*/  MOV R9, R27 ;  /* 0x0000001b00097202 */ /* 0x000fe20000000f00 */
[----:B------:R-:W-:Y:S01]  /*b410*/  ULDC.64 UR6, c[0x0][0x408] ;  /* 0x0001020000067ab9 */ /* 0x000fe20000000a00 */
[----:B------:R-:W-:Y:S02]  /*b420*/  IMAD.MOV.U32 R8, RZ, RZ, R24 ;  /* 0x000000ffff087224 */ /* 0x000fe400078e0018 */
[----:B------:R-:W-:Y:S02]  /*b430*/  IMAD.MOV.U32 R10, RZ, RZ, R146 ;  /* 0x000000ffff0a7224 */ /* 0x000fe400078e0092 */
[----:B------:R-:W-:Y:S01]  /*b440*/  IMAD.MOV.U32 R11, RZ, RZ, R29 ;  /* 0x000000ffff0b7224 */ /* 0x000fe200078e001d */
[----:B0-----:R-:W-:-:S13]  /*b450*/  ISETP.NE.AND P0, PT, R20, 0x1, PT ;  /* 0x000000011400780c */ /* 0x001fda0003f05270 */
[----:B------:R-:W0:Y:S08]  /*b460*/  @P0 LDC R0, c[0x0][0x44c] ;  /* 0x00011300ff000b82 */ /* 0x000e300000000800 */
[----:B------:R-:W1:Y:S01]  /*b470*/  @P0 LDC R5, c[0x0][0x450] ;  /* 0x00011400ff050b82 */ /* 0x000e620000000800 */
[----:B0-----:R-:W-:-:S05]  /*b480*/  @P0 IMAD.HI.U32 R0, R3, R0, RZ ;  /* 0x0000000003000227 */ /* 0x001fca00078e00ff */
[----:B-1----:R-:W-:-:S04]  /*b490*/  @P0 SHF.R.U32.HI R3, RZ, R5, R0 ;  /* 0x00000005ff030219 */ /* 0x002fc80000011600 */
[----:B------:R-:W-:Y:S01]  /*b4a0*/  SHF.R.S32.HI R0, RZ, 0x1f, R3 ;  /* 0x0000001fff007819 */ /* 0x000fe20000011403 */
[----:B------:R-:W-:-:S04]  /*b4b0*/  IMAD.WIDE.U32 R8, R3, UR4, R8 ;  /* 0x0000000403087c25 */ /* 0x000fc8000f8e0008 */
[C---:B------:R-:W-:Y:S02]  /*b4c0*/  IMAD R4, R0.reuse, UR4, RZ ;  /* 0x0000000400047c24 */ /* 0x040fe4000f8e02ff */
[----:B------:R-:W-:Y:S02]  /*b4d0*/  IMAD R0, R0, UR6, RZ ;  /* 0x0000000600007c24 */ /* 0x000fe4000f8e02ff */
[C---:B------:R-:W-:Y:S01]  /*b4e0*/  IMAD R7, R3.reuse, UR5, R4 ;  /* 0x0000000503077c24 */ /* 0x040fe2000f8e0204 */
[----:B------:R-:W-:Y:S01]  /*b4f0*/  ULDC.64 UR4, c[0x0][0x3e8] ;  /* 0x0000fa0000047ab9 */ /* 0x000fe20000000a00 */
[C---:B------:R-:W-:Y:S01]  /*b500*/  IMAD.WIDE.U32 R10, R3.reuse, UR6, R10 ;  /* 0x00000006030a7c25 */ /* 0x040fe2000f8e000a */
[----:B------:R-:W-:Y:S01]  /*b510*/  LEA R6, P0, R8, UR4, 0x1 ;  /* 0x0000000408067c11 */ /* 0x000fe2000f8008ff */
[----:B------:R-:W-:Y:S02]  /*b520*/  UMOV UR4, 0xffffffff ;  /* 0xffffffff00047882 */ /* 0x000fe40000000000 */
[----:B------:R-:W-:Y:S01]  /*b530*/  IMAD R3, R3, UR7, R0 ;  /* 0x0000000703037c24 */ /* 0x000fe2000f8e0200 */
[----:B------:R-:W-:Y:S01]  /*b540*/  ULDC.64 UR6, c[0x0][0x400] ;  /* 0x0001000000067ab9 */ /* 0x000fe20000000a00 */
[----:B------:R-:W-:Y:S01]  /*b550*/  IMAD.IADD R7, R9, 0x1, R7 ;  /* 0x0000000109077824 */ /* 0x000fe200078e0207 */
[----:B------:R-:W-:Y:S01]  /*b560*/  LEA R4, P1, R10, UR6, 0x1 ;  /* 0x000000060a047c11 */ /* 0x000fe2000f8208ff */
[----:B------:R-:W-:-:S03]  /*b570*/  IMAD.IADD R3, R11, 0x1, R3 ;  /* 0x000000010b037824 */ /* 0x000fc600078e0203 */
[----:B------:R-:W-:Y:S02]  /*b580*/  LEA.HI.X R7, R8, UR5, R7, 0x1, P0 ;  /* 0x0000000508077c11 */ /* 0x000fe400080f0c07 */
[----:B------:R-:W-:Y:S01]  /*b590*/  LEA.HI.X R8, R10, UR7, R3, 0x1, P1 ;  /* 0x000000070a087c11 */ /* 0x000fe200088f0c03 */
[----:B------:R-:W-:Y:S06]  /*b5a0*/  BRA.DIV UR4, `(.L_x_1817) ;  /* 0x000001fe04d87947 */ /* 0x000fec000b800000 */
[----:B------:R0:W1:Y:S04]  /*b5b0*/  SHFL.IDX PT, R3, R7, RZ, 0x1c1f ;  /* 0x001c1fff07037589 */ /* 0x00006800000e0000 */
[----:B------:R0:W2:Y:S04]  /*b5c0*/  SHFL.IDX PT, R0, R6, RZ, 0x1c1f ;  /* 0x001c1fff06007589 */ /* 0x0000a800000e0000 */
[----:B------:R0:W3:Y:S04]  /*b5d0*/  SHFL.IDX PT, R5, R8, RZ, 0x1c1f ;  /* 0x001c1fff08057589 */ /* 0x0000e800000e0000 */
[----:B------:R0:W4:Y:S02]  /*b5e0*/  SHFL.IDX PT, R14, R4, RZ, 0x1c1f ;  /* 0x001c1fff040e7589 */ /* 0x00012400000e0000 */
.L_x_2159:
[----:B------:R-:W-:Y:S01]  /*b5f0*/  IMAD R63, R193, R20, RZ ;  /* 0x00000014c13f7224 */ /* 0x000fe200078e02ff */
[----:B------:R-:W-:Y:S01]  /*b600*/  BSSY B1, `(.L_x_1818) ;  /* 0x0000051000017945 */ /* 0x000fe20003800000 */
[----:B------:R-:W-:Y:S02]  /*b610*/  CS2R R60, SRZ ;  /* 0x00000000003c7805 */ /* 0x000fe4000001ff00 */
[----:B------:R-:W-:Y:S02]  /*b620*/  CS2R R54, SRZ ;  /* 0x0000000000367805 */ /* 0x000fe4000001ff00 */
[----:B------:R-:W-:Y:S02]  /*b630*/  CS2R R50, SRZ ;  /* 0x0000000000327805 */ /* 0x000fe4000001ff00 */
[----:B------:R-:W-:Y:S02]  /*b640*/  ISETP.GE.AND P0, PT, R21, R63, PT ;  /* 0x0000003f1500720c */ /* 0x000fe40003f06270 */
        /* <DEDUP_REMOVED lines=10> */
[----:B------:R-:W-:Y:S01]  /*b6f0*/  ULDC UR4, c[0x0][0x3f4] ;  /* 0x0000fd0000047ab9 */ /* 0x000fe20000000800 */
[----:B------:R-:W-:Y:S02]  /*b700*/  CS2R R58, SRZ ;  /* 0x00000000003a7805 */ /* 0x000fe4000001ff00 */
[----:B------:R-:W-:Y:S02]  /*b710*/  ISETP.GE.AND P3, PT, R202, UR4, PT ;  /* 0x00000004ca007c0c */ /* 0x000fe4000bf66270 */
[----:B------:R-:W-:Y:S02]  /*b720*/  CS2R R60, SRZ ;  /* 0x00000000003c7805 */ /* 0x000fe4000001ff00 */
[----:B------:R-:W-:Y:S02]  /*b730*/  ISETP.GE.AND P2, PT, R200, UR4, PT ;  /* 0x00000004c8007c0c */ /* 0x000fe4000bf46270 */
[----:B------:R-:W-:Y:S02]  /*b740*/  ISETP.GE.AND P1, PT, R201, UR4, PT ;  /* 0x00000004c9007c0c */ /* 0x000fe4000bf26270 */
[----:B------:R-:W-:-:S02]  /*b750*/  ISETP.GE.AND P0, PT, R199, UR4, PT ;  /* 0x00000004c7007c0c */ /* 0x000fc4000bf06270 */
[----:B------:R-:W-:-:S03]  /*b760*/  ISETP.GE.AND P4, PT, R22, UR4, PT ;  /* 0x0000000416007c0c */ /* 0x000fc6000bf86270 */
[C---:B------:R-:W-:Y:S01]  /*b770*/  @!P3 IMAD.SHL.U32 R27, R202.reuse, 0x2, RZ ;  /* 0x00000002ca1bb824 */ /* 0x040fe200078e00ff */
[----:B------:R-:W-:-:S03]  /*b780*/  @!P3 SHF.L.U64.HI R12, R202, 0x1, R231 ;  /* 0x00000001ca0cb819 */ /* 0x000fc600000102e7 */
[----:B------:R-:W-:Y:S02]  /*b790*/  @!P2 SHF.L.U32 R31, R200, 0x1, RZ ;  /* 0x00000001c81fa819 */ /* 0x000fe400000006ff */
[----:B------:R-:W-:Y:S01]  /*b7a0*/  @!P1 IMAD.SHL.U32 R39, R201, 0x2, RZ ;  /* 0x00000002c9279824 */ /* 0x000fe200078e00ff */
[-C--:B--2---:R-:W-:Y:S01]  /*b7b0*/  @!P3 IADD3 R24, P6, R0, R27.reuse, RZ ;  /* 0x0000001b0018b210 */ /* 0x084fe20007fde0ff */
[----:B------:R-:W-:Y:S01]  /*b7c0*/  @!P0 IMAD.SHL.U32 R65, R199, 0x2, RZ ;  /* 0x00000002c7418824 */ /* 0x000fe200078e00ff */
[----:B----4-:R-:W-:Y:S01]  /*b7d0*/  @!P3 IADD3 R26, P5, R14, R27, RZ ;  /* 0x0000001b0e1ab210 */ /* 0x010fe20007fbe0ff */
[----:B-1----:R-:W-:Y:S01]  /*b7e0*/  @!P4 IMAD.MOV.U32 R11, RZ, RZ, R3 ;  /* 0x000000ffff0bc224 */ /* 0x002fe200078e0003 */
[----:B------:R-:W-:Y:S01]  /*b7f0*/  @!P2 SHF.L.U64.HI R10, R200, 0x1, R230 ;  /* 0x00000001c80aa819 */ /* 0x000fe200000102e6 */
[--C-:B------:R-:W-:Y:S01]  /*b800*/  @!P3 IMAD.X R25, R3, 0x1, R12.reuse, P6 ;  /* 0x000000010319b824 */ /* 0x100fe200030e060c */
[-C--:B------:R-:W-:Y:S01]  /*b810*/  @!P2 IADD3 R28, P6, R0, R31.reuse, RZ ;  /* 0x0000001f001ca210 */ /* 0x080fe20007fde0ff */
[----:B---3--:R-:W-:Y:S01]  /*b820*/  @!P3 IMAD.X R27, R5, 0x1, R12, P5 ;  /* 0x00000001051bb824 */ /* 0x008fe200028e060c */
[----:B------:R-:W-:Y:S01]  /*b830*/  @!P2 IADD3 R30, P5, R14, R31, RZ ;  /* 0x0000001f0e1ea210 */ /* 0x000fe20007fbe0ff */
[----:B------:R-:W-:Y:S01]  /*b840*/  @!P4 IMAD.MOV.U32 R15, RZ, RZ, R5 ;  /* 0x000000ffff0fc224 */ /* 0x000fe200078e0005 */
[----:B------:R-:W-:Y:S01]  /*b850*/  @!P1 SHF.L.U64.HI R12, R201, 0x1, R229 ;  /* 0x00000001c90c9819 */ /* 0x000fe200000102e5 */
[--C-:B------:R-:W-:Y:S01]  /*b860*/  @!P2 IMAD.X R29, R3, 0x1, R10.reuse, P6 ;  /* 0x00000001031da824 */ /* 0x100fe200030e060a */
[----:B------:R-:W-:Y:S01]  /*b870*/  @!P1 IADD3 R36, P6, R0, R39, RZ ;  /* 0x0000002700249210 */ /* 0x000fe20007fde0ff */
[----:B------:R-:W-:Y:S01]  /*b880*/  @!P2 IMAD.X R31, R5, 0x1, R10, P5 ;  /* 0x00000001051fa824 */ /* 0x000fe200028e060a */
[----:B------:R-:W-:Y:S01]  /*b890*/  ISETP.GE.AND P5, PT, R203, UR4, PT ;  /* 0x00000004cb007c0c */ /* 0x000fe2000bfa6270 */
[----:B------:R-:W-:Y:S01]  /*b8a0*/  @!P4 IMAD.MOV.U32 R10, RZ, RZ, R0 ;  /* 0x000000ffff0ac224 */ /* 0x000fe200078e0000 */
[----:B------:R-:W-:-:S02]  /*b8b0*/  @!P1 IADD3.X R37, R3, R12, RZ, P6, !PT ;  /* 0x0000000c03259210 */ /* 0x000fc400037fe4ff */
[----:B------:R-:W-:Y:S01]  /*b8c0*/  @!P1 IADD3 R38, P6, R14, R39, RZ ;  /* 0x000000270e269210 */ /* 0x000fe20007fde0ff */
[----:B------:R-:W-:Y:S01]  /*b8d0*/  @!P4 IMAD.WIDE R10, R22, 0x2, R10 ;  /* 0x00000002160ac825 */ /* 0x000fe200078e020a */
[----:B------:R-:W-:-:S03]  /*b8e0*/  @!P0 SHF.L.U64.HI R32, R199, 0x1, R228 ;  /* 0x00000001c7208819 */ /* 0x000fc600000102e4 */
[----:B------:R-:W-:Y:S01]  /*b8f0*/  @!P1 IMAD.X R39, R5, 0x1, R12, P6 ;  /* 0x0000000105279824 */ /* 0x000fe200030e060c */
[-C--:B------:R-:W-:Y:S01]  /*b900*/  @!P0 IADD3 R44, P6, R0, R65.reuse, RZ ;  /* 0x00000041002c8210 */ /* 0x080fe20007fde0ff */
[----:B------:R-:W-:Y:S01]  /*b910*/  @!P4 IMAD.WIDE R12, R22, 0x2, R14 ;  /* 0x00000002160cc825 */ /* 0x000fe200078e020e */
[----:B------:R1:W5:Y:S02]  /*b920*/  @!P4 LD.E.64 R58, desc[UR60][R10.64] ;  /* 0x0000003c0a3ac980 */ /* 0x000364000c101b00 */
[----:B------:R-:W-:Y:S01]  /*b930*/  @!P0 IADD3.X R45, R3, R32, RZ, P6, !PT ;  /* 0x00000020032d8210 */ /* 0x000fe200037fe4ff */
[C---:B------:R-:W-:Y:S01]  /*b940*/  @!P5 IMAD.SHL.U32 R15, R203.reuse, 0x2, RZ ;  /* 0x00000002cb0fd824 */ /* 0x040fe200078e00ff */
[----:B------:R-:W-:Y:S01]  /*b950*/  @!P0 IADD3 R64, P6, R14, R65, RZ ;  /* 0x000000410e408210 */ /* 0x000fe20007fde0ff */
[----:B------:R1:W5:Y:S01]  /*b960*/  @!P4 LD.E.64 R60, desc[UR60][R12.64] ;  /* 0x0000003c0c3cc980 */ /* 0x000362000c101b00 */
[----:B------:R-:W-:Y:S02]  /*b970*/  @!P5 SHF.L.U64.HI R20, R203, 0x1, R227 ;  /* 0x00000001cb14d819 */ /* 0x000fe400000102e3 */
[----:B------:R-:W-:-:S02]  /*b980*/  CS2R R56, SRZ ;  /* 0x0000000000387805 */ /* 0x000fc4000001ff00 */
[-C--:B------:R-:W-:Y:S01]  /*b990*/  @!P5 IADD3 R66, P4, R0, R15.reuse, RZ ;  /* 0x0000000f0042d210 */ /* 0x080fe20007f9e0ff */
[----:B------:R-:W-:Y:S01]  /*b9a0*/  @!P0 IMAD.X R65, R5, 0x1, R32, P6 ;  /* 0x0000000105418824 */ /* 0x000fe200030e0620 */
[----:B------:R-:W-:Y:S02]  /*b9b0*/  @!P5 IADD3 R14, P6, R14, R15, RZ ;  /* 0x0000000f0e0ed210 */ /* 0x000fe40007fde0ff */
        /* <DEDUP_REMOVED lines=9> */
[--C-:B------:R-:W-:Y:S01]  /*ba50*/  @!P5 IMAD.X R67, R3, 0x1, R20.reuse, P4 ;  /* 0x000000010343d824 */ /* 0x100fe200020e0614 */
[----:B------:R1:W5:Y:S01]  /*ba60*/  @!P3 LD.E.64 R56, desc[UR60][R24.64] ;  /* 0x0000003c1838b980 */ /* 0x000362000c101b00 */
[----:B------:R-:W-:-:S03]  /*ba70*/  @!P5 IMAD.X R15, R5, 0x1, R20, P6 ;  /* 0x00000001050fd824 */ /* 0x000fc600030e0614 */
[----:B------:R1:W5:Y:S04]  /*ba80*/  @!P3 LD.E.64 R54, desc[UR60][R26.64] ;  /* 0x0000003c1a36b980 */ /* 0x000368000c101b00 */
[----:B------:R1:W5:Y:S04]  /*ba90*/  @!P2 LD.E.64 R52, desc[UR60][R28.64] ;  /* 0x0000003c1c34a980 */ /* 0x000368000c101b00 */
[----:B------:R1:W5:Y:S04]  /*baa0*/  @!P2 LD.E.64 R50, desc[UR60][R30.64] ;  /* 0x0000003c1e32a980 */ /* 0x000368000c101b00 */
[----:B------:R1:W5:Y:S04]  /*bab0*/  @!P1 LD.E.64 R48, desc[UR60][R36.64] ;  /* 0x0000003c24309980 */ /* 0x000368000c101b00 */
[----:B------:R1:W5:Y:S04]  /*bac0*/  @!P1 LD.E.64 R46, desc[UR60][R38.64] ;  /* 0x0000003c262e9980 */ /* 0x000368000c101b00 */
[----:B------:R1:W5:Y:S04]  /*bad0*/  @!P0 LD.E.64 R40, desc[UR60][R44.64] ;  /* 0x0000003c2c288980 */ /* 0x000368000c101b00 */
[----:B------:R1:W5:Y:S04]  /*bae0*/  @!P0 LD.E.64 R42, desc[UR60][R64.64] ;  /* 0x0000003c402a8980 */ /* 0x000368000c101b00 */
[----:B------:R1:W5:Y:S04]  /*baf0*/  @!P5 LD.E.64 R32, desc[UR60][R66.64] ;  /* 0x0000003c4220d980 */ /* 0x000368000c101b00 */
[----:B------:R1:W5:Y:S02]  /*bb00*/  @!P5 LD.E.64 R34, desc[UR60][R14.64] ;  /* 0x0000003c0e22d980 */ /* 0x000364000c101b00 */
.L_x_1819:
[----:B------:R-:W-:Y:S05]  /*bb10*/  BSYNC B1 ;  /* 0x0000000000017941 */ /* 0x000fea0003800000 */
.L_x_1818:
[----:B--2--5:R-:W-:Y:S01]  /*bb20*/  IMAD.MOV.U32 R0, RZ, RZ, R60 ;  /* 0x000000ffff007224 */ /* 0x024fe200078e003c */
[----:B-1----:R-:W-:Y:S01]  /*bb30*/  MOV R3, R61 ;  /* 0x0000003d00037202 */ /* 0x002fe20000000f00 */
[----:B---3--:R-:W-:Y:S01]  /*bb40*/  IMAD.MOV.U32 R5, RZ, RZ, R54 ;  /* 0x000000ffff057224 */ /* 0x008fe200078e0036 */
[----:B------:R-:W-:Y:S01]  /*bb50*/  UMOV UR4, 0xffffffff ;  /* 0xffffffff00047882 */ /* 0x000fe20000000000 */
        /* <DEDUP_REMOVED lines=8> */
[----:B------:R-:W-:Y:S02]  /*bbe0*/  CS2R R30, SRZ ;  /* 0x00000000001e7805 */ /* 0x000fe4000001ff00 */
[----:B------:R-:W-:Y:S01]  /*bbf0*/  PRMT R83, R0, 0x5410, R3 ;  /* 0x0000541000537816 */ /* 0x000fe20000000003 */
[----:B------:R-:W-:Y:S01]  /*bc00*/  IMAD.MOV.U32 R0, RZ, RZ, R42 ;  /* 0x000000ffff007224 */ /* 0x000fe200078e002a */
[----:B------:R-:W-:Y:S01]  /*bc10*/  PRMT R81, R5, 0x5410, R9 ;  /* 0x0000541005517816 */ /* 0x000fe20000000009 */
[----:B------:R-:W-:Y:S02]  /*bc20*/  IMAD.MOV.U32 R3, RZ, RZ, R43 ;  /* 0x000000ffff037224 */ /* 0x000fe400078e002b */
        /* <DEDUP_REMOVED lines=23> */
[----:B------:R-:W-:Y:S06]  /*bda0*/  BRA.DIV UR4, `(.L_x_1820) ;  /* 0x000001fa04487947 */ /* 0x000fec000b800000 */
[----:B------:R1:W2:Y:S04]  /*bdb0*/  SHFL.IDX PT, R3, R7, 0x1, 0x1c1f ;  /* 0x003c1f0007037f89 */ /* 0x0002a800000e0000 */
[----:B------:R1:W3:Y:S04]  /*bdc0*/  SHFL.IDX PT, R0, R6, 0x1, 0x1c1f ;  /* 0x003c1f0006007f89 */ /* 0x0002e800000e0000 */
[----:B------:R1:W1:Y:S04]  /*bdd0*/  SHFL.IDX PT, R5, R8, 0x1, 0x1c1f ;  /* 0x003c1f0008057f89 */ /* 0x00026800000e0000 */
[----:B0-----:R-:W0:Y:S02]  /*bde0*/  SHFL.IDX PT, R4, R4, 0x1, 0x1c1f ;  /* 0x003c1f0004047f89 */ /* 0x001e2400000e0000 */
.L_x_2165:
[----:B-1----:R-:W-:Y:S01]  /*bdf0*/  VIADD R6, R21, 0x40 ;  /* 0x0000004015067836 */ /* 0x002fe20000000000 */
[----:B------:R-:W-:Y:S01]  /*be00*/  LOP3.LUT R7, R205, 0x18, R18, 0xf8, !PT ;  /* 0x00000018cd077812 */ /* 0x000fe200078ef812 */
[----:B------:R-:W-:Y:S01]  /*be10*/  BSSY B1, `(.L_x_1821) ;  /* 0x0000053000017945 */ /* 0x000fe20003800000 */
[----:B------:R-:W-:Y:S02]  /*be20*/  LOP3.LUT P0, RZ, R214, 0x4, RZ, 0xc0, !PT ;  /* 0x00000004d6ff7812 */ /* 0x000fe4000780c0ff */
[----:B------:R-:W-:Y:S02]  /*be30*/  CS2R R36, SRZ ;  /* 0x0000000000247805 */ /* 0x000fe4000001ff00 */
[----:B------:R-:W-:Y:S02]  /*be40*/  ISETP.GE.AND P1, PT, R6, R63, PT ;  /* 0x0000003f0600720c */ /* 0x000fe40003f26270 */
[----:B------:R-:W-:Y:S02]  /*be50*/  CS2R R26, SRZ ;  /* 0x00000000001a7805 */ /* 0x000fe4000001ff00 */
[----:B------:R-:W-:-:S02]  /*be60*/  LOP3.LUT R6, R7, R206, RZ, 0x3c, !PT ;  /* 0x000000ce07067212 */ /* 0x000fc400078e3cff */
[----:B------:R-:W-:Y:S02]  /*be70*/  CS2R R20, SRZ ;  /* 0x0000000000147805 */ /* 0x000fe4000001ff00 */
[----:B------:R-:W-:Y:S02]  /*be80*/  CS2R R12, SRZ ;  /* 0x00000000000c7805 */ /* 0x000fe4000001ff00 */
[----:B------:R-:W-:Y:S02]  /*be90*/  CS2R R8, SRZ ;  /* 0x0000000000087805 */ /* 0x000fe4000001ff00 */
[----:B------:R-:W-:Y:S02]  /*bea0*/  IADD3 R7, R207, R6, RZ ;  /* 0x00000006cf077210 */ /* 0x000fe40007ffe0ff */
[----:B------:R-:W-:Y:S02]  /*beb0*/  CS2R R44, SRZ ;  /* 0x00000000002c7805 */ /* 0x000fe4000001ff00 */
[----:B------:R-:W-:-:S02]  /*bec0*/  CS2R R38, SRZ ;  /* 0x0000000000267805 */ /* 0x000fc4000001ff00 */
[----:B------:R-:W-:Y:S02]  /*bed0*/  CS2R R28, SRZ ;  /* 0x00000000001c7805 */ /* 0x000fe4000001ff00 */
[----:B------:R-:W-:Y:S02]  /*bee0*/  CS2R R24, SRZ ;  /* 0x0000000000187805 */ /* 0x000fe4000001ff00 */
[----:B----4-:R-:W-:Y:S01]  /*bef0*/  CS2R R14, SRZ ;  /* 0x00000000000e7805 */ /* 0x010fe2000001ff00 */
[----:B------:R-:W-:Y:S01]  /*bf00*/  IMAD R62, R7, 0x2, R2 ;  /* 0x00000002073e7824 */ /* 0x000fe200078e0202 */
        /* <DEDUP_REMOVED lines=8> */
[----:B------:R-:W-:-:S05]  /*bf90*/  ISETP.GE.AND P1, PT, R199, UR4, PT ;  /* 0x00000004c7007c0c */ /* 0x000fca000bf26270 */
[C---:B------:R-:W-:Y:S01]  /*bfa0*/  @!P4 IMAD.SHL.U32 R9, R202.reuse, 0x2, RZ ;  /* 0x00000002ca09c824 */ /* 0x040fe200078e00ff */
[----:B------:R-:W-:-:S03]  /*bfb0*/  @!P4 SHF.L.U64.HI R6, R202, 0x1, R231 ;  /* 0x00000001ca06c819 */ /* 0x000fc600000102e7 */
[C---:B------:R-:W-:Y:S01]  /*bfc0*/  @!P3 IMAD.SHL.U32 R73, R200.reuse, 0x2, RZ ;  /* 0x00000002c849b824 */ /* 0x040fe200078e00ff */
[----:B------:R-:W-:Y:S01]  /*bfd0*/  @!P3 SHF.L.U64.HI R12, R200, 0x1, R230 ;  /* 0x00000001c80cb819 */ /* 0x000fe200000102e6 */
[----:B------:R-:W-:Y:S01]  /*bfe0*/  @!P2 IMAD.SHL.U32 R67, R201, 0x2, RZ ;  /* 0x00000002c943a824 */ /* 0x000fe200078e00ff */
[-C--:B---3--:R-:W-:Y:S01]  /*bff0*/  @!P4 IADD3 R10, P5, R0, R9.reuse, RZ ;  /* 0x00000009000ac210 */ /* 0x088fe20007fbe0ff */
[----:B------:R-:W-:Y:S01]  /*c000*/  @!P1 IMAD.SHL.U32 R7, R199, 0x2, RZ ;  /* 0x00000002c7079824 */ /* 0x000fe200078e00ff */
[----:B0-----:R-:W-:Y:S02]  /*c010*/  @!P4 IADD3 R8, P6, R4, R9, RZ ;  /* 0x000000090408c210 */ /* 0x001fe40007fde0ff */
[----:B------:R-:W-:Y:S01]  /*c020*/  @!P2 SHF.L.U64.HI R14, R201, 0x1, R229 ;  /* 0x00000001c90ea819 */ /* 0x000fe200000102e5 */
[----:B--2---:R-:W-:Y:S01]  /*c030*/  @!P4 IMAD.X R11, R3, 0x1, R6, P5 ;  /* 0x00000001030bc824 */ /* 0x004fe200028e0606 */
[----:B------:R-:W-:Y:S02]  /*c040*/  @!P3 IADD3 R76, P5, R0, R73, RZ ;  /* 0x00000049004cb210 */ /* 0x000fe40007fbe0ff */
[----:B------:R-:W-:-:S02]  /*c050*/  @!P4 IADD3.X R9, R5, R6, RZ, P6, !PT ;  /* 0x000000060509c210 */ /* 0x000fc400037fe4ff */
[----:B------:R-:W-:Y:S01]  /*c060*/  @!P3 IADD3 R72, P6, R4, R73, RZ ;  /* 0x000000490448b210 */ /* 0x000fe20007fde0ff */
[----:B------:R-:W-:Y:S01]  /*c070*/  @!P3 IMAD.X R77, R3, 0x1, R12, P5 ;  /* 0x00000001034db824 */ /* 0x000fe200028e060c */
[-C--:B------:R-:W-:Y:S02]  /*c080*/  @!P2 IADD3 R70, P5, R0, R67.reuse, RZ ;  /* 0x000000430046a210 */ /* 0x080fe40007fbe0ff */
[----:B------:R-:W-:Y:S01]  /*c090*/  @!P1 SHF.L.U64.HI R20, R199, 0x1, R228 ;  /* 0x00000001c7149819 */ /* 0x000fe200000102e4 */
[----:B------:R-:W-:Y:S01]  /*c0a0*/  @!P3 IMAD.X R73, R5, 0x1, R12, P6 ;  /* 0x000000010549b824 */ /* 0x000fe200030e060c */
[----:B------:R-:W-:Y:S01]  /*c0b0*/  @!P2 IADD3 R66, P6, R4, R67, RZ ;  /* 0x000000430442a210 */ /* 0x000fe20007fde0ff */
[----:B------:R-:W-:Y:S01]  /*c0c0*/  @!P2 IMAD.X R71, R3, 0x1, R14, P5 ;  /* 0x000000010347a824 */ /* 0x000fe200028e060e */
[----:B------:R-:W-:-:S03]  /*c0d0*/  @!P1 IADD3 R64, P5, R0, R7, RZ ;  /* 0x0000000700409210 */ /* 0x000fc60007fbe0ff */
[----:B------:R-:W-:Y:S01]  /*c0e0*/  @!P2 IMAD.X R67, R5, 0x1, R14, P6 ;  /* 0x000000010543a824 */ /* 0x000fe200030e060e */
[----:B------:R-:W-:Y:S02]  /*c0f0*/  @!P1 IADD3.X R65, R3, R20, RZ, P5, !PT ;  /* 0x0000001403419210 */ /* 0x000fe40002ffe4ff */
[----:B------:R-:W-:Y:S02]  /*c100*/  @!P1 IADD3 R6, P5, R4, R7, RZ ;  /* 0x0000000704069210 */ /* 0x000fe40007fbe0ff */
[----:B------:R-:W-:-:S03]  /*c110*/  ISETP.GE.AND P6, PT, R22, UR4, PT ;  /* 0x0000000416007c0c */ /* 0x000fc6000bfc6270 */
[----:B------:R-:W-:Y:S01]  /*c120*/  @!P1 IMAD.X R7, R5, 0x1, R20, P5 ;  /* 0x0000000105079824 */ /* 0x000fe200028e0614 */
[----:B------:R-:W-:-:S09]  /*c130*/  ISETP.GE.AND P5, PT, R203, UR4, PT ;  /* 0x00000004cb007c0c */ /* 0x000fd2000bfa6270 */
[----:B------:R-:W-:Y:S02]  /*c140*/  @!P6 IMAD.MOV.U32 R12, RZ, RZ, R0 ;  /* 0x000000ffff0ce224 */ /* 0x000fe400078e0000 */
[----:B------:R-:W-:Y:S02]  /*c150*/  @!P6 IMAD.MOV.U32 R13, RZ, RZ, R3 ;  /* 0x000000ffff0de224 */ /* 0x000fe400078e0003 */
[----:B------:R-:W-:-:S04]  /*c160*/  @!P6 IMAD.WIDE R14, R22, 0x2, R4 ;  /* 0x00000002160ee825 */ /* 0x000fc800078e0204 */
[----:B------:R-:W-:Y:S01]  /*c170*/  @!P6 IMAD.WIDE R12, R22, 0x2, R12 ;  /* 0x00000002160ce825 */ /* 0x000fe200078e020c */
[----:B------:R0:W5:Y:S03]  /*c180*/  @!P6 LD.E.64 R30, desc[UR60][R14.64] ;  /* 0x0000003c0e1ee980 */ /* 0x000166000c101b00 */
[C---:B------:R-:W-:Y:S01]  /*c190*/  @!P5 IMAD.SHL.U32 R21, R203.reuse, 0x2, RZ ;  /* 0x00000002cb15d824 */ /* 0x040fe200078e00ff */
[----:B------:R1:W5:Y:S01]  /*c1a0*/  @!P6 LD.E.64 R44, desc[UR60][R12.64] ;  /* 0x0000003c0c2ce980 */ /* 0x000362000c101b00 */
[----:B------:R-:W-:-:S03]  /*c1b0*/  @!P5 SHF.L.U64.HI R20, R203, 0x1, R227 ;  /* 0x00000001cb14d819 */ /* 0x000fc600000102e3 */
[-C--:B------:R-:W-:Y:S02]  /*c1c0*/  @!P5 IADD3 R74, P6, R0, R21.reuse, RZ ;  /* 0x00000015004ad210 */ /* 0x080fe40007fde0ff */
[----:B------:R-:W-:Y:S02]  /*c1d0*/  CS2R R38, SRZ ;  /* 0x0000000000267805 */ /* 0x000fe4000001ff00 */
[----:B------:R-:W-:Y:S01]  /*c1e0*/  CS2R R36, SRZ ;  /* 0x0000000000247805 */ /* 0x000fe2000001ff00 */
[----:B------:R-:W-:Y:S01]  /*c1f0*/  @!P5 IMAD.X R75, R3, 0x1, R20, P6 ;  /* 0x00000001034bd824 */ /* 0x000fe200030e0614 */
[----:B------:R-:W-:Y:S02]  /*c200*/  @!P5 IADD3 R4, P6, R4, R21, RZ ;  /* 0x000000150404d210 */ /* 0x000fe40007fde0ff */
[----:B------:R2:W5:Y:S01]  /*c210*/  @!P4 LD.E.64 R38, desc[UR60][R10.64] ;  /* 0x0000003c0a26c980 */ /* 0x000562000c101b00 */
[----:B------:R-:W-:Y:S02]  /*c220*/  CS2R R28, SRZ ;  /* 0x00000000001c7805 */ /* 0x000fe4000001ff00 */
[----:B------:R-:W-:-:S02]  /*c230*/  CS2R R26, SRZ ;  /* 0x00000000001a7805 */ /* 0x000fc4000001ff00 */
[----:B------:R-:W-:Y:S01]  /*c240*/  @!P5 IADD3.X R5, R5, R20, RZ, P6, !PT ;  /* 0x000000140505d210 */ /* 0x000fe200037fe4ff */
[----:B------:R3:W5:Y:S01]  /*c250*/  @!P4 LD.E.64 R36, desc[UR60][R8.64] ;  /* 0x0000003c0824c980 */ /* 0x000762000c101b00 */
[----:B------:R-:W-:Y:S02]  /*c260*/  CS2R R24, SRZ ;  /* 0x0000000000187805 */ /* 0x000fe4000001ff00 */
[----:B------:R-:W-:Y:S02]  /*c270*/  CS2R R20, SRZ ;  /* 0x0000000000147805 */ /* 0x000fe4000001ff00 */
[----:B0-----:R-:W-:Y:S02]  /*c280*/  CS2R R14, SRZ ;  /* 0x00000000000e7805 */ /* 0x001fe4000001ff00 */
[----:B-1----:R-:W-:Y:S01]  /*c290*/  CS2R R12, SRZ ;  /* 0x00000000000c7805 */ /* 0x002fe2000001ff00 */
[----:B------:R1:W5:Y:S01]  /*c2a0*/  @!P3 LD.E.64 R28, desc[UR60][R76.64] ;  /* 0x0000003c4c1cb980 */ /* 0x000362000c101b00 */
[----:B--2---:R-:W-:-:S03]  /*c2b0*/  CS2R R10, SRZ ;  /* 0x00000000000a7805 */ /* 0x004fc6000001ff00 */
[----:B------:R1:W5:Y:S01]  /*c2c0*/  @!P3 LD.E.64 R26, desc[UR60][R72.64] ;  /* 0x0000003c481ab980 */ /* 0x000362000c101b00 */
[----:B---3--:R-:W-:-:S03]  /*c2d0*/  CS2R R8, SRZ ;  /* 0x0000000000087805 */ /* 0x008fc6000001ff00 */
[----:B------:R1:W5:Y:S04]  /*c2e0*/  @!P2 LD.E.64 R24, desc[UR60][R70.64] ;  /* 0x0000003c4618a980 */ /* 0x000368000c101b00 */
[----:B------:R1:W5:Y:S04]  /*c2f0*/  @!P2 LD.E.64 R20, desc[UR60][R66.64] ;  /* 0x0000003c4214a980 */ /* 0x000368000c101b00 */
[----:B------:R1:W5:Y:S04]  /*c300*/  @!P1 LD.E.64 R14, desc[UR60][R64.64] ;  /* 0x0000003c400e9980 */ /* 0x000368000c101b00 */
[----:B------:R1:W5:Y:S04]  /*c310*/  @!P1 LD.E.64 R12, desc[UR60][R6.64] ;  /* 0x0000003c060c9980 */ /* 0x000368000c101b00 */
[----:B------:R1:W5:Y:S04]  /*c320*/  @!P5 LD.E.64 R10, desc[UR60][R74.64] ;  /* 0x0000003c4a0ad980 */ /* 0x000368000c101b00 */
[----:B------:R1:W5:Y:S02]  /*c330*/  @!P5 LD.E.64 R8, desc[UR60][R4.64] ;  /* 0x0000003c0408d980 */ /* 0x000364000c101b00 */
.L_x_1822:
[----:B------:R-:W-:Y:S05]  /*c340*/  BSYNC B1 ;  /* 0x0000000000017941 */ /* 0x000fea0003800000 */
.L_x_1821:
[----:B--2---:R-:W-:Y:S01]  /*c350*/  LEA.HI R3, R220, R220, RZ, 0x1 ;  /* 0x000000dcdc037211 */ /* 0x004fe200078f08ff */
[C---:B-1----:R-:W-:Y:S01]  /*c360*/  VIADD R5, R62.reuse, 0x12400 ;  /* 0x000124003e057836 */ /* 0x042fe20000000000 */
[----:B------:R-:W-:Y:S01]  /*c370*/  VIADDMNMX R70, R63, -R208, 0x80, PT ;  /* 0x000000803f467446 */ /* 0x000fe200038009d0 */
[----:B---3--:R-:W-:Y:S01]  /*c380*/  VIADD R0, R62, 0x12440 ;  /* 0x000124403e007836 */ /* 0x008fe20000000000 */
[----:B------:R-:W-:Y:S01]  /*c390*/  LOP3.LUT R3, R3, 0xfffffffe, RZ, 0xc0, !PT ;  /* 0xfffffffe03037812 */ /* 0x000fe200078ec0ff */
[----:B------:R-:W-:Y:S01]  /*c3a0*/  @P0 VIADD R0, R5, 0xffffffc0 ;  /* 0xffffffc005000836 */ /* 0x000fe20000000000 */
[----:B-----5:R-:W-:Y:S01]  /*c3b0*/  MOV R5, R36 ;  /* 0x0000002400057202 */ /* 0x020fe20000000f00 */
[----:B------:R-:W-:Y:S01]  /*c3c0*/  IMAD.MOV.U32 R6, RZ, RZ, R37 ;  /* 0x000000ffff067224 */ /* 0x000fe200078e0025 */
[----:B------:R-:W-:Y:S01]  /*c3d0*/  BSSY B1, `(.L_x_1823) ;  /* 0x000002b000017945 */ /* 0x000fe20003800000 */
[----:B------:R-:W-:Y:S01]  /*c3e0*/  IMAD.IADD R3, R220, 0x1, -R3 ;  /* 0x00000001dc037824 */ /* 0x000fe200078e0a03 */
[----:B------:R-:W-:Y:S01]  /*c3f0*/  ISETP.GE.AND P1, PT, R194, R70, PT ;  /* 0x00000046c200720c */ /* 0x000fe20003f26270 */
[----:B0-----:R-:W-:Y:S01]  /*c400*/  IMAD.MOV.U32 R4, RZ, RZ, R30 ;  /* 0x000000ffff047224 */ /* 0x001fe200078e001e */
[----:B------:R-:W-:Y:S01]  /*c410*/  PRMT R73, R5, 0x5410, R6 ;  /* 0x0000541005497816 */ /* 0x000fe20000000006 */
[----:B------:R-:W-:Y:S01]  /*c420*/  IMAD.MOV.U32 R6, RZ, RZ, R27 ;  /* 0x000000ffff067224 */ /* 0x000fe200078e001b */
[----:B------:R-:W-:Y:S01]  /*c430*/  SHF.L.U32 R5, R3, 0x1f, RZ ;  /* 0x0000001f03057819 */ /* 0x000fe200000006ff */
[----:B------:R-:W-:Y:S01]  /*c440*/  IMAD.MOV.U32 R7, RZ, RZ, R20 ;  /* 0x000000ffff077224 */ /* 0x000fe200078e0014 */
[----:B------:R-:W-:Y:S01]  /*c450*/  PRMT R75, R4, 0x7610, R75 ;  /* 0x00007610044b7816 */ /* 0x000fe2000000004b */
[----:B------:R-:W-:Y:S01]  /*c460*/  IMAD.MOV.U32 R4, RZ, RZ, R31 ;  /* 0x000000ffff047224 */ /* 0x000fe200078e001f */
[----:B------:R-:W0:Y:S01]  /*c470*/  SYNCS.PHASECHK.TRANS64.TRYWAIT P0, [R2+URZ+0x30800], R5 ;  /* 0x03080005020075a7 */ /* 0x000e22000800017f */
[----:B------:R-:W-:Y:S01]  /*c480*/  MOV R3, R21 ;  /* 0x0000001500037202 */ /* 0x000fe20000000f00 */
[----:B------:R-:W-:Y:S01]  /*c490*/  IMAD.MOV.U32 R65, RZ, RZ, R38 ;  /* 0x000000ffff417224 */ /* 0x000fe200078e0026 */
[----:B------:R-:W-:Y:S01]  /*c4a0*/  PRMT R66, R7, 0x7610, R66 ;  /* 0x0000761007427816 */ /* 0x000fe20000000042 */
[----:B------:R-:W-:Y:S01]  /*c4b0*/  IMAD.MOV.U32 R7, RZ, RZ, R8 ;  /* 0x000000ffff077224 */ /* 0x000fe200078e0008 */
[----:B------:R-:W-:Y:S01]  /*c4c0*/  PRMT R75, R75, 0x5410, R4 ;  /* 0x000054104b4b7816 */ /* 0x000fe20000000004 */
[----:B------:R-:W-:Y:S01]  /*c4d0*/  IMAD.MOV.U32 R4, RZ, RZ, R26 ;  /* 0x000000ffff047224 */ /* 0x000fe200078e001a */
[----:B------:R-:W-:Y:S01]  /*c4e0*/  PRMT R66, R66, 0x5410, R3 ;  /* 0x0000541042427816 */ /* 0x000fe20000000003 */
[----:B------:R-:W-:Y:S01]  /*c4f0*/  IMAD.MOV.U32 R63, RZ, RZ, R15 ;  /* 0x000000ffff3f7224 */ /* 0x000fe200078e000f */
[----:B------:R-:W-:-:S02]  /*c500*/  PRMT R3, R7, 0x7610, R3 ;  /* 0x0000761007037816 */ /* 0x000fc40000000003 */
        /* <DEDUP_REMOVED lines=10> */
[----:B------:R-:W-:Y:S01]  /*c5b0*/  PRMT R76, R6, 0x5410, R7 ;  /* 0x00005410064c7816 */ /* 0x000fe20000000007 */
[----:B------:R-:W-:Y:S02]  /*c5c0*/  IMAD.MOV.U32 R6, RZ, RZ, R28 ;  /* 0x000000ffff067224 */ /* 0x000fe400078e001c */
[----:B------:R-:W-:Y:S01]  /*c5d0*/  IMAD.MOV.U32 R7, RZ, RZ, R29 ;  /* 0x000000ffff077224 */ /* 0x000fe200078e001d */
[----:B------:R-:W-:Y:S01]  /*c5e0*/  PRMT R74, R74, 0x5410, R4 ;  /* 0x000054104a4a7816 */ /* 0x000fe20000000004 */
[----:B------:R-:W-:-:S03]  /*c5f0*/  IMAD.MOV.U32 R4, RZ, RZ, R24 ;  /* 0x000000ffff047224 */ /* 0x000fc600078e0018 */
[----:B------:R-:W-:Y:S01]  /*c600*/  PRMT R72, R6, 0x5410, R7 ;  /* 0x0000541006487816 */ /* 0x000fe20000000007 */
[----:B------:R-:W-:Y:S01]  /*c610*/  IMAD.MOV.U32 R7, RZ, RZ, R14 ;  /* 0x000000ffff077224 */ /* 0x000fe200078e000e */
[----:B------:R-:W-:-:S04]  /*c620*/  MOV R6, R25 ;  /* 0x0000001900067202 */ /* 0x000fc80000000f00 */
[----:B------:R-:W-:Y:S01]  /*c630*/  PRMT R67, R4, 0x5410, R6 ;  /* 0x0000541004437816 */ /* 0x000fe20000000006 */
[----:B------:R-:W-:Y:S01]  /*c640*/  IMAD.MOV.U32 R4, RZ, RZ, R10 ;  /* 0x000000ffff047224 */ /* 0x000fe200078e000a */
[----:B------:R-:W-:Y:S01]  /*c650*/  PRMT R65, R7, 0x5410, R63 ;  /* 0x0000541007417816 */ /* 0x000fe2000000003f */
[----:B------:R-:W-:Y:S01]  /*c660*/  IMAD.MOV.U32 R6, RZ, RZ, R11 ;  /* 0x000000ffff067224 */ /* 0x000fe200078e000b */
[----:B0-----:R-:W-:Y:S06]  /*c670*/  @!P0 BRA `(.L_x_1824) ;  /* 0x000001f000888947 */ /* 0x001fec0003800000 */
.L_x_2166:
[----:B------:R-:W-:Y:S05]  /*c680*/  BSYNC B1 ;  /* 0x0000000000017941 */ /* 0x000fea0003800000 */
.L_x_1823:
        /* <DEDUP_REMOVED lines=13> */
[----:B------:R-:W-:Y:S01]  /*c760*/  SHF.R.U64 R94, R58, 0x10, R59 ;  /* 0x000000103a5e7819 */ /* 0x000fe2000000123b */
[--C-:B------:R-:W-:Y:S01]  /*c770*/  HADD2.F32 R77, -RZ, R88.reuse.H1_H1 ;  /* 0x30000058ff4d7230 */ /* 0x100fe20000004100 */
[----:B------:R-:W-:Y:S01]  /*c780*/  SHF.R.U32.HI R90, RZ, 0x10, R61 ;  /* 0x00000010ff5a7819 */ /* 0x000fe2000001163d */
[----:B------:R-:W-:Y:S01]  /*c790*/  HADD2.F32 R89, -RZ, R88.H0_H0 ;  /* 0x20000058ff597230 */ /* 0x000fe20000004100 */
[----:B------:R-:W-:Y:S02]  /*c7a0*/  SHF.R.U32.HI R58, RZ, 0x10, R59 ;  /* 0x00000010ff3a7819 */ /* 0x000fe4000001163b */
[----:B------:R-:W-:Y:S01]  /*c7b0*/  SHF.R.U64 R93, R60, 0x10, R61 ;  /* 0x000000103c5d7819 */ /* 0x000fe2000000123d */
[----:B------:R-:W-:Y:S02]  /*c7c0*/  HADD2.F32 R90, -RZ, R90.H0_H0 ;  /* 0x2000005aff5a7230 */ /* 0x000fe40000004100 */
[----:B------:R-:W-:-:S02]  /*c7d0*/  HADD2.F32 R88, -RZ, R58.H0_H0 ;  /* 0x2000003aff587230 */ /* 0x000fc40000004100 */
[--C-:B0-----:R-:W-:Y:S02]  /*c7e0*/  HADD2.F32 R61, -RZ, R7.reuse.H1_H1 ;  /* 0x30000007ff3d7230 */ /* 0x101fe40000004100 */
[----:B------:R-:W-:Y:S02]  /*c7f0*/  HADD2.F32 R60, -RZ, R7.H0_H0 ;  /* 0x20000007ff3c7230 */ /* 0x000fe40000004100 */
[--C-:B------:R-:W-:Y:S02]  /*c800*/  HADD2.F32 R7, -RZ, R4.reuse.H0_H0 ;  /* 0x20000004ff077230 */ /* 0x100fe40000004100 */
[C---:B------:R-:W-:Y:S01]  /*c810*/  FMUL.FTZ R91, R61.reuse, R90 ;  /* 0x0000005a3d5b7220 */ /* 0x040fe20000410000 */
[----:B------:R-:W-:Y:S01]  /*c820*/  FMUL.FTZ R61, R61, R88 ;  /* 0x000000583d3d7220 */ /* 0x000fe20000410000 */
[----:B------:R-:W-:Y:S02]  /*c830*/  HADD2.F32 R4, -RZ, R4.H1_H1 ;  /* 0x30000004ff047230 */ /* 0x000fe40000004100 */
[----:B------:R-:W-:-:S02]  /*c840*/  HADD2.F32 R58, -RZ, R6.H0_H0 ;  /* 0x20000006ff3a7230 */ /* 0x000fc40000004100 */
[C---:B------:R-:W-:Y:S01]  /*c850*/  FFMA.FTZ R90, R60.reuse, R90, R61 ;  /* 0x0000005a3c5a7223 */ /* 0x040fe2000001003d */
[----:B------:R-:W-:Y:S02]  /*c860*/  HADD2.F32 R59, -RZ, R6.H1_H1 ;  /* 0x30000006ff3b7230 */ /* 0x000fe40000004100 */
[----:B------:R-:W-:Y:S01]  /*c870*/  FFMA.FTZ R91, R60, R88, -R91 ;  /* 0x000000583c5b7223 */ /* 0x000fe2000001085b */
[----:B------:R-:W-:Y:S02]  /*c880*/  HADD2.F32 R61, -RZ, R87.H1_H1 ;  /* 0x30000057ff3d7230 */ /* 0x000fe40000004100 */
[C---:B------:R-:W-:Y:S01]  /*c890*/  FMUL.FTZ R92, R4.reuse, R89 ;  /* 0x00000059045c7220 */ /* 0x040fe20000410000 */
[----:B------:R-:W-:Y:S02]  /*c8a0*/  HADD2.F32 R6, -RZ, R5.H0_H0 ;  /* 0x20000005ff067230 */ /* 0x000fe40000004100 */
[----:B------:R-:W-:Y:S01]  /*c8b0*/  FMUL.FTZ R88, R4, R77 ;  /* 0x0000004d04587220 */ /* 0x000fe20000410000 */
[----:B------:R-:W-:-:S02]  /*c8c0*/  HADD2.F32 R87, -RZ, R87.H0_H0 ;  /* 0x20000057ff577230 */ /* 0x000fc40000004100 */
[C---:B------:R-:W-:Y:S01]  /*c8d0*/  FFMA.FTZ R92, R7.reuse, R77, -R92 ;  /* 0x0000004d075c7223 */ /* 0x040fe2000001085c */
[----:B------:R-:W-:Y:S02]  /*c8e0*/  HADD2.F32 R5, -RZ, R5.H1_H1 ;  /* 0x30000005ff057230 */ /* 0x000fe40000004100 */
[----:B------:R-:W-:Y:S01]  /*c8f0*/  FFMA.FTZ R89, R7, R89, R88 ;  /* 0x0000005907597223 */ /* 0x000fe20000010058 */
[----:B------:R-:W-:Y:S02]  /*c900*/  HADD2.F32 R60, -RZ, R93.H0_H0 ;  /* 0x2000005dff3c7230 */ /* 0x000fe40000004100 */
[C---:B------:R-:W-:Y:S01]  /*c910*/  FMUL.FTZ R77, R59.reuse, R61 ;  /* 0x0000003d3b4d7220 */ /* 0x040fe20000410000 */
[----:B------:R-:W-:Y:S02]  /*c920*/  HADD2.F32 R4, -RZ, R94.H0_H0 ;  /* 0x2000005eff047230 */ /* 0x000fe40000004100 */
[-C--:B------:R-:W-:Y:S01]  /*c930*/  FMUL.FTZ R88, R59, R87.reuse ;  /* 0x000000573b587220 */ /* 0x080fe20000410000 */
[C---:B------:R-:W-:Y:S01]  /*c940*/  FMUL.FTZ R7, R5.reuse, R60 ;  /* 0x0000003c05077220 */ /* 0x040fe20000410000 */
[C---:B------:R-:W-:Y:S01]  /*c950*/  FFMA.FTZ R77, R58.reuse, R87, -R77 ;  /* 0x000000573a4d7223 */ /* 0x040fe2000001084d */
[-C--:B------:R-:W-:Y:S01]  /*c960*/  FMUL.FTZ R59, R5, R4.reuse ;  /* 0x00000004053b7220 */ /* 0x080fe20000410000 */
[----:B------:R-:W-:Y:S01]  /*c970*/  FFMA.FTZ R88, R58, R61, R88 ;  /* 0x0000003d3a587223 */ /* 0x000fe20000010058 */
[----:B------:R-:W-:Y:S01]  /*c980*/  FFMA.FTZ R5, R6, R4, -R7 ;  /* 0x0000000406057223 */ /* 0x000fe20000010807 */
[----:B------:R-:W-:Y:S01]  /*c990*/  F2FP.F16.F32.PACK_AB R7, R90, R91 ;  /* 0x0000005b5a07723e */ /* 0x000fe200000000ff */
[----:B------:R-:W-:Y:S01]  /*c9a0*/  FFMA.FTZ R60, R6, R60, R59 ;  /* 0x0000003c063c7223 */ /* 0x000fe2000001003b */
[----:B------:R-:W-:-:S02]  /*c9b0*/  F2FP.F16.F32.PACK_AB R4, R89, R92 ;  /* 0x0000005c5904723e */ /* 0x000fc400000000ff */
[----:B------:R-:W-:Y:S02]  /*c9c0*/  F2FP.F16.F32.PACK_AB R6, R88, R77 ;  /* 0x0000004d5806723e */ /* 0x000fe400000000ff */
[----:B------:R-:W-:-:S05]  /*c9d0*/  F2FP.F16.F32.PACK_AB R5, R60, R5 ;  /* 0x000000053c05723e */ /* 0x000fca00000000ff */
[----:B------:R1:W-:Y:S02]  /*c9e0*/  STS.128 [R62+0x12400], R4 ;  /* 0x012400043e007388 */ /* 0x0003e40000000c00 */
.L_x_1828:
[----:B------:R-:W-:Y:S05]  /*c9f0*/  BSYNC B2 ;  /* 0x0000000000027941 */ /* 0x000fea0003800000 */
.L_x_1827:
[----:B------:R-:W-:Y:S04]  /*ca00*/  BSSY B2, `(.L_x_1829) ;  /* 0x000002c000027945 */ /* 0x000fe80003800000 */
[----:B------:R-:W-:Y:S05]  /*ca10*/  @P1 BRA `(.L_x_1830) ;  /* 0x0000000000a81947 */ /* 0x000fea0003800000 */
[----:B01----:R-:W0:Y:S01]  /*ca20*/  LDS.128 R4, [R0] ;  /* 0x0000000000047984 */ /* 0x003e220000000c00 */
[----:B------:R-:W-:Y:S01]  /*ca30*/  SHF.R.U32.HI R59, RZ, 0x10, R57 ;  /* 0x00000010ff3b7819 */ /* 0x000fe20000011639 */
[----:B------:R-:W-:Y:S01]  /*ca40*/  HADD2.F32 R58, -RZ, R86.H0_H0 ;  /* 0x20000056ff3a7230 */ /* 0x000fe20000004100 */
[----:B------:R-:W-:Y:S01]  /*ca50*/  SHF.R.U32.HI R61, RZ, 0x10, R55 ;  /* 0x00000010ff3d7819 */ /* 0x000fe20000011637 */
[----:B------:R-:W-:Y:S01]  /*ca60*/  HADD2.F32 R60, -RZ, R85.H0_H0 ;  /* 0x20000055ff3c7230 */ /* 0x000fe20000004100 */
[----:B------:R-:W-:Y:S01]  /*ca70*/  SHF.R.U64 R89, R56, 0x10, R57 ;  /* 0x0000001038597819 */ /* 0x000fe20000001239 */
[----:B------:R-:W-:Y:S01]  /*ca80*/  HADD2.F32 R59, -RZ, R59.H0_H0 ;  /* 0x2000003bff3b7230 */ /* 0x000fe20000004100 */
[----:B------:R-:W-:Y:S01]  /*ca90*/  SHF.R.U64 R87, R54, 0x10, R55 ;  /* 0x0000001036577819 */ /* 0x000fe20000001237 */
[----:B------:R-:W-:Y:S02]  /*caa0*/  HADD2.F32 R61, -RZ, R61.H0_H0 ;  /* 0x2000003dff3d7230 */ /* 0x000fe40000004100 */
[----:B------:R-:W-:-:S02]  /*cab0*/  HADD2.F32 R85, -RZ, R85.H1_H1 ;  /* 0x30000055ff557230 */ /* 0x000fc40000004100 */
[----:B------:R-:W-:Y:S02]  /*cac0*/  HADD2.F32 R86, -RZ, R86.H1_H1 ;  /* 0x30000056ff567230 */ /* 0x000fe40000004100 */
[--C-:B0-----:R-:W-:Y:S02]  /*cad0*/  HADD2.F32 R57, -RZ, R7.reuse.H1_H1 ;  /* 0x30000007ff397230 */ /* 0x101fe40000004100 */
[----:B------:R-:W-:Y:S02]  /*cae0*/  HADD2.F32 R56, -RZ, R7.H0_H0 ;  /* 0x20000007ff387230 */ /* 0x000fe40000004100 */
[--C-:B------:R-:W-:Y:S02]  /*caf0*/  HADD2.F32 R7, -RZ, R4.reuse.H0_H0 ;  /* 0x20000004ff077230 */ /* 0x100fe40000004100 */
[C---:B------:R-:W-:Y:S01]  /*cb00*/  FMUL.FTZ R90, R57.reuse, R59 ;  /* 0x0000003b395a7220 */ /* 0x040fe20000410000 */
[----:B------:R-:W-:Y:S02]  /*cb10*/  HADD2.F32 R4, -RZ, R4.H1_H1 ;  /* 0x30000004ff047230 */ /* 0x000fe40000004100 */
[----:B------:R-:W-:Y:S01]  /*cb20*/  FMUL.FTZ R77, R57, R61 ;  /* 0x0000003d394d7220 */ /* 0x000fe20000410000 */
[----:B------:R-:W-:-:S02]  /*cb30*/  HADD2.F32 R54, -RZ, R6.H0_H0 ;  /* 0x20000006ff367230 */ /* 0x000fc40000004100 */
[----:B------:R-:W-:Y:S01]  /*cb40*/  FFMA.FTZ R92, R56, R61, R90 ;  /* 0x0000003d385c7223 */ /* 0x000fe2000001005a */
[----:B------:R-:W-:Y:S02]  /*cb50*/  HADD2.F32 R55, -RZ, R6.H1_H1 ;  /* 0x30000006ff377230 */ /* 0x000fe40000004100 */
[----:B------:R-:W-:Y:S01]  /*cb60*/  FMUL.FTZ R88, R4, R60 ;  /* 0x0000003c04587220 */ /* 0x000fe20000410000 */
[--C-:B------:R-:W-:Y:S02]  /*cb70*/  HADD2.F32 R6, -RZ, R5.reuse.H0_H0 ;  /* 0x20000005ff067230 */ /* 0x100fe40000004100 */
[----:B------:R-:W-:Y:S01]  /*cb80*/  FFMA.FTZ R77, R56, R59, -R77 ;  /* 0x0000003b384d7223 */ /* 0x000fe2000001084d */
[-C--:B------:R-:W-:Y:S01]  /*cb90*/  FMUL.FTZ R90, R4, R58.reuse ;  /* 0x0000003a045a7220 */ /* 0x080fe20000410000 */
[----:B------:R-:W-:Y:S02]  /*cba0*/  HADD2.F32 R5, -RZ, R5.H1_H1 ;  /* 0x30000005ff057230 */ /* 0x000fe40000004100 */
[----:B------:R-:W-:Y:S01]  /*cbb0*/  FFMA.FTZ R88, R7, R58, -R88 ;  /* 0x0000003a07587223 */ /* 0x000fe20000010858 */
[----:B------:R-:W-:-:S02]  /*cbc0*/  HADD2.F32 R56, -RZ, R87.H0_H0 ;  /* 0x20000057ff387230 */ /* 0x000fc40000004100 */
[----:B------:R-:W-:Y:S01]  /*cbd0*/  FFMA.FTZ R57, R7, R60, R90 ;  /* 0x0000003c07397223 */ /* 0x000fe2000001005a */
[----:B------:R-:W-:Y:S02]  /*cbe0*/  HADD2.F32 R4, -RZ, R89.H0_H0 ;  /* 0x20000059ff047230 */ /* 0x000fe40000004100 */
[CC--:B------:R-:W-:Y:S01]  /*cbf0*/  FMUL.FTZ R59, R55.reuse, R85.reuse ;  /* 0x00000055373b7220 */ /* 0x0c0fe20000410000 */
[----:B------:R-:W-:Y:S01]  /*cc00*/  FMUL.FTZ R58, R55, R86 ;  /* 0x00000056373a7220 */ /* 0x000fe20000410000 */
[C---:B------:R-:W-:Y:S01]  /*cc10*/  FMUL.FTZ R7, R5.reuse, R56 ;  /* 0x0000003805077220 */ /* 0x040fe20000410000 */
[----:B------:R-:W-:Y:S01]  /*cc20*/  FMUL.FTZ R55, R5, R4 ;  /* 0x0000000405377220 */ /* 0x000fe20000410000 */
[C---:B------:R-:W-:Y:S01]  /*cc30*/  FFMA.FTZ R59, R54.reuse, R86, -R59 ;  /* 0x00000056363b7223 */ /* 0x040fe2000001083b */
[----:B------:R-:W-:Y:S01]  /*cc40*/  FFMA.FTZ R58, R54, R85, R58 ;  /* 0x00000055363a7223 */ /* 0x000fe2000001003a */
[C---:B------:R-:W-:Y:S01]  /*cc50*/  FFMA.FTZ R5, R6.reuse, R4, -R7 ;  /* 0x0000000406057223 */ /* 0x040fe20000010807 */
[----:B------:R-:W-:Y:S01]  /*cc60*/  FFMA.FTZ R56, R6, R56, R55 ;  /* 0x0000003806387223 */ /* 0x000fe20000010037 */
[----:B------:R-:W-:-:S02]  /*cc70*/  F2FP.F16.F32.PACK_AB R7, R92, R77 ;  /* 0x0000004d5c07723e */ /* 0x000fc400000000ff */
[----:B------:R-:W-:Y:S02]  /*cc80*/  F2FP.F16.F32.PACK_AB R6, R58, R59 ;  /* 0x0000003b3a06723e */ /* 0x000fe400000000ff */
[----:B------:R-:W-:Y:S02]  /*cc90*/  F2FP.F16.F32.PACK_AB R4, R57, R88 ;  /* 0x000000583904723e */ /* 0x000fe400000000ff */
[----:B------:R-:W-:-:S05]  /*cca0*/  F2FP.F16.F32.PACK_AB R5, R56, R5 ;  /* 0x000000053805723e */ /* 0x000fca00000000ff */
[----:B------:R2:W-:Y:S02]  /*ccb0*/  STS.128 [R0], R4 ;  /* 0x0000000400007388 */ /* 0x0005e40000000c00 */
.L_x_1830:
[----:B------:R-:W-:Y:S05]  /*ccc0*/  BSYNC B2 ;  /* 0x0000000000027941 */ /* 0x000fea0003800000 */
.L_x_1829:
[----:B------:R-:W-:Y:S04]  /*ccd0*/  BSSY B2, `(.L_x_1831) ;  /* 0x000002c000027945 */ /* 0x000fe80003800000 */
[----:B------:R-:W-:Y:S05]  /*cce0*/  @P2 BRA `(.L_x_1832) ;  /* 0x0000000000a82947 */ /* 0x000fea0003800000 */
[----:B012---:R-:W0:Y:S01]  /*ccf0*/  LDS.128 R4, [R62+0x16400] ;  /* 0x016400003e047984 */ /* 0x007e220000000c00 */
        /* <DEDUP_REMOVED lines=40> */
[----:B------:R3:W-:Y:S02]  /*cf80*/  STS.128 [R62+0x16400], R4 ;  /* 0x016400043e007388 */ /* 0x0007e40000000c00 */
.L_x_1832:
[----:B------:R-:W-:Y:S05]  /*cf90*/  BSYNC B2 ;  /* 0x0000000000027941 */ /* 0x000fea0003800000 */
.L_x_1831:
[----:B------:R-:W-:Y:S04]  /*cfa0*/  BSSY B2, `(.L_x_1833) ;  /* 0x000002c000027945 */ /* 0x000fe80003800000 */
[----:B------:R-:W-:Y:S05]  /*cfb0*/  @P3 BRA `(.L_x_1834) ;  /* 0x0000000000a83947 */ /* 0x000fea0003800000 */
[----:B0123--:R-:W0:Y:S01]  /*cfc0*/  LDS.128 R4, [R0+0x4000] ;  /* 0x0040000000047984 */ /* 0x00fe220000000c00 */
        /* <DEDUP_REMOVED lines=41> */
.L_x_1834:
[----:B------:R-:W-:Y:S05]  /*d260*/  BSYNC B2 ;  /* 0x0000000000027941 */ /* 0x000fea0003800000 */
.L_x_1833:
[----:B------:R-:W-:Y:S04]  /*d270*/  BSSY B2, `(.L_x_1835) ;  /* 0x000002c000027945 */ /* 0x000fe80003800000 */
[----:B------:R-:W-:Y:S05]  /*d280*/  @P4 BRA `(.L_x_1836) ;  /* 0x0000000000a84947 */ /* 0x000fea0003800000 */
[----:B01234-:R-:W0:Y:S01]  /*d290*/  LDS.128 R4, [R62+0x1a400] ;  /* 0x01a400003e047984 */ /* 0x01fe220000000c00 */
[----:B------:R-:W-:Y:S01]  /*d2a0*/  SHF.R.U32.HI R47, RZ, 0x10, R41 ;  /* 0x00000010ff2f7819 */ /* 0x000fe20000011629 */
[----:B------:R-:W-:Y:S01]  /*d2b0*/  HADD2.F32 R46, -RZ, R80.H0_H0 ;  /* 0x20000050ff2e7230 */ /* 0x000fe20000004100 */
[--C-:B------:R-:W-:Y:S01]  /*d2c0*/  SHF.R.U32.HI R49, RZ, 0x10, R43.reuse ;  /* 0x00000010ff317819 */ /* 0x100fe2000001162b */
        /* <DEDUP_REMOVED lines=38> */
.L_x_1836:
[----:B------:R-:W-:Y:S05]  /*d530*/  BSYNC B2 ;  /* 0x0000000000027941 */ /* 0x000fea0003800000 */
.L_x_1835:
[----:B------:R-:W-:Y:S05]  /*d540*/  @P5 BRA `(.L_x_1826) ;  /* 0x0000000000a85947 */ /* 0x000fea0003800000 */
[----:B01234-:R-:W0:Y:S01]  /*d550*/  LDS.128 R4, [R0+0x8000] ;  /* 0x0080000000047984 */ /* 0x01fe220000000c00 */
[----:B------:R-:W-:Y:S01]  /*d560*/  SHF.R.U32.HI R41, RZ, 0x10, R33 ;  /* 0x00000010ff297819 */ /* 0x000fe20000011621 */
[----:B------:R-:W-:Y:S01]  /*d570*/  HADD2.F32 R40, -RZ, R69.H1_H1 ;  /* 0x30000045ff287230 */ /* 0x000fe20000004100 */
[--C-:B------:R-:W-:Y:S01]  /*d580*/  SHF.R.U32.HI R43, RZ, 0x10, R35.reuse ;  /* 0x00000010ff2b7819 */ /* 0x100fe20000011623 */
[--C-:B------:R-:W-:Y:S01]  /*d590*/  HADD2.F32 R42, -RZ, R78.reuse.H1_H1 ;  /* 0x3000004eff2a7230 */ /* 0x100fe20000004100 */
[----:B------:R-:W-:Y:S01]  /*d5a0*/  SHF.R.U64 R49, R34, 0x10, R35 ;  /* 0x0000001022317819 */ /* 0x000fe20000001223 */
[----:B------:R-:W-:Y:S01]  /*d5b0*/  HADD2.F32 R41, -RZ, R41.H0_H0 ;  /* 0x20000029ff297230 */ /* 0x000fe20000004100 */
[----:B------:R-:W-:Y:S01]  /*d5c0*/  SHF.R.U64 R51, R32, 0x10, R33 ;  /* 0x0000001020337819 */ /* 0x000fe20000001221 */
[----:B------:R-:W-:Y:S02]  /*d5d0*/  HADD2.F32 R43, -RZ, R43.H0_H0 ;  /* 0x2000002bff2b7230 */ /* 0x000fe40000004100 */
[----:B------:R-:W-:-:S02]  /*d5e0*/  HADD2.F32 R78, -RZ, R78.H0_H0 ;  /* 0x2000004eff4e7230 */ /* 0x000fc40000004100 */
[----:B------:R-:W-:Y:S02]  /*d5f0*/  HADD2.F32 R69, -RZ, R69.H0_H0 ;  /* 0x20000045ff457230 */ /* 0x000fe40000004100 */
        /* <DEDUP_REMOVED lines=18> */
[C---:B------:R-:W-:Y:S01]  /*d720*/  FMUL.FTZ R41, R33.reuse, R78 ;  /* 0x0000004e21297220 */ /* 0x040fe20000410000 */
[-C--:B------:R-:W-:Y:S01]  /*d730*/  FMUL.FTZ R43, R33, R69.reuse ;  /* 0x00000045212b7220 */ /* 0x080fe20000410000 */
        /* <DEDUP_REMOVED lines=11> */
.L_x_1826:
[----:B------:R-:W-:Y:S05]  /*d7f0*/  BSYNC B1 ;  /* 0x0000000000017941 */ /* 0x000fea0003800000 */
.L_x_1825:
        /* <DEDUP_REMOVED lines=53> */
.L_x_1839:
[----:B------:R-:W-:Y:S05]  /*db50*/  BSYNC B1 ;  /* 0x0000000000017941 */ /* 0x000fea0003800000 */
.L_x_1838:
[----:B------:R-:W-:Y:S04]  /*db60*/  BSSY B1, `(.L_x_1840) ;  /* 0x000002c000017945 */ /* 0x000fe80003800000 */
[----:B------:R-:W-:Y:S05]  /*db70*/  @P1 BRA `(.L_x_1841) ;  /* 0x0000000000a81947 */ /* 0x000fea0003800000 */
[----:B0-----:R-:W0:Y:S01]  /*db80*/  LDS.128 R4, [R0+0x2000] ;  /* 0x0020000000047984 */ /* 0x001e220000000c00 */
[----:B------:R-:W-:Y:S01]  /*db90*/  SHF.R.U32.HI R35, RZ, 0x10, R39 ;  /* 0x00000010ff237819 */ /* 0x000fe20000011627 */
[----:B------:R-:W-:Y:S01]  /*dba0*/  HADD2.F32 R34, -RZ, R74.H0_H0 ;  /* 0x2000004aff227230 */ /* 0x000fe20000004100 */
[--C-:B------:R-:W-:Y:S01]  /*dbb0*/  SHF.R.U64 R41, R36, 0x10, R37.reuse ;  /* 0x0000001024297819 */ /* 0x100fe20000001225 */
[----:B------:R-:W-:Y:S01]  /*dbc0*/  HADD2.F32 R36, -RZ, R73.H0_H0 ;  /* 0x20000049ff247230 */ /* 0x000fe20000004100 */
[----:B------:R-:W-:Y:S01]  /*dbd0*/  SHF.R.U32.HI R37, RZ, 0x10, R37 ;  /* 0x00000010ff257819 */ /* 0x000fe20000011625 */
[----:B------:R-:W-:Y:S01]  /*dbe0*/  HADD2.F32 R35, -RZ, R35.H0_H0 ;  /* 0x20000023ff237230 */ /* 0x000fe20000004100 */
[----:B------:R-:W-:Y:S01]  /*dbf0*/  SHF.R.U64 R43, R38, 0x10, R39 ;  /* 0x00000010262b7819 */ /* 0x000fe20000001227 */
[----:B------:R-:W-:Y:S02]  /*dc00*/  HADD2.F32 R73, -RZ, R73.H1_H1 ;  /* 0x30000049ff497230 */ /* 0x000fe40000004100 */
[----:B------:R-:W-:-:S02]  /*dc10*/  HADD2.F32 R37, -RZ, R37.H0_H0 ;  /* 0x20000025ff257230 */ /* 0x000fc40000004100 */
        /* <DEDUP_REMOVED lines=32> */
.L_x_1841:
[----:B------:R-:W-:Y:S05]  /*de20*/  BSYNC B1 ;  /* 0x0000000000017941 */ /* 0x000fea0003800000 */
.L_x_1840:
[----:B------:R-:W-:Y:S04]  /*de30*/  BSSY B1, `(.L_x_1842) ;  /* 0x000002c000017945 */ /* 0x000fe80003800000 */
[----:B------:R-:W-:Y:S05]  /*de40*/  @P2 BRA `(.L_x_1843) ;  /* 0x0000000000a82947 */ /* 0x000fea0003800000 */
[----:B01----:R-:W0:Y:S01]  /*de50*/  LDS.128 R4, [R62+0x18400] ;  /* 0x018400003e047984 */ /* 0x003e220000000c00 */
        /* <DEDUP_REMOVED lines=41> */
.L_x_1843:
[----:B------:R-:W-:Y:S05]  /*e0f0*/  BSYNC B1 ;  /* 0x0000000000017941 */ /* 0x000fea0003800000 */
.L_x_1842:
[----:B------:R-:W-:Y:S04]  /*e100*/  BSSY B1, `(.L_x_1844) ;  /* 0x000002c000017945 */ /* 0x000fe80003800000 */
[----:B------:R-:W-:Y:S05]  /*e110*/  @P3 BRA `(.L_x_1845) ;  /* 0x0000000000a83947 */ /* 0x000fea0003800000 */
[----:B012---:R-:W0:Y:S01]  /*e120*/  LDS.128 R4, [R0+0x6000] ;  /* 0x0060000000047984 */ /* 0x007e220000000c00 */
[----:B------:R-:W-:Y:S01]  /*e130*/  SHF.R.U32.HI R27, RZ, 0x10, R25 ;  /* 0x00000010ff1b7819 */ /* 0x000fe20000011619 */
[----:B------:R-:W-:Y:S01]  /*e140*/  HADD2.F32 R26, -RZ, R67.H0_H0 ;  /* 0x20000043ff1a7230 */ /* 0x000fe20000004100 */
[----:B------:R-:W-:Y:S01]  /*e150*/  SHF.R.U32.HI R29, RZ, 0x10, R21 ;  /* 0x00000010ff1d7819 */ /* 0x000fe20000011615 */
[--C-:B------:R-:W-:Y:S01]  /*e160*/  HADD2.F32 R28, -RZ, R66.reuse.H0_H0 ;  /* 0x20000042ff1c7230 */ /* 0x100fe20000004100 */
        /* <DEDUP_REMOVED lines=37> */
.L_x_1845:
[----:B------:R-:W-:Y:S05]  /*e3c0*/  BSYNC B1 ;  /* 0x0000000000017941 */ /* 0x000fea0003800000 */
.L_x_1844:
[----:B------:R-:W-:Y:S04]  /*e3d0*/  BSSY B1, `(.L_x_1846) ;  /* 0x000002c000017945 */ /* 0x000fe80003800000 */
[----:B------:R-:W-:Y:S05]  /*e3e0*/  @P4 BRA `(.L_x_1847) ;  /* 0x0000000000a84947 */ /* 0x000fea0003800000 */
[----:B0123--:R-:W0:Y:S01]  /*e3f0*/  LDS.128 R4, [R62+0x1c400] ;  /* 0x01c400003e047984 */ /* 0x00fe220000000c00 */
        /* <DEDUP_REMOVED lines=41> */
.L_x_1847:
[----:B------:R-:W-:Y:S05]  /*e690*/  BSYNC B1 ;  /* 0x0000000000017941 */ /* 0x000fea0003800000 */
.L_x_1846:
[----:B------:R-:W-:Y:S05]  /*e6a0*/  @P5 BRA `(.L_x_1837) ;  /* 0x0000003400985947 */ /* 0x000fea0003800000 */
[----:B01234-:R-:W0:Y:S01]  /*e6b0*/  LDS.128 R4, [R0+0xa000] ;  /* 0x00a0000000047984 */ /* 0x01fe220000000c00 */
        /* <DEDUP_REMOVED lines=9> */
[--C-:B0-----:R-:W-:Y:S02]  /*e750*/  HADD2.F32 R11, -RZ, R7.reuse.H1_H1 ;  /* 0x30000007ff0b7230 */ /* 0x101fe40000004100 */
[----:B------:R-:W-:Y:S02]  /*e760*/  HADD2.F32 R10, -RZ, R7.H0_H0 ;  /* 0x20000007ff0a7230 */ /* 0x000fe40000004100 */
[--C-:B------:R-:W-:Y:S02]  /*e770*/  HADD2.F32 R7, -RZ, R4.reuse.H0_H0 ;  /* 0x20000004ff077230 */ /* 0x100fe40000004100 */
[C---:B------:R-:W-:Y:S01]  /*e780*/  FMUL.FTZ R21, R11.reuse, R15 ;  /* 0x0000000f0b157220 */ /* 0x040fe20000410000 */
[----:B------:R-:W-:Y:S02]  /*e790*/  HADD2.F32 R4, -RZ, R4.H1_H1 ;  /* 0x30000004ff047230 */ /* 0x000fe40000004100 */
[----:B------:R-:W-:Y:S01]  /*e7a0*/  FMUL.FTZ R24, R11, R13 ;  /* 0x0000000d0b187220 */ /* 0x000fe20000410000 */
[----:B------:R-:W-:-:S02]  /*e7b0*/  HADD2.F32 R8, -RZ, R6.H0_H0 ;  /* 0x20000006ff087230 */ /* 0x000fc40000004100 */
[C---:B------:R-:W-:Y:S01]  /*e7c0*/  FFMA.FTZ R21, R10.reuse, R13, -R21 ;  /* 0x0000000d0a157223 */ /* 0x040fe20000010815 */
[----:B------:R-:W-:Y:S02]  /*e7d0*/  HADD2.F32 R9, -RZ, R6.H1_H1 ;  /* 0x30000006ff097230 */ /* 0x000fe40000004100 */
[----:B------:R-:W-:Y:S01]  /*e7e0*/  FFMA.FTZ R26, R10, R15, R24 ;  /* 0x0000000f0a1a7223 */ /* 0x000fe20000010018 */
[----:B------:R-:W-:Y:S02]  /*e7f0*/  HADD2.F32 R6, -RZ, R5.H0_H0 ;  /* 0x20000005ff067230 */ /* 0x000fe40000004100 */
[C---:B------:R-:W-:Y:S01]  /*e800*/  FMUL.FTZ R20, R4.reuse, R14 ;  /* 0x0000000e04147220 */ /* 0x040fe20000410000 */
[----:B------:R-:W-:Y:S01]  /*e810*/  FMUL.FTZ R24, R4, R12 ;  /* 0x0000000c04187220 */ /* 0x000fe20000410000 */
[----:B------:R-:W-:Y:S02]  /*e820*/  HADD2.F32 R10, -RZ, R3.H1_H1 ;  /* 0x30000003ff0a7230 */ /* 0x000fe40000004100 */
[----:B------:R-:W-:Y:S01]  /*e830*/  FMUL.FTZ R15, R9, R63 ;  /* 0x0000003f090f7220 */ /* 0x000fe20000410000 */
[----:B------:R-:W-:-:S02]  /*e840*/  HADD2.F32 R5, -RZ, R5.H1_H1 ;  /* 0x30000005ff057230 */ /* 0x000fc40000004100 */
[C---:B------:R-:W-:Y:S01]  /*e850*/  FFMA.FTZ R20, R7.reuse, R12, -R20 ;  /* 0x0000000c07147223 */ /* 0x040fe20000010814 */
[----:B------:R-:W-:Y:S02]  /*e860*/  HADD2.F32 R4, -RZ, R25.H0_H0 ;  /* 0x20000019ff047230 */ /* 0x000fe40000004100 */
[----:B------:R-:W-:Y:S01]  /*e870*/  FFMA.FTZ R11, R7, R14, R24 ;  /* 0x0000000e070b7223 */ /* 0x000fe20000010018 */
[----:B------:R-:W-:Y:S02]  /*e880*/  HADD2.F32 R3, -RZ, R27.H0_H0 ;  /* 0x2000001bff037230 */ /* 0x000fe40000004100 */
[-C--:B------:R-:W-:Y:S01]  /*e890*/  FMUL.FTZ R13, R9, R10.reuse ;  /* 0x0000000a090d7220 */ /* 0x080fe20000410000 */
[C---:B------:R-:W-:Y:S01]  /*e8a0*/  FFMA.FTZ R10, R8.reuse, R10, R15 ;  /* 0x0000000a080a7223 */ /* 0x040fe2000001000f */
[C---:B------:R-:W-:Y:S01]  /*e8b0*/  FMUL.FTZ R7, R5.reuse, R4 ;  /* 0x0000000405077220 */ /* 0x040fe20000410000 */
[----:B------:R-:W-:Y:S01]  /*e8c0*/  FMUL.FTZ R9, R5, R3 ;  /* 0x0000000305097220 */ /* 0x000fe20000410000 */
[----:B------:R-:W-:-:S02]  /*e8d0*/  FFMA.FTZ R13, R8, R63, -R13 ;  /* 0x0000003f080d7223 */ /* 0x000fc4000001080d */
[----:B------:R-:W-:Y:S01]  /*e8e0*/  FFMA.FTZ R5, R6, R3, -R7 ;  /* 0x0000000306057223 */ /* 0x000fe20000010807 */
[----:B------:R-:W-:Y:S01]  /*e8f0*/  F2FP.F16.F32.PACK_AB R7, R26, R21 ;  /* 0x000000151a07723e */ /* 0x000fe200000000ff */
[----:B------:R-:W-:Y:S01]  /*e900*/  FFMA.FTZ R8, R6, R4, R9 ;  /* 0x0000000406087223 */ /* 0x000fe20000010009 */
[----:B------:R-:W-:Y:S02]  /*e910*/  F2FP.F16.F32.PACK_AB R4, R11, R20 ;  /* 0x000000140b04723e */ /* 0x000fe400000000ff */
[----:B------:R-:W-:Y:S02]  /*e920*/  F2FP.F16.F32.PACK_AB R6, R10, R13 ;  /* 0x0000000d0a06723e */ /* 0x000fe400000000ff */
[----:B------:R-:W-:-:S05]  /*e930*/  F2FP.F16.F32.PACK_AB R5, R8, R5 ;  /* 0x000000050805723e */ /* 0x000fca00000000ff */
[----:B------:R0:W-:Y:S01]  /*e940*/  STS.128 [R0+0xa000], R4 ;  /* 0x00a0000400007388 */ /* 0x0001e20000000c00 */
[----:B------:R-:W-:Y:S05]  /*e950*/  BRA `(.L_x_1837) ;  /* 0x0000003000ec7947 */ /* 0x000fea0003800000 */
.L_x_1816:
[----:B------:R-:W0:Y:S01]  /*e960*/  LDC R10, c[0x0][0x448] ;  /* 0x00011200ff0a7b82 */ /* 0x000e220000000800 */
[----:B------:R-:W-:Y:S01]  /*e970*/  IMAD R3, R222, 0x40, R21 ;  /* 0x00000040de037824 */ /* 0x000fe200078e0215 */
[----:B------:R-:W-:Y:S01]  /*e980*/  ULDC.64 UR4, c[0x0][0x3f8] ;  /* 0x0000fe0000047ab9 */ /* 0x000fe20000000a00 */
[----:B------:R-:W-:Y:S01]  /*e990*/  MOV R8, R24 ;  /* 0x0000001800087202 */ /* 0x000fe20000000f00 */
[----:B------:R-:W-:Y:S01]  /*e9a0*/  ULDC.64 UR6, c[0x0][0x408] ;  /* 0x0001020000067ab9 */ /* 0x000fe20000000a00 */
[----:B------:R-:W-:Y:S02]  /*e9b0*/  IMAD.MOV.U32 R9, RZ, RZ, R27 ;  /* 0x000000ffff097224 */ /* 0x000fe400078e001b */
[----:B------:R-:W-:Y:S01]  /*e9c0*/  IMAD.MOV.U32 R4, RZ, RZ, R146 ;  /* 0x000000ffff047224 */ /* 0x000fe200078e0092 */
[----:B0-----:R-:W-:-:S13]  /*e9d0*/  ISETP.NE.AND P0, PT, R10, 0x1, PT ;  /* 0x000000010a00780c */ /* 0x001fda0003f05270 */
[----:B------:R-:W0:Y:S08]  /*e9e0*/  @P0 LDC R0, c[0x0][0x44c] ;  /* 0x00011300ff000b82 */ /* 0x000e300000000800 */
[----:B------:R-:W1:Y:S01]  /*e9f0*/  @P0 LDC R5, c[0x0][0x450] ;  /* 0x00011400ff050b82 */ /* 0x000e620000000800 */
[----:B0-----:R-:W-:-:S05]  /*ea00*/  @P0 IMAD.HI.U32 R0, R3, R0, RZ ;  /* 0x0000000003000227 */ /* 0x001fca00078e00ff */
[----:B-1----:R-:W-:Y:S01]  /*ea10*/  @P0 SHF.R.U32.HI R3, RZ, R5, R0 ;  /* 0x00000005ff030219 */ /* 0x002fe20000011600 */
[----:B------:R-:W-:-:S03]  /*ea20*/  IMAD.MOV.U32 R5, RZ, RZ, R29 ;  /* 0x000000ffff057224 */ /* 0x000fc600078e001d */
        /* <DEDUP_REMOVED lines=17> */
[----:B------:R-:W0:Y:S04]  /*eb40*/  SHFL.IDX PT, R3, R8, RZ, 0x1c1f ;  /* 0x001c1fff08037589 */ /* 0x000e2800000e0000 */
[----:B------:R-:W1:Y:S04]  /*eb50*/  SHFL.IDX PT, R0, R6, RZ, 0x1c1f ;  /* 0x001c1fff06007589 */ /* 0x000e6800000e0000 */
[----:B------:R2:W3:Y:S04]  /*eb60*/  SHFL.IDX PT, R5, R7, RZ, 0x1c1f ;  /* 0x001c1fff07057589 */ /* 0x0004e800000e0000 */
[----:B------:R2:W4:Y:S01]  /*eb70*/  SHFL.IDX PT, R14, R9, RZ, 0x1c1f ;  /* 0x001c1fff090e7589 */ /* 0x00052200000e0000 */
[----:B0-----:R-:W-:Y:S01]  /*eb80*/  IMAD.MOV.U32 R13, RZ, RZ, R3 ;  /* 0x000000ffff0d7224 */ /* 0x001fe200078e0003 */
[----:B-12---:R-:W-:-:S07]  /*eb90*/  MOV R12, R0 ;  /* 0x00000000000c7202 */ /* 0x006fce0000000f00 */
.L_x_2172:
[----:B------:R-:W-:Y:S01]  /*eba0*/  IMAD R71, R193, R10, RZ ;  /* 0x0000000ac1477224 */ /* 0x000fe200078e02ff */
[----:B------:R-:W-:Y:S01]  /*ebb0*/  BSSY B1, `(.L_x_1849) ;  /* 0x000002f000017945 */ /* 0x000fe20003800000 */
[----:B----4-:R-:W-:Y:S01]  /*ebc0*/  IMAD.MOV.U32 R50, RZ, RZ, R14 ;  /* 0x000000ffff327224 */ /* 0x010fe200078e000e */
[----:B------:R-:W-:Y:S01]  /*ebd0*/  CS2R R44, SRZ ;  /* 0x00000000002c7805 */ /* 0x000fe2000001ff00 */
[----:B---3--:R-:W-:Y:S01]  /*ebe0*/  IMAD.MOV.U32 R51, RZ, RZ, R5 ;  /* 0x000000ffff337224 */ /* 0x008fe200078e0005 */
[----:B------:R-:W-:Y:S02]  /*ebf0*/  ISETP.GE.AND P0, PT, R21, R71, PT ;  /* 0x000000471500720c */ /* 0x000fe40003f06270 */
        /* <DEDUP_REMOVED lines=18> */
[----:B------:R-:W-:-:S02]  /*ed20*/  CS2R R44, SRZ ;  /* 0x00000000002c7805 */ /* 0x000fc4000001ff00 */
[----:B------:R-:W-:Y:S02]  /*ed30*/  CS2R R46, SRZ ;  /* 0x00000000002e7805 */ /* 0x000fe4000001ff00 */
[----:B------:R-:W-:Y:S02]  /*ed40*/  CS2R R28, SRZ ;  /* 0x00000000001c7805 */ /* 0x000fe4000001ff00 */
[----:B------:R-:W-:Y:S01]  /*ed50*/  CS2R R30, SRZ ;  /* 0x00000000001e7805 */ /* 0x000fe2000001ff00 */
[----:B------:R-:W-:-:S04]  /*ed60*/  @!P0 IMAD.WIDE R4, R18, 0x2, R12 ;  /* 0x0000000212048825 */ /* 0x000fc800078e020c */
[----:B------:R-:W-:Y:S01]  /*ed70*/  @!P1 IMAD.SHL.U32 R3, R224, 0x8, RZ ;  /* 0x00000008e0039824 */ /* 0x000fe200078e00ff */
[----:B------:R0:W5:Y:S01]  /*ed80*/  @!P0 LD.E.128 R32, desc[UR60][R4.64] ;  /* 0x0000003c04208980 */ /* 0x000162000c101d00 */
[----:B------:R-:W-:Y:S01]  /*ed90*/  @!P2 IMAD.SHL.U32 R49, R225, 0x8, RZ ;  /* 0x00000008e131a824 */ /* 0x000fe200078e00ff */
[----:B------:R-:W-:Y:S02]  /*eda0*/  CS2R R40, SRZ ;  /* 0x0000000000287805 */ /* 0x000fe4000001ff00 */
[----:B------:R-:W-:Y:S01]  /*edb0*/  CS2R R42, SRZ ;  /* 0x00000000002a7805 */ /* 0x000fe2000001ff00 */
[--C-:B------:R-:W-:Y:S01]  /*edc0*/  @!P1 IMAD.WIDE R10, R3, 0x2, R12.reuse ;  /* 0x00000002030a9825 */ /* 0x100fe200078e020c */
[----:B------:R-:W-:Y:S02]  /*edd0*/  CS2R R24, SRZ ;  /* 0x0000000000187805 */ /* 0x000fe4000001ff00 */
[----:B------:R-:W-:Y:S02]  /*ede0*/  CS2R R26, SRZ ;  /* 0x00000000001a7805 */ /* 0x000fe4000001ff00 */
[----:B------:R-:W-:Y:S01]  /*edf0*/  CS2R R36, SRZ ;  /* 0x0000000000247805 */ /* 0x000fe2000001ff00 */
[----:B------:R-:W-:Y:S01]  /*ee00*/  @!P2 IMAD.WIDE R14, R49, 0x2, R12 ;  /* 0x00000002310ea825 */ /* 0x000fe200078e020c */
[----:B------:R-:W-:Y:S01]  /*ee10*/  CS2R R38, SRZ ;  /* 0x0000000000267805 */ /* 0x000fe2000001ff00 */
[----:B------:R1:W5:Y:S02]  /*ee20*/  @!P1 LD.E.128 R28, desc[UR60][R10.64] ;  /* 0x0000003c0a1c9980 */ /* 0x000364000c101d00 */
[----:B------:R-:W-:-:S02]  /*ee30*/  @!P1 IMAD.WIDE R12, R3, 0x2, R50 ;  /* 0x00000002030c9825 */ /* 0x000fc400078e0232 */
[----:B------:R1:W5:Y:S02]  /*ee40*/  @!P2 LD.E.128 R24, desc[UR60][R14.64] ;  /* 0x0000003c0e18a980 */ /* 0x000364000c101d00 */
[--C-:B------:R-:W-:Y:S02]  /*ee50*/  @!P2 IMAD.WIDE R48, R49, 0x2, R50.reuse ;  /* 0x000000023130a825 */ /* 0x100fe400078e0232 */
[----:B------:R1:W5:Y:S02]  /*ee60*/  @!P1 LD.E.128 R40, desc[UR60][R12.64] ;  /* 0x0000003c0c289980 */ /* 0x000364000c101d00 */
[----:B0-----:R-:W-:Y:S02]  /*ee70*/  @!P0 IMAD.WIDE R4, R18, 0x2, R50 ;  /* 0x0000000212048825 */ /* 0x001fe400078e0232 */
[----:B------:R1:W5:Y:S04]  /*ee80*/  @!P2 LD.E.128 R36, desc[UR60][R48.64] ;  /* 0x0000003c3024a980 */ /* 0x000368000c101d00 */
[----:B------:R1:W5:Y:S02]  /*ee90*/  @!P0 LD.E.128 R44, desc[UR60][R4.64] ;  /* 0x0000003c042c8980 */ /* 0x000364000c101d00 */
.L_x_1850:
[----:B------:R-:W-:Y:S05]  /*eea0*/  BSYNC B1 ;  /* 0x0000000000017941 */ /* 0x000fea0003800000 */
.L_x_1849:
[----:B-1---5:R-:W-:Y:S01]  /*eeb0*/  IMAD.MOV.U32 R5, RZ, RZ, R47 ;  /* 0x000000ffff057224 */ /* 0x022fe200078e002f */
[----:B------:R-:W-:Y:S01]  /*eec0*/  MOV R0, R44 ;  /* 0x0000002c00007202 */ /* 0x000fe20000000f00 */
[----:B------:R-:W-:Y:S01]  /*eed0*/  IMAD.MOV.U32 R3, RZ, RZ, R45 ;  /* 0x000000ffff037224 */ /* 0x000fe200078e002d */
        /* <DEDUP_REMOVED lines=36> */
[----:B------:R-:W-:Y:S02]  /*f120*/  PRMT R77, R4, 0x5410, R5 ;  /* 0x00005410044d7816 */ /* 0x000fe40000000005 */
[----:B------:R-:W-:Y:S02]  /*f130*/  CS2R R4, SRZ ;  /* 0x0000000000047805 */ /* 0x000fe4000001ff00 */
[----:B------:R-:W-:Y:S01]  /*f140*/  PRMT R76, R0, 0x5410, R3 ;  /* 0x00005410004c7816 */ /* 0x000fe20000000003 */
[----:B------:R-:W-:Y:S06]  /*f150*/  BRA.DIV UR4, `(.L_x_1851) ;  /* 0x000001ca045c7947 */ /* 0x000fec000b800000 */
[----:B------:R-:W0:Y:S04]  /*f160*/  SHFL.IDX PT, R3, R8, 0x1, 0x1c1f ;  /* 0x003c1f0008037f89 */ /* 0x000e2800000e0000 */
[----:B------:R-:W1:Y:S04]  /*f170*/  SHFL.IDX PT, R0, R6, 0x1, 0x1c1f ;  /* 0x003c1f0006007f89 */ /* 0x000e6800000e0000 */
[----:B------:R-:W2:Y:S04]  /*f180*/  SHFL.IDX PT, R7, R7, 0x1, 0x1c1f ;  /* 0x003c1f0007077f89 */ /* 0x000ea800000e0000 */
[----:B------:R3:W4:Y:S01]  /*f190*/  SHFL.IDX PT, R14, R9, 0x1, 0x1c1f ;  /* 0x003c1f00090e7f89 */ /* 0x00072200000e0000 */
[----:B0-----:R-:W-:Y:S01]  /*f1a0*/  IMAD.MOV.U32 R61, RZ, RZ, R3 ;  /* 0x000000ffff3d7224 */ /* 0x001fe200078e0003 */
[----:B-1-3--:R-:W-:-:S07]  /*f1b0*/  MOV R60, R0 ;  /* 0x00000000003c7202 */ /* 0x00afce0000000f00 */
.L_x_2178:
[----:B------:R-:W-:Y:S01]  /*f1c0*/  VIADD R0, R21, 0x40 ;  /* 0x0000004015007836 */ /* 0x000fe20000000000 */
[----:B------:R-:W-:Y:S01]  /*f1d0*/  BSSY B1, `(.L_x_1852) ;  /* 0x000002e000017945 */ /* 0x000fe20003800000 */
[----:B----4-:R-:W-:Y:S01]  /*f1e0*/  IMAD.MOV.U32 R62, RZ, RZ, R14 ;  /* 0x000000ffff3e7224 */ /* 0x010fe200078e000e */
[----:B------:R-:W-:Y:S01]  /*f1f0*/  CS2R R8, SRZ ;  /* 0x0000000000087805 */ /* 0x000fe2000001ff00 */
[----:B--2---:R-:W-:Y:S01]  /*f200*/  IMAD.MOV.U32 R63, RZ, RZ, R7 ;  /* 0x000000ffff3f7224 */ /* 0x004fe200078e0007 */
        /* <DEDUP_REMOVED lines=20> */
[----:B------:R-:W-:Y:S01]  /*f350*/  CS2R R52, SRZ ;  /* 0x0000000000347805 */ /* 0x000fe2000001ff00 */
[----:B------:R-:W-:-:S04]  /*f360*/  @!P0 IMAD.WIDE R12, R18, 0x2, R60 ;  /* 0x00000002120c8825 */ /* 0x000fc800078e023c */
[----:B------:R-:W-:Y:S02]  /*f370*/  @!P1 IMAD.SHL.U32 R65, R224, 0x8, RZ ;  /* 0x00000008e0419824 */ /* 0x000fe400078e00ff */
[----:B------:R-:W-:Y:S01]  /*f380*/  @!P2 SHF.L.U32 R67, R225, 0x3, RZ ;  /* 0x00000003e143a819 */ /* 0x000fe200000006ff */
[----:B------:R0:W5:Y:S01]  /*f390*/  @!P0 LD.E.128 R48, desc[UR60][R12.64] ;  /* 0x0000003c0c308980 */ /* 0x000162000c101d00 */
[----:B------:R-:W-:Y:S01]  /*f3a0*/  CS2R R54, SRZ ;  /* 0x0000000000367805 */ /* 0x000fe2000001ff00 */
[--C-:B------:R-:W-:Y:S01]  /*f3b0*/  @!P1 IMAD.WIDE R20, R65, 0x2, R60.reuse ;  /* 0x0000000241149825 */ /* 0x100fe200078e023c */
[----:B------:R-:W-:Y:S02]  /*f3c0*/  CS2R R8, SRZ ;  /* 0x0000000000087805 */ /* 0x000fe4000001ff00 */
[----:B------:R-:W-:Y:S02]  /*f3d0*/  CS2R R10, SRZ ;  /* 0x00000000000a7805 */ /* 0x000fe4000001ff00 */
[----:B------:R-:W-:Y:S01]  /*f3e0*/  CS2R R56, SRZ ;  /* 0x0000000000387805 */ /* 0x000fe2000001ff00 */
[----:B------:R-:W-:Y:S01]  /*f3f0*/  @!P2 IMAD.WIDE R60, R67, 0x2, R60 ;  /* 0x00000002433ca825 */ /* 0x000fe200078e023c */
[----:B------:R-:W-:-:S02]  /*f400*/  CS2R R58, SRZ ;  /* 0x00000000003a7805 */ /* 0x000fc4000001ff00 */
[----:B------:R-:W-:Y:S01]  /*f410*/  CS2R R14, SRZ ;  /* 0x00000000000e7805 */ /* 0x000fe2000001ff00 */
[----:B------:R1:W5:Y:S01]  /*f420*/  @!P1 LD.E.128 R52, desc[UR60][R20.64] ;  /* 0x0000003c14349980 */ /* 0x000362000c101d00 */
[--C-:B------:R-:W-:Y:S01]  /*f430*/  @!P1 IMAD.WIDE R64, R65, 0x2, R62.reuse ;  /* 0x0000000241409825 */ /* 0x100fe200078e023e */
[----:B0-----:R-:W-:Y:S02]  /*f440*/  CS2R R12, SRZ ;  /* 0x00000000000c7805 */ /* 0x001fe4000001ff00 */
[----:B------:R1:W5:Y:S01]  /*f450*/  @!P2 LD.E.128 R56, desc[UR60][R60.64] ;  /* 0x0000003c3c38a980 */ /* 0x000362000c101d00 */
[----:B------:R-:W-:-:S03]  /*f460*/  @!P2 IMAD.WIDE R66, R67, 0x2, R62 ;  /* 0x000000024342a825 */ /* 0x000fc600078e023e */
[----:B------:R1:W5:Y:S01]  /*f470*/  @!P1 LD.E.128 R8, desc[UR60][R64.64] ;  /* 0x0000003c40089980 */ /* 0x000362000c101d00 */
[----:B------:R-:W-:-:S03]  /*f480*/  @!P0 IMAD.WIDE R62, R18, 0x2, R62 ;  /* 0x00000002123e8825 */ /* 0x000fc600078e023e */
[----:B------:R1:W5:Y:S04]  /*f490*/  @!P2 LD.E.128 R12, desc[UR60][R66.64] ;  /* 0x0000003c420ca980 */ /* 0x000368000c101d00 */
[----:B------:R1:W5:Y:S02]  /*f4a0*/  @!P0 LD.E.128 R4, desc[UR60][R62.64] ;  /* 0x0000003c3e048980 */ /* 0x000364000c101d00 */
.L_x_1853:
[----:B------:R-:W-:Y:S05]  /*f4b0*/  BSYNC B1 ;  /* 0x0000000000017941 */ /* 0x000fea0003800000 */
.L_x_1852:
[----:B-----5:R-:W-:Y:S01]  /*f4c0*/  IMAD.MOV.U32 R3, RZ, RZ, R4 ;  /* 0x000000ffff037224 */ /* 0x020fe200078e0004 */
[----:B------:R-:W-:Y:S01]  /*f4d0*/  LEA.HI R0, R220, R220, RZ, 0x1 ;  /* 0x000000dcdc007211 */ /* 0x000fe200078f08ff */
[----:B-1----:R-:W-:Y:S01]  /*f4e0*/  IMAD.MOV.U32 R20, RZ, RZ, R5 ;  /* 0x000000ffff147224 */ /* 0x002fe200078e0005 */
[----:B------:R-:W-:Y:S01]  /*f4f0*/  VIADDMNMX R71, R71, -R208, 0x80, PT ;  /* 0x0000008047477446 */ /* 0x000fe200038009d0 */
[----:B------:R-:W-:Y:S01]  /*f500*/  IMAD.MOV.U32 R21, RZ, RZ, R6 ;  /* 0x000000ffff157224 */ /* 0x000fe200078e0006 */
[----:B------:R-:W-:Y:S01]  /*f510*/  BSSY B1, `(.L_x_1854) ;  /* 0x000002a000017945 */ /* 0x000fe20003800000 */
[----:B------:R-:W-:Y:S01]  /*f520*/  IMAD.MOV.U32 R60, RZ, RZ, R7 ;  /* 0x000000ffff3c7224 */ /* 0x000fe200078e0007 */
[----:B------:R-:W-:Y:S01]  /*f530*/  PRMT R78, R3, 0x5410, R20 ;  /* 0x00005410034e7816 */ /* 0x000fe20000000014 */
[----:B------:R-:W-:Y:S01]  /*f540*/  IMAD.MOV.U32 R20, RZ, RZ, R9 ;  /* 0x000000ffff147224 */ /* 0x000fe200078e0009 */
[----:B------:R-:W-:Y:S01]  /*f550*/  LOP3.LUT R3, R0, 0xfffffffe, RZ, 0xc0, !PT ;  /* 0xfffffffe00037812 */ /* 0x000fe200078ec0ff */
[----:B------:R-:W-:Y:S01]  /*f560*/  IMAD.MOV.U32 R61, RZ, RZ, R49 ;  /* 0x000000ffff3d7224 */ /* 0x000fe200078e0031 */
[----:B------:R-:W-:Y:S01]  /*f570*/  PRMT R79, R21, 0x5410, R60 ;  /* 0x00005410154f7816 */ /* 0x000fe2000000003c */
[----:B------:R-:W-:Y:S01]  /*f580*/  IMAD.MOV.U32 R60, RZ, RZ, R10 ;  /* 0x000000ffff3c7224 */ /* 0x000fe200078e000a */
[----:B------:R-:W-:Y:S01]  /*f590*/  MOV R0, R8 ;  /* 0x0000000800007202 */ /* 0x000fe20000000f00 */
[----:B------:R-:W-:Y:S01]  /*f5a0*/  IMAD.IADD R3, R220, 0x1, -R3 ;  /* 0x00000001dc037824 */ /* 0x000fe200078e0a03 */
[----:B------:R-:W-:Y:S01]  /*f5b0*/  ISETP.GE.AND P1, PT, R194, R71, PT ;  /* 0x00000047c200720c */ /* 0x000fe20003f26270 */
[----:B------:R-:W-:Y:S01]  /*f5c0*/  IMAD.MOV.U32 R62, RZ, RZ, R50 ;  /* 0x000000ffff3e7224 */ /* 0x000fe200078e0032 */
[----:B------:R-:W-:Y:S01]  /*f5d0*/  PRMT R69, R0, 0x5410, R20 ;  /* 0x0000541000457816 */ /* 0x000fe20000000014 */
[----:B------:R-:W-:Y:S01]  /*f5e0*/  IMAD.MOV.U32 R0, RZ, RZ, R11 ;  /* 0x000000ffff007224 */ /* 0x000fe200078e000b */
[----:B------:R-:W-:Y:S01]  /*f5f0*/  SHF.L.U32 R21, R3, 0x1f, RZ ;  /* 0x0000001f03157819 */ /* 0x000fe200000006ff */
[----:B------:R-:W-:Y:S01]  /*f600*/  IMAD.MOV.U32 R3, RZ, RZ, R12 ;  /* 0x000000ffff037224 */ /* 0x000fe200078e000c */
[----:B------:R-:W-:Y:S01]  /*f610*/  PRMT R70, R60, 0x7610, R70 ;  /* 0x000076103c467816 */ /* 0x000fe20000000046 */
[----:B------:R-:W-:Y:S01]  /*f620*/  IMAD.MOV.U32 R20, RZ, RZ, R13 ;  /* 0x000000ffff147224 */ /* 0x000fe200078e000d */
[----:B------:R-:W0:Y:S01]  /*f630*/  SYNCS.PHASECHK.TRANS64.TRYWAIT P0, [R2+URZ+0x30800], R21 ;  /* 0x03080015020075a7 */ /* 0x000e22000800017f */
[----:B------:R-:W-:-:S02]  /*f640*/  MOV R60, R14 ;  /* 0x0000000e003c7202 */ /* 0x000fc40000000f00 */
[----:B------:R-:W-:Y:S02]  /*f650*/  PRMT R70, R70, 0x5410, R0 ;  /* 0x0000541046467816 */ /* 0x000fe40000000000 */
[----:B------:R-:W-:Y:S01]  /*f660*/  PRMT R0, R3, 0x5410, R20 ;  /* 0x0000541003007816 */ /* 0x000fe20000000014 */
[----:B------:R-:W-:Y:S01]  /*f670*/  IMAD.MOV.U32 R20, RZ, RZ, R15 ;  /* 0x000000ffff147224 */ /* 0x000fe200078e000f */
        /* <DEDUP_REMOVED lines=13> */
[----:B------:R-:W-:-:S03]  /*f750*/  IMAD.MOV.U32 R61, RZ, RZ, R56 ;  /* 0x000000ffff3d7224 */ /* 0x000fc600078e0038 */
[----:B------:R-:W-:Y:S02]  /*f760*/  PRMT R73, R20, 0x5410, R60 ;  /* 0x0000541014497816 */ /* 0x000fe4000000003c */
[----:B------:R-:W-:Y:S01]  /*f770*/  PRMT R20, R61, 0x5410, R62 ;  /* 0x000054103d147816 */ /* 0x000fe2000000003e */
[----:B------:R-:W-:Y:S01]  /*f780*/  IMAD.MOV.U32 R61, RZ, RZ, R59 ;  /* 0x000000ffff3d7224 */ /* 0x000fe200078e003b */
[----:B------:R-:W-:Y:S01]  /*f790*/  MOV R60, R58 ;  /* 0x0000003a003c7202 */ /* 0x000fe20000000f00 */
[----:B0-----:R-:W-:Y:S06]  /*f7a0*/  @!P0 BRA `(.L_x_1855) ;  /* 0x000001c400408947 */ /* 0x001fec0003800000 */
.L_x_2179:
[----:B------:R-:W-:Y:S05]  /*f7b0*/  BSYNC B1 ;  /* 0x0000000000017941 */ /* 0x000fea0003800000 */
.L_x_1854:
[----:B------:R-:W-:Y:S01]  /*f7c0*/  BSSY B1, `(.L_x_1856) ;  /* 0x000012c000017945 */ /* 0x000fe20003800000 */
[----:B0-----:R-:W-:-:S03]  /*f7d0*/  PRMT R21, R60, 0x5410, R61 ;  /* 0x000054103c157816 */ /* 0x001fc6000000003d */
[----:B------:R-:W-:Y:S05]  /*f7e0*/  @P1 BRA `(.L_x_1857) ;  /* 0x0000001000a41947 */ /* 0x000fea0003800000 */
[----:B------:R-:W0:Y:S01]  /*f7f0*/  LDC R83, c[0x0][0x3f4] ;  /* 0x0000fd00ff537b82 */ /* 0x000e220000000800 */
[----:B------:R-:W-:Y:S01]  /*f800*/  BSSY B2, `(.L_x_1858) ;  /* 0x0000067000027945 */ /* 0x000fe20003800000 */
[-C--:B0-----:R-:W-:Y:S02]  /*f810*/  ISETP.GE.AND P0, PT, R18, R83.reuse, PT ;  /* 0x000000531200720c */ /* 0x081fe40003f06270 */
[-C--:B------:R-:W-:Y:S02]  /*f820*/  ISETP.GE.AND P1, PT, R196, R83.reuse, PT ;  /* 0x00000053c400720c */ /* 0x080fe40003f26270 */
[----:B------:R-:W-:-:S09]  /*f830*/  ISETP.GE.AND P2, PT, R197, R83, PT ;  /* 0x00000053c500720c */ /* 0x000fd20003f46270 */
[----:B------:R-:W-:Y:S05]  /*f840*/  @P0 BRA `(.L_x_1859) ;  /* 0x0000000400880947 */ /* 0x000fea0003800000 */
[----:B------:R-:W-:Y:S01]  /*f850*/  LEA.HI R62, R83, R222, RZ, 0x1d ;  /* 0x000000de533e7211 */ /* 0x000fe200078fe8ff */
[--C-:B------:R-:W-:Y:S01]  /*f860*/  HADD2.F32 R99, -RZ, R92.reuse.H0_H0 ;  /* 0x2000005cff637230 */ /* 0x100fe20000004100 */
[----:B------:R-:W-:Y:S01]  /*f870*/  LOP3.LUT R61, R205, 0x38, R18, 0xf8, !PT ;  /* 0x00000038cd3d7812 */ /* 0x000fe200078ef812 */
[----:B------:R-:W-:Y:S01]  /*f880*/  HADD2.F32 R96, -RZ, R92.H1_H1 ;  /* 0x3000005cff607230 */ /* 0x000fe20000004100 */
[----:B------:R-:W-:Y:S01]  /*f890*/  SHF.R.S32.HI R63, RZ, 0x1f, R62 ;  /* 0x0000001fff3f7819 */ /* 0x000fe2000001143e */
[----:B------:R-:W-:Y:S01]  /*f8a0*/  IMAD.SHL.U32 R64, R62, 0x8, RZ ;  /* 0x000000083e407824 */ /* 0x000fe200078e00ff */
[----:B------:R-:W-:Y:S02]  /*f8b0*/  LOP3.LUT R60, R61, R206, RZ, 0x3c, !PT ;  /* 0x000000ce3d3c7212 */ /* 0x000fe400078e3cff */
[----:B------:R-:W-:Y:S02]  /*f8c0*/  LEA.HI R62, R63, R62, RZ, 0x3 ;  /* 0x0000003e3f3e7211 */ /* 0x000fe400078f18ff */
[----:B------:R-:W-:Y:S01]  /*f8d0*/  LOP3.LUT R63, R205, 0x38, R64, 0xf8, !PT ;  /* 0x00000038cd3f7812 */ /* 0x000fe200078ef840 */
[----:B------:R-:W-:Y:S01]  /*f8e0*/  IMAD.IADD R61, R207, 0x1, R60 ;  /* 0x00000001cf3d7824 */ /* 0x000fe200078e023c */
[--C-:B------:R-:W-:Y:S01]  /*f8f0*/  SHF.R.U64 R44, R44, 0x10, R45.reuse ;  /* 0x000000102c2c7819 */ /* 0x100fe2000000122d */
[----:B------:R-:W-:Y:S01]  /*f900*/  IMAD.SHL.U32 R62, R62, 0x400, RZ ;  /* 0x000004003e3e7824 */ /* 0x000fe200078e00ff */
[----:B------:R-:W-:Y:S01]  /*f910*/  LOP3.LUT R65, R63, R206, RZ, 0x3c, !PT ;  /* 0x000000ce3f417212 */ /* 0x000fe200078e3cff */
[----:B------:R-:W-:Y:S01]  /*f920*/  IMAD R88, R61, 0x2, R2 ;  /* 0x000000023d587824 */ /* 0x000fe200078e0202 */
[----:B------:R-:W-:-:S02]  /*f930*/  SHF.R.U32.HI R100, RZ, 0x10, R45 ;  /* 0x00000010ff647819 */ /* 0x000fc4000001162d */
[----:B------:R-:W-:Y:S02]  /*f940*/  LOP3.LUT R64, R62, 0x7fffe000, RZ, 0xc0, !PT ;  /* 0x7fffe0003e407812 */ /* 0x000fe400078ec0ff */
[----:B------:R-:W0:Y:S01]  /*f950*/  LDS.128 R60, [R88+0x12400] ;  /* 0x01240000583c7984 */ /* 0x000e220000000c00 */
[----:B------:R-:W-:Y:S01]  /*f960*/  SHF.R.U64 R32, R32, 0x10, R33 ;  /* 0x0000001020207819 */ /* 0x000fe20000001221 */
[----:B------:R-:W-:Y:S01]  /*f970*/  HADD2.F32 R100, -RZ, R100.H0_H0 ;  /* 0x20000064ff647230 */ /* 0x000fe20000004100 */
[----:B------:R-:W-:Y:S02]  /*f980*/  IADD3 R65, R65, R64, R207 ;  /* 0x0000004041417210 */ /* 0x000fe40007ffe0cf */
[----:B------:R-:W-:Y:S02]  /*f990*/  SHF.R.U32.HI R98, RZ, 0x10, R33 ;  /* 0x00000010ff627819 */ /* 0x000fe40000011621 */
[----:B------:R-:W-:Y:S02]  /*f9a0*/  LEA R90, R65, R2, 0x1 ;  /* 0x00000002415a7211 */ /* 0x000fe400078e08ff */
[----:B------:R-:W-:-:S02]  /*f9b0*/  SHF.R.U64 R33, R34, 0x10, R35 ;  /* 0x0000001022217819 */ /* 0x000fc40000001223 */
[----:B------:R-:W-:Y:S01]  /*f9c0*/  SHF.R.U64 R34, R46, 0x10, R47 ;  /* 0x000000102e227819 */ /* 0x000fe2000000122f */
[----:B------:R-:W1:Y:S01]  /*f9d0*/  LDS.128 R64, [R90+0x12400] ;  /* 0x012400005a407984 */ /* 0x000e620000000c00 */
[----:B------:R-:W-:Y:S01]  /*f9e0*/  SHF.R.U32.HI R105, RZ, 0x10, R35 ;  /* 0x00000010ff697819 */ /* 0x000fe20000011623 */
[----:B------:R-:W-:Y:S01]  /*f9f0*/  HADD2.F32 R33, -RZ, R33.H0_H0 ;  /* 0x20000021ff217230 */ /* 0x000fe20000004100 */
[----:B------:R-:W-:Y:S01]  /*fa00*/  SHF.R.U32.HI R103, RZ, 0x10, R47 ;  /* 0x00000010ff677819 */ /* 0x000fe2000001162f */
[--C-:B0-----:R-:W-:Y:S02]  /*fa10*/  HADD2.F32 R46, -RZ, R61.reuse.H0_H0 ;  /* 0x2000003dff2e7230 */ /* 0x101fe40000004100 */
[----:B------:R-:W-:Y:S02]  /*fa20*/  HADD2.F32 R61, -RZ, R61.H1_H1 ;  /* 0x3000003dff3d7230 */ /* 0x000fe40000004100 */
[----:B------:R-:W-:Y:S02]  /*fa30*/  HADD2.F32 R35, -RZ, R60.H0_H0 ;  /* 0x2000003cff237230 */ /* 0x000fe40000004100 */
[----:B------:R-:W-:-:S02]  /*fa40*/  HADD2.F32 R47, -RZ, R62.H0_H0 ;  /* 0x2000003eff2f7230 */ /* 0x000fc40000004100 */
[--C-:B------:R-:W-:Y:S02]  /*fa50*/  HADD2.F32 R93, -RZ, R63.reuse.H0_H0 ;  /* 0x2000003fff5d7230 */ /* 0x100fe40000004100 */
[----:B------:R-:W-:Y:S02]  /*fa60*/  HADD2.F32 R63, -RZ, R63.H1_H1 ;  /* 0x3000003fff3f7230 */ /* 0x000fe40000004100 */
[--C-:B-1----:R-:W-:Y:S02]  /*fa70*/  HADD2.F32 R45, -RZ, R65.reuse.H0_H0 ;  /* 0x20000041ff2d7230 */ /* 0x102fe40000004100 */
[----:B------:R-:W-:Y:S02]  /*fa80*/  HADD2.F32 R92, -RZ, R65.H1_H1 ;  /* 0x30000041ff5c7230 */ /* 0x000fe40000004100 */
[----:B------:R-:W-:Y:S02]  /*fa90*/  HADD2.F32 R65, -RZ, R64.H0_H0 ;  /* 0x20000040ff417230 */ /* 0x000fe40000004100 */
[C---:B------:R-:W-:Y:S01]  /*faa0*/  FMUL.FTZ R97, R45.reuse, R99 ;  /* 0x000000632d617220 */ /* 0x040fe20000410000 */
[----:B------:R-:W-:Y:S01]  /*fab0*/  FMUL.FTZ R101, R45, R96 ;  /* 0x000000602d657220 */ /* 0x000fe20000410000 */
[----:B------:R-:W-:Y:S01]  /*fac0*/  FMUL.FTZ R102, R92, R100 ;  /* 0x000000645c667220 */ /* 0x000fe20000410000 */
[----:B------:R-:W-:-:S02]  /*fad0*/  HADD2.F32 R94, -RZ, R66.H0_H0 ;  /* 0x20000042ff5e7230 */ /* 0x000fc40000004100 */
[C---:B------:R-:W-:Y:S01]  /*fae0*/  FFMA.FTZ R45, R46.reuse, R96, -R97 ;  /* 0x000000602e2d7223 */ /* 0x040fe20000010861 */
[----:B------:R-:W-:Y:S02]  /*faf0*/  HADD2.F32 R97, -RZ, R98.H0_H0 ;  /* 0x20000062ff617230 */ /* 0x000fe40000004100 */
[----:B------:R-:W-:Y:S01]  /*fb00*/  FFMA.FTZ R46, R46, R99, R101 ;  /* 0x000000632e2e7223 */ /* 0x000fe20000010065 */
[--C-:B------:R-:W-:Y:S02]  /*fb10*/  HADD2.F32 R98, -RZ, R91.reuse.H1_H1 ;  /* 0x3000005bff627230 */ /* 0x100fe40000004100 */
[----:B------:R-:W-:Y:S02]  /*fb20*/  HADD2.F32 R96, -RZ, R91.H0_H0 ;  /* 0x2000005bff607230 */ /* 0x000fe40000004100 */
[-C--:B------:R-:W-:Y:S01]  /*fb30*/  FMUL.FTZ R104, R92, R97.reuse ;  /* 0x000000615c687220 */ /* 0x080fe20000410000 */
[----:B------:R-:W-:Y:S01]  /*fb40*/  FFMA.FTZ R102, R61, R97, -R102 ;  /* 0x000000613d667223 */ /* 0x000fe20000010866 */
[----:B------:R-:W-:Y:S01]  /*fb50*/  FMUL.FTZ R92, R65, R98 ;  /* 0x00000062415c7220 */ /* 0x000fe20000410000 */
[----:B------:R-:W-:-:S02]  /*fb60*/  HADD2.F32 R91, -RZ, R89.H1_H1 ;  /* 0x30000059ff5b7230 */ /* 0x000fc40000004100 */
[-C--:B------:R-:W-:Y:S01]  /*fb70*/  FMUL.FTZ R97, R65, R96.reuse ;  /* 0x0000006041617220 */ /* 0x080fe20000410000 */
[----:B------:R-:W-:Y:S02]  /*fb80*/  HADD2.F32 R89, -RZ, R89.H0_H0 ;  /* 0x20000059ff597230 */ /* 0x000fe40000004100 */
[C---:B------:R-:W-:Y:S01]  /*fb90*/  FFMA.FTZ R65, R35.reuse, R96, -R92 ;  /* 0x0000006023417223 */ /* 0x040fe2000001085c */
[----:B------:R-:W-:Y:S02]  /*fba0*/  HADD2.F32 R95, -RZ, R67.H0_H0 ;  /* 0x20000043ff5f7230 */ /* 0x000fe40000004100 */
[----:B------:R-:W-:Y:S01]  /*fbb0*/  FFMA.FTZ R97, R35, R98, R97 ;  /* 0x0000006223617223 */ /* 0x000fe20000010061 */
[C---:B------:R-:W-:Y:S01]  /*fbc0*/  FMUL.FTZ R98, R94.reuse, R91 ;  /* 0x0000005b5e627220 */ /* 0x040fe20000410000 */
[--C-:B------:R-:W-:Y:S02]  /*fbd0*/  HADD2.F32 R96, -RZ, R87.reuse.H0_H0 ;  /* 0x20000057ff607230 */ /* 0x100fe40000004100 */
[----:B------:R-:W-:Y:S01]  /*fbe0*/  FFMA.FTZ R99, R61, R100, R104 ;  /* 0x000000643d637223 */ /* 0x000fe20000010068 */
[----:B------:R-:W-:Y:S01]  /*fbf0*/  FMUL.FTZ R100, R94, R89 ;  /* 0x000000595e647220 */ /* 0x000fe20000410000 */
[----:B------:R-:W-:-:S02]  /*fc00*/  HADD2.F32 R92, -RZ, R87.H1_H1 ;  /* 0x30000057ff5c7230 */ /* 0x000fc40000004100 */
[----:B------:R-:W-:Y:S01]  /*fc10*/  FFMA.FTZ R89, R47, R89, -R98 ;  /* 0x000000592f597223 */ /* 0x000fe20000010862 */
[----:B------:R-:W-:Y:S02]  /*fc20*/  HADD2.F32 R67, -RZ, R67.H1_H1 ;  /* 0x30000043ff437230 */ /* 0x000fe40000004100 */
[C---:B------:R-:W-:Y:S01]  /*fc30*/  FMUL.FTZ R104, R95.reuse, R96 ;  /* 0x000000605f687220 */ /* 0x040fe20000410000 */
[----:B------:R-:W-:Y:S02]  /*fc40*/  HADD2.F32 R98, -RZ, R103.H0_H0 ;  /* 0x20000067ff627230 */ /* 0x000fe40000004100 */
[-C--:B------:R-:W-:Y:S01]  /*fc50*/  FMUL.FTZ R95, R95, R92.reuse ;  /* 0x0000005c5f5f7220 */ /* 0x080fe20000410000 */
[----:B------:R-:W-:Y:S02]  /*fc60*/  HADD2.F32 R94, -RZ, R105.H0_H0 ;  /* 0x20000069ff5e7230 */ /* 0x000fe40000004100 */
[----:B------:R-:W-:Y:S01]  /*fc70*/  FFMA.FTZ R100, R47, R91, R100 ;  /* 0x0000005b2f647223 */ /* 0x000fe20000010064 */
[----:B------:R-:W-:Y:S01]  /*fc80*/  FFMA.FTZ R104, R93, R92, -R104 ;  /* 0x0000005c5d687223 */ /* 0x000fe20000010868 */
[----:B------:R-:W-:-:S02]  /*fc90*/  HADD2.F32 R64, -RZ, R64.H1_H1 ;  /* 0x30000040ff407230 */ /* 0x000fc40000004100 */
[C---:B------:R-:W-:Y:S01]  /*fca0*/  FMUL.FTZ R106, R67.reuse, R98 ;  /* 0x00000062436a7220 */ /* 0x040fe20000410000 */
[----:B------:R-:W-:Y:S02]  /*fcb0*/  HADD2.F32 R66, -RZ, R66.H1_H1 ;  /* 0x30000042ff427230 */ /* 0x000fe40000004100 */
[-C--:B------:R-:W-:Y:S01]  /*fcc0*/  FMUL.FTZ R92, R67, R94.reuse ;  /* 0x0000005e435c7220 */ /* 0x080fe20000410000 */
[----:B------:R-:W-:Y:S02]  /*fcd0*/  HADD2.F32 R47, -RZ, R44.H0_H0 ;  /* 0x2000002cff2f7230 */ /* 0x000fe40000004100 */
[C---:B------:R-:W-:Y:S01]  /*fce0*/  FFMA.FTZ R87, R63.reuse, R94, -R106 ;  /* 0x0000005e3f577223 */ /* 0x040fe2000001086a */
[----:B------:R-:W-:Y:S02]  /*fcf0*/  HADD2.F32 R61, -RZ, R34.H0_H0 ;  /* 0x20000022ff3d7230 */ /* 0x000fe40000004100 */
[----:B------:R-:W-:Y:S01]  /*fd00*/  FFMA.FTZ R92, R63, R98, R92 ;  /* 0x000000623f5c7223 */ /* 0x000fe2000001005c */
[----:B------:R-:W-:-:S02]  /*fd10*/  HADD2.F32 R35, -RZ, R32.H0_H0 ;  /* 0x20000020ff237230 */ /* 0x000fc40000004100 */
[----:B------:R-:W-:Y:S01]  /*fd20*/  FMUL.FTZ R63, R64, R47 ;  /* 0x0000002f403f7220 */ /* 0x000fe20000410000 */
[----:B------:R-:W-:Y:S02]  /*fd30*/  HADD2.F32 R60, -RZ, R60.H1_H1 ;  /* 0x3000003cff3c7230 */ /* 0x000fe40000004100 */
[----:B------:R-:W-:Y:S01]  /*fd40*/  FMUL.FTZ R67, R66, R61 ;  /* 0x0000003d42437220 */ /* 0x000fe20000410000 */
[----:B------:R-:W-:Y:S02]  /*fd50*/  HADD2.F32 R62, -RZ, R62.H1_H1 ;  /* 0x3000003eff3e7230 */ /* 0x000fe40000004100 */
[----:B------:R-:W-:Y:S01]  /*fd60*/  FMUL.FTZ R64, R64, R35 ;  /* 0x0000002340407220 */ /* 0x000fe20000410000 */
[----:B------:R-:W-:Y:S01]  /*fd70*/  FMUL.FTZ R66, R66, R33 ;  /* 0x0000002142427220 */ /* 0x000fe20000410000 */
[----:B------:R-:W-:Y:S01]  /*fd80*/  FFMA.FTZ R32, R60, R35, -R63 ;  /* 0x000000233c207223 */ /* 0x000fe2000001083f */
[----:B------:R-:W-:Y:S01]  /*fd90*/  FFMA.FTZ R95, R93, R96, R95 ;  /* 0x000000605d5f7223 */ /* 0x000fe2000001005f */
[----:B------:R-:W-:Y:S01]  /*fda0*/  FFMA.FTZ R34, R62, R33, -R67 ;  /* 0x000000213e227223 */ /* 0x000fe20000010843 */
[----:B------:R-:W-:Y:S01]  /*fdb0*/  FFMA.FTZ R44, R60, R47, R64 ;  /* 0x0000002f3c2c7223 */ /* 0x000fe20000010040 */
[----:B------:R-:W-:Y:S01]  /*fdc0*/  FFMA.FTZ R61, R62, R61, R66 ;  /* 0x0000003d3e3d7223 */ /* 0x000fe20000010042 */
[----:B------:R-:W-:-:S02]  /*fdd0*/  F2FP.F16.F32.PACK_AB R33, R102, R45 ;  /* 0x0000002d6621723e */ /* 0x000fc400000000ff */
[----:B------:R-:W-:Y:S02]  /*fde0*/  F2FP.F16.F32.PACK_AB R35, R87, R104 ;  /* 0x000000685723723e */ /* 0x000fe400000000ff */
[----:B------:R-:W-:Y:S02]  /*fdf0*/  F2FP.F16.F32.PACK_AB R45, R99, R46 ;  /* 0x0000002e632d723e */ /* 0x000fe400000000ff */
[----:B------:R-:W-:Y:S02]  /*fe00*/  F2FP.F16.F32.PACK_AB R32, R32, R65 ;  /* 0x000000412020723e */ /* 0x000fe400000000ff */
[----:B------:R-:W-:Y:S02]  /*fe10*/  F2FP.F16.F32.PACK_AB R34, R34, R89 ;  /* 0x000000592222723e */ /* 0x000fe400000000ff */
[----:B------:R-:W-:Y:S02]  /*fe20*/  F2FP.F16.F32.PACK_AB R47, R92, R95 ;  /* 0x0000005f5c2f723e */ /* 0x000fe400000000ff */
[----:B------:R-:W-:Y:S01]  /*fe30*/  F2FP.F16.F32.PACK_AB R44, R44, R97 ;  /* 0x000000612c2c723e */ /* 0x000fe200000000ff */
[----:B------:R0:W-:Y:S01]  /*fe40*/  STS.128 [R88+0x12400], R32 ;  /* 0x0124002058007388 */ /* 0x0001e20000000c00 */
[----:B------:R-:W-:-:S05]  /*fe50*/  F2FP.F16.F32.PACK_AB R46, R61, R100 ;  /* 0x000000643d2e723e */ /* 0x000fca00000000ff */
[----:B------:R0:W-:Y:S02]  /*fe60*/  STS.128 [R90+0x12400], R44 ;  /* 0x0124002c5a007388 */ /* 0x0001e40000000c00 */
.L_x_1859:
[----:B------:R-:W-:Y:S05]  /*fe70*/  BSYNC B2 ;  /* 0x0000000000027941 */ /* 0x000fea0003800000 */
.L_x_1858:
[----:B------:R-:W-:Y:S04]  /*fe80*/  BSSY B2, `(.L_x_1860) ;  /* 0x0000060000027945 */ /* 0x000fe80003800000 */
[----:B------:R-:W-:Y:S05]  /*fe90*/  @P1 BRA `(.L_x_1861) ;  /* 0x0000000400781947 */ /* 0x000fea0003800000 */
[----:B0-----:R-:W-:Y:S01]  /*fea0*/  LEA.HI R32, R83, R224, RZ, 0x1d ;  /* 0x000000e053207211 */ /* 0x001fe200078fe8ff */
[----:B------:R-:W-:Y:S01]  /*feb0*/  HADD2.F32 R64, -RZ, R82.H1_H1 ;  /* 0x30000052ff407230 */ /* 0x000fe20000004100 */
[--C-:B------:R-:W-:Y:S01]  /*fec0*/  SHF.R.U64 R89, R40, 0x10, R41.reuse ;  /* 0x0000001028597819 */ /* 0x100fe20000001229 */
[--C-:B------:R-:W-:Y:S01]  /*fed0*/  HADD2.F32 R62, -RZ, R85.reuse.H1_H1 ;  /* 0x30000055ff3e7230 */ /* 0x100fe20000004100 */
[----:B------:R-:W-:Y:S01]  /*fee0*/  SHF.R.S32.HI R33, RZ, 0x1f, R32 ;  /* 0x0000001fff217819 */ /* 0x000fe20000011420 */
[----:B------:R-:W-:Y:S01]  /*fef0*/  IMAD.SHL.U32 R34, R32, 0x8, RZ ;  /* 0x0000000820227824 */ /* 0x000fe200078e00ff */
[----:B------:R-:W-:Y:S01]  /*ff00*/  SHF.R.U32.HI R66, RZ, 0x10, R41 ;  /* 0x00000010ff427819 */ /* 0x000fe20000011629 */
[----:B------:R-:W-:Y:S01]  /*ff10*/  HADD2.F32 R85, -RZ, R85.H0_H0 ;  /* 0x20000055ff557230 */ /* 0x000fe20000004100 */
[----:B------:R-:W-:Y:S02]  /*ff20*/  LEA.HI R32, R33, R32, RZ, 0x3 ;  /* 0x0000002021207211 */ /* 0x000fe400078f18ff */
[----:B------:R-:W-:Y:S01]  /*ff30*/  LOP3.LUT R33, R205, 0x38, R34, 0xf8, !PT ;  /* 0x00000038cd217812 */ /* 0x000fe200078ef822 */
[----:B------:R-:W-:Y:S01]  /*ff40*/  HADD2.F32 R66, -RZ, R66.H0_H0 ;  /* 0x20000042ff427230 */ /* 0x000fe20000004100 */
[----:B------:R-:W-:Y:S01]  /*ff50*/  SHF.R.U64 R93, R28, 0x10, R29 ;  /* 0x000000101c5d7819 */ /* 0x000fe2000000121d */
[----:B------:R-:W-:Y:S01]  /*ff60*/  IMAD.SHL.U32 R32, R32, 0x400, RZ ;  /* 0x0000040020207824 */ /* 0x000fe200078e00ff */
[----:B------:R-:W-:-:S02]  /*ff70*/  LOP3.LUT R45, R33, R206, RZ, 0x3c, !PT ;  /* 0x000000ce212d7212 */ /* 0x000fc400078e3cff */
[----:B------:R-:W-:Y:S02]  /*ff80*/  SHF.R.U32.HI R61, RZ, 0x10, R29 ;  /* 0x00000010ff3d7819 */ /* 0x000fe4000001161d */
[----:B------:R-:W-:Y:S02]  /*ff90*/  LOP3.LUT R44, R32, 0x7fffe000, RZ, 0xc0, !PT ;  /* 0x7fffe000202c7812 */ /* 0x000fe400078ec0ff */
[----:B------:R-:W0:Y:S01]  /*ffa0*/  LDS.128 R32, [R237] ;  /* 0x00000000ed207984 */ /* 0x000e220000000c00 */
[----:B------:R-:W-:Y:S02]  /*ffb0*/  SHF.R.U64 R87, R42, 0x10, R43 ;  /* 0x000000102a577819 */ /* 0x000fe4000000122b */
[----:B------:R-:W-:Y:S02]  /*ffc0*/  IADD3 R45, R45, R44, R207 ;  /* 0x0000002c2d2d7210 */ /* 0x000fe40007ffe0cf */
[----:B------:R-:W-:Y:S02]  /*ffd0*/  SHF.R.U32.HI R67, RZ, 0x10, R43 ;  /* 0x00000010ff437819 */ /* 0x000fe4000001162b */
[--C-:B------:R-:W-:Y:S01]  /*ffe0*/  SHF.R.U32.HI R91, RZ, 0x10, R31.reuse ;  /* 0x00000010ff5b7819 */ /* 0x100fe2000001161f */
[----:B------:R-:W-:Y:S01]  /*fff0*/  IMAD R60, R45, 0x2, R2 ;  /* 0x000000022d3c7824 */ /* 0x000fe200078e0202 */
[----:B------:R-:W-:-:S04]  /*10000*/  SHF.R.U64 R92, R30, 0x10, R31 ;  /* 0x000000101e5c7819 */ /* 0x000fc8000000121f */
[----:B------:R-:W1:Y:S01]  /*10010*/  LDS.128 R44, [R60+0x12400] ;  /* 0x012400003c2c7984 */ /* 0x000e620000000c00 */
[--C-:B0-----:R-:W-:Y:S02]  /*10020*/  HADD2.F32 R29, -RZ, R33.reuse.H0_H0 ;  /* 0x20000021ff1d7230 */ /* 0x101fe40000004100 */
[----:B------:R-:W-:Y:S02]  /*10030*/  HADD2.F32 R28, -RZ, R32.H0_H0 ;  /* 0x20000020ff1c7230 */ /* 0x000fe40000004100 */
[----:B------:R-:W-:Y:S02]  /*10040*/  HADD2.F32 R33, -RZ, R33.H1_H1 ;  /* 0x30000021ff217230 */ /* 0x000fe40000004100 */
[----:B------:R-:W-:Y:S02]  /*10050*/  HADD2.F32 R30, -RZ, R34.H0_H0 ;  /* 0x20000022ff1e7230 */ /* 0x000fe40000004100 */
[--C-:B------:R-:W-:Y:S02]  /*10060*/  HADD2.F32 R31, -RZ, R35.reuse.H0_H0 ;  /* 0x20000023ff1f7230 */ /* 0x100fe40000004100 */
[----:B------:R-:W-:-:S02]  /*10070*/  HADD2.F32 R35, -RZ, R35.H1_H1 ;  /* 0x30000023ff237230 */ /* 0x000fc40000004100 */
[----:B------:R-:W-:Y:S02]  /*10080*/  HADD2.F32 R32, -RZ, R32.H1_H1 ;  /* 0x30000020ff207230 */ /* 0x000fe40000004100 */
[--C-:B-1----:R-:W-:Y:S02]  /*10090*/  HADD2.F32 R41, -RZ, R45.reuse.H0_H0 ;  /* 0x2000002dff297230 */ /* 0x102fe40000004100 */
[----:B------:R-:W-:Y:S02]  /*100a0*/  HADD2.F32 R40, -RZ, R44.H0_H0 ;  /* 0x2000002cff287230 */ /* 0x000fe40000004100 */
[----:B------:R-:W-:Y:S02]  /*100b0*/  HADD2.F32 R45, -RZ, R45.H1_H1 ;  /* 0x3000002dff2d7230 */ /* 0x000fe40000004100 */
[C---:B------:R-:W-:Y:S01]  /*100c0*/  FMUL.FTZ R88, R41.reuse, R64 ;  /* 0x0000004029587220 */ /* 0x040fe20000410000 */
[----:B------:R-:W-:Y:S01]  /*100d0*/  FMUL.FTZ R90, R41, R62 ;  /* 0x0000003e295a7220 */ /* 0x000fe20000410000 */
[----:B------:R-:W-:-:S02]  /*100e0*/  HADD2.F32 R41, -RZ, R82.H0_H0 ;  /* 0x20000052ff297230 */ /* 0x000fc40000004100 */
[C---:B------:R-:W-:Y:S01]  /*100f0*/  FFMA.FTZ R88, R29.reuse, R62, -R88 ;  /* 0x0000003e1d587223 */ /* 0x040fe20000010858 */
[----:B------:R-:W-:Y:S02]  /*10100*/  HADD2.F32 R62, -RZ, R61.H0_H0 ;  /* 0x2000003dff3e7230 */ /* 0x000fe40000004100 */
[----:B------:R-:W-:Y:S01]  /*10110*/  FFMA.FTZ R90, R29, R64, R90 ;  /* 0x000000401d5a7223 */ /* 0x000fe2000001005a */
[C---:B------:R-:W-:Y:S01]  /*10120*/  FMUL.FTZ R29, R40.reuse, R41 ;  /* 0x00000029281d7220 */ /* 0x040fe20000410000 */
[C---:B------:R-:W-:Y:S01]  /*10130*/  FMUL.FTZ R82, R45.reuse, R66 ;  /* 0x000000422d527220 */ /* 0x040fe20000410000 */
[-C--:B------:R-:W-:Y:S01]  /*10140*/  FMUL.FTZ R40, R40, R85.reuse ;  /* 0x0000005528287220 */ /* 0x080fe20000410000 */
[----:B------:R-:W-:Y:S01]  /*10150*/  FMUL.FTZ R64, R45, R62 ;  /* 0x0000003e2d407220 */ /* 0x000fe20000410000 */
[----:B------:R-:W-:Y:S02]  /*10160*/  HADD2.F32 R45, -RZ, R84.H0_H0 ;  /* 0x20000054ff2d7230 */ /* 0x000fe40000004100 */
[----:B------:R-:W-:Y:S01]  /*10170*/  FFMA.FTZ R85, R28, R85, -R29 ;  /* 0x000000551c557223 */ /* 0x000fe2000001081d */
[----:B------:R-:W-:-:S02]  /*10180*/  HADD2.F32 R42, -RZ, R46.H0_H0 ;  /* 0x2000002eff2a7230 */ /* 0x000fc40000004100 */
[C---:B------:R-:W-:Y:S01]  /*10190*/  FFMA.FTZ R63, R33.reuse, R62, -R82 ;  /* 0x0000003e213f7223 */ /* 0x040fe20000010852 */
[----:B------:R-:W-:Y:S02]  /*101a0*/  HADD2.F32 R43, -RZ, R47.H0_H0 ;  /* 0x2000002fff2b7230 */ /* 0x000fe40000004100 */
[----:B------:R-:W-:Y:S01]  /*101b0*/  FFMA.FTZ R65, R33, R66, R64 ;  /* 0x0000004221417223 */ /* 0x000fe20000010040 */
[----:B------:R-:W-:Y:S02]  /*101c0*/  HADD2.F32 R29, -RZ, R86.H0_H0 ;  /* 0x20000056ff1d7230 */ /* 0x000fe40000004100 */
[----:B------:R-:W-:Y:S01]  /*101d0*/  FFMA.FTZ R61, R28, R41, R40 ;  /* 0x000000291c3d7223 */ /* 0x000fe20000010028 */
[----:B------:R-:W-:Y:S02]  /*101e0*/  HADD2.F32 R84, -RZ, R84.H1_H1 ;  /* 0x30000054ff547230 */ /* 0x000fe40000004100 */
[----:B------:R-:W-:Y:S01]  /*101f0*/  FMUL.FTZ R33, R42, R45 ;  /* 0x0000002d2a217220 */ /* 0x000fe20000410000 */
[----:B------:R-:W-:-:S02]  /*10200*/  HADD2.F32 R86, -RZ, R86.H1_H1 ;  /* 0x30000056ff567230 */ /* 0x000fc40000004100 */
[-C--:B------:R-:W-:Y:S01]  /*10210*/  FMUL.FTZ R41, R42, R29.reuse ;  /* 0x0000001d2a297220 */ /* 0x080fe20000410000 */
[----:B------:R-:W-:Y:S02]  /*10220*/  HADD2.F32 R47, -RZ, R47.H1_H1 ;  /* 0x3000002fff2f7230 */ /* 0x000fe40000004100 */
[C---:B------:R-:W-:Y:S01]  /*10230*/  FMUL.FTZ R62, R43.reuse, R84 ;  /* 0x000000542b3e7220 */ /* 0x040fe20000410000 */
[----:B------:R-:W-:Y:S02]  /*10240*/  HADD2.F32 R40, -RZ, R67.H0_H0 ;  /* 0x20000043ff287230 */ /* 0x000fe40000004100 */
[----:B------:R-:W-:Y:S01]  /*10250*/  FMUL.FTZ R43, R43, R86 ;  /* 0x000000562b2b7220 */ /* 0x000fe20000410000 */
[----:B------:R-:W-:Y:S02]  /*10260*/  HADD2.F32 R28, -RZ, R91.H0_H0 ;  /* 0x2000005bff1c7230 */ /* 0x000fe40000004100 */
[C---:B------:R-:W-:Y:S01]  /*10270*/  FFMA.FTZ R42, R30.reuse, R29, -R33 ;  /* 0x0000001d1e2a7223 */ /* 0x040fe20000010821 */
[----:B------:R-:W-:Y:S01]  /*10280*/  FFMA.FTZ R45, R30, R45, R41 ;  /* 0x0000002d1e2d7223 */ /* 0x000fe20000010029 */
[----:B------:R-:W-:-:S02]  /*10290*/  HADD2.F32 R44, -RZ, R44.H1_H1 ;  /* 0x3000002cff2c7230 */ /* 0x000fc40000004100 */
[----:B------:R-:W-:Y:S01]  /*102a0*/  FMUL.FTZ R30, R47, R40 ;  /* 0x000000282f1e7220 */ /* 0x000fe20000410000 */
[----:B------:R-:W-:Y:S02]  /*102b0*/  HADD2.F32 R46, -RZ, R46.H1_H1 ;  /* 0x3000002eff2e7230 */ /* 0x000fe40000004100 */
[C---:B------:R-:W-:Y:S01]  /*102c0*/  FFMA.FTZ R62, R31.reuse, R86, -R62 ;  /* 0x000000561f3e7223 */ /* 0x040fe2000001083e */
[----:B------:R-:W-:Y:S01]  /*102d0*/  FFMA.FTZ R84, R31, R84, R43 ;  /* 0x000000541f547223 */ /* 0x000fe2000001002b */
[-C--:B------:R-:W-:Y:S01]  /*102e0*/  FMUL.FTZ R64, R47, R28.reuse ;  /* 0x0000001c2f407220 */ /* 0x080fe20000410000 */
[----:B------:R-:W-:Y:S02]  /*102f0*/  HADD2.F32 R33, -RZ, R89.H0_H0 ;  /* 0x20000059ff217230 */ /* 0x000fe40000004100 */
[C---:B------:R-:W-:Y:S01]  /*10300*/  FFMA.FTZ R47, R35.reuse, R28, -R30 ;  /* 0x0000001c232f7223 */ /* 0x040fe2000001081e */
[----:B------:R-:W-:Y:S02]  /*10310*/  HADD2.F32 R41, -RZ, R87.H0_H0 ;  /* 0x20000057ff297230 */ /* 0x000fe40000004100 */
[----:B------:R-:W-:Y:S01]  /*10320*/  FFMA.FTZ R67, R35, R40, R64 ;  /* 0x0000002823437223 */ /* 0x000fe20000010040 */
[----:B------:R-:W-:-:S02]  /*10330*/  HADD2.F32 R29, -RZ, R93.H0_H0 ;  /* 0x2000005dff1d7230 */ /* 0x000fc40000004100 */
[----:B------:R-:W-:Y:S01]  /*10340*/  FMUL.FTZ R35, R44, R33 ;  /* 0x000000212c237220 */ /* 0x000fe20000410000 */
[----:B------:R-:W-:Y:S02]  /*10350*/  HADD2.F32 R31, -RZ, R92.H0_H0 ;  /* 0x2000005cff1f7230 */ /* 0x000fe40000004100 */
[----:B------:R-:W-:Y:S01]  /*10360*/  FMUL.FTZ R43, R46, R41 ;  /* 0x000000292e2b7220 */ /* 0x000fe20000410000 */
[----:B------:R-:W-:Y:S02]  /*10370*/  HADD2.F32 R34, -RZ, R34.H1_H1 ;  /* 0x30000022ff227230 */ /* 0x000fe40000004100 */
[-C--:B------:R-:W-:Y:S01]  /*10380*/  FMUL.FTZ R44, R44, R29.reuse ;  /* 0x0000001d2c2c7220 */ /* 0x080fe20000410000 */
[----:B------:R-:W-:Y:S01]  /*10390*/  FFMA.FTZ R28, R32, R29, -R35 ;  /* 0x0000001d201c7223 */ /* 0x000fe20000010823 */
[-C--:B------:R-:W-:Y:S01]  /*103a0*/  FMUL.FTZ R46, R46, R31.reuse ;  /* 0x0000001f2e2e7220 */ /* 0x080fe20000410000 */
        /* <DEDUP_REMOVED lines=13> */
.L_x_1861:
[----:B------:R-:W-:Y:S05]  /*10480*/  BSYNC B2 ;  /* 0x0000000000027941 */ /* 0x000fea0003800000 */
.L_x_1860:
[----:B------:R-:W-:Y:S05]  /*10490*/  @P2 BRA `(.L_x_1857) ;  /* 0x0000000400782947 */ /* 0x000fea0003800000 */
[----:B------:R-:W-:Y:S01]  /*104a0*/  LEA.HI R83, R83, R225, RZ, 0x1d ;  /* 0x000000e153537211 */ /* 0x000fe200078fe8ff */
[----:B------:R-:W-:Y:S01]  /*104b0*/  HADD2.F32 R41, -RZ, R76.H1_H1 ;  /* 0x3000004cff297230 */ /* 0x000fe20000004100 */
[----:B0-----:R-:W-:Y:S01]  /*104c0*/  SHF.R.U32.HI R44, RZ, 0x10, R37 ;  /* 0x00000010ff2c7819 */ /* 0x001fe20000011625 */
[--C-:B------:R-:W-:Y:S01]  /*104d0*/  HADD2.F32 R42, -RZ, R75.reuse.H0_H0 ;  /* 0x2000004bff2a7230 */ /* 0x100fe20000004100 */
[----:B-1----:R-:W-:Y:S01]  /*104e0*/  SHF.R.S32.HI R30, RZ, 0x1f, R83 ;  /* 0x0000001fff1e7819 */ /* 0x002fe20000011453 */
[----:B------:R-:W-:Y:S01]  /*104f0*/  IMAD.SHL.U32 R28, R83, 0x8, RZ ;  /* 0x00000008531c7824 */ /* 0x000fe200078e00ff */
[----:B------:R-:W-:Y:S01]  /*10500*/  SHF.R.U64 R61, R36, 0x10, R37 ;  /* 0x00000010243d7819 */ /* 0x000fe20000001225 */
[----:B------:R-:W-:Y:S01]  /*10510*/  HADD2.F32 R44, -RZ, R44.H0_H0 ;  /* 0x2000002cff2c7230 */ /* 0x000fe20000004100 */
[----:B------:R-:W-:Y:S01]  /*10520*/  LEA.HI R30, R30, R83, RZ, 0x3 ;  /* 0x000000531e1e7211 */ /* 0x000fe200078f18ff */
[----:B------:R-:W-:Y:S01]  /*10530*/  HADD2.F32 R75, -RZ, R75.H1_H1 ;  /* 0x3000004bff4b7230 */ /* 0x000fe20000004100 */
[----:B------:R-:W-:Y:S01]  /*10540*/  LOP3.LUT R29, R205, 0x38, R28, 0xf8, !PT ;  /* 0x00000038cd1d7812 */ /* 0x000fe200078ef81c */
[----:B------:R-:W-:Y:S01]  /*10550*/  HADD2.F32 R76, -RZ, R76.H0_H0 ;  /* 0x2000004cff4c7230 */ /* 0x000fe20000004100 */
[----:B------:R-:W-:Y:S01]  /*10560*/  SHF.R.U32.HI R43, RZ, 0x10, R25 ;  /* 0x00000010ff2b7819 */ /* 0x000fe20000011619 */
[----:B------:R-:W-:Y:S01]  /*10570*/  IMAD.SHL.U32 R30, R30, 0x400, RZ ;  /* 0x000004001e1e7824 */ /* 0x000fe200078e00ff */
[----:B------:R-:W-:-:S02]  /*10580*/  LOP3.LUT R33, R29, R206, RZ, 0x3c, !PT ;  /* 0x000000ce1d217212 */ /* 0x000fc400078e3cff */
[----:B------:R-:W-:Y:S02]  /*10590*/  SHF.R.U64 R65, R24, 0x10, R25 ;  /* 0x0000001018417819 */ /* 0x000fe40000001219 */
[----:B------:R-:W-:Y:S02]  /*105a0*/  LOP3.LUT R32, R30, 0x7fffe000, RZ, 0xc0, !PT ;  /* 0x7fffe0001e207812 */ /* 0x000fe400078ec0ff */
[----:B------:R-:W0:Y:S01]  /*105b0*/  LDS.128 R28, [R235] ;  /* 0x00000000eb1c7984 */ /* 0x000e220000000c00 */
[----:B------:R-:W-:Y:S02]  /*105c0*/  SHF.R.U64 R47, R38, 0x10, R39 ;  /* 0x00000010262f7819 */ /* 0x000fe40000001227 */
[----:B------:R-:W-:Y:S02]  /*105d0*/  IADD3 R33, R33, R32, R207 ;  /* 0x0000002021217210 */ /* 0x000fe40007ffe0cf */
[----:B------:R-:W-:Y:S02]  /*105e0*/  SHF.R.U32.HI R45, RZ, 0x10, R39 ;  /* 0x00000010ff2d7819 */ /* 0x000fe40000011627 */
[----:B------:R-:W-:-:S02]  /*105f0*/  LEA R40, R33, R2, 0x1 ;  /* 0x0000000221287211 */ /* 0x000fc400078e08ff */
[--C-:B------:R-:W-:Y:S02]  /*10600*/  SHF.R.U32.HI R63, RZ, 0x10, R27.reuse ;  /* 0x00000010ff3f7819 */ /* 0x100fe4000001161b */
[----:B------:R-:W-:Y:S01]  /*10610*/  SHF.R.U64 R64, R26, 0x10, R27 ;  /* 0x000000101a407819 */ /* 0x000fe2000000121b */
[----:B------:R-:W1:Y:S01]  /*10620*/  LDS.128 R32, [R40+0x12400] ;  /* 0x0124000028207984 */ /* 0x000e620000000c00 */
        /* <DEDUP_REMOVED lines=11> */
[----:B------:R-:W-:-:S02]  /*106e0*/  HADD2.F32 R36, -RZ, R43.H0_H0 ;  /* 0x2000002bff247230 */ /* 0x000fc40000004100 */
[----:B------:R-:W-:Y:S01]  /*106f0*/  FMUL.FTZ R62, R37, R44 ;  /* 0x0000002c253e7220 */ /* 0x000fe20000410000 */
[C---:B------:R-:W-:Y:S01]  /*10700*/  FFMA.FTZ R46, R25.reuse, R41, -R46 ;  /* 0x00000029192e7223 */ /* 0x040fe2000001082e */
[----:B------:R-:W-:Y:S01]  /*10710*/  FFMA.FTZ R60, R25, R42, R60 ;  /* 0x0000002a193c7223 */ /* 0x000fe2000001003c */
[----:B------:R-:W-:Y:S01]  /*10720*/  FMUL.FTZ R25, R33, R75 ;  /* 0x0000004b21197220 */ /* 0x000fe20000410000 */
[-C--:B------:R-:W-:Y:S01]  /*10730*/  FMUL.FTZ R42, R37, R36.reuse ;  /* 0x00000024252a7220 */ /* 0x080fe20000410000 */
[----:B------:R-:W-:Y:S01]  /*10740*/  FFMA.FTZ R41, R29, R36, -R62 ;  /* 0x000000241d297223 */ /* 0x000fe2000001083e */
[-C--:B------:R-:W-:Y:S01]  /*10750*/  FMUL.FTZ R36, R33, R76.reuse ;  /* 0x0000004c21247220 */ /* 0x080fe20000410000 */
[----:B------:R-:W-:Y:S01]  /*10760*/  FFMA.FTZ R76, R24, R76, -R25 ;  /* 0x0000004c184c7223 */ /* 0x000fe20000010819 */
[----:B------:R-:W-:Y:S02]  /*10770*/  HADD2.F32 R38, -RZ, R34.H0_H0 ;  /* 0x20000022ff267230 */ /* 0x000fe40000004100 */
[----:B------:R-:W-:Y:S01]  /*10780*/  FFMA.FTZ R43, R29, R44, R42 ;  /* 0x0000002c1d2b7223 */ /* 0x000fe2000001002a */
[----:B------:R-:W-:-:S02]  /*10790*/  HADD2.F32 R37, -RZ, R74.H1_H1 ;  /* 0x3000004aff257230 */ /* 0x000fc40000004100 */
[----:B------:R-:W-:Y:S01]  /*107a0*/  FFMA.FTZ R75, R24, R75, R36 ;  /* 0x0000004b184b7223 */ /* 0x000fe20000010024 */
[----:B------:R-:W-:Y:S02]  /*107b0*/  HADD2.F32 R25, -RZ, R77.H0_H0 ;  /* 0x2000004dff197230 */ /* 0x000fe40000004100 */
[----:B------:R-:W-:Y:S02]  /*107c0*/  HADD2.F32 R39, -RZ, R35.H0_H0 ;  /* 0x20000023ff277230 */ /* 0x000fe40000004100 */
[C---:B------:R-:W-:Y:S01]  /*107d0*/  FMUL.FTZ R29, R38.reuse, R37 ;  /* 0x00000025261d7220 */ /* 0x040fe20000410000 */
[----:B------:R-:W-:Y:S02]  /*107e0*/  HADD2.F32 R74, -RZ, R74.H0_H0 ;  /* 0x2000004aff4a7230 */ /* 0x000fe40000004100 */
[-C--:B------:R-:W-:Y:S01]  /*107f0*/  FMUL.FTZ R33, R38, R25.reuse ;  /* 0x0000001926217220 */ /* 0x080fe20000410000 */
[----:B------:R-:W-:Y:S02]  /*10800*/  HADD2.F32 R24, -RZ, R77.H1_H1 ;  /* 0x3000004dff187230 */ /* 0x000fe40000004100 */
[----:B------:R-:W-:Y:S01]  /*10810*/  FFMA.FTZ R42, R26, R25, -R29 ;  /* 0x000000191a2a7223 */ /* 0x000fe2000001081d */
[----:B------:R-:W-:-:S02]  /*10820*/  HADD2.F32 R35, -RZ, R35.H1_H1 ;  /* 0x30000023ff237230 */ /* 0x000fc40000004100 */
[C---:B------:R-:W-:Y:S01]  /*10830*/  FMUL.FTZ R44, R39.reuse, R74 ;  /* 0x0000004a272c7220 */ /* 0x040fe20000410000 */
[----:B------:R-:W-:Y:S02]  /*10840*/  HADD2.F32 R38, -RZ, R45.H0_H0 ;  /* 0x2000002dff267230 */ /* 0x000fe40000004100 */
[-C--:B------:R-:W-:Y:S01]  /*10850*/  FMUL.FTZ R39, R39, R24.reuse ;  /* 0x0000001827277220 */ /* 0x080fe20000410000 */
[----:B------:R-:W-:Y:S02]  /*10860*/  HADD2.F32 R36, -RZ, R63.H0_H0 ;  /* 0x2000003fff247230 */ /* 0x000fe40000004100 */
[----:B------:R-:W-:Y:S01]  /*10870*/  FFMA.FTZ R37, R26, R37, R33 ;  /* 0x000000251a257223 */ /* 0x000fe20000010021 */
[----:B------:R-:W-:Y:S01]  /*10880*/  FFMA.FTZ R44, R27, R24, -R44 ;  /* 0x000000181b2c7223 */ /* 0x000fe2000001082c */
[----:B------:R-:W-:Y:S02]  /*10890*/  HADD2.F32 R32, -RZ, R32.H1_H1 ;  /* 0x30000020ff207230 */ /* 0x000fe40000004100 */
[----:B------:R-:W-:Y:S01]  /*108a0*/  FMUL.FTZ R26, R35, R38 ;  /* 0x00000026231a7220 */ /* 0x000fe20000410000 */
[----:B------:R-:W-:-:S02]  /*108b0*/  HADD2.F32 R34, -RZ, R34.H1_H1 ;  /* 0x30000022ff227230 */ /* 0x000fc40000004100 */
[----:B------:R-:W-:Y:S01]  /*108c0*/  FFMA.FTZ R74, R27, R74, R39 ;  /* 0x0000004a1b4a7223 */ /* 0x000fe20000010027 */
[-C--:B------:R-:W-:Y:S01]  /*108d0*/  FMUL.FTZ R24, R35, R36.reuse ;  /* 0x0000002423187220 */ /* 0x080fe20000410000 */
[----:B------:R-:W-:Y:S02]  /*108e0*/  HADD2.F32 R29, -RZ, R61.H0_H0 ;  /* 0x2000003dff1d7230 */ /* 0x000fe40000004100 */
[C---:B------:R-:W-:Y:S01]  /*108f0*/  FFMA.FTZ R45, R31.reuse, R36, -R26 ;  /* 0x000000241f2d7223 */ /* 0x040fe2000001081a */
[----:B------:R-:W-:Y:S02]  /*10900*/  HADD2.F32 R33, -RZ, R47.H0_H0 ;  /* 0x2000002fff217230 */ /* 0x000fe40000004100 */
[----:B------:R-:W-:Y:S01]  /*10910*/  FFMA.FTZ R47, R31, R38, R24 ;  /* 0x000000261f2f7223 */ /* 0x000fe20000010018 */
[----:B------:R-:W-:Y:S02]  /*10920*/  HADD2.F32 R25, -RZ, R65.H0_H0 ;  /* 0x20000041ff197230 */ /* 0x000fe40000004100 */
[----:B------:R-:W-:Y:S01]  /*10930*/  FMUL.FTZ R31, R32, R29 ;  /* 0x0000001d201f7220 */ /* 0x000fe20000410000 */
[----:B------:R-:W-:-:S02]  /*10940*/  HADD2.F32 R27, -RZ, R64.H0_H0 ;  /* 0x20000040ff1b7230 */ /* 0x000fc40000004100 */
[----:B------:R-:W-:Y:S01]  /*10950*/  FMUL.FTZ R39, R34, R33 ;  /* 0x0000002122277220 */ /* 0x000fe20000410000 */
[----:B------:R-:W-:Y:S02]  /*10960*/  HADD2.F32 R28, -RZ, R28.H1_H1 ;  /* 0x3000001cff1c7230 */ /* 0x000fe40000004100 */
[----:B------:R-:W-:Y:S01]  /*10970*/  FMUL.FTZ R32, R32, R25 ;  /* 0x0000001920207220 */ /* 0x000fe20000410000 */
[----:B------:R-:W-:Y:S02]  /*10980*/  HADD2.F32 R30, -RZ, R30.H1_H1 ;  /* 0x3000001eff1e7230 */ /* 0x000fe40000004100 */
        /* <DEDUP_REMOVED lines=15> */
.L_x_1857:
[----:B------:R-:W-:Y:S05]  /*10a80*/  BSYNC B1 ;  /* 0x0000000000017941 */ /* 0x000fea0003800000 */
.L_x_1856:
[----:B------:R-:W-:-:S13]  /*10a90*/  ISETP.GE.AND P0, PT, R221, R71, PT ;  /* 0x00000047dd00720c */ /* 0x000fda0003f06270 */
[----:B------:R-:W-:Y:S05]  /*10aa0*/  @P0 BRA `(.L_x_1837) ;  /* 0x0000001000980947 */ /* 0x000fea0003800000 */
[----:B01----:R-:W0:Y:S01]  /*10ab0*/  LDC R33, c[0x0][0x3f4] ;  /* 0x0000fd00ff217b82 */ /* 0x003e220000000800 */
[----:B------:R-:W-:Y:S01]  /*10ac0*/  BSSY B1, `(.L_x_1862) ;  /* 0x0000064000017945 */ /* 0x000fe20003800000 */
[----:B------:R-:W-:Y:S02]  /*10ad0*/  SHF.R.U32.HI R61, RZ, 0x3, R204 ;  /* 0x00000003ff3d7819 */ /* 0x000fe400000116cc */
[-C--:B0-----:R-:W-:Y:S02]  /*10ae0*/  ISETP.GE.AND P0, PT, R18, R33.reuse, PT ;  /* 0x000000211200720c */ /* 0x081fe40003f06270 */
[-C--:B------:R-:W-:Y:S02]  /*10af0*/  ISETP.GE.AND P1, PT, R196, R33.reuse, PT ;  /* 0x00000021c400720c */ /* 0x080fe40003f26270 */
[----:B------:R-:W-:-:S09]  /*10b00*/  ISETP.GE.AND P2, PT, R197, R33, PT ;  /* 0x00000021c500720c */ /* 0x000fd20003f46270 */
[----:B------:R-:W-:Y:S05]  /*10b10*/  @P0 BRA `(.L_x_1863) ;  /* 0x0000000400780947 */ /* 0x000fea0003800000 */
[----:B--2---:R-:W-:Y:S01]  /*10b20*/  LEA.HI R24, R33, R222, RZ, 0x1d ;  /* 0x000000de21187211 */ /* 0x004fe200078fe8ff */
[----:B------:R-:W-:Y:S01]  /*10b30*/  HADD2.F32 R38, -RZ, R80.H1_H1 ;  /* 0x30000050ff267230 */ /* 0x000fe20000004100 */
[----:B------:R-:W-:Y:S01]  /*10b40*/  SHF.R.U32.HI R41, RZ, 0x10, R49 ;  /* 0x00000010ff297819 */ /* 0x000fe20000011631 */
[--C-:B------:R-:W-:Y:S01]  /*10b50*/  HADD2.F32 R39, -RZ, R78.reuse.H1_H1 ;  /* 0x3000004eff277230 */ /* 0x100fe20000004100 */
[----:B------:R-:W-:Y:S01]  /*10b60*/  SHF.R.S32.HI R27, RZ, 0x1f, R24 ;  /* 0x0000001fff1b7819 */ /* 0x000fe20000011418 */
[----:B------:R-:W-:Y:S01]  /*10b70*/  IMAD.SHL.U32 R25, R24, 0x8, RZ ;  /* 0x0000000818197824 */ /* 0x000fe200078e00ff */
[----:B------:R-:W-:Y:S01]  /*10b80*/  SHF.R.U32.HI R40, RZ, 0x10, R5 ;  /* 0x00000010ff287819 */ /* 0x000fe20000011605 */
[----:B------:R-:W-:Y:S01]  /*10b90*/  HADD2.F32 R78, -RZ, R78.H0_H0 ;  /* 0x2000004eff4e7230 */ /* 0x000fe20000004100 */
[----:B------:R-:W-:Y:S01]  /*10ba0*/  LEA.HI R27, R27, R24, RZ, 0x3 ;  /* 0x000000181b1b7211 */ /* 0x000fe200078f18ff */
[----:B------:R-:W-:Y:S01]  /*10bb0*/  HADD2.F32 R80, -RZ, R80.H0_H0 ;  /* 0x20000050ff507230 */ /* 0x000fe20000004100 */
[----:B------:R-:W-:Y:S01]  /*10bc0*/  LOP3.LUT R24, R204, 0x38, R25, 0xf8, !PT ;  /* 0x00000038cc187812 */ /* 0x000fe200078ef819 */
[----:B------:R-:W-:Y:S01]  /*10bd0*/  HADD2.F32 R40, -RZ, R40.H0_H0 ;  /* 0x20000028ff287230 */ /* 0x000fe20000004100 */
[----:B------:R-:W-:Y:S01]  /*10be0*/  SHF.R.U64 R60, R48, 0x10, R49 ;  /* 0x00000010303c7819 */ /* 0x000fe20000001231 */
[----:B------:R-:W-:Y:S01]  /*10bf0*/  IMAD.SHL.U32 R27, R27, 0x400, RZ ;  /* 0x000004001b1b7824 */ /* 0x000fe200078e00ff */
[----:B------:R-:W-:-:S02]  /*10c00*/  LOP3.LUT R28, R24, R61, RZ, 0x3c, !PT ;  /* 0x0000003d181c7212 */ /* 0x000fc400078e3cff */
[----:B------:R-:W-:Y:S02]  /*10c10*/  SHF.R.U64 R48, R4, 0x10, R5 ;  /* 0x0000001004307819 */ /* 0x000fe40000001205 */
[----:B------:R-:W-:Y:S02]  /*10c20*/  LOP3.LUT R29, R27, 0x7fffe000, RZ, 0xc0, !PT ;  /* 0x7fffe0001b1d7812 */ /* 0x000fe400078ec0ff */
[----:B------:R-:W0:Y:S01]  /*10c30*/  LDS.128 R24, [R236] ;  /* 0x00000000ec187984 */ /* 0x000e220000000c00 */
[----:B------:R-:W-:Y:S02]  /*10c40*/  SHF.R.U64 R49, R50, 0x10, R51 ;  /* 0x0000001032317819 */ /* 0x000fe40000001233 */
[----:B------:R-:W-:Y:S02]  /*10c50*/  IADD3 R29, R28, R29, R209 ;  /* 0x0000001d1c1d7210 */ /* 0x000fe40007ffe0d1 */
[----:B------:R-:W-:Y:S02]  /*10c60*/  SHF.R.U64 R47, R6, 0x10, R7 ;  /* 0x00000010062f7819 */ /* 0x000fe40000001207 */
[----:B------:R-:W-:Y:S01]  /*10c70*/  SHF.R.U32.HI R50, RZ, 0x10, R51 ;  /* 0x00000010ff327819 */ /* 0x000fe20000011633 */
[----:B------:R-:W-:Y:S01]  /*10c80*/  IMAD R32, R29, 0x2, R2 ;  /* 0x000000021d207824 */ /* 0x000fe200078e0202 */
[----:B------:R-:W-:-:S04]  /*10c90*/  SHF.R.U32.HI R43, RZ, 0x10, R7 ;  /* 0x00000010ff2b7819 */ /* 0x000fc80000011607 */
        /* <DEDUP_REMOVED lines=9> */
[----:B------:R-:W-:Y:S02]  /*10d30*/  HADD2.F32 R35, -RZ, R29.H1_H1 ;  /* 0x3000001dff237230 */ /* 0x000fe40000004100 */
[----:B------:R-:W-:Y:S02]  /*10d40*/  HADD2.F32 R29, -RZ, R28.H0_H0 ;  /* 0x2000001cff1d7230 */ /* 0x000fe40000004100 */
[C---:B------:R-:W-:Y:S01]  /*10d50*/  FMUL.FTZ R42, R34.reuse, R39 ;  /* 0x00000027222a7220 */ /* 0x040fe20000410000 */
[----:B------:R-:W-:Y:S01]  /*10d60*/  FMUL.FTZ R44, R34, R38 ;  /* 0x00000026222c7220 */ /* 0x000fe20000410000 */
[----:B------:R-:W-:-:S02]  /*10d70*/  HADD2.F32 R34, -RZ, R41.H0_H0 ;  /* 0x20000029ff227230 */ /* 0x000fc40000004100 */
[C---:B------:R-:W-:Y:S01]  /*10d80*/  FFMA.FTZ R42, R5.reuse, R38, -R42 ;  /* 0x00000026052a7223 */ /* 0x040fe2000001082a */
[----:B------:R-:W-:Y:S01]  /*10d90*/  FFMA.FTZ R44, R5, R39, R44 ;  /* 0x00000027052c7223 */ /* 0x000fe2000001002c */
[----:B------:R-:W-:Y:S01]  /*10da0*/  FMUL.FTZ R5, R29, R78 ;  /* 0x0000004e1d057220 */ /* 0x000fe20000410000 */
[C---:B------:R-:W-:Y:S01]  /*10db0*/  FMUL.FTZ R38, R35.reuse, R40 ;  /* 0x0000002823267220 */ /* 0x040fe20000410000 */
[----:B------:R-:W-:Y:S01]  /*10dc0*/  FMUL.FTZ R46, R35, R34 ;  /* 0x00000022232e7220 */ /* 0x000fe20000410000 */
[----:B------:R-:W-:Y:S02]  /*10dd0*/  HADD2.F32 R36, -RZ, R30.H0_H0 ;  /* 0x2000001eff247230 */ /* 0x000fe40000004100 */
[-C--:B------:R-:W-:Y:S01]  /*10de0*/  FMUL.FTZ R29, R29, R80.reuse ;  /* 0x000000501d1d7220 */ /* 0x080fe20000410000 */
[----:B------:R-:W-:Y:S02]  /*10df0*/  HADD2.F32 R35, -RZ, R79.H0_H0 ;  /* 0x2000004fff237230 */ /* 0x000fe40000004100 */
[----:B------:R-:W-:Y:S01]  /*10e00*/  FFMA.FTZ R80, R4, R80, -R5 ;  /* 0x0000005004507223 */ /* 0x000fe20000010805 */
[----:B------:R-:W-:Y:S01]  /*10e10*/  FFMA.FTZ R39, R25, R34, -R38 ;  /* 0x0000002219277223 */ /* 0x000fe20000010826 */
[----:B------:R-:W-:-:S02]  /*10e20*/  HADD2.F32 R5, -RZ, R81.H0_H0 ;  /* 0x20000051ff057230 */ /* 0x000fc40000004100 */
[----:B------:R-:W-:Y:S01]  /*10e30*/  FFMA.FTZ R41, R25, R40, R46 ;  /* 0x0000002819297223 */ /* 0x000fe2000001002e */
[----:B------:R-:W-:Y:S02]  /*10e40*/  HADD2.F32 R37, -RZ, R31.H0_H0 ;  /* 0x2000001fff257230 */ /* 0x000fe40000004100 */
[----:B------:R-:W-:Y:S01]  /*10e50*/  FFMA.FTZ R78, R4, R78, R29 ;  /* 0x0000004e044e7223 */ /* 0x000fe2000001001d */
[----:B------:R-:W-:Y:S02]  /*10e60*/  HADD2.F32 R38, -RZ, R79.H1_H1 ;  /* 0x3000004fff267230 */ /* 0x000fe40000004100 */
[C---:B------:R-:W-:Y:S01]  /*10e70*/  FMUL.FTZ R25, R36.reuse, R35 ;  /* 0x0000002324197220 */ /* 0x040fe20000410000 */
[----:B------:R-:W-:Y:S02]  /*10e80*/  HADD2.F32 R4, -RZ, R81.H1_H1 ;  /* 0x30000051ff047230 */ /* 0x000fe40000004100 */
[----:B------:R-:W-:Y:S01]  /*10e90*/  FMUL.FTZ R29, R36, R5 ;  /* 0x00000005241d7220 */ /* 0x000fe20000410000 */
[----:B------:R-:W-:-:S02]  /*10ea0*/  HADD2.F32 R31, -RZ, R31.H1_H1 ;  /* 0x3000001fff1f7230 */ /* 0x000fc40000004100 */
[C---:B------:R-:W-:Y:S01]  /*10eb0*/  FFMA.FTZ R40, R6.reuse, R5, -R25 ;  /* 0x0000000506287223 */ /* 0x040fe20000010819 */
[----:B------:R-:W-:Y:S02]  /*10ec0*/  HADD2.F32 R36, -RZ, R43.H0_H0 ;  /* 0x2000002bff247230 */ /* 0x000fe40000004100 */
[C---:B------:R-:W-:Y:S01]  /*10ed0*/  FMUL.FTZ R46, R37.reuse, R38 ;  /* 0x00000026252e7220 */ /* 0x040fe20000410000 */
[----:B------:R-:W-:Y:S02]  /*10ee0*/  HADD2.F32 R34, -RZ, R50.H0_H0 ;  /* 0x20000032ff227230 */ /* 0x000fe40000004100 */
[-C--:B------:R-:W-:Y:S01]  /*10ef0*/  FMUL.FTZ R5, R37, R4.reuse ;  /* 0x0000000425057220 */ /* 0x080fe20000410000 */
        /* <DEDUP_REMOVED lines=32> */
.L_x_1863:
[----:B------:R-:W-:Y:S05]  /*11100*/  BSYNC B1 ;  /* 0x0000000000017941 */ /* 0x000fea0003800000 */
.L_x_1862:
[----:B------:R-:W-:Y:S04]  /*11110*/  BSSY B1, `(.L_x_1864) ;  /* 0x0000060000017945 */ /* 0x000fe80003800000 */
[----:B------:R-:W-:Y:S05]  /*11120*/  @P1 BRA `(.L_x_1865) ;  /* 0x0000000400781947 */ /* 0x000fea0003800000 */
[----:B0-----:R-:W-:Y:S01]  /*11130*/  LEA.HI R4, R33, R224, RZ, 0x1d ;  /* 0x000000e021047211 */ /* 0x001fe200078fe8ff */
[----:B------:R-:W-:Y:S01]  /*11140*/  HADD2.F32 R35, -RZ, R69.H1_H1 ;  /* 0x30000045ff237230 */ /* 0x000fe20000004100 */
[--C-:B------:R-:W-:Y:S01]  /*11150*/  SHF.R.U32.HI R36, RZ, 0x10, R9.reuse ;  /* 0x00000010ff247819 */ /* 0x100fe20000011609 */
[----:B------:R-:W-:Y:S01]  /*11160*/  HADD2.F32 R34, -RZ, R72.H1_H1 ;  /* 0x30000048ff227230 */ /* 0x000fe20000004100 */
[----:B------:R-:W-:Y:S01]  /*11170*/  SHF.R.S32.HI R7, RZ, 0x1f, R4 ;  /* 0x0000001fff077819 */ /* 0x000fe20000011404 */
[----:B------:R-:W-:Y:S01]  /*11180*/  IMAD.SHL.U32 R5, R4, 0x8, RZ ;  /* 0x0000000804057824 */ /* 0x000fe200078e00ff */
[----:B------:R-:W-:Y:S01]  /*11190*/  SHF.R.U64 R44, R8, 0x10, R9 ;  /* 0x00000010082c7819 */ /* 0x000fe20000001209 */
[----:B------:R-:W-:Y:S01]  /*111a0*/  HADD2.F32 R36, -RZ, R36.H0_H0 ;  /* 0x20000024ff247230 */ /* 0x000fe20000004100 */
[----:B------:R-:W-:Y:S01]  /*111b0*/  LEA.HI R7, R7, R4, RZ, 0x3 ;  /* 0x0000000407077211 */ /* 0x000fe200078f18ff */
[----:B------:R-:W-:Y:S01]  /*111c0*/  HADD2.F32 R72, -RZ, R72.H0_H0 ;  /* 0x20000048ff487230 */ /* 0x000fe20000004100 */
[----:B------:R-:W-:-:S02]  /*111d0*/  LOP3.LUT R4, R204, 0x38, R5, 0xf8, !PT ;  /* 0x00000038cc047812 */ /* 0x000fc400078ef805 */
[--C-:B------:R-:W-:Y:S01]  /*111e0*/  SHF.R.U64 R46, R52, 0x10, R53.reuse ;  /* 0x00000010342e7819 */ /* 0x100fe20000001235 */
[----:B------:R-:W-:Y:S01]  /*111f0*/  IMAD.SHL.U32 R7, R7, 0x400, RZ ;  /* 0x0000040007077824 */ /* 0x000fe200078e00ff */
[----:B--2---:R-:W-:Y:S02]  /*11200*/  LOP3.LUT R24, R4, R61, RZ, 0x3c, !PT ;  /* 0x0000003d04187212 */ /* 0x004fe400078e3cff */
[----:B------:R-:W-:Y:S02]  /*11210*/  SHF.R.U32.HI R52, RZ, 0x10, R53 ;  /* 0x00000010ff347819 */ /* 0x000fe40000011635 */
[----:B------:R-:W-:Y:S02]  /*11220*/  LOP3.LUT R25, R7, 0x7fffe000, RZ, 0xc0, !PT ;  /* 0x7fffe00007197812 */ /* 0x000fe400078ec0ff */
[----:B------:R-:W0:Y:S01]  /*11230*/  LDS.128 R4, [R234] ;  /* 0x00000000ea047984 */ /* 0x000e220000000c00 */
[----:B------:R-:W-:Y:S02]  /*11240*/  SHF.R.U64 R43, R10, 0x10, R11 ;  /* 0x000000100a2b7819 */ /* 0x000fe4000000120b */
[----:B------:R-:W-:-:S02]  /*11250*/  IADD3 R25, R24, R25, R209 ;  /* 0x0000001918197210 */ /* 0x000fc40007ffe0d1 */
[----:B------:R-:W-:Y:S02]  /*11260*/  SHF.R.U64 R45, R54, 0x10, R55 ;  /* 0x00000010362d7819 */ /* 0x000fe40000001237 */
[----:B------:R-:W-:Y:S02]  /*11270*/  LEA R28, R25, R2, 0x1 ;  /* 0x00000002191c7211 */ /* 0x000fe400078e08ff */
[----:B------:R-:W-:Y:S02]  /*11280*/  SHF.R.U32.HI R40, RZ, 0x10, R11 ;  /* 0x00000010ff287819 */ /* 0x000fe4000001160b */
[----:B------:R-:W-:Y:S01]  /*11290*/  SHF.R.U32.HI R54, RZ, 0x10, R55 ;  /* 0x00000010ff367819 */ /* 0x000fe20000011637 */
[----:B------:R-:W1:Y:S01]  /*112a0*/  LDS.128 R24, [R28+0x12400] ;  /* 0x012400001c187984 */ /* 0x000e620000000c00 */
[--C-:B0-----:R-:W-:Y:S02]  /*112b0*/  HADD2.F32 R8, -RZ, R5.reuse.H0_H0 ;  /* 0x20000005ff087230 */ /* 0x101fe40000004100 */
[----:B------:R-:W-:-:S02]  /*112c0*/  HADD2.F32 R9, -RZ, R5.H1_H1 ;  /* 0x30000005ff097230 */ /* 0x000fc40000004100 */
[----:B------:R-:W-:Y:S02]  /*112d0*/  HADD2.F32 R5, -RZ, R4.H0_H0 ;  /* 0x20000004ff057230 */ /* 0x000fe40000004100 */
[----:B------:R-:W-:Y:S02]  /*112e0*/  HADD2.F32 R10, -RZ, R6.H0_H0 ;  /* 0x20000006ff0a7230 */ /* 0x000fe40000004100 */
[--C-:B------:R-:W-:Y:S02]  /*112f0*/  HADD2.F32 R11, -RZ, R7.reuse.H0_H0 ;  /* 0x20000007ff0b7230 */ /* 0x100fe40000004100 */
[----:B------:R-:W-:Y:S02]  /*11300*/  HADD2.F32 R7, -RZ, R7.H1_H1 ;  /* 0x30000007ff077230 */ /* 0x000fe40000004100 */
[--C-:B-1----:R-:W-:Y:S02]  /*11310*/  HADD2.F32 R29, -RZ, R25.reuse.H0_H0 ;  /* 0x20000019ff1d7230 */ /* 0x102fe40000004100 */
[----:B------:R-:W-:-:S02]  /*11320*/  HADD2.F32 R30, -RZ, R25.H1_H1 ;  /* 0x30000019ff1e7230 */ /* 0x000fc40000004100 */
[----:B------:R-:W-:Y:S02]  /*11330*/  HADD2.F32 R25, -RZ, R24.H0_H0 ;  /* 0x20000018ff197230 */ /* 0x000fe40000004100 */
[CC--:B------:R-:W-:Y:S01]  /*11340*/  FMUL.FTZ R37, R29.reuse, R35.reuse ;  /* 0x000000231d257220 */ /* 0x0c0fe20000410000 */
[----:B------:R-:W-:Y:S01]  /*11350*/  FMUL.FTZ R39, R29, R34 ;  /* 0x000000221d277220 */ /* 0x000fe20000410000 */
[----:B------:R-:W-:Y:S02]  /*11360*/  HADD2.F32 R29, -RZ, R52.H0_H0 ;  /* 0x20000034ff1d7230 */ /* 0x000fe40000004100 */
[----:B------:R-:W-:Y:S01]  /*11370*/  FMUL.FTZ R38, R30, R36 ;  /* 0x000000241e267220 */ /* 0x000fe20000410000 */
[C---:B------:R-:W-:Y:S01]  /*11380*/  FFMA.FTZ R37, R8.reuse, R34, -R37 ;  /* 0x0000002208257223 */ /* 0x040fe20000010825 */
[----:B------:R-:W-:Y:S02]  /*11390*/  HADD2.F32 R34, -RZ, R69.H0_H0 ;  /* 0x20000045ff227230 */ /* 0x000fe40000004100 */
[----:B------:R-:W-:Y:S01]  /*113a0*/  FFMA.FTZ R39, R8, R35, R39 ;  /* 0x0000002308277223 */ /* 0x000fe20000010027 */
[-C--:B------:R-:W-:Y:S01]  /*113b0*/  FMUL.FTZ R30, R30, R29.reuse ;  /* 0x0000001d1e1e7220 */ /* 0x080fe20000410000 */
[----:B------:R-:W-:Y:S01]  /*113c0*/  FFMA.FTZ R38, R9, R29, -R38 ;  /* 0x0000001d09267223 */ /* 0x000fe20000010826 */
[----:B------:R-:W-:-:S02]  /*113d0*/  HADD2.F32 R31, -RZ, R26.H0_H0 ;  /* 0x2000001aff1f7230 */ /* 0x000fc40000004100 */
[C---:B------:R-:W-:Y:S01]  /*113e0*/  FMUL.FTZ R8, R25.reuse, R34 ;  /* 0x0000002219087220 */ /* 0x040fe20000410000 */
[----:B------:R-:W-:Y:S02]  /*113f0*/  HADD2.F32 R29, -RZ, R70.H0_H0 ;  /* 0x20000046ff1d7230 */ /* 0x000fe40000004100 */
[-C--:B------:R-:W-:Y:S01]  /*11400*/  FMUL.FTZ R25, R25, R72.reuse ;  /* 0x0000004819197220 */ /* 0x080fe20000410000 */
[----:B------:R-:W-:Y:S02]  /*11410*/  HADD2.F32 R32, -RZ, R27.H0_H0 ;  /* 0x2000001bff207230 */ /* 0x000fe40000004100 */
[C---:B------:R-:W-:Y:S01]  /*11420*/  FFMA.FTZ R72, R5.reuse, R72, -R8 ;  /* 0x0000004805487223 */ /* 0x040fe20000010808 */
[--C-:B------:R-:W-:Y:S02]  /*11430*/  HADD2.F32 R8, -RZ, R73.reuse.H0_H0 ;  /* 0x20000049ff087230 */ /* 0x100fe40000004100 */
[----:B------:R-:W-:Y:S01]  /*11440*/  FFMA.FTZ R34, R5, R34, R25 ;  /* 0x0000002205227223 */ /* 0x000fe20000010019 */
[----:B------:R-:W-:Y:S01]  /*11450*/  FMUL.FTZ R5, R31, R29 ;  /* 0x0000001d1f057220 */ /* 0x000fe20000410000 */
[----:B------:R-:W-:-:S02]  /*11460*/  HADD2.F32 R73, -RZ, R73.H1_H1 ;  /* 0x30000049ff497230 */ /* 0x000fc40000004100 */
[----:B------:R-:W-:Y:S01]  /*11470*/  FFMA.FTZ R36, R9, R36, R30 ;  /* 0x0000002409247223 */ /* 0x000fe2000001001e */
[----:B------:R-:W-:Y:S02]  /*11480*/  HADD2.F32 R70, -RZ, R70.H1_H1 ;  /* 0x30000046ff467230 */ /* 0x000fe40000004100 */
[-C--:B------:R-:W-:Y:S01]  /*11490*/  FMUL.FTZ R9, R31, R8.reuse ;  /* 0x000000081f097220 */ /* 0x080fe20000410000 */
[----:B------:R-:W-:Y:S01]  /*114a0*/  FFMA.FTZ R31, R10, R8, -R5 ;  /* 0x000000080a1f7223 */ /* 0x000fe20000010805 */
[----:B------:R-:W-:Y:S02]  /*114b0*/  HADD2.F32 R30, -RZ, R40.H0_H0 ;  /* 0x20000028ff1e7230 */ /* 0x000fe40000004100 */
[C---:B------:R-:W-:Y:S01]  /*114c0*/  FMUL.FTZ R5, R32.reuse, R73 ;  /* 0x0000004920057220 */ /* 0x040fe20000410000 */
[----:B------:R-:W-:Y:S02]  /*114d0*/  HADD2.F32 R27, -RZ, R27.H1_H1 ;  /* 0x3000001bff1b7230 */ /* 0x000fe40000004100 */
[----:B------:R-:W-:Y:S01]  /*114e0*/  FMUL.FTZ R40, R32, R70 ;  /* 0x0000004620287220 */ /* 0x000fe20000410000 */
[----:B------:R-:W-:-:S02]  /*114f0*/  HADD2.F32 R8, -RZ, R54.H0_H0 ;  /* 0x20000036ff087230 */ /* 0x000fc40000004100 */
[C---:B------:R-:W-:Y:S01]  /*11500*/  FFMA.FTZ R70, R11.reuse, R70, R5 ;  /* 0x000000460b467223 */ /* 0x040fe20000010005 */
[----:B------:R-:W-:Y:S02]  /*11510*/  HADD2.F32 R24, -RZ, R24.H1_H1 ;  /* 0x30000018ff187230 */ /* 0x000fe40000004100 */
[----:B------:R-:W-:Y:S01]  /*11520*/  FFMA.FTZ R40, R11, R73, -R40 ;  /* 0x000000490b287223 */ /* 0x000fe20000010828 */
[C---:B------:R-:W-:Y:S01]  /*11530*/  FMUL.FTZ R32, R27.reuse, R30 ;  /* 0x0000001e1b207220 */ /* 0x040fe20000410000 */
[-C--:B------:R-:W-:Y:S01]  /*11540*/  FMUL.FTZ R42, R27, R8.reuse ;  /* 0x000000081b2a7220 */ /* 0x080fe20000410000 */
[----:B------:R-:W-:Y:S02]  /*11550*/  HADD2.F32 R11, -RZ, R44.H0_H0 ;  /* 0x2000002cff0b7230 */ /* 0x000fe40000004100 */
[----:B------:R-:W-:Y:S01]  /*11560*/  FFMA.FTZ R10, R10, R29, R9 ;  /* 0x0000001d0a0a7223 */ /* 0x000fe20000010009 */
[----:B------:R-:W-:Y:S02]  /*11570*/  HADD2.F32 R5, -RZ, R46.H0_H0 ;  /* 0x2000002eff057230 */ /* 0x000fe40000004100 */
[----:B------:R-:W-:Y:S01]  /*11580*/  FFMA.FTZ R41, R7, R8, -R32 ;  /* 0x0000000807297223 */ /* 0x000fe20000010820 */
[----:B------:R-:W-:-:S02]  /*11590*/  HADD2.F32 R26, -RZ, R26.H1_H1 ;  /* 0x3000001aff1a7230 */ /* 0x000fc40000004100 */
[----:B------:R-:W-:Y:S02]  /*115a0*/  HADD2.F32 R25, -RZ, R43.H0_H0 ;  /* 0x2000002bff197230 */ /* 0x000fe40000004100 */
[----:B------:R-:W-:Y:S01]  /*115b0*/  FFMA.FTZ R43, R7, R30, R42 ;  /* 0x0000001e072b7223 */ /* 0x000fe2000001002a */
[----:B------:R-:W-:Y:S02]  /*115c0*/  HADD2.F32 R9, -RZ, R45.H0_H0 ;  /* 0x2000002dff097230 */ /* 0x000fe40000004100 */
[C---:B------:R-:W-:Y:S01]  /*115d0*/  FMUL.FTZ R7, R24.reuse, R11 ;  /* 0x0000000b18077220 */ /* 0x040fe20000410000 */
[----:B------:R-:W-:Y:S02]  /*115e0*/  HADD2.F32 R4, -RZ, R4.H1_H1 ;  /* 0x30000004ff047230 */ /* 0x000fe40000004100 */
[----:B------:R-:W-:Y:S01]  /*115f0*/  FMUL.FTZ R24, R24, R5 ;  /* 0x0000000518187220 */ /* 0x000fe20000410000 */
[----:B------:R-:W-:Y:S02]  /*11600*/  HADD2.F32 R6, -RZ, R6.H1_H1 ;  /* 0x30000006ff067230 */ /* 0x000fe40000004100 */
[C---:B------:R-:W-:Y:S01]  /*11610*/  FMUL.FTZ R35, R26.reuse, R25 ;  /* 0x000000191a237220 */ /* 0x040fe20000410000 */
[----:B------:R-:W-:Y:S01]  /*11620*/  FMUL.FTZ R26, R26, R9 ;  /* 0x000000091a1a7220 */ /* 0x000fe20000410000 */
[C---:B------:R-:W-:Y:S01]  /*11630*/  FFMA.FTZ R29, R4.reuse, R11, R24 ;  /* 0x0000000b041d7223 */ /* 0x040fe20000010018 */
[----:B------:R-:W-:Y:S01]  /*11640*/  FFMA.FTZ R27, R4, R5, -R7 ;  /* 0x00000005041b7223 */ /* 0x000fe20000010807 */
        /* <DEDUP_REMOVED lines=12> */
.L_x_1865:
[----:B------:R-:W-:Y:S05]  /*11710*/  BSYNC B1 ;  /* 0x0000000000017941 */ /* 0x000fea0003800000 */
.L_x_1864:
[----:B------:R-:W-:Y:S05]  /*11720*/  @P2 BRA `(.L_x_1837) ;  /* 0x0000000400782947 */ /* 0x000fea0003800000 */
[----:B------:R-:W-:Y:S01]  /*11730*/  LEA.HI R33, R33, R225, RZ, 0x1d ;  /* 0x000000e121217211 */ /* 0x000fe200078fe8ff */
[----:B--2---:R-:W-:Y:S01]  /*11740*/  HADD2.F32 R29, -RZ, R20.H1_H1 ;  /* 0x30000014ff1d7230 */ /* 0x004fe20000004100 */
[----:B0-----:R-:W-:Y:S01]  /*11750*/  SHF.R.U32.HI R32, RZ, 0x10, R13 ;  /* 0x00000010ff207819 */ /* 0x001fe2000001160d */
[----:B------:R-:W-:Y:S01]  /*11760*/  HADD2.F32 R31, -RZ, R0.H1_H1 ;  /* 0x30000000ff1f7230 */ /* 0x000fe20000004100 */
[----:B-1----:R-:W-:Y:S01]  /*11770*/  SHF.R.S32.HI R4, RZ, 0x1f, R33 ;  /* 0x0000001fff047819 */ /* 0x002fe20000011421 */
[----:B------:R-:W-:Y:S01]  /*11780*/  IMAD.SHL.U32 R5, R33, 0x8, RZ ;  /* 0x0000000821057824 */ /* 0x000fe200078e00ff */
[----:B------:R-:W-:Y:S01]  /*11790*/  SHF.R.U64 R40, R56, 0x10, R57 ;  /* 0x0000001038287819 */ /* 0x000fe20000001239 */
[----:B------:R-:W-:Y:S01]  /*117a0*/  HADD2.F32 R32, -RZ, R32.H0_H0 ;  /* 0x20000020ff207230 */ /* 0x000fe20000004100 */
[----:B------:R-:W-:Y:S01]  /*117b0*/  LEA.HI R33, R4, R33, RZ, 0x3 ;  /* 0x0000002104217211 */ /* 0x000fe200078f18ff */
[----:B------:R-:W-:Y:S01]  /*117c0*/  HADD2.F32 R30, -RZ, R0.H0_H0 ;  /* 0x20000000ff1e7230 */ /* 0x000fe20000004100 */
[----:B------:R-:W-:Y:S01]  /*117d0*/  LOP3.LUT R4, R204, 0x38, R5, 0xf8, !PT ;  /* 0x00000038cc047812 */ /* 0x000fe200078ef805 */
[----:B------:R-:W-:Y:S01]  /*117e0*/  HADD2.F32 R20, -RZ, R20.H0_H0 ;  /* 0x20000014ff147230 */ /* 0x000fe20000004100 */
[----:B------:R-:W-:Y:S01]  /*117f0*/  SHF.R.U32.HI R56, RZ, 0x10, R57 ;  /* 0x00000010ff387819 */ /* 0x000fe20000011639 */
[----:B------:R-:W-:Y:S01]  /*11800*/  IMAD.SHL.U32 R33, R33, 0x400, RZ ;  /* 0x0000040021217824 */ /* 0x000fe200078e00ff */
[----:B------:R-:W-:-:S02]  /*11810*/  LOP3.LUT R8, R4, R61, RZ, 0x3c, !PT ;  /* 0x0000003d04087212 */ /* 0x000fc400078e3cff */
[----:B------:R-:W0:Y:S01]  /*11820*/  LDS.128 R4, [R233] ;  /* 0x00000000e9047984 */ /* 0x000e220000000c00 */
[----:B------:R-:W-:Y:S02]  /*11830*/  SHF.R.U64 R38, R12, 0x10, R13 ;  /* 0x000000100c267819 */ /* 0x000fe4000000120d */
[----:B------:R-:W-:Y:S02]  /*11840*/  LOP3.LUT R9, R33, 0x7fffe000, RZ, 0xc0, !PT ;  /* 0x7fffe00021097812 */ /* 0x000fe400078ec0ff */
[----:B------:R-:W-:Y:S02]  /*11850*/  SHF.R.U64 R37, R14, 0x10, R15 ;  /* 0x000000100e257819 */ /* 0x000fe4000000120f */
[----:B------:R-:W-:Y:S02]  /*11860*/  IADD3 R9, R8, R9, R209 ;  /* 0x0000000908097210 */ /* 0x000fe40007ffe0d1 */
[--C-:B------:R-:W-:Y:S02]  /*11870*/  SHF.R.U64 R39, R58, 0x10, R59.reuse ;  /* 0x000000103a277819 */ /* 0x100fe4000000123b */
[----:B------:R-:W-:Y:S01]  /*11880*/  SHF.R.U32.HI R58, RZ, 0x10, R59 ;  /* 0x00000010ff3a7819 */ /* 0x000fe2000001163b */
[----:B------:R-:W-:Y:S01]  /*11890*/  IMAD R24, R9, 0x2, R2 ;  /* 0x0000000209187824 */ /* 0x000fe200078e0202 */
[----:B------:R-:W-:-:S04]  /*118a0*/  SHF.R.U32.HI R36, RZ, 0x10, R15 ;  /* 0x00000010ff247819 */ /* 0x000fc8000001160f */
[----:B------:R-:W1:Y:S01]  /*118b0*/  LDS.128 R8, [R24+0x12400] ;  /* 0x0124000018087984 */ /* 0x000e620000000c00 */
[--C-:B0-----:R-:W-:Y:S02]  /*118c0*/  HADD2.F32 R13, -RZ, R5.reuse.H1_H1 ;  /* 0x30000005ff0d7230 */ /* 0x101fe40000004100 */
[----:B------:R-:W-:Y:S02]  /*118d0*/  HADD2.F32 R12, -RZ, R5.H0_H0 ;  /* 0x20000005ff0c7230 */ /* 0x000fe40000004100 */
[----:B------:R-:W-:Y:S02]  /*118e0*/  HADD2.F32 R5, -RZ, R4.H0_H0 ;  /* 0x20000004ff057230 */ /* 0x000fe40000004100 */
[----:B------:R-:W-:Y:S02]  /*118f0*/  HADD2.F32 R14, -RZ, R6.H0_H0 ;  /* 0x20000006ff0e7230 */ /* 0x000fe40000004100 */
[--C-:B------:R-:W-:Y:S02]  /*11900*/  HADD2.F32 R15, -RZ, R7.reuse.H0_H0 ;  /* 0x20000007ff0f7230 */ /* 0x100fe40000004100 */
[----:B------:R-:W-:-:S02]  /*11910*/  HADD2.F32 R7, -RZ, R7.H1_H1 ;  /* 0x30000007ff077230 */ /* 0x000fc40000004100 */
[----:B------:R-:W-:Y:S02]  /*11920*/  HADD2.F32 R4, -RZ, R4.H1_H1 ;  /* 0x30000004ff047230 */ /* 0x000fe40000004100 */
        /* <DEDUP_REMOVED lines=10> */
[----:B------:R-:W-:Y:S02]  /*119d0*/  HADD2.F32 R27, -RZ, R10.H0_H0 ;  /* 0x2000000aff1b7230 */ /* 0x000fe40000004100 */
[-C--:B------:R-:W-:Y:S01]  /*119e0*/  FMUL.FTZ R34, R26, R25.reuse ;  /* 0x000000191a227220 */ /* 0x080fe20000410000 */
[----:B------:R-:W-:Y:S01]  /*119f0*/  FFMA.FTZ R26, R13, R25, -R0 ;  /* 0x000000190d1a7223 */ /* 0x000fe20000010800 */
[C---:B------:R-:W-:Y:S01]  /*11a00*/  FMUL.FTZ R0, R9.reuse, R30 ;  /* 0x0000001e09007220 */ /* 0x040fe20000410000 */
[----:B------:R-:W-:Y:S02]  /*11a10*/  HADD2.F32 R12, -RZ, R3.H0_H0 ;  /* 0x20000003ff0c7230 */ /* 0x000fe40000004100 */
[----:B------:R-:W-:Y:S01]  /*11a20*/  FMUL.FTZ R9, R9, R20 ;  /* 0x0000001409097220 */ /* 0x000fe20000410000 */
[----:B------:R-:W-:Y:S01]  /*11a30*/  FFMA.FTZ R34, R13, R32, R34 ;  /* 0x000000200d227223 */ /* 0x000fe20000010022 */
[----:B------:R-:W-:Y:S01]  /*11a40*/  FFMA.FTZ R13, R5, R20, -R0 ;  /* 0x00000014050d7223 */ /* 0x000fe20000010800 */
[----:B------:R-:W-:-:S02]  /*11a50*/  HADD2.F32 R0, -RZ, R21.H0_H0 ;  /* 0x20000015ff007230 */ /* 0x000fc40000004100 */
[----:B------:R-:W-:Y:S01]  /*11a60*/  FFMA.FTZ R30, R5, R30, R9 ;  /* 0x0000001e051e7223 */ /* 0x000fe20000010009 */
[C---:B------:R-:W-:Y:S01]  /*11a70*/  FMUL.FTZ R5, R27.reuse, R12 ;  /* 0x0000000c1b057220 */ /* 0x040fe20000410000 */
[----:B------:R-:W-:Y:S02]  /*11a80*/  HADD2.F32 R28, -RZ, R11.H0_H0 ;  /* 0x2000000bff1c7230 */ /* 0x000fe40000004100 */
[----:B------:R-:W-:Y:S02]  /*11a90*/  HADD2.F32 R3, -RZ, R3.H1_H1 ;  /* 0x30000003ff037230 */ /* 0x000fe40000004100 */
[-C--:B------:R-:W-:Y:S01]  /*11aa0*/  FMUL.FTZ R27, R27, R0.reuse ;  /* 0x000000001b1b7220 */ /* 0x080fe20000410000 */
[----:B------:R-:W-:Y:S02]  /*11ab0*/  HADD2.F32 R21, -RZ, R21.H1_H1 ;  /* 0x30000015ff157230 */ /* 0x000fe40000004100 */
[----:B------:R-:W-:Y:S01]  /*11ac0*/  FFMA.FTZ R25, R14, R0, -R5 ;  /* 0x000000000e197223 */ /* 0x000fe20000010805 */
[----:B------:R-:W-:-:S02]  /*11ad0*/  HADD2.F32 R11, -RZ, R11.H1_H1 ;  /* 0x3000000bff0b7230 */ /* 0x000fc40000004100 */
[C---:B------:R-:W-:Y:S01]  /*11ae0*/  FMUL.FTZ R32, R28.reuse, R3 ;  /* 0x000000031c207220 */ /* 0x040fe20000410000 */
[----:B------:R-:W-:Y:S02]  /*11af0*/  HADD2.F32 R20, -RZ, R36.H0_H0 ;  /* 0x20000024ff147230 */ /* 0x000fe40000004100 */
[----:B------:R-:W-:Y:S01]  /*11b00*/  FMUL.FTZ R28, R28, R21 ;  /* 0x000000151c1c7220 */ /* 0x000fe20000410000 */
[----:B------:R-:W-:Y:S02]  /*11b10*/  HADD2.F32 R0, -RZ, R58.H0_H0 ;  /* 0x2000003aff007230 */ /* 0x000fe40000004100 */
[----:B------:R-:W-:Y:S01]  /*11b20*/  FFMA.FTZ R27, R14, R12, R27 ;  /* 0x0000000c0e1b7223 */ /* 0x000fe2000001001b */
[----:B------:R-:W-:Y:S02]  /*11b30*/  HADD2.F32 R8, -RZ, R8.H1_H1 ;  /* 0x30000008ff087230 */ /* 0x000fe40000004100 */
[----:B------:R-:W-:Y:S01]  /*11b40*/  FMUL.FTZ R12, R11, R20 ;  /* 0x000000140b0c7220 */ /* 0x000fe20000410000 */
[----:B------:R-:W-:-:S02]  /*11b50*/  HADD2.F32 R10, -RZ, R10.H1_H1 ;  /* 0x3000000aff0a7230 */ /* 0x000fc40000004100 */
[-C--:B------:R-:W-:Y:S01]  /*11b60*/  FMUL.FTZ R14, R11, R0.reuse ;  /* 0x000000000b0e7220 */ /* 0x080fe20000410000 */
[C---:B------:R-:W-:Y:S01]  /*11b70*/  FFMA.FTZ R28, R15.reuse, R3, R28 ;  /* 0x000000030f1c7223 */ /* 0x040fe2000001001c */
[----:B------:R-:W-:Y:S02]  /*11b80*/  HADD2.F32 R9, -RZ, R38.H0_H0 ;  /* 0x20000026ff097230 */ /* 0x000fe40000004100 */
[----:B------:R-:W-:Y:S01]  /*11b90*/  FFMA.FTZ R32, R15, R21, -R32 ;  /* 0x000000150f207223 */ /* 0x000fe20000010820 */
[----:B------:R-:W-:Y:S02]  /*11ba0*/  HADD2.F32 R11, -RZ, R37.H0_H0 ;  /* 0x20000025ff0b7230 */ /* 0x000fe40000004100 */
[C---:B------:R-:W-:Y:S01]  /*11bb0*/  FFMA.FTZ R21, R7.reuse, R0, -R12 ;  /* 0x0000000007157223 */ /* 0x040fe2000001080c */
[----:B------:R-:W-:Y:S02]  /*11bc0*/  HADD2.F32 R3, -RZ, R40.H0_H0 ;  /* 0x20000028ff037230 */ /* 0x000fe40000004100 */
[----:B------:R-:W-:Y:S01]  /*11bd0*/  FFMA.FTZ R29, R7, R20, R14 ;  /* 0x00000014071d7223 */ /* 0x000fe2000001000e */
[----:B------:R-:W-:-:S02]  /*11be0*/  HADD2.F32 R5, -RZ, R39.H0_H0 ;  /* 0x20000027ff057230 */ /* 0x000fc40000004100 */
[----:B------:R-:W-:Y:S01]  /*11bf0*/  FMUL.FTZ R7, R8, R9 ;  /* 0x0000000908077220 */ /* 0x000fe20000410000 */
[----:B------:R-:W-:Y:S01]  /*11c00*/  FMUL.FTZ R15, R10, R11 ;  /* 0x0000000b0a0f7220 */ /* 0x000fe20000410000 */
[----:B------:R-:W-:Y:S01]  /*11c10*/  FMUL.FTZ R8, R8, R3 ;  /* 0x0000000308087220 */ /* 0x000fe20000410000 */
[----:B------:R-:W-:Y:S01]  /*11c20*/  FMUL.FTZ R12, R10, R5 ;  /* 0x000000050a0c7220 */ /* 0x000fe20000410000 */
[----:B------:R-:W-:Y:S01]  /*11c30*/  FFMA.FTZ R0, R4, R3, -R7 ;  /* 0x0000000304007223 */ /* 0x000fe20000010807 */
[----:B------:R-:W-:Y:S01]  /*11c40*/  FFMA.FTZ R10, R6, R5, -R15 ;  /* 0x00000005060a7223 */ /* 0x000fe2000001080f */
[----:B------:R-:W-:Y:S01]  /*11c50*/  FFMA.FTZ R3, R4, R9, R8 ;  /* 0x0000000904037223 */ /* 0x000fe20000010008 */
[----:B------:R-:W-:Y:S01]  /*11c60*/  FFMA.FTZ R12, R6, R11, R12 ;  /* 0x0000000b060c7223 */ /* 0x000fe2000001000c */
[----:B------:R-:W-:Y:S02]  /*11c70*/  F2FP.F16.F32.PACK_AB R7, R21, R32 ;  /* 0x000000201507723e */ /* 0x000fe400000000ff */
        /* <DEDUP_REMOVED lines=9> */
.L_x_1837:
[----:B------:R-:W-:Y:S05]  /*11d10*/  BSYNC B0 ;  /* 0x0000000000007941 */ /* 0x000fea0003800000 */
.L_x_1815:
        /* <DEDUP_REMOVED lines=8> */
.L_x_1813:
[----:B01234-:R-:W2:Y:S02]  /*11da0*/  LDL R0, [R1+0x40] ;  /* 0x0000400001007983 */ /* 0x01fea40000100800 */
[----:B--2---:R-:W-:-:S13]  /*11db0*/  R2UR UR4, R0 ;  /* 0x00000000000472ca */ /* 0x004fda00000e0000 */
[----:B------:R-:W-:-:S05]  /*11dc0*/  IMAD.U32 R0, RZ, RZ, UR4 ;  /* 0x00000004ff007e24 */ /* 0x000fca000f8e00ff */
[----:B------:R-:W-:-:S13]  /*11dd0*/  ISETP.NE.AND P0, PT, R0, 0x3, PT ;  /* 0x000000030000780c */ /* 0x000fda0003f05270 */
[----:B------:R-:W-:Y:S05]  /*11de0*/  @!P0 BRA `(.L_x_1866) ;  /* 0x0000000000048947 */ /* 0x000fea0003800000 */
[----:B------:R-:W-:Y:S01]  /*11df0*/  BPT.TRAP 0x1 ;  /* 0x000000040000795c */ /* 0x000fe20000300000 */
.L_x_1866:
[----:B------:R-:W-:Y:S01]  /*11e00*/  IMAD R74, R17, 0x8, R2 ;  /* 0x00000008114a7824 */ /* 0x000fe200078e0202 */
[----:B------:R-:W-:-:S04]  /*11e10*/  SHF.L.U32 R3, R192, 0x1f, RZ ;  /* 0x0000001fc0037819 */ /* 0x000fc800000006ff */
[----:B------:R0:W1:Y:S01]  /*11e20*/  SYNCS.PHASECHK.TRANS64.TRYWAIT P2, [R74+URZ+0x30830], R3 ;  /* 0x030830034a0075a7 */ /* 0x000062000804017f */
[----:B------:R-:W-:Y:S05]  /*11e30*/  @!P0 BRA `(.L_x_1867) ;  /* 0x0000000000048947 */ /* 0x000fea0003800000 */
[----:B------:R-:W-:Y:S01]  /*11e40*/  BPT.TRAP 0x1 ;  /* 0x000000040000795c */ /* 0x000fe20000300000 */
.L_x_1867:
[----:B------:R-:W2:Y:S02]  /*11e50*/  S2R R0, SR_TID.X ;  /* 0x0000000000007919 */ /* 0x000ea40000002100 */
[----:B--2---:R-:W-:-:S04]  /*11e60*/  LOP3.LUT R0, R0, 0x7f, RZ, 0xc0, !PT ;  /* 0x0000007f00007812 */ /* 0x004fc800078ec0ff */
[----:B------:R-:W-:Y:S01]  /*11e70*/  ISETP.NE.AND P1, PT, R0, RZ, PT ;  /* 0x000000ff0000720c */ /* 0x000fe20003f25270 */
[----:B-1----:R-:W-:-:S12]  /*11e80*/  @P2 BRA `(.L_x_1868) ;  /* 0x0000000000082947 */ /* 0x002fd80003800000 */
[----:B------:R-:W1:Y:S02]  /*11e90*/  SYNCS.PHASECHK.TRANS64.TRYWAIT P2, [R74+URZ+0x30830], R3 ;  /* 0x030830034a0075a7 */ /* 0x000e64000804017f */
[----:B-1----:R-:W-:Y:S05]  /*11ea0*/  @!P2 BRA `(.L_x_1869) ;  /* 0x0000019c0094a947 */ /* 0x002fea0003800000 */
.L_x_1868:
[----:B------:R-:W-:Y:S05]  /*11eb0*/  WARPSYNC.ALL ;  /* 0x0000000000007948 */ /* 0x000fea0003800000 */
[----:B------:R-:W-:Y:S01]  /*11ec0*/  IADD3 R0, R2, 0x1e400, RZ ;  /* 0x0001e40002007810 */ /* 0x000fe20007ffe0ff */
[----:B------:R-:W-:Y:S01]  /*11ed0*/  IMAD.MOV.U32 R5, RZ, RZ, 0x40000040 ;  /* 0x40000040ff057424 */ /* 0x000fe200078e00ff */
[----:B------:R-:W-:Y:S01]  /*11ee0*/  R2UR UR52, R68 ;  /* 0x00000000443472ca */ /* 0x000fe200000e0000 */
[----:B------:R-:W-:Y:S01]  /*11ef0*/  UMOV UR53, 0x40000040 ;  /* 0x4000004000357882 */ /* 0x000fe20000000000 */
[----:B------:R-:W-:Y:S01]  /*11f00*/  SHF.R.U32.HI R0, RZ, 0x4, R0 ;  /* 0x00000004ff007819 */ /* 0x000fe20000011600 */
[----:B------:R-:W-:Y:S01]  /*11f10*/  WARPGROUP.ARRIVE ;  /* 0x00000000000079c5 */ /* 0x000fe20000000000 */
[----:B------:R-:W-:Y:S01]  /*11f20*/  R2UR UR55, R5 ;  /* 0x00000000053772ca */ /* 0x000fe200000e0000 */
[----:B------:R-:W-:Y:S01]  /*11f30*/  IMAD.MOV.U32 R7, RZ, RZ, 0x40000040 ;  /* 0x40000040ff077424 */ /* 0x000fe200078e00ff */
[----:B------:R-:W-:Y:S01]  /*11f40*/  LOP3.LUT R0, R0, 0x3fff, RZ, 0xc0, !PT ;  /* 0x00003fff00007812 */ /* 0x000fe200078ec0ff */
[----:B------:R-:W-:Y:S01]  /*11f50*/  UMOV UR49, 0x40000040 ;  /* 0x4000004000317882 */ /* 0x000fe20000000000 */
[----:B------:R-:W-:Y:S01]  /*11f60*/  UMOV UR9, 0x40000040 ;  /* 0x4000004000097882 */ /* 0x000fe20000000000 */
[----:B------:R-:W-:Y:S01]  /*11f70*/  UMOV UR57, 0x40000040 ;  /* 0x4000004000397882 */ /* 0x000fe20000000000 */
[----:B------:R-:W-:Y:S01]  /*11f80*/  LOP3.LUT R8, R0, 0x10000, RZ, 0xfc, !PT ;  /* 0x0001000000087812 */ /* 0x000fe200078efcff */
[----:B------:R-:W-:Y:S01]  /*11f90*/  IMAD.U32 R11, RZ, RZ, UR9 ;  /* 0x00000009ff0b7e24 */ /* 0x000fe2000f8e00ff */
[----:B------:R-:W-:Y:S01]  /*11fa0*/  R2UR UR51, R7 ;  /* 0x00000000073372ca */ /* 0x000fe200000e0000 */
[----:B------:R-:W-:Y:S01]  /*11fb0*/  ULOP3.LUT UR52, UR52, 0x10000, URZ, 0xfc, !UPT ;  /* 0x0001000034347892 */ /* 0x000fe2000f8efc3f */
[----:B------:R-:W-:Y:S01]  /*11fc0*/  IMAD.MOV.U32 R7, RZ, RZ, 0x40000040 ;  /* 0x40000040ff077424 */ /* 0x000fe200078e00ff */
[----:B------:R-:W-:Y:S01]  /*11fd0*/  UMOV UR41, 0x40000040 ;  /* 0x4000004000297882 */ /* 0x000fe20000000000 */
[----:B------:R-:W-:Y:S01]  /*11fe0*/  IMAD R4, R17, 0x900, R8 ;  /* 0x0000090011047824 */ /* 0x000fe200078e0208 */
[----:B------:R-:W-:Y:S01]  /*11ff0*/  UIADD3 UR48, UR52, 0x2, URZ ;  /* 0x0000000234307890 */ /* 0x000fe2000fffe03f */
[----:B------:R-:W2:Y:S01]  /*12000*/  LDC R226, c[0x0][0x448] ;  /* 0x00011200ffe27b82 */ /* 0x000ea20000000800 */
[----:B------:R-:W-:Y:S01]  /*12010*/  R2UR UR11, R7 ;  /* 0x00000000070b72ca */ /* 0x000fe200000e0000 */
[C---:B------:R-:W-:Y:S01]  /*12020*/  VIADD R6, R4.reuse, 0x2 ;  /* 0x0000000204067836 */ /* 0x040fe20000000000 */
[----:B------:R-:W-:Y:S01]  /*12030*/  R2UR UR54, R4 ;  /* 0x00000000043672ca */ /* 0x000fe200000e0000 */
[----:B------:R-:W-:Y:S01]  /*12040*/  UIADD3 UR4, UR52, 0x4, URZ ;  /* 0x0000000434047890 */ /* 0x000fe2000fffe03f */
[----:B------:R-:W-:-:S02]  /*12050*/  IMAD.MOV.U32 R7, RZ, RZ, 0x40000040 ;  /* 0x40000040ff077424 */ /* 0x000fc400078e00ff */
[----:B------:R-:W-:Y:S01]  /*12060*/  R2UR UR50, R6 ;  /* 0x00000000063272ca */ /* 0x000fe200000e0000 */
[----:B------:R-:W-:-:S03]  /*12070*/  VIADD R6, R4, 0x4 ;  /* 0x0000000404067836 */ /* 0x000fc60000000000 */
[----:B------:R-:W-:Y:S01]  /*12080*/  UMOV UR8, UR4 ;  /* 0x0000000400087c82 */ /* 0x000fe20008000000 */
[----:B------:R-:W-:Y:S01]  /*12090*/  UIADD3 UR4, UR52, 0x6, URZ ;  /* 0x0000000634047890 */ /* 0x000fe2000fffe03f */
[----:B------:R-:W-:Y:S01]  /*120a0*/  R2UR UR10, R6 ;  /* 0x00000000060a72ca */ /* 0x000fe200000e0000 */
[----:B------:R-:W-:Y:S01]  /*120b0*/  VIADD R6, R4, 0x6 ;  /* 0x0000000604067836 */ /* 0x000fe20000000000 */
[----:B------:R-:W-:Y:S01]  /*120c0*/  MOV R10, UR8 ;  /* 0x00000008000a7c02 */ /* 0x000fe20008000f00 */
[----:B------:R-:W-:Y:S04]  /*120d0*/  HGMMA.64x96x16.F32 R24, gdesc[UR52], RZ, !UPT, gsb0 ;  /* 0x01600000341879f0 */ /* 0x000fe8000c0008ff */
[----:B------:R3:W-:Y:S01]  /*120e0*/  STL.64 [R1+0x38], R10 ;  /* 0x0000380a01007387 */ /* 0x0007e20000100a00 */
[----:B------:R-:W-:-:S02]  /*120f0*/  WARPGROUP.DEPBAR.LE gsb0, 0x0 ;  /* 0x00008000000079c5 */ /* 0x000fc40000010000 */
[----:B------:R-:W-:-:S06]  /*12100*/  WARPGROUP.ARRIVE ;  /* 0x00000000000079c5 */ /* 0x000fcc0000000000 */
[----:B------:R-:W-:Y:S03]  /*12110*/  HGMMA.64x96x16.F32 R24, gdesc[UR48], R24, gsb0 ;  /* 0x01600000301879f0 */ /* 0x000fe60008000818 */
[----:B------:R-:W-:Y:S02]  /*12120*/  WARPGROUP.DEPBAR.LE gsb0, 0x0 ;  /* 0x00008000000079c5 */ /* 0x000fe40000010000 */
[----:B------:R-:W-:-:S06]  /*12130*/  WARPGROUP.ARRIVE ;  /* 0x00000000000079c5 */ /* 0x000fcc0000000000 */
[----:B------:R-:W-:Y:S01]  /*12140*/  HGMMA.64x96x16.F32 R24, gdesc[UR8], R24, gsb0 ;  /* 0x01600000081879f0 */ /* 0x000fe20008000818 */
[----:B------:R-:W-:Y:S01]  /*12150*/  R2UR UR10, R6 ;  /* 0x00000000060a72ca */ /* 0x000fe200000e0000 */
[----:B------:R-:W-:Y:S01]  /*12160*/  UMOV UR8, UR4 ;  /* 0x0000000400087c82 */ /* 0x000fe20008000000 */
[----:B------:R-:W-:Y:S01]  /*12170*/  R2UR UR11, R7 ;  /* 0x00000000070b72ca */ /* 0x000fe200000e0000 */
[----:B------:R-:W-:Y:S01]  /*12180*/  UMOV UR9, 0x40000040 ;  /* 0x4000004000097882 */ /* 0x000fe20000000000 */
[----:B------:R-:W-:Y:S01]  /*12190*/  IMAD.MOV.U32 R7, RZ, RZ, 0x40000040 ;  /* 0x40000040ff077424 */ /* 0x000fe200078e00ff */
[----:B------:R-:W-:Y:S01]  /*121a0*/  IADD3 R6, R4, 0x300, RZ ;  /* 0x0000030004067810 */ /* 0x000fe20007ffe0ff */
[----:B------:R-:W-:Y:S01]  /*121b0*/  UIADD3 UR4, UR52, 0x400, URZ ;  /* 0x0000040034047890 */ /* 0x000fe2000fffe03f */
[----:B---3--:R-:W-:Y:S02]  /*121c0*/  IMAD.U32 R10, RZ, RZ, UR8 ;  /* 0x00000008ff0a7e24 */ /* 0x008fe4000f8e00ff */
[----:B------:R-:W-:-:S05]  /*121d0*/  IMAD.U32 R11, RZ, RZ, UR9 ;  /* 0x00000009ff0b7e24 */ /* 0x000fca000f8e00ff */
[----:B------:R3:W-:Y:S01]  /*121e0*/  STL.64 [R1+0x30], R10 ;  /* 0x0000300a01007387 */ /* 0x0007e20000100a00 */
[----:B------:R-:W-:Y:S02]  /*121f0*/  WARPGROUP.DEPBAR.LE gsb0, 0x0 ;  /* 0x00008000000079c5 */ /* 0x000fe40000010000 */
[----:B------:R-:W-:-:S06]  /*12200*/  WARPGROUP.ARRIVE ;  /* 0x00000000000079c5 */ /* 0x000fcc0000000000 */
[----:B------:R-:W-:Y:S01]  /*12210*/  HGMMA.64x96x16.F32 R24, gdesc[UR8], R24, gsb0 ;  /* 0x01600000081879f0 */ /* 0x000fe20008000818 */
[----:B------:R-:W-:Y:S01]  /*12220*/  R2UR UR10, R6 ;  /* 0x00000000060a72ca */ /* 0x000fe200000e0000 */
[----:B------:R-:W-:Y:S01]  /*12230*/  UMOV UR8, UR4 ;  /* 0x0000000400087c82 */ /* 0x000fe20008000000 */
[----:B------:R-:W-:Y:S01]  /*12240*/  R2UR UR11, R7 ;  /* 0x00000000070b72ca */ /* 0x000fe200000e0000 */
[----:B------:R-:W-:Y:S01]  /*12250*/  UMOV UR9, 0x40000040 ;  /* 0x4000004000097882 */ /* 0x000fe20000000000 */
[----:B------:R-:W-:Y:S01]  /*12260*/  VIADD R6, R4, 0x302 ;  /* 0x0000030204067836 */ /* 0x000fe20000000000 */
[----:B------:R-:W-:Y:S01]  /*12270*/  UIADD3 UR4, UR52, 0x402, URZ ;  /* 0x0000040234047890 */ /* 0x000fe2000fffe03f */
[----:B------:R-:W-:Y:S02]  /*12280*/  IMAD.MOV.U32 R7, RZ, RZ, 0x40000040 ;  /* 0x40000040ff077424 */ /* 0x000fe400078e00ff */
        /* <DEDUP_REMOVED lines=12> */
[----:B------:R-:W-:Y:S01]  /*12350*/  IMAD.MOV.U32 R7, RZ, RZ, 0x40000040 ;  /* 0x40000040ff077424 */ /* 0x000fe200078e00ff */
[----:B---3--:R-:W-:Y:S01]  /*12360*/  MOV R10, UR8 ;  /* 0x00000008000a7c02 */ /* 0x008fe20008000f00 */
        /* <DEDUP_REMOVED lines=26> */
[----:B------:R-:W-:Y:S01]  /*12510*/  IMAD.U32 R11, RZ, RZ, UR9 ;  /* 0x00000009ff0b7e24 */ /* 0x000fe2000f8e00ff */
[----:B------:R-:W-:-:S04]  /*12520*/  UIADD3 UR56, UR52, 0x802, URZ ;  /* 0x0000080234387890 */ /* 0x000fc8000fffe03f */
[----:B------:R3:W-:Y:S04]  /*12530*/  STL.64 [R1+0x10], R10 ;  /* 0x0000100a01007387 */ /* 0x0007e80000100a00 */
[----:B------:R-:W4:Y:S01]  /*12540*/  LDL.LU R76, [R1] ;  /* 0x00000000014c7983 */ /* 0x000f220000300800 */
        /* <DEDUP_REMOVED lines=10> */
[----:B------:R-:W-:Y:S01]  /*125f0*/  IMAD.MOV.U32 R5, RZ, RZ, 0x40000040 ;  /* 0x40000040ff057424 */ /* 0x000fe200078e00ff */
[----:B------:R-:W-:-:S02]  /*12600*/  WARPGROUP.DEPBAR.LE gsb0, 0x0 ;  /* 0x00008000000079c5 */ /* 0x000fc40000010000 */
[----:B------:R-:W-:Y:S01]  /*12610*/  WARPGROUP.ARRIVE ;  /* 0x00000000000079c5 */ /* 0x000fe20000000000 */
[----:B------:R-:W-:Y:S01]  /*12620*/  UIADD3 UR36, UR52, 0x806, URZ ;  /* 0x0000080634247890 */ /* 0x000fe2000fffe03f */
[----:B------:R-:W-:Y:S01]  /*12630*/  UMOV UR37, 0x40000040 ;  /* 0x4000004000257882 */ /* 0x000fe20000000000 */
[----:B--2---:R-:W-:Y:S01]  /*12640*/  ISETP.NE.AND P2, PT, R226, 0x1, PT ;  /* 0x00000001e200780c */ /* 0x004fe20003f45270 */
[----:B---3--:R-:W-:Y:S02]  /*12650*/  IMAD.U32 R11, RZ, RZ, UR9 ;  /* 0x00000009ff0b7e24 */ /* 0x008fe4000f8e00ff */
[----:B------:R-:W-:Y:S01]  /*12660*/  HGMMA.64x96x16.F32 R24, gdesc[UR8], R24, gsb0 ;  /* 0x01600000081879f0 */ /* 0x000fe20008000818 */
[----:B------:R-:W-:Y:S01]  /*12670*/  R2UR UR58, R6 ;  /* 0x00000000063a72ca */ /* 0x000fe200000e0000 */
[----:B------:R-:W-:Y:S01]  /*12680*/  ULDC UR4, c[0x0][0x9d8] ;  /* 0x0002760000047ab9 */ /* 0x000fe20000000800 */
[----:B------:R-:W-:Y:S01]  /*12690*/  R2UR UR59, R7 ;  /* 0x00000000073b72ca */ /* 0x000fe200000e0000 */
[----:B------:R-:W-:Y:S01]  /*126a0*/  VIADD R6, R4, 0x604 ;  /* 0x0000060404067836 */ /* 0x000fe20000000000 */
[----:B------:R-:W-:Y:S01]  /*126b0*/  MOV R10, UR8 ;  /* 0x00000008000a7c02 */ /* 0x000fe20008000f00 */
[----:B------:R-:W-:-:S03]  /*126c0*/  IMAD.MOV.U32 R7, RZ, RZ, 0x40000040 ;  /* 0x40000040ff077424 */ /* 0x000fc600078e00ff */
[----:B------:R-:W-:Y:S01]  /*126d0*/  R2UR UR42, R6 ;  /* 0x00000000062a72ca */ /* 0x000fe200000e0000 */
[----:B------:R-:W-:Y:S02]  /*126e0*/  WARPGROUP.DEPBAR.LE gsb0, 0x0 ;  /* 0x00008000000079c5 */ /* 0x000fe40000010000 */
[----:B------:R-:W-:-:S06]  /*126f0*/  WARPGROUP.ARRIVE ;  /* 0x00000000000079c5 */ /* 0x000fcc0000000000 */
[----:B------:R-:W-:Y:S01]  /*12700*/  HGMMA.64x96x16.F32 R24, gdesc[UR56], R24, gsb0 ;  /* 0x01600000381879f0 */ /* 0x000fe20008000818 */
[----:B------:R-:W-:Y:S02]  /*12710*/  R2UR UR43, R7 ;  /* 0x00000000072b72ca */ /* 0x000fe400000e0000 */
[----:B------:R-:W-:Y:S02]  /*12720*/  IADD3 R4, R4, 0x606, RZ ;  /* 0x0000060604047810 */ /* 0x000fe40007ffe0ff */
[----:B------:R-:W-:Y:S02]  /*12730*/  R2UR UR39, R5 ;  /* 0x00000000052772ca */ /* 0x000fe400000e0000 */
[----:B------:R-:W-:Y:S01]  /*12740*/  R2UR UR38, R4 ;  /* 0x00000000042672ca */ /* 0x000fe200000e0000 */
[----:B------:R-:W-:Y:S02]  /*12750*/  WARPGROUP.DEPBAR.LE gsb0, 0x0 ;  /* 0x00008000000079c5 */ /* 0x000fe40000010000 */
[----:B------:R-:W-:-:S06]  /*12760*/  WARPGROUP.ARRIVE ;  /* 0x00000000000079c5 */ /* 0x000fcc0000000000 */
[----:B------:R-:W-:Y:S01]  /*12770*/  HGMMA.64x96x16.F32 R24, gdesc[UR40], R24, gsb0 ;  /* 0x01600000281879f0 */ /* 0x000fe20008000818 */
[----:B------:R2:W-:Y:S02]  /*12780*/  STL.64 [R1+0x8], R10 ;  /* 0x0000080a01007387 */ /* 0x0005e40000100a00 */
[----:B--2---:R-:W2:Y:S01]  /*12790*/  @P2 LDC R11, c[0x0][0x44c] ;  /* 0x00011300ff0b2b82 */ /* 0x004ea20000000800 */
[----:B------:R-:W-:Y:S02]  /*127a0*/  WARPGROUP.DEPBAR.LE gsb0, 0x0 ;  /* 0x00008000000079c5 */ /* 0x000fe40000010000 */
[----:B------:R-:W-:-:S06]  /*127b0*/  WARPGROUP.ARRIVE ;  /* 0x00000000000079c5 */ /* 0x000fcc0000000000 */
[----:B------:R-:W-:Y:S01]  /*127c0*/  HGMMA.64x96x16.F32 R24, gdesc[UR36], R24, gsb0 ;  /* 0x01600000241879f0 */ /* 0x000fe20008000818 */
[----:B------:R-:W-:-:S04]  /*127d0*/  IMAD.IADD R10, R212, 0x1, R208 ;  /* 0x00000001d40a7824 */ /* 0x000fc800078e02d0 */
[----:B--2---:R-:W-:Y:S01]  /*127e0*/  @P2 IMAD.HI.U32 R11, R10, R11, RZ ;  /* 0x0000000b0a0b2227 */ /* 0x004fe200078e00ff */
[----:B----4-:R-:W-:-:S04]  /*127f0*/  LOP3.LUT R76, R76, 0xffdfffff, RZ, 0xc0, !PT ;  /* 0xffdfffff4c4c7812 */ /* 0x010fc800078ec0ff */
[----:B------:R-:W-:-:S04]  /*12800*/  @P2 LOP3.LUT R76, R76, 0x200000, RZ, 0xfc, !PT ;  /* 0x002000004c4c2812 */ /* 0x000fc800078efcff */
[----:B------:R-:W-:Y:S01]  /*12810*/  LOP3.LUT R76, R76, 0xffefffff, RZ, 0xc0, !PT ;  /* 0xffefffff4c4c7812 */ /* 0x000fe200078ec0ff */
[----:B01----:R-:W-:-:S05]  /*12820*/  @!P1 VIADD R74, R74, 0x30840 ;  /* 0x000308404a4a9836 */ /* 0x003fca0000000000 */
[----:B------:R-:W-:Y:S01]  /*12830*/  @!P1 PRMT R74, RZ, 0x654, R74 ;  /* 0x00000654ff4a9816 */ /* 0x000fe2000000004a */
[----:B------:R-:W-:Y:S02]  /*12840*/  WARPGROUP.DEPBAR.LE gsb0, 0x0 ;  /* 0x00008000000079c5 */ /* 0x000fe40000010000 */
[----:B------:R-:W-:Y:S01]  /*12850*/  FMUL.FTZ R4, R24, UR4 ;  /* 0x0000000418047c20 */ /* 0x000fe20008410000 */
[----:B------:R0:W-:Y:S01]  /*12860*/  @!P1 SYNCS.ARRIVE.TRANS64.RED.A1T0 RZ, [R74+URZ], RZ ;  /* 0x000000ff4aff99a7 */ /* 0x0001e2000810043f */
[----:B------:R-:W1:Y:S01]  /*12870*/  @P2 LDC R24, c[0x0][0x450] ;  /* 0x00011400ff182b82 */ /* 0x000e620000000800 */
[----:B------:R-:W-:Y:S01]  /*12880*/  FMUL.FTZ R93, R40, UR4 ;  /* 0x00000004285d7c20 */ /* 0x000fe20008410000 */
[----:B------:R-:W-:Y:S01]  /*12890*/  IMAD.MOV.U32 R40, RZ, RZ, R10 ;  /* 0x000000ffff287224 */ /* 0x000fe200078e000a */
[----:B-1----:R-:W-:-:S05]  /*128a0*/  @P2 SHF.R.U32.HI R40, RZ, R24, R11 ;  /* 0x00000018ff282219 */ /* 0x002fca000001160b */
[----:B------:R-:W1:Y:S01]  /*128b0*/  LDC.64 R10, c[0x0][0x9e0] ;  /* 0x00027800ff0a7b82 */ /* 0x000e620000000a00 */
        /* <DEDUP_REMOVED lines=21> */
[----:B-1----:R-:W-:Y:S01]  /*12a10*/  ISETP.GE.AND P2, PT, R11, 0x1, PT ;  /* 0x000000010b00780c */ /* 0x002fe20003f46270 */
        /* <DEDUP_REMOVED lines=25> */
[----:B------:R-:W-:-:S02]  /*12bb0*/  ULDC UR4, c[0x0][0x9dc] ;  /* 0x0002770000047ab9 */ /* 0x000fc40000000800 */
[----:B------:R-:W-:Y:S01]  /*12bc0*/  ULOP3.LUT UR5, URZ, UR4, URZ, 0x33, !UPT ;  /* 0x000000043f057292 */ /* 0x000fe2000f8e333f */
[----:B------:R1:W2:Y:S01]  /*12bd0*/  MUFU.TANH R41, R56 ;  /* 0x0000003800297308 */ /* 0x0002a20000002400 */
[----:B------:R-:W-:Y:S01]  /*12be0*/  @P2 LOP3.LUT R76, R76, 0x100000, RZ, 0xfc, !PT ;  /* 0x001000004c4c2812 */ /* 0x000fe200078efcff */
[----:B------:R-:W-:-:S03]  /*12bf0*/  IMAD.MOV.U32 R38, RZ, RZ, -0x60 ;  /* 0xffffffa0ff267424 */ /* 0x000fc600078e00ff */
[----:B------:R-:W-:Y:S01]  /*12c00*/  IMAD.U32 R33, RZ, RZ, UR5 ;  /* 0x00000005ff217e24 */ /* 0x000fe2000f8e00ff */
[----:B-1----:R-:W1:Y:S01]  /*12c10*/  SHFL.IDX PT, R56, R40, RZ, 0x1c1f ;  /* 0x001c1fff28387589 */ /* 0x002e6200000e0000 */
[----:B------:R-:W-:-:S03]  /*12c20*/  IMAD R38, R151, R38, 0x61 ;  /* 0x0000006197267424 */ /* 0x000fc600078e0226 */
[----:B------:R0:W-:Y:S04]  /*12c30*/  STL [R1+0x4], R33 ;  /* 0x0000042101007387 */ /* 0x0001e80000100800 */
[----:B------:R0:W-:Y:S01]  /*12c40*/  STL [R1], R76 ;  /* 0x0000004c01007387 */ /* 0x0001e20000100800 */
[----:B------:R-:W-:Y:S02]  /*12c50*/  IMAD R28, R151, -0x60, R195 ;  /* 0xffffffa0971c7824 */ /* 0x000fe400078e02c3 */
[----:B------:R-:W-:Y:S01]  /*12c60*/  IMAD R42, R211, -0x2, R38 ;  /* 0xfffffffed32a7824 */ /* 0x000fe200078e0226 */
[----:B------:R-:W3:Y:S02]  /*12c70*/  MUFU.TANH R4, R4 ;  /* 0x0000000400047308 */ /* 0x000ee40000002400 */
[----:B------:R-:W-:-:S02]  /*12c80*/  IADD3 R28, R28, 0x60, RZ ;  /* 0x000000601c1c7810 */ /* 0x000fc40007ffe0ff */
[----:B------:R-:W-:-:S04]  /*12c90*/  IADD3 R29, -R193, R42, R195 ;  /* 0x0000002ac11d7210 */ /* 0x000fc80007ffe1c3 */
[----:B------:R-:W4:Y:S01]  /*12ca0*/  MUFU.TANH R5, R5 ;  /* 0x0000000500057308 */ /* 0x000f220000002400 */
[----:B------:R-:W-:-:S07]  /*12cb0*/  IMAD R46, R211, -0x2, R28 ;  /* 0xfffffffed32e7824 */ /* 0x000fce00078e021c */
[----:B------:R-:W0:Y:S01]  /*12cc0*/  MUFU.TANH R0, R0 ;  /* 0x0000000000007308 */ /* 0x000e220000002400 */
[----:B------:R-:W-:-:S07]  /*12cd0*/  VIADD R50, R29, UR5 ;  /* 0x000000051d327c36 */ /* 0x000fce0008000000 */
[----:B------:R-:W0:Y:S01]  /*12ce0*/  MUFU.TANH R3, R3 ;  /* 0x0000000300037308 */ /* 0x000e220000002400 */
[----:B------:R-:W-:-:S07]  /*12cf0*/  IMAD.IADD R47, R29, 0x1, R10 ;  /* 0x000000011d2f7824 */ /* 0x000fce00078e020a */
        /* <DEDUP_REMOVED lines=42> */
[----:B------:R-:W-:Y:S01]  /*12fa0*/  VIADD R54, R42, 0xffffffff ;  /* 0xffffffff2a367836 */ /* 0x000fe20000000000 */
[----:B-1----:R-:W-:-:S06]  /*12fb0*/  IADD3 R42, R50, R56, RZ ;  /* 0x00000038322a7210 */ /* 0x002fcc0007ffe0ff */
[----:B------:R1:W0:Y:S02]  /*12fc0*/  MUFU.TANH R43, R53 ;  /* 0x00000035002b7308 */ /* 0x0002240000002400 */
[----:B-1----:R-:W-:Y:S01]  /*12fd0*/  VIADD R53, R38, 0xffffffff ;  /* 0xffffffff26357836 */ /* 0x002fe20000000000 */
[----:B------:R-:W-:Y:S01]  /*12fe0*/  VIADDMNMX R38, R56, R47, R46, PT ;  /* 0x0000002f38267246 */ /* 0x000fe2000380012e */
[----:B--234-:R-:W-:Y:S06]  /*12ff0*/  @!P2 BRA `(.L_x_1870) ;  /* 0x00000000004ca947 */ /* 0x01cfec0003800000 */
[----:B0-----:R-:W-:Y:S01]  /*13000*/  IADD3 R33, -R193, R195, R56 ;  /* 0x000000c3c1217210 */ /* 0x001fe20007ffe138 */
[----:B------:R-:W-:Y:S03]  /*13010*/  BSSY B0, `(.L_x_1871) ;  /* 0x000000e000007945 */ /* 0x000fe60003800000 */
        /* <DEDUP_REMOVED lines=9> */
.L_x_1872:
[----:B------:R-:W-:-:S13]  /*130b0*/  ISETP.NE.AND P2, PT, R11, 0x1, PT ;  /* 0x000000010b00780c */ /* 0x000fda0003f45270 */
[----:B------:R-:W0:Y:S02]  /*130c0*/  @P2 LDC.64 R28, c[0x0][0x9e8] ;  /* 0x00027a00ff1c2b82 */ /* 0x000e240000000a00 */
[----:B0-----:R-:W-:-:S05]  /*130d0*/  @P2 IMAD.HI.U32 R28, R33, R28, RZ ;  /* 0x0000001c211c2227 */ /* 0x001fca00078e00ff */
[----:B------:R-:W-:-:S07]  /*130e0*/  @P2 SHF.R.U32.HI R33, RZ, R29, R28 ;  /* 0x0000001dff212219 */ /* 0x000fce000001161c */
.L_x_1873:
[----:B------:R-:W-:Y:S05]  /*130f0*/  BSYNC B0 ;  /* 0x0000000000007941 */ /* 0x000fea0003800000 */
.L_x_1871:
[----:B------:R-:W-:-:S05]  /*13100*/  IMAD R33, R33, R11, R54 ;  /* 0x0000000b21217224 */ /* 0x000fca00078e0236 */
[----:B------:R-:W-:Y:S02]  /*13110*/  VIMNMX R42, R42, R33, !PT ;  /* 0x000000212a2a7248 */ /* 0x000fe40007fe0100 */
[----:B------:R-:W-:-:S07]  /*13120*/  VIADDMNMX R38, R33, R11, R38, PT ;  /* 0x0000000b21267246 */ /* 0x000fce0003800126 */
.L_x_1870:
[C---:B------:R-:W-:Y:S01]  /*13130*/  ISETP.GE.AND P2, PT, R53.reuse, 0x2, PT ;  /* 0x000000023500780c */ /* 0x040fe20003f46270 */
[----:B------:R-:W1:Y:S01]  /*13140*/  SHFL.IDX PT, R40, R40, 0x1, 0x1c1f ;  /* 0x003c1f0028287f89 */ /* 0x000e6200000e0000 */
[C---:B------:R-:W-:Y:S02]  /*13150*/  ISETP.GE.AND P6, PT, R53.reuse, 0x9, PT ;  /* 0x000000093500780c */ /* 0x040fe40003fc6270 */
[----:B------:R-:W-:Y:S02]  /*13160*/  ISETP.GT.AND P3, PT, R42, 0x1, !P2 ;  /* 0x000000012a00780c */ /* 0x000fe40005764270 */
[----:B------:R-:W-:Y:S02]  /*13170*/  ISETP.GE.AND P4, PT, R53, 0xa, PT ;  /* 0x0000000a3500780c */ /* 0x000fe40003f86270 */
[----:B------:R-:W-:Y:S02]  /*13180*/  ISETP.LT.OR P3, PT, R38, 0x2, P3 ;  /* 0x000000022600780c */ /* 0x000fe40001f61670 */
[----:B------:R-:W-:-:S02]  /*13190*/  P2R R56, PR, RZ, 0x10 ;  /* 0x00000010ff387803 */ /* 0x000fc40000000000 */
[----:B------:R-:W-:Y:S02]  /*131a0*/  FSEL R85, R5, -INF , !P3 ;  /* 0xff80000005557808 */ /* 0x000fe40005800000 */
[----:B------:R-:W-:-:S04]  /*131b0*/  ISETP.GT.AND P3, PT, R42, 0x8, !P6 ;  /* 0x000000082a00780c */ /* 0x000fc80007764270 */
[----:B------:R-:W-:-:S04]  /*131c0*/  ISETP.LT.OR P3, PT, R38, 0x9, P3 ;  /* 0x000000092600780c */ /* 0x000fc80001f61670 */
[----:B0-----:R-:W-:Y:S02]  /*131d0*/  FSEL R101, R27, -INF , !P3 ;  /* 0xff8000001b657808 */ /* 0x001fe40005800000 */
[----:B------:R-:W-:Y:S02]  /*131e0*/  ISETP.GT.AND P3, PT, R42, 0x9, !P4 ;  /* 0x000000092a00780c */ /* 0x000fe40006764270 */
[----:B------:R-:W-:Y:S02]  /*131f0*/  ISETP.GE.AND P4, PT, R53, 0x11, PT ;  /* 0x000000113500780c */ /* 0x000fe40003f86270 */
[----:B------:R-:W-:Y:S02]  /*13200*/  ISETP.LT.OR P3, PT, R38, 0xa, P3 ;  /* 0x0000000a2600780c */ /* 0x000fe40001f61670 */
[----:B------:R-:W-:Y:S02]  /*13210*/  P2R R57, PR, RZ, 0x10 ;  /* 0x00000010ff397803 */ /* 0x000fe40000000000 */
[----:B------:R-:W-:-:S02]  /*13220*/  FSEL R87, R72, -INF , !P3 ;  /* 0xff80000048577808 */ /* 0x000fc40005800000 */
[----:B------:R-:W-:Y:S02]  /*13230*/  ISETP.GT.AND P3, PT, R42, 0x10, !P4 ;  /* 0x000000102a00780c */ /* 0x000fe40006764270 */
[----:B------:R-:W-:Y:S02]  /*13240*/  ISETP.GE.AND P4, PT, R53, 0x12, PT ;  /* 0x000000123500780c */ /* 0x000fe40003f86270 */
[----:B------:R-:W-:Y:S02]  /*13250*/  ISETP.LT.OR P3, PT, R38, 0x11, P3 ;  /* 0x000000112600780c */ /* 0x000fe40001f61670 */
[----:B------:R-:W-:Y:S02]  /*13260*/  P2R R58, PR, RZ, 0x10 ;  /* 0x00000010ff3a7803 */ /* 0x000fe40000000000 */
[----:B------:R-:W-:Y:S02]  /*13270*/  FSEL R99, R31, -INF , !P3 ;  /* 0xff8000001f637808 */ /* 0x000fe40005800000 */
[----:B------:R-:W-:-:S02]  /*13280*/  ISETP.GT.AND P3, PT, R42, 0x11, !P4 ;  /* 0x000000112a00780c */ /* 0x000fc40006764270 */
[----:B------:R-:W-:Y:S02]  /*13290*/  ISETP.GE.AND P4, PT, R53, 0x19, PT ;  /* 0x000000193500780c */ /* 0x000fe40003f86270 */
[----:B------:R-:W-:Y:S02]  /*132a0*/  ISETP.LT.OR P3, PT, R38, 0x12, P3 ;  /* 0x000000122600780c */ /* 0x000fe40001f61670 */
[----:B------:R-:W-:Y:S02]  /*132b0*/  P2R R59, PR, RZ, 0x10 ;  /* 0x00000010ff3b7803 */ /* 0x000fe40000000000 */
[----:B------:R-:W-:Y:S02]  /*132c0*/  FSEL R89, R89, -INF , !P3 ;  /* 0xff80000059597808 */ /* 0x000fe40005800000 */
[----:B------:R-:W-:Y:S02]  /*132d0*/  ISETP.GT.AND P3, PT, R42, 0x18, !P4 ;  /* 0x000000182a00780c */ /* 0x000fe40006764270 */
[----:B------:R-:W-:-:S02]  /*132e0*/  ISETP.GE.AND P4, PT, R53, 0x1a, PT ;  /* 0x0000001a3500780c */ /* 0x000fc40003f86270 */
[----:B------:R-:W-:Y:S02]  /*132f0*/  ISETP.LT.OR P3, PT, R38, 0x19, P3 ;  /* 0x000000192600780c */ /* 0x000fe40001f61670 */
[----:B------:R-:W-:Y:S02]  /*13300*/  P2R R60, PR, RZ, 0x10 ;  /* 0x00000010ff3c7803 */ /* 0x000fe40000000000 */
[----:B------:R-:W-:Y:S02]  /*13310*/  FSEL R97, R97, -INF , !P3 ;  /* 0xff80000061617808 */ /* 0x000fe40005800000 */
[----:B------:R-:W-:Y:S02]  /*13320*/  ISETP.GT.AND P3, PT, R42, 0x19, !P4 ;  /* 0x000000192a00780c */ /* 0x000fe40006764270 */
[----:B------:R-:W-:Y:S02]  /*13330*/  ISETP.GE.AND P4, PT, R53, 0x21, PT ;  /* 0x000000213500780c */ /* 0x000fe40003f86270 */
[----:B------:R-:W-:-:S02]  /*13340*/  ISETP.LT.OR P3, PT, R38, 0x1a, P3 ;  /* 0x0000001a2600780c */ /* 0x000fc40001f61670 */
[----:B------:R-:W-:Y:S02]  /*13350*/  P2R R62, PR, RZ, 0x10 ;  /* 0x00000010ff3e7803 */ /* 0x000fe40000000000 */
[----:B------:R-:W-:Y:S02]  /*13360*/  FSEL R91, R91, -INF , !P3 ;  /* 0xff8000005b5b7808 */ /* 0x000fe40005800000 */
[----:B------:R-:W-:Y:S02]  /*13370*/  ISETP.GT.AND P3, PT, R42, 0x20, !P4 ;  /* 0x000000202a00780c */ /* 0x000fe40006764270 */
[----:B------:R-:W-:Y:S02]  /*13380*/  ISETP.GE.AND P4, PT, R53, 0x22, PT ;  /* 0x000000223500780c */ /* 0x000fe40003f86270 */
[----:B------:R-:W-:Y:S02]  /*13390*/  ISETP.LT.OR P3, PT, R38, 0x21, P3 ;  /* 0x000000212600780c */ /* 0x000fe40001f61670 */
[----:B------:R-:W-:-:S02]  /*133a0*/  P2R R63, PR, RZ, 0x10 ;  /* 0x00000010ff3f7803 */ /* 0x000fc40000000000 */
[----:B------:R-:W-:Y:S02]  /*133b0*/  FSEL R93, R93, -INF , !P3 ;  /* 0xff8000005d5d7808 */ /* 0x000fe40005800000 */
        /* <DEDUP_REMOVED lines=8> */
[----:B-1----:R-:W-:Y:S02]  /*13440*/  VIADDMNMX R28, R40, R47, R46, PT ;  /* 0x0000002f281c7246 */ /* 0x002fe4000380012e */
        /* <DEDUP_REMOVED lines=53> */
[----:B------:R-:W-:-:S04]  /*137a0*/  ISETP.LT.OR P3, PT, R38, 0x52, P3 ;  /* 0x000000522600780c */ /* 0x000fc80001f61670 */
[----:B------:R-:W-:Y:S02]  /*137b0*/  FSEL R31, R65, -INF , !P3 ;  /* 0xff800000411f7808 */ /* 0x000fe40005800000 */
[----:B------:R-:W-:-:S04]  /*137c0*/  ISETP.GE.AND P3, PT, R53, 0x59, PT ;  /* 0x000000593500780c */ /* 0x000fc80003f66270 */
[----:B------:R-:W-:-:S04]  /*137d0*/  ISETP.GT.AND P4, PT, R42, 0x58, !P3 ;  /* 0x000000582a00780c */ /* 0x000fc80005f84270 */
[----:B------:R-:W-:-:S04]  /*137e0*/  ISETP.LT.OR P4, PT, R38, 0x59, P4 ;  /* 0x000000592600780c */ /* 0x000fc80002781670 */
[----:B------:R-:W-:Y:S02]  /*137f0*/  FSEL R27, R68, -INF , !P4 ;  /* 0xff800000441b7808 */ /* 0x000fe40006000000 */
[----:B------:R-:W-:-:S04]  /*13800*/  ISETP.GE.AND P4, PT, R53, 0x1, PT ;  /* 0x000000013500780c */ /* 0x000fc80003f86270 */
[----:B------:R-:W-:-:S04]  /*13810*/  ISETP.GT.AND P5, PT, R42, RZ, !P4 ;  /* 0x000000ff2a00720c */ /* 0x000fc800067a4270 */
[----:B------:R-:W-:-:S04]  /*13820*/  ISETP.LT.OR P5, PT, R38, 0x1, P5 ;  /* 0x000000012600780c */ /* 0x000fc80002fa1670 */
[----:B------:R-:W-:Y:S02]  /*13830*/  FSEL R103, R4, -INF , !P5 ;  /* 0xff80000004677808 */ /* 0x000fe40006800000 */
[----:B------:R-:W-:-:S04]  /*13840*/  ISETP.GE.AND P5, PT, R53, 0x5a, PT ;  /* 0x0000005a3500780c */ /* 0x000fc80003fa6270 */
[----:B------:R-:W-:Y:S02]  /*13850*/  P2R R68, PR, RZ, 0x20 ;  /* 0x00000020ff447803 */ /* 0x000fe40000000000 */
[----:B------:R-:W-:-:S04]  /*13860*/  ISETP.GT.AND P5, PT, R42, 0x59, !P5 ;  /* 0x000000592a00780c */ /* 0x000fc80006fa4270 */
[----:B------:R-:W-:Y:S01]  /*13870*/  ISETP.LT.OR P5, PT, R38, 0x5a, P5 ;  /* 0x0000005a2600780c */ /* 0x000fe20002fa1670 */
[----:B------:R-:W-:-:S03]  /*13880*/  IMAD.IADD R38, R50, 0x1, R40 ;  /* 0x0000000132267824 */ /* 0x000fc600078e0228 */
[----:B------:R-:W-:Y:S02]  /*13890*/  FSEL R29, R69, -INF , !P5 ;  /* 0xff800000451d7808 */ /* 0x000fe40006800000 */
[----:B------:R-:W-:-:S13]  /*138a0*/  ISETP.GE.AND P5, PT, R11, 0x1, PT ;  /* 0x000000010b00780c */ /* 0x000fda0003fa6270 */
[----:B------:R-:W-:Y:S05]  /*138b0*/  @!P5 BRA `(.L_x_1874) ;  /* 0x00000000004cd947 */ /* 0x000fea0003800000 */
[----:B------:R-:W-:Y:S01]  /*138c0*/  IADD3 R40, -R193, R195, R40 ;  /* 0x000000c3c1287210 */ /* 0x000fe20007ffe128 */
        /* <DEDUP_REMOVED lines=10> */
.L_x_1876:
[----:B------:R-:W-:-:S13]  /*13970*/  ISETP.NE.AND P5, PT, R11, 0x1, PT ;  /* 0x000000010b00780c */ /* 0x000fda0003fa5270 */
[----:B------:R-:W0:Y:S02]  /*13980*/  @P5 LDC.64 R4, c[0x0][0x9e8] ;  /* 0x00027a00ff045b82 */ /* 0x000e240000000a00 */
[----:B0-----:R-:W-:-:S05]  /*13990*/  @P5 IMAD.HI.U32 R4, R40, R4, RZ ;  /* 0x0000000428045227 */ /* 0x001fca00078e00ff */
[----:B------:R-:W-:-:S07]  /*139a0*/  @P5 SHF.R.U32.HI R40, RZ, R5, R4 ;  /* 0x00000005ff285219 */ /* 0x000fce0000011604 */
.L_x_1877:
[----:B------:R-:W-:Y:S05]  /*139b0*/  BSYNC B0 ;  /* 0x0000000000007941 */ /* 0x000fea0003800000 */
.L_x_1875:
[----:B------:R-:W-:-:S05]  /*139c0*/  IMAD R5, R40, R11, R54 ;  /* 0x0000000b28057224 */ /* 0x000fca00078e0236 */
[----:B------:R-:W-:Y:S02]  /*139d0*/  VIMNMX R38, R38, R5, !PT ;  /* 0x0000000526267248 */ /* 0x000fe40007fe0100 */
[----:B------:R-:W-:-:S07]  /*139e0*/  VIADDMNMX R28, R5, R11, R28, PT ;  /* 0x0000000b051c7246 */ /* 0x000fce000380011c */
.L_x_1874:
[C---:B------:R-:W-:Y:S01]  /*139f0*/  ISETP.GT.AND P2, PT, R38.reuse, 0x1, !P2 ;  /* 0x000000012600780c */ /* 0x040fe20005744270 */
[----:B------:R-:W-:Y:S01]  /*13a00*/  ULDC UR4, c[0x0][0x988] ;  /* 0x0002620000047ab9 */ /* 0x000fe20000000800 */
[----:B------:R-:W-:Y:S02]  /*13a10*/  ISETP.GT.AND P4, PT, R38, RZ, !P4 ;  /* 0x000000ff2600720c */ /* 0x000fe40006784270 */
[C---:B------:R-:W-:Y:S02]  /*13a20*/  ISETP.LT.OR P2, PT, R28.reuse, 0x2, P2 ;  /* 0x000000021c00780c */ /* 0x040fe40001741670 */
[----:B------:R-:W-:Y:S02]  /*13a30*/  ISETP.LT.OR P4, PT, R28, 0x1, P4 ;  /* 0x000000011c00780c */ /* 0x000fe40002781670 */
[----:B------:R-:W-:Y:S02]  /*13a40*/  FSEL R47, R3, -INF , !P2 ;  /* 0xff800000032f7808 */ /* 0x000fe40005000000 */
[----:B------:R-:W-:-:S02]  /*13a50*/  ISETP.NE.AND P2, PT, R56, RZ, PT ;  /* 0x000000ff3800720c */ /* 0x000fc40003f45270 */
[----:B------:R-:W-:Y:S02]  /*13a60*/  FSEL R4, R0, -INF , !P4 ;  /* 0xff80000000047808 */ /* 0x000fe40006000000 */
[----:B------:R-:W-:Y:S02]  /*13a70*/  ISETP.GT.AND P2, PT, R38, 0x9, !P2 ;  /* 0x000000092600780c */ /* 0x000fe40005744270 */
[----:B------:R-:W-:Y:S02]  /*13a80*/  FMNMX.FTZ R0, R103, R85, !PT ;  /* 0x0000005567007209 */ /* 0x000fe40007810000 */
[----:B------:R-:W-:Y:S02]  /*13a90*/  ISETP.LT.OR P2, PT, R28, 0xa, P2 ;  /* 0x0000000a1c00780c */ /* 0x000fe40001741670 */
[----:B------:R-:W-:Y:S02]  /*13aa0*/  FMNMX.FTZ R0, R101, R0, !PT ;  /* 0x0000000065007209 */ /* 0x000fe40007810000 */
[----:B------:R-:W-:-:S02]  /*13ab0*/  FSEL R7, R7, -INF , !P2 ;  /* 0xff80000007077808 */ /* 0x000fc40005000000 */
[----:B------:R-:W-:Y:S02]  /*13ac0*/  ISETP.NE.AND P2, PT, R57, RZ, PT ;  /* 0x000000ff3900720c */ /* 0x000fe40003f45270 */
[C---:B------:R-:W-:Y:S02]  /*13ad0*/  ISETP.GT.AND P6, PT, R38.reuse, 0x8, !P6 ;  /* 0x000000082600780c */ /* 0x040fe400077c4270 */
[----:B------:R-:W-:Y:S02]  /*13ae0*/  ISETP.GT.AND P2, PT, R38, 0x10, !P2 ;  /* 0x000000102600780c */ /* 0x000fe40005744270 */
[----:B------:R-:W-:Y:S02]  /*13af0*/  FMNMX.FTZ R0, R87, R0, !PT ;  /* 0x0000000057007209 */ /* 0x000fe40007810000 */
[C---:B------:R-:W-:Y:S02]  /*13b00*/  ISETP.LT.OR P2, PT, R28.reuse, 0x11, P2 ;  /* 0x000000111c00780c */ /* 0x040fe40001741670 */
[----:B------:R-:W-:-:S02]  /*13b10*/  ISETP.LT.OR P6, PT, R28, 0x9, P6 ;  /* 0x000000091c00780c */ /* 0x000fc400037c1670 */
[----:B------:R-:W-:Y:S02]  /*13b20*/  FSEL R9, R9, -INF , !P2 ;  /* 0xff80000009097808 */ /* 0x000fe40005000000 */
[----:B------:R-:W-:Y:S02]  /*13b30*/  ISETP.NE.AND P2, PT, R58, RZ, PT ;  /* 0x000000ff3a00720c */ /* 0x000fe40003f45270 */
[----:B------:R-:W-:Y:S02]  /*13b40*/  FMNMX.FTZ R0, R99, R0, !PT ;  /* 0x0000000063007209 */ /* 0x000fe40007810000 */
[----:B------:R-:W-:Y:S02]  /*13b50*/  ISETP.GT.AND P2, PT, R38, 0x11, !P2 ;  /* 0x000000112600780c */ /* 0x000fe40005744270 */
[----:B------:R-:W-:Y:S01]  /*13b60*/  FSEL R5, R6, -INF , !P6 ;  /* 0xff80000006057808 */ /* 0x000fe20007000000 */
[----:B------:R-:W-:Y:S01]  /*13b70*/  IMAD.U32 R6, RZ, RZ, UR4 ;  /* 0x00000004ff067e24 */ /* 0x000fe2000f8e00ff */
[----:B------:R-:W-:-:S02]  /*13b80*/  ISETP.LT.OR P2, PT, R28, 0x12, P2 ;  /* 0x000000121c00780c */ /* 0x000fc40001741670 */
[----:B------:R-:W-:Y:S02]  /*13b90*/  ISETP.NE.AND P6, PT, R60, RZ, PT ;  /* 0x000000ff3c00720c */ /* 0x000fe40003fc5270 */
[----:B------:R-:W-:Y:S02]  /*13ba0*/  FSEL R53, R12, -INF , !P2 ;  /* 0xff8000000c357808 */ /* 0x000fe40005000000 */
[----:B------:R-:W-:Y:S02]  /*13bb0*/  ISETP.NE.AND P2, PT, R59, RZ, PT ;  /* 0x000000ff3b00720c */ /* 0x000fe40003f45270 */
[----:B------:R-:W-:Y:S02]  /*13bc0*/  FMNMX.FTZ R0, R89, R0, !PT ;  /* 0x0000000059007209 */ /* 0x000fe40007810000 */
[----:B------:R-:W-:Y:S02]  /*13bd0*/  ISETP.GT.AND P2, PT, R38, 0x18, !P2 ;  /* 0x000000182600780c */ /* 0x000fe40005744270 */
[----:B------:R-:W-:-:S02]  /*13be0*/  FMNMX.FTZ R0, R97, R0, !PT ;  /* 0x0000000061007209 */ /* 0x000fc40007810000 */
[----:B------:R-:W-:Y:S02]  /*13bf0*/  ISETP.LT.OR P2, PT, R28, 0x19, P2 ;  /* 0x000000191c00780c */ /* 0x000fe40001741670 */
[----:B------:R-:W-:Y:S02]  /*13c00*/  ISETP.NE.AND P5, PT, R62, RZ, PT ;  /* 0x000000ff3e00720c */ /* 0x000fe40003fa5270 */
        /* <DEDUP_REMOVED lines=41> */
[----:B------:R-:W-:Y:S01]  /*13ea0*/  ISETP.NE.AND P6, PT, R71, RZ, PT ;  /* 0x000000ff4700720c */ /* 0x000fe20003fc5270 */
[----:B------:R-:W0:Y:S01]  /*13eb0*/  SHFL.BFLY PT, R3, R0, 0x2, 0x1f ;  /* 0x0c401f0000037f89 */ /* 0x000e2200000e0000 */
[----:B------:R-:W-:Y:S02]  /*13ec0*/  ISETP.GT.AND P2, PT, R38, 0x31, !P2 ;  /* 0x000000312600780c */ /* 0x000fe40005744270 */
[----:B------:R-:W-:Y:S02]  /*13ed0*/  ISETP.NE.AND P5, PT, R76, RZ, PT ;  /* 0x000000ff4c00720c */ /* 0x000fe40003fa5270 */
[----:B------:R-:W-:Y:S02]  /*13ee0*/  ISETP.LT.OR P2, PT, R28, 0x32, P2 ;  /* 0x000000321c00780c */ /* 0x000fe40001741670 */
[----:B------:R-:W-:-:S02]  /*13ef0*/  ISETP.GT.AND P3, PT, R38, 0x58, !P3 ;  /* 0x000000582600780c */ /* 0x000fc40005f64270 */
[----:B------:R-:W-:Y:S02]  /*13f00*/  FSEL R69, R34, -INF , !P2 ;  /* 0xff80000022457808 */ /* 0x000fe40005000000 */
[----:B------:R-:W-:Y:S02]  /*13f10*/  ISETP.NE.AND P2, PT, R70, RZ, PT ;  /* 0x000000ff4600720c */ /* 0x000fe40003f45270 */
[----:B------:R-:W-:Y:S02]  /*13f20*/  ISETP.LT.OR P3, PT, R28, 0x59, P3 ;  /* 0x000000591c00780c */ /* 0x000fe40001f61670 */
[----:B------:R-:W-:-:S04]  /*13f30*/  ISETP.GT.AND P2, PT, R38, 0x38, !P2 ;  /* 0x000000382600780c */ /* 0x000fc80005744270 */
[----:B------:R-:W-:-:S04]  /*13f40*/  ISETP.LT.OR P2, PT, R28, 0x39, P2 ;  /* 0x000000391c00780c */ /* 0x000fc80001741670 */
[----:B------:R-:W-:Y:S02]  /*13f50*/  FSEL R71, R36, -INF , !P2 ;  /* 0xff80000024477808 */ /* 0x000fe40005000000 */
[----:B------:R-:W-:Y:S02]  /*13f60*/  ISETP.NE.AND P2, PT, R52, RZ, PT ;  /* 0x000000ff3400720c */ /* 0x000fe40003f45270 */
[----:B0-----:R-:W-:Y:S02]  /*13f70*/  FMNMX.FTZ R12, R0, R3, !PT ;  /* 0x00000003000c7209 */ /* 0x001fe40007810000 */
[----:B------:R-:W-:Y:S02]  /*13f80*/  FMNMX.FTZ R0, R4, R47, !PT ;  /* 0x0000002f04007209 */ /* 0x000fe40007810000 */
[----:B------:R-:W-:Y:S01]  /*13f90*/  ISETP.GT.AND P2, PT, R38, 0x39, !P2 ;  /* 0x000000392600780c */ /* 0x000fe20005744270 */
[----:B------:R-:W0:Y:S01]  /*13fa0*/  SHFL.BFLY PT, R3, R12, 0x1, 0x1f ;  /* 0x0c201f000c037f89 */ /* 0x000e2200000e0000 */
        /* <DEDUP_REMOVED lines=18> */
[----:B------:R-:W-:-:S02]  /*140d0*/  ISETP.GT.AND P2, PT, R38, 0x48, !P6 ;  /* 0x000000482600780c */ /* 0x000fc40007744270 */
[----:B------:R-:W-:Y:S02]  /*140e0*/  FMNMX.FTZ R0, R63, R0, !PT ;  /* 0x000000003f007209 */ /* 0x000fe40007810000 */
[----:B------:R-:W-:Y:S02]  /*140f0*/  ISETP.LT.OR P2, PT, R28, 0x49, P2 ;  /* 0x000000491c00780c */ /* 0x000fe40001741670 */
[----:B------:R-:W-:Y:S02]  /*14100*/  FMNMX.FTZ R0, R65, R0, !PT ;  /* 0x0000000041007209 */ /* 0x000fe40007810000 */
[----:B------:R-:W-:Y:S02]  /*14110*/  FSEL R79, R79, -INF , !P2 ;  /* 0xff8000004f4f7808 */ /* 0x000fe40005000000 */
[----:B------:R-:W-:Y:S02]  /*14120*/  FMNMX.FTZ R0, R67, R0, !PT ;  /* 0x0000000043007209 */ /* 0x000fe40007810000 */
[----:B------:R-:W-:-:S02]  /*14130*/  ISETP.GT.AND P2, PT, R38, 0x49, !P5 ;  /* 0x000000492600780c */ /* 0x000fc40006f44270 */
[----:B0-----:R-:W-:Y:S02]  /*14140*/  FMNMX.FTZ R3, R12, R3, !PT ;  /* 0x000000030c037209 */ /* 0x001fe40007810000 */
[----:B------:R-:W-:Y:S02]  /*14150*/  FMNMX.FTZ R0, R69, R0, !PT ;  /* 0x0000000045007209 */ /* 0x000fe40007810000 */
[----:B------:R-:W-:Y:S01]  /*14160*/  ISETP.LT.OR P2, PT, R28, 0x4a, P2 ;  /* 0x0000004a1c00780c */ /* 0x000fe20001741670 */
[----:B------:R-:W-:Y:S01]  /*14170*/  FMUL.FTZ R14, R3, R6 ;  /* 0x00000006030e7220 */ /* 0x000fe20000410000 */
[----:B------:R-:W-:Y:S02]  /*14180*/  FMNMX.FTZ R0, R71, R0, !PT ;  /* 0x0000000047007209 */ /* 0x000fe40007810000 */
[----:B------:R-:W-:Y:S02]  /*14190*/  FSEL R81, R81, -INF , !P2 ;  /* 0xff80000051517808 */ /* 0x000fe40005000000 */
[----:B------:R-:W-:-:S02]  /*141a0*/  FSETP.NEU.FTZ.AND P2, PT, R3, -INF , PT ;  /* 0xff8000000300780b */ /* 0x000fc40003f5d000 */
[----:B------:R-:W-:Y:S02]  /*141b0*/  ISETP.NE.AND P5, PT, R78, RZ, PT ;  /* 0x000000ff4e00720c */ /* 0x000fe40003fa5270 */
[----:B------:R-:W-:Y:S02]  /*141c0*/  FMNMX.FTZ R0, R73, R0, !PT ;  /* 0x0000000049007209 */ /* 0x000fe40007810000 */
[----:B------:R-:W-:Y:S02]  /*141d0*/  FSEL R14, R14, RZ, P2 ;  /* 0x000000ff0e0e7208 */ /* 0x000fe40001000000 */
[----:B------:R-:W-:Y:S02]  /*141e0*/  ISETP.GT.AND P2, PT, R38, 0x50, !P5 ;  /* 0x000000502600780c */ /* 0x000fe40006f44270 */
[----:B------:R-:W-:Y:S01]  /*141f0*/  FMNMX.FTZ R0, R75, R0, !PT ;  /* 0x000000004b007209 */ /* 0x000fe20007810000 */
[-CC-:B------:R-:W-:Y:S01]  /*14200*/  FFMA.FTZ R180, R93, R6.reuse, -R14.reuse ;  /* 0x000000065db47223 */ /* 0x180fe2000001080e */
[----:B------:R-:W-:Y:S01]  /*14210*/  ISETP.LT.OR P2, PT, R28, 0x51, P2 ;  /* 0x000000511c00780c */ /* 0x000fe20001741670 */
[-CC-:B------:R-:W-:Y:S01]  /*14220*/  FFMA.FTZ R186, R97, R6.reuse, -R14.reuse ;  /* 0x0000000661ba7223 */ /* 0x180fe2000001080e */
[----:B------:R-:W-:Y:S01]  /*14230*/  ISETP.NE.AND P6, PT, R64, RZ, PT ;  /* 0x000000ff4000720c */ /* 0x000fe20003fc5270 */
[--C-:B------:R-:W-:Y:S01]  /*14240*/  FFMA.FTZ R188, R103, R6, -R14.reuse ;  /* 0x0000000667bc7223 */ /* 0x100fe2000001080e */
[----:B------:R-:W-:Y:S01]  /*14250*/  FMNMX.FTZ R0, R77, R0, !PT ;  /* 0x000000004d007209 */ /* 0x000fe20007810000 */
[-CC-:B------:R-:W-:Y:S01]  /*14260*/  FFMA.FTZ R85, R85, R6.reuse, -R14.reuse ;  /* 0x0000000655557223 */ /* 0x180fe2000001080e */
[----:B------:R-:W-:Y:S01]  /*14270*/  FSEL R83, R83, -INF , !P2 ;  /* 0xff80000053537808 */ /* 0x000fe20005000000 */
[--C-:B------:R-:W-:Y:S01]  /*14280*/  FFMA.FTZ R190, R101, R6, -R14.reuse ;  /* 0x0000000665be7223 */ /* 0x100fe2000001080e */
[----:B------:R-:W-:Y:S01]  /*14290*/  ISETP.GT.AND P2, PT, R38, 0x51, !P6 ;  /* 0x000000512600780c */ /* 0x000fe20007744270 */
[----:B------:R-:W-:Y:S01]  /*142a0*/  MUFU.EX2 R188, R188 ;  /* 0x000000bc00bc7308 */ /* 0x000fe20000000800 */
[----:B------:R-:W-:Y:S01]  /*142b0*/  FMNMX.FTZ R0, R79, R0, !PT ;  /* 0x000000004f007209 */ /* 0x000fe20007810000 */
[-CC-:B------:R-:W-:Y:S01]  /*142c0*/  FFMA.FTZ R87, R87, R6.reuse, -R14.reuse ;  /* 0x0000000657577223 */ /* 0x180fe2000001080e */
[----:B------:R-:W-:Y:S01]  /*142d0*/  ISETP.NE.AND P5, PT, R68, RZ, PT ;  /* 0x000000ff4400720c */ /* 0x000fe20003fa5270 */
[-CC-:B------:R-:W-:Y:S01]  /*142e0*/  FFMA.FTZ R184, R99, R6.reuse, -R14.reuse ;  /* 0x0000000663b87223 */ /* 0x180fe2000001080e */
[----:B------:R-:W-:Y:S01]  /*142f0*/  ISETP.LT.OR P2, PT, R28, 0x52, P2 ;  /* 0x000000521c00780c */ /* 0x000fe20001741670 */
[--C-:B------:R-:W-:Y:S01]  /*14300*/  FFMA.FTZ R89, R89, R6, -R14.reuse ;  /* 0x0000000659597223 */ /* 0x100fe2000001080e */
[----:B------:R-:W-:Y:S01]  /*14310*/  FMNMX.FTZ R0, R81, R0, !PT ;  /* 0x0000000051007209 */ /* 0x000fe20007810000 */
[----:B------:R-:W0:Y:S01]  /*14320*/  MUFU.EX2 R85, R85 ;  /* 0x0000005500557308 */ /* 0x000e220000000800 */
[----:B------:R-:W-:Y:S01]  /*14330*/  ISETP.GT.AND P4, PT, R38, 0x59, !P5 ;  /* 0x000000592600780c */ /* 0x000fe20006f84270 */
[-CC-:B------:R-:W-:Y:S01]  /*14340*/  FFMA.FTZ R170, R27, R6.reuse, -R14.reuse ;  /* 0x000000061baa7223 */ /* 0x180fe2000001080e */
[----:B------:R-:W-:Y:S01]  /*14350*/  FSEL R93, R21, -INF , !P2 ;  /* 0xff800000155d7808 */ /* 0x000fe20005000000 */
[--C-:B------:R-:W-:Y:S01]  /*14360*/  FFMA.FTZ R21, R95, R6, -R14.reuse ;  /* 0x000000065f157223 */ /* 0x100fe2000001080e */
[----:B------:R-:W-:Y:S01]  /*14370*/  FMNMX.FTZ R0, R83, R0, !PT ;  /* 0x0000000053007209 */ /* 0x000fe20007810000 */
[-CC-:B------:R-:W-:Y:S01]  /*14380*/  FFMA.FTZ R91, R91, R6.reuse, -R14.reuse ;  /* 0x000000065b5b7223 */ /* 0x180fe2000001080e */
[----:B------:R-:W-:Y:S01]  /*14390*/  ISETP.LT.OR P4, PT, R28, 0x5a, P4 ;  /* 0x0000005a1c00780c */ /* 0x000fe20002781670 */
[----:B------:R-:W1:Y:S01]  /*143a0*/  MUFU.EX2 R190, R190 ;  /* 0x000000be00be7308 */ /* 0x000e620000000800 */
[----:B------:R-:W-:Y:S01]  /*143b0*/  FSEL R95, R24, -INF , !P3 ;  /* 0xff800000185f7808 */ /* 0x000fe20005800000 */
[--C-:B------:R-:W-:Y:S01]  /*143c0*/  FFMA.FTZ R182, R61, R6, -R14.reuse ;  /* 0x000000063db67223 */ /* 0x100fe2000001080e */
[----:B------:R-:W-:Y:S01]  /*143d0*/  FMNMX.FTZ R0, R93, R0, !PT ;  /* 0x000000005d007209 */ /* 0x000fe20007810000 */
[-CC-:B------:R-:W-:Y:S01]  /*143e0*/  FFMA.FTZ R176, R51, R6.reuse, -R14.reuse ;  /* 0x0000000633b07223 */ /* 0x180fe2000001080e */
[----:B------:R-:W-:Y:S01]  /*143f0*/  FSEL R97, R25, -INF , !P4 ;  /* 0xff80000019617808 */ /* 0x000fe20006000000 */
        /* <DEDUP_REMOVED lines=12> */
[-CC-:B------:R-:W-:Y:S01]  /*144c0*/  FFMA.FTZ R35, R35, R6.reuse, -R14.reuse ;  /* 0x0000000623237223 */ /* 0x180fe2000001080e */
[-CC-:B------:R-:W-:Y:S01]  /*144d0*/  FFMA.FTZ R168, R33, R6.reuse, -R14.reuse ;  /* 0x0000000621a87223 */ /* 0x180fe2000001080e */
[-CC-:B------:R-:W-:Y:S01]  /*144e0*/  FFMA.FTZ R31, R31, R6.reuse, -R14.reuse ;  /* 0x000000061f1f7223 */ /* 0x180fe2000001080e */
[----:B------:R-:W-:Y:S01]  /*144f0*/  FFMA.FTZ R27, R29, R6, -R14 ;  /* 0x000000061d1b7223 */ /* 0x000fe2000001080e */
[----:B------:R-:W-:Y:S01]  /*14500*/  ISETP.NE.AND P5, PT, R226, 0x1, PT ;  /* 0x00000001e200780c */ /* 0x000fe20003fa5270 */
[----:B------:R-:W-:-:S02]  /*14510*/  IMAD.MOV.U32 R29, RZ, RZ, R208 ;  /* 0x000000ffff1d7224 */ /* 0x000fc400078e00d0 */
[----:B------:R-:W-:Y:S08]  /*14520*/  MUFU.EX2 R89, R89 ;  /* 0x0000005900597308 */ /* 0x000ff00000000800 */
[----:B------:R-:W-:Y:S02]  /*14530*/  MUFU.EX2 R186, R186 ;  /* 0x000000ba00ba7308 */ /* 0x000fe40000000800 */
[----:B------:R-:W0:Y:S01]  /*14540*/  @P5 LDC R33, c[0x0][0x44c] ;  /* 0x00011300ff215b82 */ /* 0x000e220000000800 */
[----:B---3--:R-:W-:-:S05]  /*14550*/  FMNMX.FTZ R55, R0, R55, !PT ;  /* 0x0000003700377209 */ /* 0x008fca0007810000 */
[----:B------:R-:W-:Y:S02]  /*14560*/  MUFU.EX2 R91, R91 ;  /* 0x0000005b005b7308 */ /* 0x000fe40000000800 */
[----:B------:R-:W3:Y:S01]  /*14570*/  @P5 LDC R40, c[0x0][0x450] ;  /* 0x00011400ff285b82 */ /* 0x000ee20000000800 */
[----:B------:R-:W1:Y:S05]  /*14580*/  SHFL.BFLY PT, R0, R55, 0x1, 0x1f ;  /* 0x0c201f0037007f89 */ /* 0x000e6a00000e0000 */
[----:B------:R-:W-:Y:S08]  /*14590*/  MUFU.EX2 R180, R180 ;  /* 0x000000b400b47308 */ /* 0x000ff00000000800 */
[----:B------:R-:W-:Y:S01]  /*145a0*/  MUFU.EX2 R21, R21 ;  /* 0x0000001500157308 */ /* 0x000fe20000000800 */
[----:B0-----:R-:W-:-:S07]  /*145b0*/  @P5 IMAD.HI.U32 R33, R208, R33, RZ ;  /* 0x00000021d0215227 */ /* 0x001fce00078e00ff */
[----:B------:R-:W-:Y:S01]  /*145c0*/  MUFU.EX2 R182, R182 ;  /* 0x000000b600b67308 */ /* 0x000fe20000000800 */
[----:B---3--:R-:W-:Y:S02]  /*145d0*/  @P5 SHF.R.U32.HI R29, RZ, R40, R33 ;  /* 0x00000028ff1d5219 */ /* 0x008fe40000011621 */
[----:B-1----:R-:W-:Y:S02]  /*145e0*/  FMNMX.FTZ R0, R55, R0, !PT ;  /* 0x0000000037007209 */ /* 0x002fe40007810000 */
[----:B------:R-:W-:Y:S01]  /*145f0*/  ISETP.GE.AND P5, PT, R11, 0x1, PT ;  /* 0x000000010b00780c */ /* 0x000fe20003fa6270 */
[----:B------:R-:W-:Y:S01]  /*14600*/  IMAD.IADD R29, R150, 0x1, R29 ;  /* 0x00000001961d7824 */ /* 0x000fe200078e021d */
[C---:B------:R-:W-:Y:S01]  /*14610*/  FSETP.NEU.FTZ.AND P2, PT, R0.reuse, -INF , PT ;  /* 0xff8000000000780b */ /* 0x040fe20003f5d000 */
[----:B------:R-:W-:Y:S01]  /*14620*/  FMUL.FTZ R12, R0, R6 ;  /* 0x00000006000c7220 */ /* 0x000fe20000410000 */
[----:B------:R-:W-:Y:S02]  /*14630*/  MUFU.EX2 R25, R25 ;  /* 0x0000001900197308 */ /* 0x000fe40000000800 */
[----:B------:R-:W-:-:S02]  /*14640*/  IADD3 R10, R29, R10, RZ ;  /* 0x0000000a1d0a7210 */ /* 0x000fc40007ffe0ff */
[----:B------:R-:W-:-:S04]  /*14650*/  FSEL R12, R12, RZ, P2 ;  /* 0x000000ff0c0c7208 */ /* 0x000fc80001000000 */
[----:B------:R-:W-:Y:S01]  /*14660*/  MUFU.EX2 R176, R176 ;  /* 0x000000b000b07308 */ /* 0x000fe20000000800 */
[-CC-:B------:R-:W-:Y:S01]  /*14670*/  FFMA.FTZ R189, R4, R6.reuse, -R12.reuse ;  /* 0x0000000604bd7223 */ /* 0x180fe2000001080c */
[-CC-:B------:R-:W-:Y:S01]  /*14680*/  FFMA.FTZ R4, R47, R6.reuse, -R12.reuse ;  /* 0x000000062f047223 */ /* 0x180fe2000001080c */
[-CC-:B------:R-:W-:Y:S01]  /*14690*/  FFMA.FTZ R191, R5, R6.reuse, -R12.reuse ;  /* 0x0000000605bf7223 */ /* 0x180fe2000001080c */
[-CC-:B------:R-:W-:Y:S01]  /*146a0*/  FFMA.FTZ R7, R7, R6.reuse, -R12.reuse ;  /* 0x0000000607077223 */ /* 0x180fe2000001080c */
[-CC-:B------:R-:W-:Y:S01]  /*146b0*/  FFMA.FTZ R9, R9, R6.reuse, -R12.reuse ;  /* 0x0000000609097223 */ /* 0x180fe2000001080c */
[----:B------:R-:W-:Y:S01]  /*146c0*/  FADD.FTZ R5, R188, R85 ;  /* 0x00000055bc057221 */ /* 0x000fe20000010000 */
[-CC-:B------:R-:W-:Y:S01]  /*146d0*/  FFMA.FTZ R53, R53, R6.reuse, -R12.reuse ;  /* 0x0000000635357223 */ /* 0x180fe2000001080c */
[----:B------:R-:W-:Y:S01]  /*146e0*/  MUFU.EX2 R189, R189 ;  /* 0x000000bd00bd7308 */ /* 0x000fe20000000800 */
[-CC-:B------:R-:W-:Y:S01]  /*146f0*/  FFMA.FTZ R13, R13, R6.reuse, -R12.reuse ;  /* 0x000000060d0d7223 */ /* 0x180fe2000001080c */
[----:B------:R-:W-:Y:S01]  /*14700*/  FADD.FTZ R32, R190, R5 ;  /* 0x00000005be207221 */ /* 0x000fe20000010000 */
[-CC-:B------:R-:W-:Y:S01]  /*14710*/  FFMA.FTZ R57, R57, R6.reuse, -R12.reuse ;  /* 0x0000000639397223 */ /* 0x180fe2000001080c */
[-CC-:B------:R-:W-:Y:S01]  /*14720*/  FFMA.FTZ R15, R15, R6.reuse, -R12.reuse ;  /* 0x000000060f0f7223 */ /* 0x180fe2000001080c */
[-C--:B------:R-:W-:Y:S01]  /*14730*/  FFMA.FTZ R59, R59, R6.reuse, -R12 ;  /* 0x000000063b3b7223 */ /* 0x080fe2000001080c */
[----:B--2---:R-:W-:Y:S01]  /*14740*/  FADD.FTZ R5, R87, R32 ;  /* 0x0000002057057221 */ /* 0x004fe20000010000 */
[-CC-:B------:R-:W-:Y:S01]  /*14750*/  FFMA.FTZ R63, R63, R6.reuse, -R12.reuse ;  /* 0x000000063f3f7223 */ /* 0x180fe2000001080c */
[----:B------:R-:W0:Y:S01]  /*14760*/  MUFU.EX2 R4, R4 ;  /* 0x0000000400047308 */ /* 0x000e220000000800 */
[-CC-:B------:R-:W-:Y:S01]  /*14770*/  FFMA.FTZ R65, R65, R6.reuse, -R12.reuse ;  /* 0x0000000641417223 */ /* 0x180fe2000001080c */
[----:B----4-:R-:W-:Y:S01]  /*14780*/  FADD.FTZ R34, R184, R5 ;  /* 0x00000005b8227221 */ /* 0x010fe20000010000 */
[-CC-:B------:R-:W-:Y:S01]  /*14790*/  FFMA.FTZ R67, R67, R6.reuse, -R12.reuse ;  /* 0x0000000643437223 */ /* 0x180fe2000001080c */
[-CC-:B------:R-:W-:Y:S01]  /*147a0*/  FFMA.FTZ R69, R69, R6.reuse, -R12.reuse ;  /* 0x0000000645457223 */ /* 0x180fe2000001080c */
[-CC-:B------:R-:W-:Y:S01]  /*147b0*/  FFMA.FTZ R71, R71, R6.reuse, -R12.reuse ;  /* 0x0000000647477223 */ /* 0x180fe2000001080c */
[-CC-:B------:R-:W-:Y:S01]  /*147c0*/  FFMA.FTZ R73, R73, R6.reuse, -R12.reuse ;  /* 0x0000000649497223 */ /* 0x180fe2000001080c */
        /* <DEDUP_REMOVED lines=8> */
[----:B------:R-:W-:Y:S01]  /*14850*/  FFMA.FTZ R97, R97, R6, -R12 ;  /* 0x0000000661617223 */ /* 0x000fe2000001080c */
[----:B------:R2:W3:Y:S01]  /*14860*/  MUFU.EX2 R14, R7 ;  /* 0x00000007000e7308 */ /* 0x0004e20000000800 */
[----:B0-----:R-:W-:Y:S01]  /*14870*/  FADD.FTZ R32, R189, R4 ;  /* 0x00000004bd207221 */ /* 0x001fe20000010000 */
[----:B------:R-:W-:-:S02]  /*14880*/  F2FP.F16.F32.PACK_AB R189, R4, R189 ;  /* 0x000000bd04bd723e */ /* 0x000fc400000000ff */
[----:B------:R-:W-:Y:S02]  /*14890*/  F2FP.F16.F32.PACK_AB R188, R85, R188 ;  /* 0x000000bc55bc723e */ /* 0x000fe400000000ff */
[----:B------:R-:W-:Y:S02]  /*148a0*/  F2FP.F16.F32.PACK_AB R190, R87, R190 ;  /* 0x000000be57be723e */ /* 0x000fe400000000ff */
[----:B------:R-:W0:Y:S01]  /*148b0*/  MUFU.EX2 R9, R9 ;  /* 0x0000000900097308 */ /* 0x000e220000000800 */
[----:B-1----:R-:W-:Y:S01]  /*148c0*/  FADD.FTZ R5, R191, R32 ;  /* 0x00000020bf057221 */ /* 0x002fe20000010000 */
[C---:B--2---:R-:W-:Y:S01]  /*148d0*/  FADD.FTZ R7, R89.reuse, R34 ;  /* 0x0000002259077221 */ /* 0x044fe20000010000 */
[----:B------:R-:W-:-:S03]  /*148e0*/  F2FP.F16.F32.PACK_AB R184, R89, R184 ;  /* 0x000000b859b8723e */ /* 0x000fc600000000ff */
[----:B------:R-:W-:Y:S01]  /*148f0*/  FADD.FTZ R36, R186, R7 ;  /* 0x00000007ba247221 */ /* 0x000fe20000010000 */
[C---:B------:R-:W-:Y:S01]  /*14900*/  F2FP.F16.F32.PACK_AB R186, R91.reuse, R186 ;  /* 0x000000ba5bba723e */ /* 0x040fe200000000ff */
[----:B------:R-:W1:Y:S01]  /*14910*/  MUFU.EX2 R20, R53 ;  /* 0x0000003500147308 */ /* 0x000e620000000800 */
[C---:B---3--:R-:W-:Y:S01]  /*14920*/  FADD.FTZ R34, R14.reuse, R5 ;  /* 0x000000050e227221 */ /* 0x048fe20000010000 */
[----:B------:R-:W-:Y:S01]  /*14930*/  FADD.FTZ R7, R91, R36 ;  /* 0x000000245b077221 */ /* 0x000fe20000010000 */
[----:B------:R-:W-:-:S03]  /*14940*/  F2FP.F16.F32.PACK_AB R191, R14, R191 ;  /* 0x000000bf0ebf723e */ /* 0x000fc600000000ff */
[----:B------:R-:W-:Y:S01]  /*14950*/  FADD.FTZ R36, R180, R7 ;  /* 0x00000007b4247221 */ /* 0x000fe20000010000 */
[----:B------:R-:W-:Y:S01]  /*14960*/  F2FP.F16.F32.PACK_AB R180, R21, R180 ;  /* 0x000000b415b4723e */ /* 0x000fe200000000ff */
[----:B------:R-:W2:Y:S01]  /*14970*/  MUFU.EX2 R13, R13 ;  /* 0x0000000d000d7308 */ /* 0x000ea20000000800 */
[----:B0-----:R-:W-:Y:S01]  /*14980*/  FADD.FTZ R5, R9, R34 ;  /* 0x0000002209057221 */ /* 0x001fe20000010000 */
[----:B------:R-:W-:-:S04]  /*14990*/  FADD.FTZ R7, R21, R36 ;  /* 0x0000002415077221 */ /* 0x000fc80000010000 */
[----:B------:R-:W-:Y:S01]  /*149a0*/  FADD.FTZ R38, R182, R7 ;  /* 0x00000007b6267221 */ /* 0x000fe20000010000 */
[C---:B------:R-:W-:Y:S01]  /*149b0*/  F2FP.F16.F32.PACK_AB R182, R25.reuse, R182 ;  /* 0x000000b619b6723e */ /* 0x040fe200000000ff */
[----:B------:R-:W0:Y:S01]  /*149c0*/  MUFU.EX2 R24, R57 ;  /* 0x0000003900187308 */ /* 0x000e220000000800 */
[C---:B-1----:R-:W-:Y:S01]  /*149d0*/  FADD.FTZ R34, R20.reuse, R5 ;  /* 0x0000000514227221 */ /* 0x042fe20000010000 */
[----:B------:R-:W-:Y:S01]  /*149e0*/  FADD.FTZ R7, R25, R38 ;  /* 0x0000002619077221 */ /* 0x000fe20000010000 */
[----:B------:R-:W-:-:S03]  /*149f0*/  F2FP.F16.F32.PACK_AB R185, R20, R9 ;  /* 0x0000000914b9723e */ /* 0x000fc600000000ff */
[----:B------:R-:W-:Y:S02]  /*14a00*/  FADD.FTZ R38, R176, R7 ;  /* 0x00000007b0267221 */ /* 0x000fe40000010000 */
        /* <DEDUP_REMOVED lines=8> */
[C---:B--2---:R-:W-:Y:S01]  /*14a90*/  FADD.FTZ R36, R26.reuse, R5 ;  /* 0x000000051a247221 */ /* 0x044fe20000010000 */
[----:B------:R-:W-:-:S06]  /*14aa0*/  F2FP.F16.F32.PACK_AB R181, R26, R15 ;  /* 0x0000000f1ab5723e */ /* 0x000fcc00000000ff */
[----:B------:R-:W2:Y:S01]  /*14ab0*/  MUFU.EX2 R28, R65 ;  /* 0x00000041001c7308 */ /* 0x000ea20000000800 */
[----:B0-----:R-:W-:-:S07]  /*14ac0*/  FADD.FTZ R5, R63, R36 ;  /* 0x000000243f057221 */ /* 0x001fce0000010000 */
[----:B------:R-:W0:Y:S01]  /*14ad0*/  MUFU.EX2 R178, R178 ;  /* 0x000000b200b27308 */ /* 0x000e220000000800 */
[C---:B-1----:R-:W-:Y:S01]  /*14ae0*/  FADD.FTZ R7, R49.reuse, R38 ;  /* 0x0000002631077221 */ /* 0x042fe20000010000 */
[----:B------:R-:W-:-:S06]  /*14af0*/  F2FP.F16.F32.PACK_AB R176, R49, R176 ;  /* 0x000000b031b0723e */ /* 0x000fcc00000000ff */
[----:B------:R-:W1:Y:S01]  /*14b00*/  MUFU.EX2 R67, R67 ;  /* 0x0000004300437308 */ /* 0x000e620000000800 */
[C---:B--2---:R-:W-:Y:S01]  /*14b10*/  FADD.FTZ R36, R28.reuse, R5 ;  /* 0x000000051c247221 */ /* 0x044fe20000010000 */
[----:B------:R-:W-:-:S06]  /*14b20*/  F2FP.F16.F32.PACK_AB R183, R28, R63 ;  /* 0x0000003f1cb7723e */ /* 0x000fcc00000000ff */
[----:B------:R-:W2:Y:S01]  /*14b30*/  MUFU.EX2 R43, R43 ;  /* 0x0000002b002b7308 */ /* 0x000ea20000000800 */
[----:B0-----:R-:W-:-:S07]  /*14b40*/  FADD.FTZ R38, R178, R7 ;  /* 0x00000007b2267221 */ /* 0x001fce0000010000 */
[----:B------:R-:W0:Y:S01]  /*14b50*/  MUFU.EX2 R30, R69 ;  /* 0x00000045001e7308 */ /* 0x000e220000000800 */
[----:B-1----:R-:W-:-:S07]  /*14b60*/  FADD.FTZ R5, R67, R36 ;  /* 0x0000002443057221 */ /* 0x002fce0000010000 */
[----:B------:R-:W1:Y:S01]  /*14b70*/  MUFU.EX2 R172, R172 ;  /* 0x000000ac00ac7308 */ /* 0x000e620000000800 */
[C---:B--2---:R-:W-:Y:S01]  /*14b80*/  FADD.FTZ R7, R43.reuse, R38 ;  /* 0x000000262b077221 */ /* 0x044fe20000010000 */
[----:B------:R-:W-:-:S06]  /*14b90*/  F2FP.F16.F32.PACK_AB R178, R43, R178 ;  /* 0x000000b22bb2723e */ /* 0x000fcc00000000ff */
[----:B------:R-:W2:Y:S01]  /*14ba0*/  MUFU.EX2 R71, R71 ;  /* 0x0000004700477308 */ /* 0x000ea20000000800 */
[C---:B0-----:R-:W-:Y:S01]  /*14bb0*/  FADD.FTZ R36, R30.reuse, R5 ;  /* 0x000000051e247221 */ /* 0x041fe20000010000 */
[----:B------:R-:W-:-:S06]  /*14bc0*/  F2FP.F16.F32.PACK_AB R177, R30, R67 ;  /* 0x000000431eb1723e */ /* 0x000fcc00000000ff */
[----:B------:R-:W0:Y:S01]  /*14bd0*/  MUFU.EX2 R39, R39 ;  /* 0x0000002700277308 */ /* 0x000e220000000800 */
[----:B-1----:R-:W-:-:S07]  /*14be0*/  FADD.FTZ R38, R172, R7 ;  /* 0x00000007ac267221 */ /* 0x002fce0000010000 */
[----:B------:R-:W1:Y:S01]  /*14bf0*/  MUFU.EX2 R32, R73 ;  /* 0x0000004900207308 */ /* 0x000e620000000800 */
[----:B--2---:R-:W-:-:S07]  /*14c00*/  FADD.FTZ R5, R71, R36 ;  /* 0x0000002447057221 */ /* 0x004fce0000010000 */
[----:B------:R-:W2:Y:S01]  /*14c10*/  MUFU.EX2 R174, R174 ;  /* 0x000000ae00ae7308 */ /* 0x000ea20000000800 */
[C---:B0-----:R-:W-:Y:S01]  /*14c20*/  FADD.FTZ R7, R39.reuse, R38 ;  /* 0x0000002627077221 */ /* 0x041fe20000010000 */
[----:B------:R-:W-:-:S06]  /*14c30*/  F2FP.F16.F32.PACK_AB R172, R39, R172 ;  /* 0x000000ac27ac723e */ /* 0x000fcc00000000ff */
[----:B------:R-:W0:Y:S01]  /*14c40*/  MUFU.EX2 R75, R75 ;  /* 0x0000004b004b7308 */ /* 0x000e220000000800 */
[C---:B-1----:R-:W-:Y:S01]  /*14c50*/  FADD.FTZ R38, R32.reuse, R5 ;  /* 0x0000000520267221 */ /* 0x042fe20000010000 */
[----:B------:R-:W-:-:S06]  /*14c60*/  F2FP.F16.F32.PACK_AB R179, R32, R71 ;  /* 0x0000004720b3723e */ /* 0x000fcc00000000ff */
[----:B------:R-:W1:Y:S01]  /*14c70*/  MUFU.EX2 R35, R35 ;  /* 0x0000002300237308 */ /* 0x000e620000000800 */
[----:B--2---:R-:W-:-:S07]  /*14c80*/  FADD.FTZ R40, R174, R7 ;  /* 0x00000007ae287221 */ /* 0x004fce0000010000 */
        /* <DEDUP_REMOVED lines=26> */
[----:B-1----:R-:W-:-:S04]  /*14e30*/  FADD.FTZ R7, R95, R4 ;  /* 0x000000045f077221 */ /* 0x002fc80000010000 */
[C---:B--2---:R-:W-:Y:S01]  /*14e40*/  FADD.FTZ R4, R38.reuse, R7 ;  /* 0x0000000726047221 */ /* 0x044fe20000010000 */
[----:B------:R-:W-:Y:S01]  /*14e50*/  F2FP.F16.F32.PACK_AB R171, R38, R95 ;  /* 0x0000005f26ab723e */ /* 0x000fe200000000ff */
[----:B------:R-:W-:Y:S02]  /*14e60*/  VIADD R7, R151, 0xfffffffe ;  /* 0xfffffffe97077836 */ /* 0x000fe40000000000 */
[C---:B0-----:R-:W-:Y:S01]  /*14e70*/  FADD.FTZ R5, R27.reuse, R42 ;  /* 0x0000002a1b057221 */ /* 0x041fe20000010000 */
[----:B------:R-:W-:Y:S01]  /*14e80*/  F2FP.F16.F32.PACK_AB R170, R27, R170 ;  /* 0x000000aa1baa723e */ /* 0x000fe200000000ff */
        /* <DEDUP_REMOVED lines=12> */
.L_x_1880:
[----:B------:R-:W-:-:S13]  /*14f50*/  ISETP.NE.AND P2, PT, R11, 0x1, PT ;  /* 0x000000010b00780c */ /* 0x000fda0003f45270 */
[----:B------:R-:W0:Y:S02]  /*14f60*/  @P2 LDC.64 R12, c[0x0][0x9e8] ;  /* 0x00027a00ff0c2b82 */ /* 0x000e240000000a00 */
[----:B0-----:R-:W-:-:S05]  /*14f70*/  @P2 IMAD.HI.U32 R12, R9, R12, RZ ;  /* 0x0000000c090c2227 */ /* 0x001fca00078e00ff */
[----:B------:R-:W-:-:S07]  /*14f80*/  @P2 SHF.R.U32.HI R9, RZ, R13, R12 ;  /* 0x0000000dff092219 */ /* 0x000fce000001160c */
.L_x_1881:
[----:B------:R-:W-:Y:S05]  /*14f90*/  BSYNC B0 ;  /* 0x0000000000007941 */ /* 0x000fea0003800000 */
.L_x_1879:
[----:B------:R-:W-:-:S05]  /*14fa0*/  IMAD R9, R9, R11, R11 ;  /* 0x0000000b09097224 */ /* 0x000fca00078e020b */
[----:B------:R-:W-:-:S07]  /*14fb0*/  VIMNMX R10, R10, R9, PT ;  /* 0x000000090a0a7248 */ /* 0x000fce0003fe0100 */
.L_x_1878:
[----:B------:R-:W-:Y:S01]  /*14fc0*/  IMAD.HI R10, R10, 0x2aaaaaab, RZ ;  /* 0x2aaaaaab0a0a7827 */ /* 0x000fe200078e02ff */
[----:B------:R-:W-:Y:S01]  /*14fd0*/  ULDC UR58, c[0x0][0x9d8] ;  /* 0x00027600003a7ab9 */ /* 0x000fe20000000800 */
[----:B------:R-:W-:Y:S01]  /*14fe0*/  ULDC UR59, c[0x0][0x9d8] ;  /* 0x00027600003b7ab9 */ /* 0x000fe20000000800 */
[----:B------:R-:W-:Y:S01]  /*14ff0*/  BSSY B0, `(.L_x_1882) ;  /* 0x00003e5000007945 */ /* 0x000fe20003800000 */
[----:B------:R-:W-:Y:S01]  /*15000*/  IMAD.MOV.U32 R120, RZ, RZ, 0x3f800000 ;  /* 0x3f800000ff787424 */ /* 0x000fe200078e00ff */
[----:B------:R-:W-:Y:S02]  /*15010*/  SHF.R.U32.HI R9, RZ, 0x1f, R10 ;  /* 0x0000001fff097819 */ /* 0x000fe4000001160a */
[----:B------:R-:W-:Y:S02]  /*15020*/  CS2R R118, SRZ ;  /* 0x0000000000767805 */ /* 0x000fe4000001ff00 */
[----:B------:R-:W-:Y:S02]  /*15030*/  CS2R R116, SRZ ;  /* 0x0000000000747805 */ /* 0x000fe4000001ff00 */
[----:B------:R-:W-:-:S02]  /*15040*/  CS2R R114, SRZ ;  /* 0x0000000000727805 */ /* 0x000fc4000001ff00 */
[----:B------:R-:W-:Y:S01]  /*15050*/  LEA.HI.SX32 R11, R10, R9, 0x1c ;  /* 0x000000090a0b7211 */ /* 0x000fe200078fe2ff */
[----:B------:R-:W-:Y:S01]  /*15060*/  IMAD.MOV.U32 R9, RZ, RZ, 0x3f800000 ;  /* 0x3f800000ff097424 */ /* 0x000fe200078e00ff */
[----:B------:R-:W-:Y:S02]  /*15070*/  CS2R R112, SRZ ;  /* 0x0000000000707805 */ /* 0x000fe4000001ff00 */
[----:B------:R-:W-:Y:S02]  /*15080*/  CS2R R110, SRZ ;  /* 0x00000000006e7805 */ /* 0x000fe4000001ff00 */
[----:B------:R-:W-:Y:S02]  /*15090*/  VIMNMX R20, R210, R11, !PT ;  /* 0x0000000bd2147248 */ /* 0x000fe40007fe0100 */
[----:B------:R-:W-:Y:S02]  /*150a0*/  CS2R R108, SRZ ;  /* 0x00000000006c7805 */ /* 0x000fe4000001ff00 */
[----:B------:R-:W-:-:S02]  /*150b0*/  CS2R R106, SRZ ;  /* 0x00000000006a7805 */ /* 0x000fc4000001ff00 */
[----:B------:R-:W-:Y:S02]  /*150c0*/  CS2R R104, SRZ ;  /* 0x0000000000687805 */ /* 0x000fe4000001ff00 */
[----:B------:R-:W-:Y:S02]  /*150d0*/  ISETP.GE.AND P2, PT, R7, R20, PT ;  /* 0x000000140700720c */ /* 0x000fe40003f46270 */
        /* <DEDUP_REMOVED lines=40> */
[----:B------:R-:W-:Y:S06]  /*15360*/  @!P2 BRA `(.L_x_1883) ;  /* 0x0000003800b4a947 */ /* 0x000fec0003800000 */
[----:B------:R-:W-:Y:S01]  /*15370*/  BSSY B1, `(.L_x_1884) ;  /* 0x00003a8000017945 */ /* 0x000fe20003800000 */
[----:B------:R-:W-:Y:S01]  /*15380*/  IMAD.MOV.U32 R9, RZ, RZ, 0x3f800000 ;  /* 0x3f800000ff097424 */ /* 0x000fe200078e00ff */
[----:B------:R-:W-:-:S07]  /*15390*/  MOV R119, RZ ;  /* 0x000000ff00777202 */ /* 0x000fce0000000f00 */
.L_x_1903:
[----:B------:R-:W-:-:S05]  /*153a0*/  VIADD R15, R17, 0x1 ;  /* 0x00000001110f7836 */ /* 0x000fca0000000000 */
[----:B------:R-:W-:-:S04]  /*153b0*/  ISETP.NE.AND P2, PT, R15, 0x2, PT ;  /* 0x000000020f00780c */ /* 0x000fc80003f45270 */
[----:B------:R-:W-:Y:S02]  /*153c0*/  SEL R11, RZ, 0x1, P2 ;  /* 0x00000001ff0b7807 */ /* 0x000fe40001000000 */
[----:B------:R-:W-:Y:S02]  /*153d0*/  SEL R15, R15, RZ, P2 ;  /* 0x000000ff0f0f7207 */ /* 0x000fe40001000000 */
[----:B------:R-:W-:Y:S01]  /*153e0*/  LOP3.LUT R14, R192, R11, RZ, 0x3c, !PT ;  /* 0x0000000bc00e7212 */ /* 0x000fe200078e3cff */
[----:B------:R-:W-:Y:S06]  /*153f0*/  @!P0 BRA `(.L_x_1885) ;  /* 0x0000000000048947 */ /* 0x000fec0003800000 */
[----:B------:R-:W-:Y:S01]  /*15400*/  BPT.TRAP 0x1 ;  /* 0x000000040000795c */ /* 0x000fe20000300000 */
.L_x_1885:
[----:B------:R-:W-:Y:S01]  /*15410*/  IMAD R6, R15, 0x8, R2 ;  /* 0x000000080f067824 */ /* 0x000fe200078e0202 */
[----:B------:R-:W-:-:S04]  /*15420*/  SHF.L.U32 R11, R14, 0x1f, RZ ;  /* 0x0000001f0e0b7819 */ /* 0x000fc800000006ff */
[----:B------:R0:W1:Y:S01]  /*15430*/  SYNCS.PHASECHK.TRANS64.TRYWAIT P2, [R6+URZ+0x30830], R11 ;  /* 0x0308300b060075a7 */ /* 0x000062000804017f */
[----:B------:R-:W-:Y:S05]  /*15440*/  @!P0 BRA `(.L_x_1886) ;  /* 0x0000000000048947 */ /* 0x000fea0003800000 */
[----:B------:R-:W-:Y:S01]  /*15450*/  BPT.TRAP 0x1 ;  /* 0x000000040000795c */ /* 0x000fe20000300000 */
.L_x_1886:
[----:B------:R-:W-:Y:S01]  /*15460*/  IMAD R126, R15, 0x900, R8 ;  /* 0x000009000f7e7824 */ /* 0x000fe200078e0208 */
[----:B------:R-:W-:Y:S03]  /*15470*/  BSSY B2, `(.L_x_1887) ;  /* 0x0000006000027945 */ /* 0x000fe60003800000 */
[C---:B------:R-:W-:Y:S02]  /*15480*/  VIADD R12, R126.reuse, 0x2 ;  /* 0x000000027e0c7836 */ /* 0x040fe40000000000 */
[----:B------:R-:W-:Y:S01]  /*15490*/  VIADD R122, R126, 0x4 ;  /* 0x000000047e7a7836 */ /* 0x000fe20000000000 */
[----:B-1----:R-:W-:Y:S06]  /*154a0*/  @P2 BRA `(.L_x_1888) ;  /* 0x0000000000082947 */ /* 0x002fec0003800000 */
[----:B------:R-:W1:Y:S02]  /*154b0*/  SYNCS.PHASECHK.TRANS64.TRYWAIT P2, [R6+URZ+0x30830], R11 ;  /* 0x0308300b060075a7 */ /* 0x000e64000804017f */
[----:B-1----:R-:W-:Y:S05]  /*154c0*/  @!P2 BRA `(.L_x_1889) ;  /* 0x000001680020a947 */ /* 0x002fea0003800000 */
.L_x_1888:
[----:B------:R-:W-:Y:S05]  /*154d0*/  BSYNC B2 ;  /* 0x0000000000027941 */ /* 0x000fea0003800000 */
.L_x_1887:
[----:B------:R-:W-:Y:S01]  /*154e0*/  IMAD.MOV.U32 R10, RZ, RZ, R126 ;  /* 0x000000ffff0a7224 */ /* 0x000fe200078e007e */
[----:B------:R2:W-:Y:S04]  /*154f0*/  STL.64 [R1+0x78], R14 ;  /* 0x0000780e01007387 */ /* 0x0005e80000100a00 */
[----:B------:R-:W-:Y:S01]  /*15500*/  R2UR UR54, R10 ;  /* 0x000000000a3672ca */ /* 0x000fe200000e0000 */
[----:B------:R-:W-:Y:S01]  /*15510*/  VIADD R10, R126, 0x300 ;  /* 0x000003007e0a7836 */ /* 0x000fe20000000000 */
[----:B01----:R-:W-:-:S04]  /*15520*/  MOV R11, 0x40000040 ;  /* 0x40000040000b7802 */ /* 0x003fc80000000f00 */
[----:B------:R-:W-:Y:S01]  /*15530*/  R2UR UR26, R10 ;  /* 0x000000000a1a72ca */ /* 0x000fe200000e0000 */
[----:B--2---:R-:W2:Y:S01]  /*15540*/  LDL.64 R14, [R1+0x30] ;  /* 0x00003000010e7983 */ /* 0x004ea20000100a00 */
[----:B------:R-:W-:-:S03]  /*15550*/  IADD3 R10, R126, 0x304, RZ ;  /* 0x000003047e0a7810 */ /* 0x000fc60007ffe0ff */
[----:B------:R0:W-:Y:S01]  /*15560*/  STL.64 [R1+0x70], R6 ;  /* 0x0000700601007387 */ /* 0x0001e20000100a00 */
[C---:B------:R-:W-:Y:S02]  /*15570*/  R2UR UR55, R11.reuse ;  /* 0x000000000b3772ca */ /* 0x040fe400000e0000 */
[C---:B------:R-:W-:Y:S02]  /*15580*/  R2UR UR27, R11.reuse ;  /* 0x000000000b1b72ca */ /* 0x040fe400000e0000 */
[----:B------:R-:W-:Y:S02]  /*15590*/  R2UR UR18, R10 ;  /* 0x000000000a1272ca */ /* 0x000fe400000e0000 */
[----:B------:R-:W-:Y:S01]  /*155a0*/  R2UR UR19, R11 ;  /* 0x000000000b1372ca */ /* 0x000fe200000e0000 */
[----:B0-----:R-:W3:Y:S04]  /*155b0*/  LDL.64 R6, [R1+0x28] ;  /* 0x0000280001067983 */ /* 0x001ee80000100a00 */
[----:B------:R0:W-:Y:S04]  /*155c0*/  STL.64 [R1+0x68], R4 ;  /* 0x0000680401007387 */ /* 0x0001e80000100a00 */
[----:B0-----:R-:W4:Y:S04]  /*155d0*/  LDL.64 R4, [R1+0x20] ;  /* 0x0000200001047983 */ /* 0x001f280000100a00 */
[----:B------:R0:W-:Y:S04]  /*155e0*/  STL.64 [R1+0x60], R2 ;  /* 0x0000600201007387 */ /* 0x0001e80000100a00 */
[----:B------:R-:W2:Y:S01]  /*155f0*/  LDL.64 R10, [R1+0x38] ;  /* 0x00003800010a7983 */ /* 0x000ea20000100a00 */
[----:B------:R-:W-:Y:S01]  /*15600*/  R2UR UR50, R12 ;  /* 0x000000000c3272ca */ /* 0x000fe200000e0000 */
[----:B------:R-:W-:Y:S01]  /*15610*/  VIADD R12, R126, 0x6 ;  /* 0x000000067e0c7836 */ /* 0x000fe20000000000 */
[----:B------:R-:W-:Y:S01]  /*15620*/  R2UR UR34, R122 ;  /* 0x000000007a2272ca */ /* 0x000fe200000e0000 */
[----:B------:R-:W-:-:S02]  /*15630*/  VIADD R122, R126, 0x302 ;  /* 0x000003027e7a7836 */ /* 0x000fc40000000000 */
[-C--:B------:R-:W-:Y:S01]  /*15640*/  FMUL.FTZ R24, R24, R120.reuse ;  /* 0x0000007818187220 */ /* 0x080fe20000410000 */
[-C--:B------:R-:W-:Y:S01]  /*15650*/  FMUL.FTZ R25, R25, R120.reuse ;  /* 0x0000007819197220 */ /* 0x080fe20000410000 */
[----:B------:R-:W-:Y:S01]  /*15660*/  R2UR UR30, R12 ;  /* 0x000000000c1e72ca */ /* 0x000fe200000e0000 */
[-C--:B------:R-:W-:Y:S01]  /*15670*/  FMUL.FTZ R28, R28, R120.reuse ;  /* 0x000000781c1c7220 */ /* 0x080fe20000410000 */
[----:B------:R-:W-:Y:S01]  /*15680*/  R2UR UR22, R122 ;  /* 0x000000007a1672ca */ /* 0x000fe200000e0000 */
        /* <DEDUP_REMOVED lines=45> */
[C---:B------:R-:W-:Y:S01]  /*15960*/  VIADD R12, R126.reuse, 0x306 ;  /* 0x000003067e0c7836 */ /* 0x040fe20000000000 */
[----:B------:R-:W-:Y:S01]  /*15970*/  MOV R121, 0x40000040 ;  /* 0x4000004000797802 */ /* 0x000fe20000000f00 */
[C---:B------:R-:W-:Y:S01]  /*15980*/  VIADD R120, R126.reuse, 0x600 ;  /* 0x000006007e787836 */ /* 0x040fe20000000000 */
[----:B0-----:R-:W4:Y:S01]  /*15990*/  LDL.64 R2, [R1+0x18] ;  /* 0x0000180001027983 */ /* 0x001f220000100a00 */
[----:B------:R-:W-:-:S02]  /*159a0*/  VIADD R122, R126, 0x602 ;  /* 0x000006027e7a7836 */ /* 0x000fc40000000000 */
[-C--:B------:R-:W-:Y:S01]  /*159b0*/  FMUL.FTZ R26, R26, R9.reuse ;  /* 0x000000091a1a7220 */ /* 0x080fe20000410000 */
[----:B------:R-:W-:Y:S02]  /*159c0*/  VIADD R124, R126, 0x604 ;  /* 0x000006047e7c7836 */ /* 0x000fe40000000000 */
[-C--:B------:R-:W-:Y:S01]  /*159d0*/  FMUL.FTZ R27, R27, R9.reuse ;  /* 0x000000091b1b7220 */ /* 0x080fe20000410000 */
[----:B------:R-:W-:Y:S02]  /*159e0*/  IMAD.MOV.U32 R123, RZ, RZ, 0x40000040 ;  /* 0x40000040ff7b7424 */ /* 0x000fe400078e00ff */
[-C--:B------:R-:W-:Y:S01]  /*159f0*/  FMUL.FTZ R30, R30, R9.reuse ;  /* 0x000000091e1e7220 */ /* 0x080fe20000410000 */
[----:B------:R-:W-:Y:S02]  /*15a00*/  VIADD R126, R126, 0x606 ;  /* 0x000006067e7e7836 */ /* 0x000fe40000000000 */
[-C--:B------:R-:W-:Y:S01]  /*15a10*/  FMUL.FTZ R31, R31, R9.reuse ;  /* 0x000000091f1f7220 */ /* 0x080fe20000410000 */
[----:B------:R-:W-:Y:S01]  /*15a20*/  IMAD.MOV.U32 R125, RZ, RZ, 0x40000040 ;  /* 0x40000040ff7d7424 */ /* 0x000fe200078e00ff */
[C---:B------:R-:W-:Y:S01]  /*15a30*/  R2UR UR35, R123.reuse ;  /* 0x000000007b2372ca */ /* 0x040fe200000e0000 */
[----:B------:R-:W-:Y:S01]  /*15a40*/  IMAD.MOV.U32 R127, RZ, RZ, 0x40000040 ;  /* 0x40000040ff7f7424 */ /* 0x000fe200078e00ff */
[----:B------:R-:W-:Y:S01]  /*15a50*/  R2UR UR23, R123 ;  /* 0x000000007b1772ca */ /* 0x000fe200000e0000 */
[----:B------:R-:W-:Y:S01]  /*15a60*/  IMAD.MOV.U32 R13, RZ, RZ, 0x40000040 ;  /* 0x40000040ff0d7424 */ /* 0x000fe200078e00ff */
[----:B------:R-:W-:Y:S01]  /*15a70*/  R2UR UR10, R120 ;  /* 0x00000000780a72ca */ /* 0x000fe200000e0000 */
[-C--:B------:R-:W-:Y:S01]  /*15a80*/  FMUL.FTZ R34, R34, R9.reuse ;  /* 0x0000000922227220 */ /* 0x080fe20000410000 */
        /* <DEDUP_REMOVED lines=14> */
[----:B-----5:R-:W-:Y:S01]  /*15b70*/  WARPGROUP.ARRIVE ;  /* 0x00000000000079c5 */ /* 0x020fe20000000000 */
[C---:B------:R-:W-:Y:S01]  /*15b80*/  R2UR UR51, R13.reuse ;  /* 0x000000000d3372ca */ /* 0x040fe200000e0000 */
[-C--:B------:R-:W-:Y:S01]  /*15b90*/  FMUL.FTZ R50, R50, R9.reuse ;  /* 0x0000000932327220 */ /* 0x080fe20000410000 */
[----:B------:R-:W-:Y:S01]  /*15ba0*/  R2UR UR31, R13 ;  /* 0x000000000d1f72ca */ /* 0x000fe200000e0000 */
[-C--:B------:R-:W-:Y:S01]  /*15bb0*/  FMUL.FTZ R51, R51, R9.reuse ;  /* 0x0000000933337220 */ /* 0x080fe20000410000 */
[-C--:B------:R-:W-:Y:S01]  /*15bc0*/  FMUL.FTZ R54, R54, R9.reuse ;  /* 0x0000000936367220 */ /* 0x080fe20000410000 */
[----:B------:R-:W-:Y:S01]  /*15bd0*/  HGMMA.64x96x16.F32 R120, gdesc[UR52], RZ, !UPT, gsb0 ;  /* 0x01600000347879f0 */ /* 0x000fe2000c0008ff */
        /* <DEDUP_REMOVED lines=35> */
[----:B------:R-:W-:Y:S01]  /*15e10*/  HGMMA.64x96x16.F32 R120, gdesc[UR48], R120, gsb0 ;  /* 0x01600000307879f0 */ /* 0x000fe20008000878 */
[----:B--2---:R-:W-:Y:S02]  /*15e20*/  R2UR UR32, R10 ;  /* 0x000000000a2072ca */ /* 0x004fe400000e0000 */
[----:B------:R-:W-:Y:S02]  /*15e30*/  R2UR UR33, R11 ;  /* 0x000000000b2172ca */ /* 0x000fe400000e0000 */
[----:B------:R-:W-:Y:S01]  /*15e40*/  R2UR UR28, R14 ;  /* 0x000000000e1c72ca */ /* 0x000fe200000e0000 */
[----:B------:R-:W2:Y:S01]  /*15e50*/  LDL.64 R10, [R1+0x8] ;  /* 0x00000800010a7983 */ /* 0x000ea20000100a00 */
[----:B------:R-:W-:Y:S02]  /*15e60*/  WARPGROUP.DEPBAR.LE gsb0, 0x0 ;  /* 0x00008000000079c5 */ /* 0x000fe40000010000 */
[----:B------:R-:W-:-:S07]  /*15e70*/  WARPGROUP.ARRIVE ;  /* 0x00000000000079c5 */ /* 0x000fce0000000000 */
[----:B------:R-:W-:Y:S01]  /*15e80*/  HGMMA.64x96x16.F32 R120, gdesc[UR32], R120, gsb0 ;  /* 0x01600000207879f0 */ /* 0x000fe20008000878 */
[----:B------:R-:W-:Y:S02]  /*15e90*/  R2UR UR29, R15 ;  /* 0x000000000f1d72ca */ /* 0x000fe400000e0000 */
[----:B------:R-:W-:Y:S02]  /*15ea0*/  R2UR UR14, R12 ;  /* 0x000000000c0e72ca */ /* 0x000fe400000e0000 */
[----:B------:R-:W-:Y:S02]  /*15eb0*/  R2UR UR15, R13 ;  /* 0x000000000d0f72ca */ /* 0x000fe400000e0000 */
[----:B------:R-:W2:Y:S01]  /*15ec0*/  LDL.64 R12, [R1+0x10] ;  /* 0x00001000010c7983 */ /* 0x000ea20000100a00 */
[----:B---3--:R-:W-:Y:S02]  /*15ed0*/  R2UR UR24, R6 ;  /* 0x00000000061872ca */ /* 0x008fe400000e0000 */
[----:B------:R-:W-:Y:S01]  /*15ee0*/  R2UR UR25, R7 ;  /* 0x00000000071972ca */ /* 0x000fe200000e0000 */
[----:B------:R0:W5:Y:S01]  /*15ef0*/  LDL.LU.64 R14, [R1+0x78] ;  /* 0x00007800010e7983 */ /* 0x0001620000300a00 */
[----:B----4-:R-:W-:-:S02]  /*15f00*/  R2UR UR20, R4 ;  /* 0x00000000041472ca */ /* 0x010fc400000e0000 */
[----:B------:R-:W-:Y:S01]  /*15f10*/  R2UR UR21, R5 ;  /* 0x00000000051572ca */ /* 0x000fe200000e0000 */
[----:B------:R0:W5:Y:S01]  /*15f20*/  LDL.LU.64 R6, [R1+0x70] ;  /* 0x0000700001067983 */ /* 0x0001620000300a00 */
[----:B------:R-:W-:Y:S01]  /*15f30*/  UMOV UR4, UR56 ;  /* 0x0000003800047c82 */ /* 0x000fe20008000000 */
[----:B------:R-:W-:Y:S02]  /*15f40*/  UMOV UR5, UR57 ;  /* 0x0000003900057c82 */ /* 0x000fe40008000000 */
[----:B------:R0:W5:Y:S01]  /*15f50*/  LDL.LU.64 R4, [R1+0x68] ;  /* 0x0000680001047983 */ /* 0x0001620000300a00 */
[----:B------:R-:W-:Y:S02]  /*15f60*/  WARPGROUP.DEPBAR.LE gsb0, 0x0 ;  /* 0x00008000000079c5 */ /* 0x000fe40000010000 */
[----:B------:R-:W-:-:S06]  /*15f70*/  WARPGROUP.ARRIVE ;  /* 0x00000000000079c5 */ /* 0x000fcc0000000000 */
[----:B------:R-:W-:Y:S03]  /*15f80*/  HGMMA.64x96x16.F32 R120, gdesc[UR28], R120, gsb0 ;  /* 0x016000001c7879f0 */ /* 0x000fe60008000878 */
[----:B------:R-:W-:Y:S02]  /*15f90*/  WARPGROUP.DEPBAR.LE gsb0, 0x0 ;  /* 0x00008000000079c5 */ /* 0x000fe40000010000 */
[----:B------:R-:W-:-:S06]  /*15fa0*/  WARPGROUP.ARRIVE ;  /* 0x00000000000079c5 */ /* 0x000fcc0000000000 */
[----:B------:R-:W-:Y:S01]  /*15fb0*/  HGMMA.64x96x16.F32 R120, gdesc[UR24], R120, gsb0 ;  /* 0x01600000187879f0 */ /* 0x000fe20008000878 */
[----:B------:R-:W-:Y:S02]  /*15fc0*/  R2UR UR16, R2 ;  /* 0x00000000021072ca */ /* 0x000fe400000e0000 */
[----:B------:R-:W-:Y:S02]  /*15fd0*/  R2UR UR17, R3 ;  /* 0x00000000031172ca */ /* 0x000fe400000e0000 */
[----:B------:R0:W5:Y:S01]  /*15fe0*/  LDL.LU.64 R2, [R1+0x60] ;  /* 0x0000600001027983 */ /* 0x0001620000300a00 */
[----:B------:R-:W-:Y:S02]  /*15ff0*/  WARPGROUP.DEPBAR.LE gsb0, 0x0 ;  /* 0x00008000000079c5 */ /* 0x000fe40000010000 */
[----:B------:R-:W-:-:S06]  /*16000*/  WARPGROUP.ARRIVE ;  /* 0x00000000000079c5 */ /* 0x000fcc0000000000 */
[----:B------:R-:W-:Y:S01]  /*16010*/  HGMMA.64x96x16.F32 R120, gdesc[UR20], R120, gsb0 ;  /* 0x01600000147879f0 */ /* 0x000fe20008000878 */
[----:B--2---:R-:W-:Y:S02]  /*16020*/  R2UR UR12, R12 ;  /* 0x000000000c0c72ca */ /* 0x004fe400000e0000 */
[----:B------:R-:W-:Y:S01]  /*16030*/  R2UR UR13, R13 ;  /* 0x000000000d0d72ca */ /* 0x000fe200000e0000 */
[----:B------:R-:W-:Y:S02]  /*16040*/  WARPGROUP.DEPBAR.LE gsb0, 0x0 ;  /* 0x00008000000079c5 */ /* 0x000fe40000010000 */
[----:B------:R-:W-:-:S06]  /*16050*/  WARPGROUP.ARRIVE ;  /* 0x00000000000079c5 */ /* 0x000fcc0000000000 */
[----:B------:R-:W-:Y:S01]  /*16060*/  HGMMA.64x96x16.F32 R120, gdesc[UR16], R120, gsb0 ;  /* 0x01600000107879f0 */ /* 0x000fe20008000878 */
[----:B------:R-:W-:Y:S02]  /*16070*/  R2UR UR8, R10 ;  /* 0x000000000a0872ca */ /* 0x000fe400000e0000 */
[----:B------:R-:W-:Y:S01]  /*16080*/  R2UR UR9, R11 ;  /* 0x000000000b0972ca */ /* 0x000fe200000e0000 */
        /* <DEDUP_REMOVED lines=16> */
[----:B0-----:R-:W-:Y:S05]  /*16190*/  @!P0 BRA `(.L_x_1890) ;  /* 0x0000000000048947 */ /* 0x001fea0003800000 */
[----:B------:R-:W-:Y:S01]  /*161a0*/  BPT.TRAP 0x1 ;  /* 0x000000040000795c */ /* 0x000fe20000300000 */
.L_x_1890:
[----:B------:R-:W-:Y:S01]  /*161b0*/  SHF.L.U32 R9, R192, 0x1f, RZ ;  /* 0x0000001fc0097819 */ /* 0x000fe200000006ff */
[----:B-----5:R-:W-:-:S04]  /*161c0*/  IMAD R21, R17, 0x8, R2 ;  /* 0x0000000811157824 */ /* 0x020fc800078e0202 */
[----:B------:R0:W1:Y:S01]  /*161d0*/  SYNCS.PHASECHK.TRANS64.TRYWAIT P2, [R21+URZ+0x30850], R9 ;  /* 0x03085009150075a7 */ /* 0x000062000804017f */
[----:B------:R-:W-:Y:S05]  /*161e0*/  @!P0 BRA `(.L_x_1891) ;  /* 0x0000000000048947 */ /* 0x000fea0003800000 */
[----:B------:R-:W-:Y:S01]  /*161f0*/  BPT.TRAP 0x1 ;  /* 0x000000040000795c */ /* 0x000fe20000300000 */
.L_x_1891:
[----:B------:R-:W-:Y:S04]  /*16200*/  BSSY B2, `(.L_x_1892) ;  /* 0x0000004000027945 */ /* 0x000fe80003800000 */
[----:B-1----:R-:W-:Y:S05]  /*16210*/  @P2 BRA `(.L_x_1893) ;  /* 0x0000000000082947 */ /* 0x002fea0003800000 */
[----:B------:R-:W1:Y:S02]  /*16220*/  SYNCS.PHASECHK.TRANS64.TRYWAIT P2, [R21+URZ+0x30850], R9 ;  /* 0x03085009150075a7 */ /* 0x000e64000804017f */
[----:B-1----:R-:W-:Y:S05]  /*16230*/  @!P2 BRA `(.L_x_1894) ;  /* 0x0000015800d8a947 */ /* 0x002fea0003800000 */
.L_x_1893:
[----:B------:R-:W-:Y:S05]  /*16240*/  BSYNC B2 ;  /* 0x0000000000027941 */ /* 0x000fea0003800000 */
.L_x_1892:
[----:B------:R-:W2:Y:S01]  /*16250*/  LDL R10, [R1+0x4] ;  /* 0x00000400010a7983 */ /* 0x000ea20000100800 */
[----:B01----:R-:W-:Y:S02]  /*16260*/  VIADD R9, R2, 0x400 ;  /* 0x0000040002097836 */ /* 0x003fe40000000000 */
[----:B------:R-:W-:Y:S01]  /*16270*/  IMAD.MOV.U32 R11, RZ, RZ, 0x40000040 ;  /* 0x40000040ff0b7424 */ /* 0x000fe200078e00ff */
[----:B------:R-:W-:Y:S01]  /*16280*/  WARPGROUP.ARRIVE ;  /* 0x00000000000079c5 */ /* 0x000fe20000000000 */
[----:B------:R-:W-:Y:S01]  /*16290*/  IMAD.MOV.U32 R13, RZ, RZ, 0x40000040 ;  /* 0x40000040ff0d7424 */ /* 0x000fe200078e00ff */
[----:B------:R-:W-:Y:S01]  /*162a0*/  SHF.R.U32.HI R9, RZ, 0x4, R9 ;  /* 0x00000004ff097819 */ /* 0x000fe20000011609 */
[----:B------:R-:W3:Y:S01]  /*162b0*/  LDL R192, [R1] ;  /* 0x0000000001c07983 */ /* 0x000ee20000100800 */
[----:B------:R-:W-:Y:S01]  /*162c0*/  R2UR UR7, R11 ;  /* 0x000000000b0772ca */ /* 0x000fe200000e0000 */
[----:B------:R-:W-:Y:S01]  /*162d0*/  IMAD.MOV.U32 R11, RZ, RZ, 0x40000040 ;  /* 0x40000040ff0b7424 */ /* 0x000fe200078e00ff */
[----:B------:R-:W-:Y:S01]  /*162e0*/  LOP3.LUT R9, R9, 0x3fff, RZ, 0xc0, !PT ;  /* 0x00003fff09097812 */ /* 0x000fe200078ec0ff */
[----:B------:R-:W-:Y:S01]  /*162f0*/  ULDC UR5, c[0x0][0x9d8] ;  /* 0x0002760000057ab9 */ /* 0x000fe20000000800 */
[----:B------:R-:W-:Y:S01]  /*16300*/  ISETP.NE.AND P3, PT, R226, 0x1, PT ;  /* 0x00000001e200780c */ /* 0x000fe20003f65270 */
[----:B------:R-:W-:Y:S01]  /*16310*/  @!P1 VIADD R6, R6, 0x30840 ;  /* 0x0003084006069836 */ /* 0x000fe20000000000 */
[----:B------:R-:W-:Y:S01]  /*16320*/  LOP3.LUT R9, R9, 0x3000000, RZ, 0xfc, !PT ;  /* 0x0300000009097812 */ /* 0x000fe200078efcff */
[----:B------:R-:W-:-:S03]  /*16330*/  FMUL.FTZ R165, R165, UR5 ;  /* 0x00000005a5a57c20 */ /* 0x000fc60008410000 */
[----:B------:R-:W-:-:S03]  /*16340*/  @!P1 PRMT R6, RZ, 0x654, R6 ;  /* 0x00000654ff069816 */ /* 0x000fc60000000006 */
[----:B------:R-:W0:Y:S01]  /*16350*/  MUFU.TANH R165, R165 ;  /* 0x000000a500a57308 */ /* 0x000e220000002400 */
[----:B--2---:R-:W-:Y:S01]  /*16360*/  R2UR UR4, R10 ;  /* 0x000000000a0472ca */ /* 0x004fe200000e0000 */
[----:B------:R-:W-:Y:S02]  /*16370*/  IMAD R10, R17, 0x900, R9 ;  /* 0x00000900110a7824 */ /* 0x000fe400078e0209 */
[----:B------:R-:W-:Y:S01]  /*16380*/  FMUL.FTZ R9, R120, UR5 ;  /* 0x0000000578097c20 */ /* 0x000fe20008410000 */
[----:B------:R-:W-:Y:S01]  /*16390*/  FMUL.FTZ R120, R124, UR5 ;  /* 0x000000057c787c20 */ /* 0x000fe20008410000 */
[----:B------:R-:W-:Y:S01]  /*163a0*/  FMUL.FTZ R124, R128, UR5 ;  /* 0x00000005807c7c20 */ /* 0x000fe20008410000 */
[----:B------:R-:W-:Y:S01]  /*163b0*/  FMUL.FTZ R128, R134, UR5 ;  /* 0x0000000586807c20 */ /* 0x000fe20008410000 */
[----:B------:R-:W-:Y:S01]  /*163c0*/  R2UR UR6, R10 ;  /* 0x000000000a0672ca */ /* 0x000fe200000e0000 */
[----:B------:R-:W-:Y:S01]  /*163d0*/  FMUL.FTZ R134, R136, UR5 ;  /* 0x0000000588867c20 */ /* 0x000fe20008410000 */
[----:B------:R-:W-:Y:S01]  /*163e0*/  IADD3 R12, R10, 0x80, RZ ;  /* 0x000000800a0c7810 */ /* 0x000fe20007ffe0ff */
[----:B------:R-:W-:Y:S01]  /*163f0*/  FMUL.FTZ R136, R142, UR5 ;  /* 0x000000058e887c20 */ /* 0x000fe20008410000 */
[----:B------:R-:W-:Y:S01]  /*16400*/  FMUL.FTZ R142, R147, UR5 ;  /* 0x00000005938e7c20 */ /* 0x000fe20008410000 */
[----:B------:R-:W-:Y:S01]  /*16410*/  FMUL.FTZ R147, R149, UR5 ;  /* 0x0000000595937c20 */ /* 0x000fe20008410000 */
[----:B------:R-:W-:Y:S01]  /*16420*/  FMUL.FTZ R149, R155, UR5 ;  /* 0x000000059b957c20 */ /* 0x000fe20008410000 */
[----:B------:R-:W-:Y:S01]  /*16430*/  FMUL.FTZ R155, R157, UR5 ;  /* 0x000000059d9b7c20 */ /* 0x000fe20008410000 */
[----:B------:R-:W-:Y:S01]  /*16440*/  FMUL.FTZ R157, R163, UR5 ;  /* 0x00000005a39d7c20 */ /* 0x000fe20008410000 */
[----:B------:R-:W-:-:S02]  /*16450*/  IMAD.IADD R163, R212, 0x1, R208 ;  /* 0x00000001d4a37824 */ /* 0x000fc400078e02d0 */
[----:B------:R-:W-:Y:S01]  /*16460*/  FMUL.FTZ R17, R123, UR5 ;  /* 0x000000057b117c20 */ /* 0x000fe20008410000 */
[----:B------:R-:W-:Y:S01]  /*16470*/  FMUL.FTZ R123, R127, UR5 ;  /* 0x000000057f7b7c20 */ /* 0x000fe20008410000 */
[----:B------:R-:W-:Y:S01]  /*16480*/  FMUL.FTZ R127, R131, UR5 ;  /* 0x00000005837f7c20 */ /* 0x000fe20008410000 */
[----:B------:R-:W-:Y:S01]  /*16490*/  HGMMA.64x192x16.F32 R24, R188, gdesc[UR4].tnspB, R24, gsb0 ;  /* 0x42e00004bc187df0 */ /* 0x000fe20008000818 */
[----:B------:R-:W-:Y:S01]  /*164a0*/  R2UR UR6, R12 ;  /* 0x000000000c0672ca */ /* 0x000fe200000e0000 */
[----:B------:R-:W-:Y:S01]  /*164b0*/  VIADD R12, R10, 0x100 ;  /* 0x000001000a0c7836 */ /* 0x000fe20000000000 */
[----:B------:R-:W-:Y:S01]  /*164c0*/  R2UR UR7, R13 ;  /* 0x000000000d0772ca */ /* 0x000fe200000e0000 */
[----:B------:R-:W-:Y:S02]  /*164d0*/  IMAD.MOV.U32 R13, RZ, RZ, 0x40000040 ;  /* 0x40000040ff0d7424 */ /* 0x000fe400078e00ff */
        /* <DEDUP_REMOVED lines=9> */
[----:B------:R-:W-:Y:S01]  /*16570*/  IMAD R164, R7, -0x60, RZ ;  /* 0xffffffa007a47824 */ /* 0x000fe200078e02ff */
[----:B---3--:R-:W-:Y:S01]  /*16580*/  LOP3.LUT P2, RZ, R192, 0x100000, RZ, 0xc0, !PT ;  /* 0x00100000c0ff7812 */ /* 0x008fe2000784c0ff */
        /* <DEDUP_REMOVED lines=36> */
[C---:B------:R-:W-:Y:S01]  /*167d0*/  IADD3 R12, R10.reuse, 0x200, RZ ;  /* 0x000002000a0c7810 */ /* 0x040fe20007ffe0ff */
[----:B------:R-:W-:Y:S01]  /*167e0*/  VIADD R10, R10, 0x280 ;  /* 0x000002800a0a7836 */ /* 0x000fe20000000000 */
[----:B------:R-:W-:Y:S02]  /*167f0*/  WARPGROUP.DEPBAR.LE gsb0, 0x0 ;  /* 0x00008000000079c5 */ /* 0x000fe40000010000 */
[----:B------:R-:W-:-:S11]  /*16800*/  WARPGROUP.ARRIVE ;  /* 0x00000000000079c5 */ /* 0x000fd60000000000 */
[----:B------:R-:W-:Y:S01]  /*16810*/  HGMMA.64x192x16.F32 R24, R176, gdesc[UR4].tnspB, R24, gsb0 ;  /* 0x42e00004b0187df0 */ /* 0x000fe20008000818 */
[----:B------:R-:W-:Y:S01]  /*16820*/  R2UR UR6, R12 ;  /* 0x000000000c0672ca */ /* 0x000fe200000e0000 */
[----:B------:R-:W-:Y:S01]  /*16830*/  FMUL.FTZ R12, R122, UR5 ;  /* 0x000000057a0c7c20 */ /* 0x000fe20008410000 */
[----:B------:R-:W-:Y:S01]  /*16840*/  R2UR UR7, R13 ;  /* 0x000000000d0772ca */ /* 0x000fe200000e0000 */
        /* <DEDUP_REMOVED lines=23> */
[----:B------:R-:W0:Y:S01]  /*169c0*/  MUFU.TANH R13, R13 ;  /* 0x0000000d000d7308 */ /* 0x000e220000002400 */
[----:B------:R-:W-:-:S07]  /*169d0*/  ULDC UR5, c[0x0][0x9e0] ;  /* 0x0002780000057ab9 */ /* 0x000fce0000000800 */
        /* <DEDUP_REMOVED lines=26> */
[----:B------:R-:W-:Y:S02]  /*16b80*/  R2UR UR6, R10 ;  /* 0x000000000a0672ca */ /* 0x000fe400000e0000 */
[----:B------:R-:W-:Y:S01]  /*16b90*/  R2UR UR7, R11 ;  /* 0x000000000b0772ca */ /* 0x000fe200000e0000 */
[----:B------:R-:W5:Y:S08]  /*16ba0*/  @P3 LDC R10, c[0x0][0x450] ;  /* 0x00011400ff0a3b82 */ /* 0x000f700000000800 */
[----:B------:R-:W1:Y:S02]  /*16bb0*/  @P3 LDC R11, c[0x0][0x44c] ;  /* 0x00011300ff0b3b82 */ /* 0x000e640000000800 */
[----:B-1----:R-:W-:-:S05]  /*16bc0*/  @P3 IMAD.HI.U32 R11, R163, R11, RZ ;  /* 0x0000000ba30b3227 */ /* 0x002fca00078e00ff */
[----:B-----5:R-:W-:Y:S02]  /*16bd0*/  @P3 SHF.R.U32.HI R163, RZ, R10, R11 ;  /* 0x0000000affa33219 */ /* 0x020fe4000001160b */
[----:B------:R-:W-:Y:S01]  /*16be0*/  IADD3 R10, R164, 0x1, RZ ;  /* 0x00000001a40a7810 */ /* 0x000fe20007ffe0ff */
[----:B------:R-:W-:Y:S02]  /*16bf0*/  WARPGROUP.DEPBAR.LE gsb0, 0x0 ;  /* 0x00008000000079c5 */ /* 0x000fe40000010000 */
[----:B------:R-:W-:-:S06]  /*16c00*/  WARPGROUP.ARRIVE ;  /* 0x00000000000079c5 */ /* 0x000fcc0000000000 */
[----:B------:R-:W-:Y:S03]  /*16c10*/  HGMMA.64x192x16.F32 R24, R168, gdesc[UR4].tnspB, R24, gsb0 ;  /* 0x42e00004a8187df0 */ /* 0x000fe60008000818 */
[----:B------:R-:W-:Y:S02]  /*16c20*/  WARPGROUP.DEPBAR.LE gsb0, 0x0 ;  /* 0x00008000000079c5 */ /* 0x000fe40000010000 */
[----:B------:R-:W1:Y:S01]  /*16c30*/  SHFL.IDX PT, R170, R163, RZ, 0x1c1f ;  /* 0x001c1fffa3aa7589 */ /* 0x000e6200000e0000 */
[----:B------:R5:W-:Y:S02]  /*16c40*/  @!P1 SYNCS.ARRIVE.TRANS64.RED.A1T0 RZ, [R6+URZ], RZ ;  /* 0x000000ff06ff99a7 */ /* 0x000be4000810043f */
[----:B-----5:R-:W-:-:S05]  /*16c50*/  IMAD R6, R211, -0x2, R10 ;  /* 0xfffffffed3067824 */ /* 0x020fca00078e020a */
[----:B------:R-:W-:Y:S01]  /*16c60*/  IADD3 R168, -R193, R6, R195 ;  /* 0x00000006c1a87210 */ /* 0x000fe20007ffe1c3 */
[----:B------:R-:W-:-:S04]  /*16c70*/  VIADD R6, R6, 0xffffffff ;  /* 0xffffffff06067836 */ /* 0x000fc80000000000 */
[C---:B------:R-:W-:Y:S02]  /*16c80*/  VIADD R169, R168.reuse, UR5 ;  /* 0x00000005a8a97c36 */ /* 0x040fe40008000000 */
[----:B------:R-:W-:Y:S02]  /*16c90*/  VIADD R168, R168, UR4 ;  /* 0x00000004a8a87c36 */ /* 0x000fe40008000000 */
[--C-:B-1----:R-:W-:Y:S02]  /*16ca0*/  IMAD.IADD R167, R169, 0x1, R170.reuse ;  /* 0x00000001a9a77824 */ /* 0x102fe400078e02aa */
[----:B------:R-:W-:Y:S01]  /*16cb0*/  IMAD.IADD R166, R168, 0x1, R170 ;  /* 0x00000001a8a67824 */ /* 0x000fe200078e02aa */
[----:B0-234-:R-:W-:Y:S06]  /*16cc0*/  @!P2 BRA `(.L_x_1895) ;  /* 0x00000000005ca947 */ /* 0x01dfec0003800000 */
[----:B------:R-:W-:Y:S01]  /*16cd0*/  IADD3 R170, -R193, R195, R170 ;  /* 0x000000c3c1aa7210 */ /* 0x000fe20007ffe1aa */
[----:B------:R-:W-:Y:S03]  /*16ce0*/  BSSY B2, `(.L_x_1896) ;  /* 0x0000012000027945 */ /* 0x000fe60003800000 */
[----:B------:R-:W-:-:S13]  /*16cf0*/  ISETP.GT.AND P2, PT, R170, -0x1, PT ;  /* 0xffffffffaa00780c */ /* 0x000fda0003f44270 */
[----:B------:R-:W-:Y:S05]  /*16d00*/  @P2 BRA `(.L_x_1897) ;  /* 0x0000000000242947 */ /* 0x000fea0003800000 */
[----:B------:R-:W-:Y:S01]  /*16d10*/  ULDC UR4, c[0x0][0x9e4] ;  /* 0x0002790000047ab9 */ /* 0x000fe20000000800 */
[----:B------:R-:W-:Y:S02]  /*16d20*/  LOP3.LUT R170, RZ, R170, RZ, 0x33, !PT ;  /* 0x000000aaffaa7212 */ /* 0x000fe400078e33ff */
[----:B------:R-:W-:-:S04]  /*16d30*/  MOV R171, UR4 ;  /* 0x0000000400ab7c02 */ /* 0x000fc80008000f00 */
[----:B------:R-:W-:-:S13]  /*16d40*/  ISETP.NE.AND P2, PT, R171, 0x1, PT ;  /* 0x00000001ab00780c */ /* 0x000fda0003f45270 */
[----:B------:R-:W0:Y:S02]  /*16d50*/  @P2 LDC.64 R10, c[0x0][0x9e8] ;  /* 0x00027a00ff0a2b82 */ /* 0x000e240000000a00 */
[----:B0-----:R-:W-:-:S05]  /*16d60*/  @P2 IMAD.HI.U32 R10, R170, R10, RZ ;  /* 0x0000000aaa0a2227 */ /* 0x001fca00078e00ff */
[----:B------:R-:W-:-:S04]  /*16d70*/  @P2 SHF.R.U32.HI R170, RZ, R11, R10 ;  /* 0x0000000bffaa2219 */ /* 0x000fc8000001160a */
[----:B------:R-:W-:Y:S01]  /*16d80*/  LOP3.LUT R170, RZ, R170, RZ, 0x33, !PT ;  /* 0x000000aaffaa7212 */ /* 0x000fe200078e33ff */
[----:B------:R-:W-:Y:S06]  /*16d90*/  BRA `(.L_x_1898) ;  /* 0x0000000000187947 */ /* 0x000fec0003800000 */
.L_x_1897:
[----:B------:R-:W-:Y:S02]  /*16da0*/  ULDC UR4, c[0x0][0x9e4] ;  /* 0x0002790000047ab9 */ /* 0x000fe40000000800 */
[----:B------:R-:W-:-:S05]  /*16db0*/  IMAD.U32 R171, RZ, RZ, UR4 ;  /* 0x00000004ffab7e24 */ /* 0x000fca000f8e00ff */
[----:B------:R-:W-:-:S13]  /*16dc0*/  ISETP.NE.AND P2, PT, R171, 0x1, PT ;  /* 0x00000001ab00780c */ /* 0x000fda0003f45270 */
[----:B------:R-:W0:Y:S02]  /*16dd0*/  @P2 LDC.64 R10, c[0x0][0x9e8] ;  /* 0x00027a00ff0a2b82 */ /* 0x000e240000000a00 */
[----:B0-----:R-:W-:-:S05]  /*16de0*/  @P2 IMAD.HI.U32 R10, R170, R10, RZ ;  /* 0x0000000aaa0a2227 */ /* 0x001fca00078e00ff */
[----:B------:R-:W-:-:S07]  /*16df0*/  @P2 SHF.R.U32.HI R170, RZ, R11, R10 ;  /* 0x0000000bffaa2219 */ /* 0x000fce000001160a */
.L_x_1898:
[----:B------:R-:W-:Y:S05]  /*16e00*/  BSYNC B2 ;  /* 0x0000000000027941 */ /* 0x000fea0003800000 */
.L_x_1896:
[----:B------:R-:W-:-:S05]  /*16e10*/  IMAD R170, R170, R171, R6 ;  /* 0x000000abaaaa7224 */ /* 0x000fca00078e0206 */
[----:B------:R-:W-:Y:S02]  /*16e20*/  VIADDMNMX R167, R170, R171, R167, PT ;  /* 0x000000abaaa77246 */ /* 0x000fe400038001a7 */
[----:B------:R-:W-:-:S07]  /*16e30*/  VIMNMX R166, R166, R170, !PT ;  /* 0x000000aaa6a67248 */ /* 0x000fce0007fe0100 */
.L_x_1895:
[C---:B------:R-:W-:Y:S01]  /*16e40*/  ISETP.GE.AND P2, PT, R164.reuse, 0x2, PT ;  /* 0x00000002a400780c */ /* 0x040fe20003f46270 */
[----:B------:R-:W0:Y:S01]  /*16e50*/  SHFL.IDX PT, R163, R163, 0x1, 0x1c1f ;  /* 0x003c1f00a3a37f89 */ /* 0x000e2200000e0000 */
[----:B------:R-:W-:Y:S02]  /*16e60*/  ISETP.GE.AND P5, PT, R164, 0xa, PT ;  /* 0x0000000aa400780c */ /* 0x000fe40003fa6270 */
[----:B------:R-:W-:Y:S02]  /*16e70*/  ISETP.GT.AND P3, PT, R166, 0x1, !P2 ;  /* 0x00000001a600780c */ /* 0x000fe40005764270 */
[----:B------:R-:W-:Y:S02]  /*16e80*/  LOP3.LUT R192, R192, 0xfffffffb, RZ, 0xc0, !PT ;  /* 0xfffffffbc0c07812 */ /* 0x000fe400078ec0ff */
[----:B------:R-:W-:Y:S02]  /*16e90*/  ISETP.LT.OR P4, PT, R167, 0x2, P3 ;  /* 0x00000002a700780c */ /* 0x000fe40001f81670 */
[----:B------:R-:W-:-:S02]  /*16ea0*/  ISETP.GE.AND P3, PT, R164, 0x9, PT ;  /* 0x00000009a400780c */ /* 0x000fc40003f66270 */
[----:B------:R-:W-:Y:S02]  /*16eb0*/  FSEL R13, R13, -INF , !P4 ;  /* 0xff8000000d0d7808 */ /* 0x000fe40006000000 */
[----:B------:R-:W-:Y:S02]  /*16ec0*/  ISETP.GT.AND P4, PT, R166, 0x8, !P3 ;  /* 0x00000008a600780c */ /* 0x000fe40005f84270 */
[----:B------:R-:W-:Y:S02]  /*16ed0*/  @P5 LOP3.LUT R192, R192, 0x4, RZ, 0xfc, !PT ;  /* 0x00000004c0c05812 */ /* 0x000fe400078efcff */
[----:B------:R-:W-:Y:S02]  /*16ee0*/  ISETP.LT.OR P4, PT, R167, 0x9, P4 ;  /* 0x00000009a700780c */ /* 0x000fe40002781670 */
[----:B------:R-:W-:Y:S02]  /*16ef0*/  LOP3.LUT R192, R192, 0xfffffff7, RZ, 0xc0, !PT ;  /* 0xfffffff7c0c07812 */ /* 0x000fe400078ec0ff */
[----:B------:R-:W-:-:S02]  /*16f00*/  FSEL R120, R120, -INF , !P4 ;  /* 0xff80000078787808 */ /* 0x000fc40006000000 */
[----:B------:R-:W-:Y:S01]  /*16f10*/  ISETP.GT.AND P4, PT, R166, 0x9, !P5 ;  /* 0x00000009a600780c */ /* 0x000fe20006f84270 */
[--C-:B0-----:R-:W-:Y:S01]  /*16f20*/  IMAD.IADD R169, R169, 0x1, R163.reuse ;  /* 0x00000001a9a97824 */ /* 0x101fe200078e02a3 */
[----:B------:R-:W-:Y:S01]  /*16f30*/  ISETP.GE.AND P5, PT, R164, 0x11, PT ;  /* 0x00000011a400780c */ /* 0x000fe20003fa6270 */
[----:B------:R-:W-:Y:S01]  /*16f40*/  IMAD.IADD R168, R168, 0x1, R163 ;  /* 0x00000001a8a87824 */ /* 0x000fe200078e02a3 */
[----:B------:R-:W-:-:S04]  /*16f50*/  ISETP.LT.OR P4, PT, R167, 0xa, P4 ;  /* 0x0000000aa700780c */ /* 0x000fc80002781670 */
[----:B------:R-:W-:Y:S02]  /*16f60*/  FSEL R121, R121, -INF , !P4 ;  /* 0xff80000079797808 */ /* 0x000fe40006000000 */
[----:B------:R-:W-:-:S04]  /*16f70*/  ISETP.GT.AND P4, PT, R166, 0x10, !P5 ;  /* 0x00000010a600780c */ /* 0x000fc80006f84270 */
[----:B------:R-:W-:Y:S02]  /*16f80*/  ISETP.LT.OR P4, PT, R167, 0x11, P4 ;  /* 0x00000011a700780c */ /* 0x000fe40002781670 */
[----:B------:R-:W-:Y:S02]  /*16f90*/  @P5 LOP3.LUT R192, R192, 0x8, RZ, 0xfc, !PT ;  /* 0x00000008c0c05812 */ /* 0x000fe400078efcff */
[----:B------:R-:W-:Y:S02]  /*16fa0*/  ISETP.GE.AND P5, PT, R164, 0x12, PT ;  /* 0x00000012a400780c */ /* 0x000fe40003fa6270 */
[----:B------:R-:W-:Y:S02]  /*16fb0*/  LOP3.LUT R192, R192, 0xfff7ffff, RZ, 0xc0, !PT ;  /* 0xfff7ffffc0c07812 */ /* 0x000fe400078ec0ff */
[----:B------:R-:W-:Y:S02]  /*16fc0*/  FSEL R124, R124, -INF , !P4 ;  /* 0xff8000007c7c7808 */ /* 0x000fe40006000000 */
[----:B------:R-:W-:-:S04]  /*16fd0*/  ISETP.GT.AND P4, PT, R166, 0x11, !P5 ;  /* 0x00000011a600780c */ /* 0x000fc80006f84270 */
[----:B------:R-:W-:-:S03]  /*16fe0*/  ISETP.LT.OR P4, PT, R167, 0x12, P4 ;  /* 0x00000012a700780c */ /* 0x000fc60002781670 */
        /* <DEDUP_REMOVED lines=80> */
[----:B------:R-:W-:Y:S02]  /*174f0*/  FSEL R154, R154, -INF , !P4 ;  /* 0xff8000009a9a7808 */ /* 0x000fe40006000000 */
[----:B------:R-:W-:Y:S02]  /*17500*/  LOP3.LUT R192, R192, 0xffffffdf, RZ, 0xc0, !PT ;  /* 0xffffffdfc0c07812 */ /* 0x000fe400078ec0ff */
[----:B------:R-:W-:-:S04]  /*17510*/  ISETP.GT.AND P4, PT, R166, 0x49, !P5 ;  /* 0x00000049a600780c */ /* 0x000fc80006f84270 */
[----:B------:R-:W-:-:S03]  /*17520*/  ISETP.LT.OR P4, PT, R167, 0x4a, P4 ;  /* 0x0000004aa700780c */ /* 0x000fc60002781670 */
[----:B------:R-:W-:Y:S02]  /*17530*/  @P5 LOP3.LUT R192, R192, 0x20, RZ, 0xfc, !PT ;  /* 0x00000020c0c05812 */ /* 0x000fe400078efcff */
[----:B------:R-:W-:Y:S02]  /*17540*/  ISETP.GE.AND P5, PT, R164, 0x51, PT ;  /* 0x00000051a400780c */ /* 0x000fe40003fa6270 */
[----:B------:R-:W-:Y:S02]  /*17550*/  FSEL R155, R155, -INF , !P4 ;  /* 0xff8000009b9b7808 */ /* 0x000fe40006000000 */
[----:B------:R-:W-:Y:S02]  /*17560*/  ISETP.GT.AND P4, PT, R166, 0x50, !P5 ;  /* 0x00000050a600780c */ /* 0x000fe40006f84270 */
[----:B------:R-:W-:Y:S02]  /*17570*/  LOP3.LUT R192, R192, 0xffffffef, RZ, 0xc0, !PT ;  /* 0xffffffefc0c07812 */ /* 0x000fe400078ec0ff */
[----:B------:R-:W-:-:S04]  /*17580*/  ISETP.LT.OR P4, PT, R167, 0x51, P4 ;  /* 0x00000051a700780c */ /* 0x000fc80002781670 */
[----:B------:R-:W-:Y:S02]  /*17590*/  FSEL R158, R158, -INF , !P4 ;  /* 0xff8000009e9e7808 */ /* 0x000fe40006000000 */
[----:B------:R-:W-:Y:S02]  /*175a0*/  ISETP.GE.AND P4, PT, R164, 0x52, PT ;  /* 0x00000052a400780c */ /* 0x000fe40003f86270 */
[----:B------:R-:W-:Y:S02]  /*175b0*/  @P5 LOP3.LUT R192, R192, 0x10, RZ, 0xfc, !PT ;  /* 0x00000010c0c05812 */ /* 0x000fe400078efcff */
[----:B------:R-:W-:Y:S02]  /*175c0*/  ISETP.GT.AND P5, PT, R166, 0x51, !P4 ;  /* 0x00000051a600780c */ /* 0x000fe400067a4270 */
[----:B------:R-:W-:Y:S02]  /*175d0*/  LOP3.LUT R192, R192, 0xfffffffd, RZ, 0xc0, !PT ;  /* 0xfffffffdc0c07812 */ /* 0x000fe400078ec0ff */
[----:B------:R-:W-:-:S04]  /*175e0*/  ISETP.LT.OR P5, PT, R167, 0x52, P5 ;  /* 0x00000052a700780c */ /* 0x000fc80002fa1670 */
[----:B------:R-:W-:Y:S02]  /*175f0*/  FSEL R159, R159, -INF , !P5 ;  /* 0xff8000009f9f7808 */ /* 0x000fe40006800000 */
[----:B------:R-:W-:-:S04]  /*17600*/  ISETP.GE.AND P5, PT, R164, 0x59, PT ;  /* 0x00000059a400780c */ /* 0x000fc80003fa6270 */
[----:B------:R-:W-:-:S04]  /*17610*/  ISETP.GT.AND P6, PT, R166, 0x58, !P5 ;  /* 0x00000058a600780c */ /* 0x000fc80006fc4270 */
[----:B------:R-:W-:-:S04]  /*17620*/  ISETP.LT.OR P6, PT, R167, 0x59, P6 ;  /* 0x00000059a700780c */ /* 0x000fc800037c1670 */
[----:B------:R-:W-:Y:S02]  /*17630*/  FSEL R162, R162, -INF , !P6 ;  /* 0xff800000a2a27808 */ /* 0x000fe40007000000 */
[----:B------:R-:W-:-:S13]  /*17640*/  ISETP.GE.AND P6, PT, R164, 0x1, PT ;  /* 0x00000001a400780c */ /* 0x000fda0003fc6270 */
[----:B------:R-:W-:Y:S02]  /*17650*/  @P6 LOP3.LUT R192, R192, 0x2, RZ, 0xfc, !PT ;  /* 0x00000002c0c06812 */ /* 0x000fe400078efcff */
[----:B------:R-:W-:Y:S02]  /*17660*/  ISETP.GT.AND P6, PT, R166, RZ, !P6 ;  /* 0x000000ffa600720c */ /* 0x000fe400077c4270 */
[----:B------:R-:W-:Y:S02]  /*17670*/  LOP3.LUT R192, R192, 0xfffffffe, RZ, 0xc0, !PT ;  /* 0xfffffffec0c07812 */ /* 0x000fe400078ec0ff */
[----:B------:R-:W-:-:S04]  /*17680*/  ISETP.LT.OR P6, PT, R167, 0x1, P6 ;  /* 0x00000001a700780c */ /* 0x000fc800037c1670 */
[----:B------:R-:W-:Y:S02]  /*17690*/  FSEL R9, R9, -INF , !P6 ;  /* 0xff80000009097808 */ /* 0x000fe40007000000 */
[----:B------:R-:W-:-:S13]  /*176a0*/  ISETP.GE.AND P6, PT, R164, 0x5a, PT ;  /* 0x0000005aa400780c */ /* 0x000fda0003fc6270 */
[----:B------:R-:W-:Y:S02]  /*176b0*/  @P6 LOP3.LUT R192, R192, 0x1, RZ, 0xfc, !PT ;  /* 0x00000001c0c06812 */ /* 0x000fe400078efcff */
[----:B------:R-:W-:-:S03]  /*176c0*/  ISETP.GT.AND P6, PT, R166, 0x59, !P6 ;  /* 0x00000059a600780c */ /* 0x000fc600077c4270 */
[----:B------:R0:W-:Y:S01]  /*176d0*/  STL [R1], R192 ;  /* 0x000000c001007387 */ /* 0x0001e20000100800 */
[----:B------:R-:W-:-:S04]  /*176e0*/  ISETP.LT.OR P6, PT, R167, 0x5a, P6 ;  /* 0x0000005aa700780c */ /* 0x000fc800037c1670 */
[----:B------:R-:W-:Y:S02]  /*176f0*/  FSEL R165, R165, -INF , !P6 ;  /* 0xff800000a5a57808 */ /* 0x000fe40007000000 */
[----:B------:R-:W-:-:S13]  /*17700*/  LOP3.LUT P6, RZ, R192, 0x100000, RZ, 0xc0, !PT ;  /* 0x00100000c0ff7812 */ /* 0x000fda00078cc0ff */
[----:B0-----:R-:W-:Y:S05]  /*17710*/  @!P6 BRA `(.L_x_1899) ;  /* 0x00000000005ce947 */ /* 0x001fea0003800000 */
[----:B------:R-:W-:Y:S01]  /*17720*/  IADD3 R163, -R193, R195, R163 ;  /* 0x000000c3c1a37210 */ /* 0x000fe20007ffe1a3 */
[----:B------:R-:W-:Y:S03]  /*17730*/  BSSY B2, `(.L_x_1900) ;  /* 0x0000012000027945 */ /* 0x000fe60003800000 */
[----:B------:R-:W-:-:S13]  /*17740*/  ISETP.GT.AND P6, PT, R163, -0x1, PT ;  /* 0xffffffffa300780c */ /* 0x000fda0003fc4270 */
[----:B------:R-:W-:Y:S05]  /*17750*/  @P6 BRA `(.L_x_1901) ;  /* 0x0000000000246947 */ /* 0x000fea0003800000 */
[----:B------:R-:W-:Y:S01]  /*17760*/  ULDC UR4, c[0x0][0x9e4] ;  /* 0x0002790000047ab9 */ /* 0x000fe20000000800 */
[----:B------:R-:W-:Y:S01]  /*17770*/  LOP3.LUT R163, RZ, R163, RZ, 0x33, !PT ;  /* 0x000000a3ffa37212 */ /* 0x000fe200078e33ff */
[----:B------:R-:W-:-:S05]  /*17780*/  IMAD.U32 R164, RZ, RZ, UR4 ;  /* 0x00000004ffa47e24 */ /* 0x000fca000f8e00ff */
[----:B------:R-:W-:-:S13]  /*17790*/  ISETP.NE.AND P6, PT, R164, 0x1, PT ;  /* 0x00000001a400780c */ /* 0x000fda0003fc5270 */
[----:B------:R-:W0:Y:S02]  /*177a0*/  @P6 LDC.64 R10, c[0x0][0x9e8] ;  /* 0x00027a00ff0a6b82 */ /* 0x000e240000000a00 */
[----:B0-----:R-:W-:-:S05]  /*177b0*/  @P6 IMAD.HI.U32 R10, R163, R10, RZ ;  /* 0x0000000aa30a6227 */ /* 0x001fca00078e00ff */
[----:B------:R-:W-:-:S04]  /*177c0*/  @P6 SHF.R.U32.HI R163, RZ, R11, R10 ;  /* 0x0000000bffa36219 */ /* 0x000fc8000001160a */
[----:B------:R-:W-:Y:S01]  /*177d0*/  LOP3.LUT R163, RZ, R163, RZ, 0x33, !PT ;  /* 0x000000a3ffa37212 */ /* 0x000fe200078e33ff */
[----:B------:R-:W-:Y:S06]  /*177e0*/  BRA `(.L_x_1902) ;  /* 0x0000000000187947 */ /* 0x000fec0003800000 */
.L_x_1901:
[----:B------:R-:W-:Y:S02]  /*177f0*/  ULDC UR4, c[0x0][0x9e4] ;  /* 0x0002790000047ab9 */ /* 0x000fe40000000800 */
[----:B------:R-:W-:-:S05]  /*17800*/  IMAD.U32 R164, RZ, RZ, UR4 ;  /* 0x00000004ffa47e24 */ /* 0x000fca000f8e00ff */
[----:B------:R-:W-:-:S13]  /*17810*/  ISETP.NE.AND P6, PT, R164, 0x1, PT ;  /* 0x00000001a400780c */ /* 0x000fda0003fc5270 */
[----:B------:R-:W0:Y:S02]  /*17820*/  @P6 LDC.64 R10, c[0x0][0x9e8] ;  /* 0x00027a00ff0a6b82 */ /* 0x000e240000000a00 */
[----:B0-----:R-:W-:-:S05]  /*17830*/  @P6 IMAD.HI.U32 R10, R163, R10, RZ ;  /* 0x0000000aa30a6227 */ /* 0x001fca00078e00ff */
[----:B------:R-:W-:-:S07]  /*17840*/  @P6 SHF.R.U32.HI R163, RZ, R11, R10 ;  /* 0x0000000bffa36219 */ /* 0x000fce000001160a */
.L_x_1902:
[----:B------:R-:W-:Y:S05]  /*17850*/  BSYNC B2 ;  /* 0x0000000000027941 */ /* 0x000fea0003800000 */
.L_x_1900:
[----:B------:R-:W-:-:S05]  /*17860*/  IMAD R163, R163, R164, R6 ;  /* 0x000000a4a3a37224 */ /* 0x000fca00078e0206 */
[----:B------:R-:W-:Y:S02]  /*17870*/  VIADDMNMX R169, R163, R164, R169, PT ;  /* 0x000000a4a3a97246 */ /* 0x000fe400038001a9 */
[----:B------:R-:W-:-:S07]  /*17880*/  VIMNMX R168, R168, R163, !PT ;  /* 0x000000a3a8a87248 */ /* 0x000fce0007fe0100 */
.L_x_1899:
[C---:B------:R-:W-:Y:S01]  /*17890*/  ISETP.GT.AND P2, PT, R168.reuse, 0x1, !P2 ;  /* 0x00000001a800780c */ /* 0x040fe20005744270 */
[----:B------:R-:W-:Y:S01]  /*178a0*/  ULDC UR4, c[0x0][0x988] ;  /* 0x0002620000047ab9 */ /* 0x000fe20000000800 */
[----:B------:R-:W-:Y:S01]  /*178b0*/  ISETP.GT.AND P3, PT, R168, 0x8, !P3 ;  /* 0x00000008a800780c */ /* 0x000fe20005f64270 */
[----:B------:R-:W-:Y:S01]  /*178c0*/  @!P1 VIADD R21, R21, 0x30860 ;  /* 0x0003086015159836 */ /* 0x000fe20000000000 */
[C---:B------:R-:W-:Y:S02]  /*178d0*/  ISETP.LT.OR P2, PT, R169.reuse, 0x2, P2 ;  /* 0x00000002a900780c */ /* 0x040fe40001741670 */
[----:B------:R-:W-:Y:S02]  /*178e0*/  ISETP.LT.OR P3, PT, R169, 0x9, P3 ;  /* 0x00000009a900780c */ /* 0x000fe40001f61670 */
[----:B------:R-:W-:Y:S02]  /*178f0*/  FSEL R17, R17, -INF , !P2 ;  /* 0xff80000011117808 */ /* 0x000fe40005000000 */
[----:B------:R-:W-:-:S02]  /*17900*/  LOP3.LUT P2, RZ, R192, 0x4, RZ, 0xc0, !PT ;  /* 0x00000004c0ff7812 */ /* 0x000fc4000784c0ff */
[----:B------:R-:W-:Y:S02]  /*17910*/  FSEL R122, R122, -INF , !P3 ;  /* 0xff8000007a7a7808 */ /* 0x000fe40005800000 */
[----:B------:R-:W-:Y:S02]  /*17920*/  ISETP.GT.AND P2, PT, R168, 0x9, !P2 ;  /* 0x00000009a800780c */ /* 0x000fe40005744270 */
[C---:B------:R-:W-:Y:S02]  /*17930*/  LOP3.LUT P3, RZ, R192.reuse, 0x10000, RZ, 0xc0, !PT ;  /* 0x00010000c0ff7812 */ /* 0x040fe4000786c0ff */
[----:B------:R-:W-:Y:S02]  /*17940*/  ISETP.LT.OR P2, PT, R169, 0xa, P2 ;  /* 0x0000000aa900780c */ /* 0x000fe40001741670 */
[----:B------:R-:W-:Y:S02]  /*17950*/  LOP3.LUT P6, RZ, R192, 0x8000, RZ, 0xc0, !PT ;  /* 0x00008000c0ff7812 */ /* 0x000fe400078cc0ff */
[----:B------:R-:W-:-:S02]  /*17960*/  FSEL R123, R123, -INF , !P2 ;  /* 0xff8000007b7b7808 */ /* 0x000fc40005000000 */
[----:B------:R-:W-:Y:S02]  /*17970*/  LOP3.LUT P2, RZ, R192, 0x8, RZ, 0xc0, !PT ;  /* 0x00000008c0ff7812 */ /* 0x000fe4000784c0ff */
[----:B------:R-:W-:Y:S02]  /*17980*/  FMNMX.FTZ R6, R9, R3, !PT ;  /* 0x0000000309067209 */ /* 0x000fe40007810000 */
[----:B------:R-:W-:Y:S02]  /*17990*/  ISETP.GT.AND P2, PT, R168, 0x10, !P2 ;  /* 0x00000010a800780c */ /* 0x000fe40005744270 */
[----:B------:R-:W-:Y:S02]  /*179a0*/  FMNMX.FTZ R11, R13, R6, !PT ;  /* 0x000000060d0b7209 */ /* 0x000fe40007810000 */
[----:B------:R-:W-:Y:S02]  /*179b0*/  ISETP.LT.OR P2, PT, R169, 0x11, P2 ;  /* 0x00000011a900780c */ /* 0x000fe40001741670 */
[----:B------:R-:W-:-:S02]  /*179c0*/  FMNMX.FTZ R6, R120, R11, !PT ;  /* 0x0000000b78067209 */ /* 0x000fc40007810000 */
[----:B------:R-:W-:Y:S02]  /*179d0*/  FSEL R126, R126, -INF , !P2 ;  /* 0xff8000007e7e7808 */ /* 0x000fe40005000000 */
[----:B------:R-:W-:Y:S02]  /*179e0*/  LOP3.LUT P2, RZ, R192, 0x80000, RZ, 0xc0, !PT ;  /* 0x00080000c0ff7812 */ /* 0x000fe4000784c0ff */
[----:B------:R-:W-:Y:S02]  /*179f0*/  FMNMX.FTZ R11, R121, R6, !PT ;  /* 0x00000006790b7209 */ /* 0x000fe40007810000 */
[----:B------:R-:W-:Y:S02]  /*17a00*/  ISETP.GT.AND P2, PT, R168, 0x11, !P2 ;  /* 0x00000011a800780c */ /* 0x000fe40005744270 */
[----:B------:R-:W-:Y:S02]  /*17a10*/  FMNMX.FTZ R6, R124, R11, !PT ;  /* 0x0000000b7c067209 */ /* 0x000fe40007810000 */
[----:B------:R-:W-:-:S02]  /*17a20*/  ISETP.LT.OR P2, PT, R169, 0x12, P2 ;  /* 0x00000012a900780c */ /* 0x000fc40001741670 */
[----:B------:R-:W-:Y:S02]  /*17a30*/  FMNMX.FTZ R11, R125, R6, !PT ;  /* 0x000000067d0b7209 */ /* 0x000fe40007810000 */
[----:B------:R-:W-:Y:S02]  /*17a40*/  FSEL R127, R127, -INF , !P2 ;  /* 0xff8000007f7f7808 */ /* 0x000fe40005000000 */
[----:B------:R-:W-:Y:S02]  /*17a50*/  LOP3.LUT P2, RZ, R192, 0x40000, RZ, 0xc0, !PT ;  /* 0x00040000c0ff7812 */ /* 0x000fe4000784c0ff */
[----:B------:R-:W-:Y:S02]  /*17a60*/  FMNMX.FTZ R6, R130, R11, !PT ;  /* 0x0000000b82067209 */ /* 0x000fe40007810000 */
[----:B------:R-:W-:Y:S02]  /*17a70*/  ISETP.GT.AND P2, PT, R168, 0x18, !P2 ;  /* 0x00000018a800780c */ /* 0x000fe40005744270 */
[----:B------:R-:W-:-:S02]  /*17a80*/  FMNMX.FTZ R11, R131, R6, !PT ;  /* 0x00000006830b7209 */ /* 0x000fc40007810000 */
[----:B------:R-:W-:Y:S02]  /*17a90*/  ISETP.LT.OR P2, PT, R169, 0x19, P2 ;  /* 0x00000019a900780c */ /* 0x000fe40001741670 */
[----:B------:R-:W-:Y:S02]  /*17aa0*/  FMNMX.FTZ R6, R134, R11, !PT ;  /* 0x0000000b86067209 */ /* 0x000fe40007810000 */
[----:B------:R-:W-:Y:S02]  /*17ab0*/  FSEL R128, R128, -INF , !P2 ;  /* 0xff80000080807808 */ /* 0x000fe40005000000 */
[----:B------:R-:W-:Y:S02]  /*17ac0*/  LOP3.LUT P2, RZ, R192, 0x20000, RZ, 0xc0, !PT ;  /* 0x00020000c0ff7812 */ /* 0x000fe4000784c0ff */
        /* <DEDUP_REMOVED lines=30> */
[----:B------:R-:W-:Y:S02]  /*17cb0*/  LOP3.LUT P2, RZ, R192, 0x1000, RZ, 0xc0, !PT ;  /* 0x00001000c0ff7812 */ /* 0x000fe4000784c0ff */
[----:B------:R-:W-:-:S02]  /*17cc0*/  FMNMX.FTZ R6, R162, R11, !PT ;  /* 0x0000000ba2067209 */ /* 0x000fc40007810000 */
[----:B------:R-:W-:Y:S02]  /*17cd0*/  ISETP.GT.AND P2, PT, R168, 0x30, !P2 ;  /* 0x00000030a800780c */ /* 0x000fe40005744270 */
[----:B------:R-:W-:Y:S02]  /*17ce0*/  FMNMX.FTZ R11, R165, R6, !PT ;  /* 0x00000006a50b7209 */ /* 0x000fe40007810000 */
[----:B------:R-:W-:Y:S02]  /*17cf0*/  ISETP.LT.OR P2, PT, R169, 0x31, P2 ;  /* 0x00000031a900780c */ /* 0x000fe40001741670 */
[C---:B------:R-:W-:Y:S01]  /*17d00*/  LOP3.LUT P3, RZ, R192.reuse, 0x20, RZ, 0xc0, !PT ;  /* 0x00000020c0ff7812 */ /* 0x040fe2000786c0ff */
[----:B------:R-:W0:Y:S01]  /*17d10*/  SHFL.BFLY PT, R6, R11, 0x2, 0x1f ;  /* 0x0c401f000b067f89 */ /* 0x000e2200000e0000 */
[----:B------:R-:W-:Y:S02]  /*17d20*/  FSEL R141, R141, -INF , !P2 ;  /* 0xff8000008d8d7808 */ /* 0x000fe40005000000 */
[----:B------:R-:W-:-:S02]  /*17d30*/  LOP3.LUT P2, RZ, R192, 0x800, RZ, 0xc0, !PT ;  /* 0x00000800c0ff7812 */ /* 0x000fc4000784c0ff */
[----:B------:R-:W-:Y:S02]  /*17d40*/  LOP3.LUT P6, RZ, R192, 0x10, RZ, 0xc0, !PT ;  /* 0x00000010c0ff7812 */ /* 0x000fe400078cc0ff */
[C---:B------:R-:W-:Y:S02]  /*17d50*/  ISETP.GT.AND P2, PT, R168.reuse, 0x31, !P2 ;  /* 0x00000031a800780c */ /* 0x040fe40005744270 */
[----:B------:R-:W-:Y:S02]  /*17d60*/  ISETP.GT.AND P4, PT, R168, 0x51, !P4 ;  /* 0x00000051a800780c */ /* 0x000fe40006784270 */
[C---:B------:R-:W-:Y:S02]  /*17d70*/  ISETP.LT.OR P2, PT, R169.reuse, 0x32, P2 ;  /* 0x00000032a900780c */ /* 0x040fe40001741670 */
[----:B------:R-:W-:Y:S02]  /*17d80*/  ISETP.LT.OR P4, PT, R169, 0x52, P4 ;  /* 0x00000052a900780c */ /* 0x000fe40002781670 */
[----:B------:R-:W-:-:S02]  /*17d90*/  FSEL R142, R142, -INF , !P2 ;  /* 0xff8000008e8e7808 */ /* 0x000fc40005000000 */
[----:B------:R-:W-:Y:S02]  /*17da0*/  LOP3.LUT P2, RZ, R192, 0x400, RZ, 0xc0, !PT ;  /* 0x00000400c0ff7812 */ /* 0x000fe4000784c0ff */
[C---:B------:R-:W-:Y:S02]  /*17db0*/  ISETP.GT.AND P5, PT, R168.reuse, 0x58, !P5 ;  /* 0x00000058a800780c */ /* 0x040fe40006fa4270 */
[----:B------:R-:W-:Y:S02]  /*17dc0*/  ISETP.GT.AND P2, PT, R168, 0x38, !P2 ;  /* 0x00000038a800780c */ /* 0x000fe40005744270 */
[----:B------:R-:W-:Y:S02]  /*17dd0*/  FSEL R157, R157, -INF , !P4 ;  /* 0xff8000009d9d7808 */ /* 0x000fe40006000000 */
[----:B------:R-:W-:Y:S02]  /*17de0*/  ISETP.LT.OR P2, PT, R169, 0x39, P2 ;  /* 0x00000039a900780c */ /* 0x000fe40001741670 */
[----:B0-----:R-:W-:-:S02]  /*17df0*/  FMNMX.FTZ R164, R11, R6, !PT ;  /* 0x000000060ba47209 */ /* 0x001fc40007810000 */
[----:B------:R-:W-:Y:S02]  /*17e00*/  FSEL R144, R144, -INF , !P2 ;  /* 0xff80000090907808 */ /* 0x000fe40005000000 */
[----:B------:R-:W-:Y:S01]  /*17e10*/  LOP3.LUT P2, RZ, R192, 0x200, RZ, 0xc0, !PT ;  /* 0x00000200c0ff7812 */ /* 0x000fe2000784c0ff */
[----:B------:R-:W0:Y:S01]  /*17e20*/  SHFL.BFLY PT, R163, R164, 0x1, 0x1f ;  /* 0x0c201f00a4a37f89 */ /* 0x000e2200000e0000 */
[----:B------:R-:W-:Y:S02]  /*17e30*/  MOV R6, UR4 ;  /* 0x0000000400067c02 */ /* 0x000fe40008000f00 */
[----:B------:R-:W-:Y:S02]  /*17e40*/  ISETP.GT.AND P2, PT, R168, 0x39, !P2 ;  /* 0x00000039a800780c */ /* 0x000fe40005744270 */
[C---:B------:R-:W-:Y:S02]  /*17e50*/  ISETP.LT.OR P5, PT, R169.reuse, 0x59, P5 ;  /* 0x00000059a900780c */ /* 0x040fe40002fa1670 */
[----:B------:R-:W-:-:S02]  /*17e60*/  ISETP.LT.OR P2, PT, R169, 0x3a, P2 ;  /* 0x0000003aa900780c */ /* 0x000fc40001741670 */
[----:B------:R-:W-:Y:S02]  /*17e70*/  FSEL R160, R160, -INF , !P5 ;  /* 0xff800000a0a07808 */ /* 0x000fe40006800000 */
[----:B------:R-:W-:Y:S02]  /*17e80*/  FSEL R145, R145, -INF , !P2 ;  /* 0xff80000091917808 */ /* 0x000fe40005000000 */
[----:B------:R-:W-:Y:S02]  /*17e90*/  LOP3.LUT P2, RZ, R192, 0x100, RZ, 0xc0, !PT ;  /* 0x00000100c0ff7812 */ /* 0x000fe4000784c0ff */
[----:B------:R-:W-:Y:S02]  /*17ea0*/  @!P1 PRMT R21, RZ, 0x654, R21 ;  /* 0x00000654ff159816 */ /* 0x000fe40000000015 */
[----:B------:R-:W-:Y:S02]  /*17eb0*/  ISETP.GT.AND P2, PT, R168, 0x40, !P2 ;  /* 0x00000040a800780c */ /* 0x000fe40005744270 */
[----:B------:R1:W-:Y:S02]  /*17ec0*/  @!P1 SYNCS.ARRIVE.TRANS64.RED.A1T0 RZ, [R21+URZ], RZ ;  /* 0x000000ff15ff99a7 */ /* 0x0003e4000810043f */
[----:B------:R-:W-:-:S02]  /*17ed0*/  ISETP.LT.OR P2, PT, R169, 0x41, P2 ;  /* 0x00000041a900780c */ /* 0x000fc40001741670 */
[----:B0-----:R-:W-:Y:S02]  /*17ee0*/  FMNMX.FTZ R10, R164, R163, !PT ;  /* 0x000000a3a40a7209 */ /* 0x001fe40007810000 */
[----:B------:R-:W-:Y:S02]  /*17ef0*/  FSEL R148, R148, -INF , !P2 ;  /* 0xff80000094947808 */ /* 0x000fe40005000000 */
[----:B------:R-:W-:Y:S01]  /*17f00*/  LOP3.LUT P2, RZ, R192, 0x80, RZ, 0xc0, !PT ;  /* 0x00000080c0ff7812 */ /* 0x000fe2000784c0ff */
[----:B------:R-:W-:-:S03]  /*17f10*/  FMUL.FTZ R163, R10, R6 ;  /* 0x000000060aa37220 */ /* 0x000fc60000410000 */
[----:B------:R-:W-:-:S04]  /*17f20*/  ISETP.GT.AND P2, PT, R168, 0x41, !P2 ;  /* 0x00000041a800780c */ /* 0x000fc80005744270 */
[----:B------:R-:W-:-:S04]  /*17f30*/  ISETP.LT.OR P2, PT, R169, 0x42, P2 ;  /* 0x00000042a900780c */ /* 0x000fc80001741670 */
[----:B------:R-:W-:Y:S02]  /*17f40*/  FSEL R149, R149, -INF , !P2 ;  /* 0xff80000095957808 */ /* 0x000fe40005000000 */
[----:B------:R-:W-:-:S04]  /*17f50*/  LOP3.LUT P2, RZ, R192, 0x40, RZ, 0xc0, !PT ;  /* 0x00000040c0ff7812 */ /* 0x000fc8000784c0ff */
[----:B------:R-:W-:-:S04]  /*17f60*/  ISETP.GT.AND P2, PT, R168, 0x48, !P2 ;  /* 0x00000048a800780c */ /* 0x000fc80005744270 */
[----:B------:R-:W-:-:S04]  /*17f70*/  ISETP.LT.OR P2, PT, R169, 0x49, P2 ;  /* 0x00000049a900780c */ /* 0x000fc80001741670 */
[----:B------:R-:W-:Y:S02]  /*17f80*/  FSEL R152, R152, -INF , !P2 ;  /* 0xff80000098987808 */ /* 0x000fe40005000000 */
[----:B------:R-:W-:-:S04]  /*17f90*/  ISETP.GT.AND P2, PT, R168, 0x49, !P3 ;  /* 0x00000049a800780c */ /* 0x000fc80005f44270 */
[----:B------:R-:W-:-:S04]  /*17fa0*/  ISETP.LT.OR P2, PT, R169, 0x4a, P2 ;  /* 0x0000004aa900780c */ /* 0x000fc80001741670 */
[----:B------:R-:W-:Y:S02]  /*17fb0*/  FSEL R153, R153, -INF , !P2 ;  /* 0xff80000099997808 */ /* 0x000fe40005000000 */
[----:B------:R-:W-:Y:S02]  /*17fc0*/  ISETP.GT.AND P2, PT, R168, 0x50, !P6 ;  /* 0x00000050a800780c */ /* 0x000fe40007744270 */
[----:B------:R-:W-:Y:S02]  /*17fd0*/  LOP3.LUT P6, RZ, R192, 0x2, RZ, 0xc0, !PT ;  /* 0x00000002c0ff7812 */ /* 0x000fe400078cc0ff */
[----:B------:R-:W-:-:S04]  /*17fe0*/  ISETP.LT.OR P2, PT, R169, 0x51, P2 ;  /* 0x00000051a900780c */ /* 0x000fc80001741670 */
[----:B------:R-:W-:Y:S02]  /*17ff0*/  FSEL R156, R156, -INF , !P2 ;  /* 0xff8000009c9c7808 */ /* 0x000fe40005000000 */
[----:B------:R-:W-:Y:S02]  /*18000*/  ISETP.GT.AND P2, PT, R168, RZ, !P6 ;  /* 0x000000ffa800720c */ /* 0x000fe40007744270 */
[----:B------:R-:W-:Y:S01]  /*18010*/  LOP3.LUT P6, RZ, R192, 0x1, RZ, 0xc0, !PT ;  /* 0x00000001c0ff7812 */ /* 0x000fe200078cc0ff */
[----:B------:R-:W-:Y:S01]  /*18020*/  IMAD.MOV.U32 R192, RZ, RZ, R14 ;  /* 0x000000ffffc07224 */ /* 0x000fe200078e000e */
[----:B------:R-:W-:Y:S02]  /*18030*/  ISETP.LT.OR P2, PT, R169, 0x1, P2 ;  /* 0x00000001a900780c */ /* 0x000fe40001741670 */
[----:B------:R-:W-:Y:S02]  /*18040*/  ISETP.GT.AND P3, PT, R168, 0x59, !P6 ;  /* 0x00000059a800780c */ /* 0x000fe40007764270 */
[----:B------:R-:W-:-:S02]  /*18050*/  FSEL R12, R12, -INF , !P2 ;  /* 0xff8000000c0c7808 */ /* 0x000fc40005000000 */
[----:B------:R-:W-:Y:S02]  /*18060*/  FSETP.NEU.FTZ.AND P2, PT, R10, -INF , PT ;  /* 0xff8000000a00780b */ /* 0x000fe40003f5d000 */
[----:B------:R-:W-:Y:S02]  /*18070*/  ISETP.LT.OR P3, PT, R169, 0x5a, P3 ;  /* 0x0000005aa900780c */ /* 0x000fe40001f61670 */
[----:B------:R-:W-:Y:S02]  /*18080*/  FSEL R163, R163, RZ, P2 ;  /* 0x000000ffa3a37208 */ /* 0x000fe40001000000 */
[----:B------:R-:W-:-:S03]  /*18090*/  FSEL R161, R161, -INF , !P3 ;  /* 0xff800000a1a17808 */ /* 0x000fc60005800000 */
[--C-:B------:R-:W-:Y:S01]  /*180a0*/  FFMA.FTZ R188, R9, R6, -R163.reuse ;  /* 0x0000000609bc7223 */ /* 0x100fe200000108a3 */
[----:B------:R-:W-:Y:S01]  /*180b0*/  FMNMX.FTZ R9, R12, R0, !PT ;  /* 0x000000000c097209 */ /* 0x000fe20007810000 */
[-CC-:B------:R-:W-:Y:S01]  /*180c0*/  FFMA.FTZ R190, R120, R6.reuse, -R163.reuse ;  /* 0x0000000678be7223 */ /* 0x180fe200000108a3 */
[-CC-:B------:R-:W-:Y:S01]  /*180d0*/  FFMA.FTZ R11, R13, R6.reuse, -R163.reuse ;  /* 0x000000060d0b7223 */ /* 0x180fe200000108a3 */
[-CC-:B------:R-:W-:Y:S01]  /*180e0*/  FFMA.FTZ R180, R134, R6.reuse, -R163.reuse ;  /* 0x0000000686b47223 */ /* 0x180fe200000108a3 */
[----:B------:R-:W-:Y:S01]  /*180f0*/  FMNMX.FTZ R9, R17, R9, !PT ;  /* 0x0000000911097209 */ /* 0x000fe20007810000 */
[----:B------:R-:W-:Y:S01]  /*18100*/  MUFU.EX2 R188, R188 ;  /* 0x000000bc00bc7308 */ /* 0x000fe20000000800 */
[-CC-:B------:R-:W-:Y:S01]  /*18110*/  FFMA.FTZ R134, R143, R6.reuse, -R163.reuse ;  /* 0x000000068f867223 */ /* 0x180fe200000108a3 */
[-CC-:B------:R-:W-:Y:S01]  /*18120*/  FFMA.FTZ R121, R121, R6.reuse, -R163.reuse ;  /* 0x0000000679797223 */ /* 0x180fe200000108a3 */
        /* <DEDUP_REMOVED lines=27> */
[----:B------:R-:W-:Y:S01]  /*182e0*/  FFMA.FTZ R163, R165, R6, -R163 ;  /* 0x00000006a5a37223 */ /* 0x000fe200000108a3 */
        /* <DEDUP_REMOVED lines=22> */
[----:B------:R-:W-:Y:S01]  /*18450*/  MUFU.EX2 R131, R131 ;  /* 0x0000008300837308 */ /* 0x000fe20000000800 */
[----:B------:R-:W-:-:S03]  /*18460*/  FSEL R120, R10, RZ, P2 ;  /* 0x000000ff0a787208 */ /* 0x000fc60001000000 */
[----:B------:R-:W0:Y:S04]  /*18470*/  SHFL.BFLY PT, R13, R9, 0x2, 0x1f ;  /* 0x0c401f00090d7f89 */ /* 0x000e2800000e0000 */
        /* <DEDUP_REMOVED lines=10> */
[----:B------:R-:W-:-:S03]  /*18520*/  FADD.FTZ R9, -R120, R3 ;  /* 0x0000000378097221 */ /* 0x000fc60000010100 */
[----:B------:R-:W-:Y:S01]  /*18530*/  FSETP.NEU.FTZ.AND P2, PT, R13, -INF , PT ;  /* 0xff8000000d00780b */ /* 0x000fe20003f5d000 */
[-C--:B------:R-:W-:Y:S01]  /*18540*/  FMUL.FTZ R9, R9, R6.reuse ;  /* 0x0000000609097220 */ /* 0x080fe20000410000 */
[----:B------:R-:W-:Y:S01]  /*18550*/  FMUL.FTZ R143, R13, R6 ;  /* 0x000000060d8f7220 */ /* 0x000fe20000410000 */
[----:B------:R-:W-:Y:S04]  /*18560*/  MUFU.EX2 R139, R139 ;  /* 0x0000008b008b7308 */ /* 0x000fe80000000800 */
[----:B------:R-:W-:-:S04]  /*18570*/  FSEL R143, R143, RZ, P2 ;  /* 0x000000ff8f8f7208 */ /* 0x000fc80001000000 */
[----:B------:R0:W2:Y:S01]  /*18580*/  MUFU.EX2 R120, R9 ;  /* 0x0000000900787308 */ /* 0x0000a20000000800 */
        /* <DEDUP_REMOVED lines=8> */
[----:B0-----:R-:W-:Y:S01]  /*18610*/  FSEL R9, R13, RZ, P2 ;  /* 0x000000ff0d097208 */ /* 0x001fe20001000000 */
[-CC-:B------:R-:W-:Y:S01]  /*18620*/  FFMA.FTZ R123, R129, R6.reuse, -R143.reuse ;  /* 0x00000006817b7223 */ /* 0x180fe2000001088f */
[-CC-:B------:R-:W-:Y:S01]  /*18630*/  FFMA.FTZ R181, R132, R6.reuse, -R143.reuse ;  /* 0x0000000684b57223 */ /* 0x180fe2000001088f */
[-CC-:B------:R-:W-:Y:S01]  /*18640*/  FFMA.FTZ R126, R133, R6.reuse, -R143.reuse ;  /* 0x00000006857e7223 */ /* 0x180fe2000001088f */
[-CC-:B------:R-:W-:Y:S01]  /*18650*/  FFMA.FTZ R183, R136, R6.reuse, -R143.reuse ;  /* 0x0000000688b77223 */ /* 0x180fe2000001088f */
[----:B------:R-:W-:Y:S01]  /*18660*/  FADD.FTZ R9, -R9, R0 ;  /* 0x0000000009097221 */ /* 0x000fe20000010100 */
[-CC-:B------:R-:W-:Y:S01]  /*18670*/  FFMA.FTZ R137, R137, R6.reuse, -R143.reuse ;  /* 0x0000000689897223 */ /* 0x180fe2000001088f */
[----:B------:R-:W-:Y:S01]  /*18680*/  MUFU.EX2 R12, R12 ;  /* 0x0000000c000c7308 */ /* 0x000fe20000000800 */
[----:B--2---:R-:W-:Y:S01]  /*18690*/  FFMA.FTZ R128, R120, R5, R188 ;  /* 0x0000000578807223 */ /* 0x004fe200000100bc */
[-C--:B------:R-:W-:Y:S01]  /*186a0*/  FMUL.FTZ R9, R9, R6.reuse ;  /* 0x0000000609097220 */ /* 0x080fe20000410000 */
[-CC-:B------:R-:W-:Y:S01]  /*186b0*/  FFMA.FTZ R177, R141, R6.reuse, -R143.reuse ;  /* 0x000000068db17223 */ /* 0x180fe2000001088f */
[-CC-:B------:R-:W-:Y:S01]  /*186c0*/  FFMA.FTZ R127, R142, R6.reuse, -R143.reuse ;  /* 0x000000068e7f7223 */ /* 0x180fe2000001088f */
[----:B------:R-:W-:Y:S01]  /*186d0*/  FADD.FTZ R5, R11, R128 ;  /* 0x000000800b057221 */ /* 0x000fe20000010000 */
[-CC-:B------:R-:W-:Y:S01]  /*186e0*/  FFMA.FTZ R179, R144, R6.reuse, -R143.reuse ;  /* 0x0000000690b37223 */ /* 0x180fe2000001088f */
[-C--:B------:R-:W-:Y:S01]  /*186f0*/  FFMA.FTZ R145, R145, R6.reuse, -R143 ;  /* 0x0000000691917223 */ /* 0x080fe2000001088f */
[----:B------:R-:W0:Y:S01]  /*18700*/  MUFU.EX2 R9, R9 ;  /* 0x0000000900097308 */ /* 0x000e220000000800 */
[----:B------:R-:W-:Y:S01]  /*18710*/  FADD.FTZ R128, R190, R5 ;  /* 0x00000005be807221 */ /* 0x000fe20000010000 */
[-CC-:B------:R-:W-:Y:S01]  /*18720*/  FFMA.FTZ R173, R148, R6.reuse, -R143.reuse ;  /* 0x0000000694ad7223 */ /* 0x180fe2000001088f */
[-CC-:B------:R-:W-:Y:S01]  /*18730*/  FFMA.FTZ R149, R149, R6.reuse, -R143.reuse ;  /* 0x0000000695957223 */ /* 0x180fe2000001088f */
[-CC-:B------:R-:W-:Y:S01]  /*18740*/  FFMA.FTZ R175, R152, R6.reuse, -R143.reuse ;  /* 0x0000000698af7223 */ /* 0x180fe2000001088f */
[C---:B------:R-:W-:Y:S01]  /*18750*/  FADD.FTZ R5, R121.reuse, R128 ;  /* 0x0000008079057221 */ /* 0x040fe20000010000 */
[----:B------:R-:W-:Y:S01]  /*18760*/  FFMA.FTZ R169, R156, R6, -R143 ;  /* 0x000000069ca97223 */ /* 0x000fe2000001088f */
[----:B------:R-:W-:Y:S01]  /*18770*/  F2FP.F16.F32.PACK_AB R190, R121, R190 ;  /* 0x000000be79be723e */ /* 0x000fe200000000ff */
[----:B------:R-:W2:Y:S01]  /*18780*/  MUFU.EX2 R191, R191 ;  /* 0x000000bf00bf7308 */ /* 0x000ea20000000800 */
[----:B------:R-:W-:Y:S01]  /*18790*/  FADD.FTZ R5, R184, R5 ;  /* 0x00000005b8057221 */ /* 0x000fe20000010000 */
[----:B------:R-:W-:Y:S01]  /*187a0*/  F2FP.F16.F32.PACK_AB R184, R124, R184 ;  /* 0x000000b87cb8723e */ /* 0x000fe200000000ff */
[-CC-:B------:R-:W-:Y:S01]  /*187b0*/  FFMA.FTZ R157, R157, R6.reuse, -R143.reuse ;  /* 0x000000069d9d7223 */ /* 0x180fe2000001088f */
[----:B------:R-:W-:Y:S01]  /*187c0*/  FFMA.FTZ R160, R160, R6, -R143 ;  /* 0x00000006a0a07223 */ /* 0x000fe2000001088f */
[----:B------:R-:W-:Y:S01]  /*187d0*/  FADD.FTZ R5, R124, R5 ;  /* 0x000000057c057221 */ /* 0x000fe20000010000 */
[----:B------:R-:W-:-:S02]  /*187e0*/  F2FP.F16.F32.PACK_AB R188, R11, R188 ;  /* 0x000000bc0bbc723e */ /* 0x000fc400000000ff */
[----:B------:R-:W3:Y:S01]  /*187f0*/  MUFU.EX2 R17, R17 ;  /* 0x0000001100117308 */ /* 0x000ee20000000800 */
[----:B0-----:R-:W-:Y:S01]  /*18800*/  FFMA.FTZ R129, R9, R4, R189 ;  /* 0x0000000409817223 */ /* 0x001fe200000100bd */
[----:B------:R-:W-:Y:S01]  /*18810*/  FADD.FTZ R4, R186, R5 ;  /* 0x00000005ba047221 */ /* 0x000fe20000010000 */
[C---:B------:R-:W-:Y:S02]  /*18820*/  F2FP.F16.F32.PACK_AB R189, R12.reuse, R189 ;  /* 0x000000bd0cbd723e */ /* 0x040fe400000000ff */
[----:B------:R-:W-:Y:S01]  /*18830*/  FADD.FTZ R128, R12, R129 ;  /* 0x000000810c807221 */ /* 0x000fe20000010000 */
[----:B------:R-:W-:Y:S01]  /*18840*/  FADD.FTZ R5, R125, R4 ;  /* 0x000000047d057221 */ /* 0x000fe20000010000 */
[----:B------:R-:W-:Y:S01]  /*18850*/  ISETP.GT.AND P2, PT, R7, R20, PT ;  /* 0x000000140700720c */ /* 0x000fe20003f44270 */
[----:B------:R-:W0:Y:S01]  /*18860*/  MUFU.EX2 R185, R185 ;  /* 0x000000b900b97308 */ /* 0x000e220000000800 */
[----:B--2---:R-:W-:Y:S01]  /*18870*/  FADD.FTZ R128, R191, R128 ;  /* 0x00000080bf807221 */ /* 0x004fe20000010000 */
[----:B------:R-:W-:Y:S01]  /*18880*/  FADD.FTZ R5, R180, R5 ;  /* 0x00000005b4057221 */ /* 0x000fe20000010000 */
[C---:B------:R-:W-:Y:S01]  /*18890*/  F2FP.F16.F32.PACK_AB R180, R130.reuse, R180 ;  /* 0x000000b482b4723e */ /* 0x040fe200000000ff */
[----:B------:R-:W-:Y:S01]  /*188a0*/  VIADD R7, R7, 0xffffffff ;  /* 0xffffffff07077836 */ /* 0x000fe20000000000 */
[----:B------:R-:W-:Y:S01]  /*188b0*/  F2FP.F16.F32.PACK_AB R186, R125, R186 ;  /* 0x000000ba7dba723e */ /* 0x000fe200000000ff */
[----:B------:R-:W-:-:S02]  /*188c0*/  FADD.FTZ R5, R130, R5 ;  /* 0x0000000582057221 */ /* 0x000fc40000010000 */
[----:B------:R-:W2:Y:S01]  /*188d0*/  MUFU.EX2 R122, R122 ;  /* 0x0000007a007a7308 */ /* 0x000ea20000000800 */
[C---:B---3--:R-:W-:Y:S01]  /*188e0*/  FADD.FTZ R128, R17.reuse, R128 ;  /* 0x0000008011807221 */ /* 0x048fe20000010000 */
[----:B------:R-:W-:Y:S01]  /*188f0*/  FADD.FTZ R132, R182, R5 ;  /* 0x00000005b6847221 */ /* 0x000fe20000010000 */
[----:B------:R-:W-:Y:S01]  /*18900*/  F2FP.F16.F32.PACK_AB R191, R17, R191 ;  /* 0x000000bf11bf723e */ /* 0x000fe200000000ff */
[----:B------:R-:W-:Y:S01]  /*18910*/  IMAD.MOV.U32 R17, RZ, RZ, R15 ;  /* 0x000000ffff117224 */ /* 0x000fe200078e000f */
[C---:B------:R-:W-:Y:S01]  /*18920*/  F2FP.F16.F32.PACK_AB R182, R131.reuse, R182 ;  /* 0x000000b683b6723e */ /* 0x040fe200000000ff */
[----:B------:R-:W-:Y:S02]  /*18930*/  FADD.FTZ R5, R131, R132 ;  /* 0x0000008483057221 */ /* 0x000fe40000010000 */
[----:B------:R-:W3:Y:S01]  /*18940*/  MUFU.EX2 R187, R187 ;  /* 0x000000bb00bb7308 */ /* 0x000ee20000000800 */
[----:B0-----:R-:W-:Y:S01]  /*18950*/  FADD.FTZ R129, R185, R128 ;  /* 0x00000080b9817221 */ /* 0x001fe20000010000 */
[----:B------:R-:W-:Y:S01]  /*18960*/  FADD.FTZ R5, R176, R5 ;  /* 0x00000005b0057221 */ /* 0x000fe20000010000 */
[----:B------:R-:W-:-:S03]  /*18970*/  F2FP.F16.F32.PACK_AB R176, R134, R176 ;  /* 0x000000b086b0723e */ /* 0x000fc600000000ff */
[----:B------:R-:W-:Y:S02]  /*18980*/  FADD.FTZ R5, R134, R5 ;  /* 0x0000000586057221 */ /* 0x000fe40000010000 */
[----:B------:R-:W0:Y:S01]  /*18990*/  MUFU.EX2 R123, R123 ;  /* 0x0000007b007b7308 */ /* 0x000e220000000800 */
[----:B--2---:R-:W-:Y:S01]  /*189a0*/  FADD.FTZ R128, R122, R129 ;  /* 0x000000817a807221 */ /* 0x004fe20000010000 */
[----:B------:R-:W-:Y:S01]  /*189b0*/  FADD.FTZ R136, R178, R5 ;  /* 0x00000005b2887221 */ /* 0x000fe20000010000 */
[----:B------:R-:W-:Y:S02]  /*189c0*/  F2FP.F16.F32.PACK_AB R178, R135, R178 ;  /* 0x000000b287b2723e */ /* 0x000fe400000000ff */
[----:B------:R-:W-:-:S03]  /*189d0*/  F2FP.F16.F32.PACK_AB R185, R122, R185 ;  /* 0x000000b97ab9723e */ /* 0x000fc600000000ff */
[----:B------:R-:W2:Y:S01]  /*189e0*/  MUFU.EX2 R181, R181 ;  /* 0x000000b500b57308 */ /* 0x000ea20000000800 */
[----:B---3--:R-:W-:-:S07]  /*189f0*/  FADD.FTZ R128, R187, R128 ;  /* 0x00000080bb807221 */ /* 0x008fce0000010000 */
[----:B------:R-:W3:Y:S01]  /*18a00*/  MUFU.EX2 R126, R126 ;  /* 0x0000007e007e7308 */ /* 0x000ee20000000800 */
[----:B0-----:R-:W-:Y:S01]  /*18a10*/  FADD.FTZ R132, R123, R128 ;  /* 0x000000807b847221 */ /* 0x001fe20000010000 */
[-CC-:B------:R-:W-:Y:S01]  /*18a20*/  FFMA.FTZ R128, R153, R6.reuse, -R143.reuse ;  /* 0x0000000699807223 */ /* 0x180fe2000001088f */
[----:B------:R-:W-:Y:S01]  /*18a30*/  FFMA.FTZ R143, R161, R6, -R143 ;  /* 0x00000006a18f7223 */ /* 0x000fe2000001088f */
[----:B------:R-:W-:-:S04]  /*18a40*/  F2FP.F16.F32.PACK_AB R187, R123, R187 ;  /* 0x000000bb7bbb723e */ /* 0x000fc800000000ff */
[----:B------:R-:W0:Y:S01]  /*18a50*/  MUFU.EX2 R183, R183 ;  /* 0x000000b700b77308 */ /* 0x000e220000000800 */
[----:B--2---:R-:W-:-:S07]  /*18a60*/  FADD.FTZ R129, R181, R132 ;  /* 0x00000084b5817221 */ /* 0x004fce0000010000 */
[----:B------:R-:W2:Y:S01]  /*18a70*/  MUFU.EX2 R0, R137 ;  /* 0x0000008900007308 */ /* 0x000ea20000000800 */
[C---:B---3--:R-:W-:Y:S01]  /*18a80*/  FADD.FTZ R132, R126.reuse, R129 ;  /* 0x000000817e847221 */ /* 0x048fe20000010000 */
[----:B------:R-:W-:Y:S01]  /*18a90*/  FADD.FTZ R129, R135, R136 ;  /* 0x0000008887817221 */ /* 0x000fe20000010000 */
[----:B------:R-:W-:-:S03]  /*18aa0*/  F2FP.F16.F32.PACK_AB R181, R126, R181 ;  /* 0x000000b57eb5723e */ /* 0x000fc600000000ff */
[----:B------:R-:W-:Y:S01]  /*18ab0*/  FADD.FTZ R129, R172, R129 ;  /* 0x00000081ac817221 */ /* 0x000fe20000010000 */
[C---:B------:R-:W-:Y:S01]  /*18ac0*/  F2FP.F16.F32.PACK_AB R172, R138.reuse, R172 ;  /* 0x000000ac8aac723e */ /* 0x040fe200000000ff */
[----:B------:R-:W3:Y:S01]  /*18ad0*/  MUFU.EX2 R177, R177 ;  /* 0x000000b100b17308 */ /* 0x000ee20000000800 */
[----:B0-----:R-:W-:Y:S01]  /*18ae0*/  FADD.FTZ R5, R183, R132 ;  /* 0x00000084b7057221 */ /* 0x001fe20000010000 */
[----:B------:R-:W-:-:S04]  /*18af0*/  FADD.FTZ R129, R138, R129 ;  /* 0x000000818a817221 */ /* 0x000fc80000010000 */
[----:B------:R-:W-:Y:S01]  /*18b00*/  FADD.FTZ R124, R174, R129 ;  /* 0x00000081ae7c7221 */ /* 0x000fe20000010000 */
[C---:B------:R-:W-:Y:S01]  /*18b10*/  F2FP.F16.F32.PACK_AB R174, R139.reuse, R174 ;  /* 0x000000ae8bae723e */ /* 0x040fe200000000ff */
[----:B------:R-:W0:Y:S01]  /*18b20*/  MUFU.EX2 R127, R127 ;  /* 0x0000007f007f7308 */ /* 0x000e220000000800 */
[C---:B--2---:R-:W-:Y:S01]  /*18b30*/  FADD.FTZ R132, R0.reuse, R5 ;  /* 0x0000000500847221 */ /* 0x044fe20000010000 */
[----:B------:R-:W-:Y:S01]  /*18b40*/  FADD.FTZ R121, R139, R124 ;  /* 0x0000007c8b797221 */ /* 0x000fe20000010000 */
[----:B------:R-:W-:Y:S02]  /*18b50*/  F2FP.F16.F32.PACK_AB R183, R0, R183 ;  /* 0x000000b700b7723e */ /* 0x000fe400000000ff */
[----:B------:R-:W-:-:S03]  /*18b60*/  MOV R0, R13 ;  /* 0x0000000d00007202 */ /* 0x000fc60000000f00 */
        /* <DEDUP_REMOVED lines=12> */
[----:B-1----:R-:W0:Y:S01]  /*18c30*/  MUFU.EX2 R21, R149 ;  /* 0x0000009500157308 */ /* 0x002e220000000800 */
[----:B--2---:R-:W-:-:S07]  /*18c40*/  FADD.FTZ R124, R173, R124 ;  /* 0x0000007cad7c7221 */ /* 0x004fce0000010000 */
[----:B------:R-:W1:Y:S01]  /*18c50*/  MUFU.EX2 R170, R170 ;  /* 0x000000aa00aa7308 */ /* 0x000e620000000800 */
[C---:B---3--:R-:W-:Y:S01]  /*18c60*/  FADD.FTZ R121, R140.reuse, R121 ;  /* 0x000000798c797221 */ /* 0x048fe20000010000 */
        /* <DEDUP_REMOVED lines=17> */
[C---:B0-----:R-:W-:Y:S01]  /*18d80*/  FADD.FTZ R3, R11.reuse, R12 ;  /* 0x0000000c0b037221 */ /* 0x041fe20000010000 */
[----:B------:R-:W-:-:S03]  /*18d90*/  F2FP.F16.F32.PACK_AB R169, R11, R169 ;  /* 0x000000a90ba9723e */ /* 0x000fc600000000ff */
[----:B-1----:R-:W-:-:S04]  /*18da0*/  FADD.FTZ R3, R160, R3 ;  /* 0x00000003a0037221 */ /* 0x002fc80000010000 */
[C---:B--2---:R-:W-:Y:S01]  /*18db0*/  FADD.FTZ R4, R143.reuse, R3 ;  /* 0x000000038f047221 */ /* 0x044fe20000010000 */
[----:B------:R-:W-:Y:S01]  /*18dc0*/  F2FP.F16.F32.PACK_AB R171, R143, R160 ;  /* 0x000000a08fab723e */ /* 0x000fe200000000ff */
[----:B------:R-:W-:Y:S01]  /*18dd0*/  IMAD.MOV.U32 R3, RZ, RZ, R10 ;  /* 0x000000ffff037224 */ /* 0x000fe200078e000a */
[----:B------:R-:W-:Y:S06]  /*18de0*/  @P2 BRA `(.L_x_1903) ;  /* 0xffffffc4006c2947 */ /* 0x000fec000383ffff */
[----:B------:R-:W-:Y:S05]  /*18df0*/  BSYNC B1 ;  /* 0x0000000000017941 */ /* 0x000fea0003800000 */
.L_x_1884:
[----:B------:R-:W-:Y:S02]  /*18e00*/  IMAD.MOV.U32 R0, RZ, RZ, R13 ;  /* 0x000000ffff007224 */ /* 0x000fe400078e000d */
[----:B------:R-:W-:Y:S02]  /*18e10*/  IMAD.MOV.U32 R3, RZ, RZ, R10 ;  /* 0x000000ffff037224 */ /* 0x000fe400078e000a */
[----:B------:R-:W-:Y:S02]  /*18e20*/  IMAD.MOV.U32 R17, RZ, RZ, R15 ;  /* 0x000000ffff117224 */ /* 0x000fe400078e000f */
[----:B------:R-:W-:-:S07]  /*18e30*/  IMAD.MOV.U32 R192, RZ, RZ, R14 ;  /* 0x000000ffffc07224 */ /* 0x000fce00078e000e */
.L_x_1883:
[----:B------:R-:W-:Y:S05]  /*18e40*/  BSYNC B0 ;  /* 0x0000000000007941 */ /* 0x000fea0003800000 */
.L_x_1882:
[----:B------:R-:W2:Y:S01]  /*18e50*/  LDL.LU R14, [R1] ;  /* 0x00000000010e7983 */ /* 0x000ea20000300800 */
[----:B------:R-:W0:Y:S01]  /*18e60*/  LDC R10, c[0x0][0x448] ;  /* 0x00011200ff0a7b82 */ /* 0x000e220000000800 */
[----:B------:R-:W-:Y:S01]  /*18e70*/  IADD3 R13, R195, 0x1, -R193 ;  /* 0x00000001c30d7810 */ /* 0x000fe20007ffe8c1 */
[----:B------:R-:W-:-:S06]  /*18e80*/  ULDC UR4, c[0x0][0x9dc] ;  /* 0x0002770000047ab9 */ /* 0x000fcc0000000800 */
[----:B------:R-:W1:Y:S01]  /*18e90*/  LDC R226, c[0x0][0x9e4] ;  /* 0x00027900ffe27b82 */ /* 0x000e620000000800 */
[----:B0-----:R-:W-:Y:S01]  /*18ea0*/  ISETP.NE.AND P2, PT, R10, 0x1, PT ;  /* 0x000000010a00780c */ /* 0x001fe20003f45270 */
[----:B------:R-:W-:-:S12]  /*18eb0*/  VIADD R10, R208, 0x7f ;  /* 0x0000007fd00a7836 */ /* 0x000fd80000000000 */
[----:B------:R-:W0:Y:S08]  /*18ec0*/  @P2 LDC R11, c[0x0][0x44c] ;  /* 0x00011300ff0b2b82 */ /* 0x000e300000000800 */
[----:B------:R-:W3:Y:S01]  /*18ed0*/  @P2 LDC R12, c[0x0][0x450] ;  /* 0x00011400ff0c2b82 */ /* 0x000ee20000000800 */
[----:B0-----:R-:W-:-:S05]  /*18ee0*/  @P2 IMAD.HI.U32 R11, R10, R11, RZ ;  /* 0x0000000b0a0b2227 */ /* 0x001fca00078e00ff */
[----:B---3--:R-:W-:-:S04]  /*18ef0*/  @P2 SHF.R.U32.HI R10, RZ, R12, R11 ;  /* 0x0000000cff0a2219 */ /* 0x008fc8000001160b */
[----:B------:R-:W-:-:S05]  /*18f00*/  IADD3 R10, R13, R10, RZ ;  /* 0x0000000a0d0a7210 */ /* 0x000fca0007ffe0ff */
[----:B------:R-:W-:Y:S01]  /*18f10*/  VIADD R12, R10, -UR4 ;  /* 0x800000040a0c7c36 */ /* 0x000fe20008000000 */
[----:B--2---:R-:W-:-:S04]  /*18f20*/  LOP3.LUT R14, R14, 0xffefffff, RZ, 0xc0, !PT ;  /* 0xffefffff0e0e7812 */ /* 0x004fc800078ec0ff */
[----:B------:R-:W-:Y:S02]  /*18f30*/  @P2 LOP3.LUT R14, R14, 0x100000, RZ, 0xfc, !PT ;  /* 0x001000000e0e2812 */ /* 0x000fe400078efcff */
[----:B-1----:R-:W-:Y:S02]  /*18f40*/  ISETP.GE.AND P2, PT, R226, 0x1, PT ;  /* 0x00000001e200780c */ /* 0x002fe40003f46270 */
[----:B------:R-:W-:-:S11]  /*18f50*/  LOP3.LUT R14, R14, 0xffdfffff, RZ, 0xc0, !PT ;  /* 0xffdfffff0e0e7812 */ /* 0x000fd600078ec0ff */
[----:B------:R-:W-:-:S05]  /*18f60*/  @P2 LOP3.LUT R14, R14, 0x200000, RZ, 0xfc, !PT ;  /* 0x002000000e0e2812 */ /* 0x000fca00078efcff */
[----:B------:R0:W-:Y:S01]  /*18f70*/  STL [R1], R14 ;  /* 0x0000000e01007387 */ /* 0x0001e20000100800 */
[----:B------:R-:W-:Y:S05]  /*18f80*/  @!P2 BRA `(.L_x_1904) ;  /* 0x000000000048a947 */ /* 0x000fea0003800000 */
[----:B------:R-:W-:Y:S01]  /*18f90*/  IMAD.MOV.U32 R13, RZ, RZ, R10 ;  /* 0x000000ffff0d7224 */ /* 0x000fe200078e000a */
[----:B------:R-:W-:Y:S04]  /*18fa0*/  BSSY B0, `(.L_x_1905) ;  /* 0x000000e000007945 */ /* 0x000fe80003800000 */
[----:B------:R-:W-:-:S13]  /*18fb0*/  ISETP.GT.AND P2, PT, R13, -0x1, PT ;  /* 0xffffffff0d00780c */ /* 0x000fda0003f44270 */
        /* <DEDUP_REMOVED lines=8> */
.L_x_1906:
[----:B------:R-:W-:-:S13]  /*19040*/  ISETP.NE.AND P2, PT, R226, 0x1, PT ;  /* 0x00000001e200780c */ /* 0x000fda0003f45270 */
[----:B------:R-:W1:Y:S02]  /*19050*/  @P2 LDC.64 R10, c[0x0][0x9e8] ;  /* 0x00027a00ff0a2b82 */ /* 0x000e640000000a00 */
[----:B-1----:R-:W-:-:S05]  /*19060*/  @P2 IMAD.HI.U32 R10, R13, R10, RZ ;  /* 0x0000000a0d0a2227 */ /* 0x002fca00078e00ff */
[----:B------:R-:W-:-:S07]  /*19070*/  @P2 SHF.R.U32.HI R13, RZ, R11, R10 ;  /* 0x0000000bff0d2219 */ /* 0x000fce000001160a */
.L_x_1907:
[----:B------:R-:W-:Y:S05]  /*19080*/  BSYNC B0 ;  /* 0x0000000000007941 */ /* 0x000fea0003800000 */
.L_x_1905:
[----:B------:R-:W-:-:S05]  /*19090*/  IMAD R13, R13, R226, RZ ;  /* 0x000000e20d0d7224 */ /* 0x000fca00078e02ff */
[----:B------:R-:W-:-:S07]  /*190a0*/  VIMNMX R12, R12, R13, !PT ;  /* 0x0000000d0c0c7248 */ /* 0x000fce0007fe0100 */
.L_x_1904:
[----:B------:R-:W-:Y:S01]  /*190b0*/  VIADD R12, R12, 0x5f ;  /* 0x0000005f0c0c7836 */ /* 0x000fe20000000000 */
[----:B------:R-:W-:Y:S03]  /*190c0*/  BSSY B0, `(.L_x_1908) ;  /* 0x0000282000007945 */ /* 0x000fe60003800000 */
[----:B------:R-:W-:-:S05]  /*190d0*/  IMAD.HI R12, R12, 0x2aaaaaab, RZ ;  /* 0x2aaaaaab0c0c7827 */ /* 0x000fca00078e02ff */
[----:B------:R-:W-:-:S04]  /*190e0*/  SHF.R.U32.HI R11, RZ, 0x1f, R12 ;  /* 0x0000001fff0b7819 */ /* 0x000fc8000001160c */
[----:B------:R-:W-:-:S04]  /*190f0*/  LEA.HI.SX32 R11, R12, R11, 0x1c ;  /* 0x0000000b0c0b7211 */ /* 0x000fc800078fe2ff */
[----:B0-----:R-:W-:-:S04]  /*19100*/  VIMNMX R14, R210, R11, !PT ;  /* 0x0000000bd20e7248 */ /* 0x001fc80007fe0100 */
[----:B------:R-:W-:-:S13]  /*19110*/  ISETP.GE.AND P2, PT, R7, R14, PT ;  /* 0x0000000e0700720c */ /* 0x000fda0003f46270 */
[----:B------:R-:W-:Y:S05]  /*19120*/  @!P2 BRA `(.L_x_1909) ;  /* 0x0000002400eca947 */ /* 0x000fea0003800000 */
[----:B------:R-:W-:Y:S01]  /*19130*/  BSSY B1, `(.L_x_1910) ;  /* 0x0000279000017945 */ /* 0x000fe20003800000 */
[----:B------:R-:W-:Y:S01]  /*19140*/  MOV R15, R7 ;  /* 0x00000007000f7202 */ /* 0x000fe20000000f00 */
[----:B------:R-:W-:Y:S02]  /*19150*/  IMAD.MOV.U32 R13, RZ, RZ, R0 ;  /* 0x000000ffff0d7224 */ /* 0x000fe400078e0000 */
[----:B------:R-:W-:Y:S02]  /*19160*/  IMAD.MOV.U32 R12, RZ, RZ, R3 ;  /* 0x000000ffff0c7224 */ /* 0x000fe400078e0003 */
[----:B------:R-:W-:Y:S02]  /*19170*/  IMAD.MOV.U32 R10, RZ, RZ, R192 ;  /* 0x000000ffff0a7224 */ /* 0x000fe400078e00c0 */
[----:B------:R-:W-:-:S07]  /*19180*/  IMAD.MOV.U32 R7, RZ, RZ, R17 ;  /* 0x000000ffff077224 */ /* 0x000fce00078e0011 */
.L_x_1921:
[----:B------:R-:W-:-:S05]  /*19190*/  VIADD R17, R7, 0x1 ;  /* 0x0000000107117836 */ /* 0x000fca0000000000 */
[----:B------:R-:W-:-:S04]  /*191a0*/  ISETP.NE.AND P2, PT, R17, 0x2, PT ;  /* 0x000000021100780c */ /* 0x000fc80003f45270 */
[----:B------:R-:W-:Y:S02]  /*191b0*/  SEL R3, RZ, 0x1, P2 ;  /* 0x00000001ff037807 */ /* 0x000fe40001000000 */
[----:B------:R-:W-:Y:S02]  /*191c0*/  SEL R17, R17, RZ, P2 ;  /* 0x000000ff11117207 */ /* 0x000fe40001000000 */
[----:B------:R-:W-:Y:S01]  /*191d0*/  LOP3.LUT R192, R10, R3, RZ, 0x3c, !PT ;  /* 0x000000030ac07212 */ /* 0x000fe200078e3cff */
[----:B------:R-:W-:Y:S06]  /*191e0*/  @!P0 BRA `(.L_x_1911) ;  /* 0x0000000000048947 */ /* 0x000fec0003800000 */
[----:B------:R-:W-:Y:S01]  /*191f0*/  BPT.TRAP 0x1 ;  /* 0x000000040000795c */ /* 0x000fe20000300000 */
.L_x_1911:
[----:B------:R-:W-:Y:S01]  /*19200*/  IMAD R0, R17, 0x8, R2 ;  /* 0x0000000811007824 */ /* 0x000fe200078e0202 */
[----:B------:R-:W-:-:S04]  /*19210*/  SHF.L.U32 R3, R192, 0x1f, RZ ;  /* 0x0000001fc0037819 */ /* 0x000fc800000006ff */
[----:B------:R0:W1:Y:S01]  /*19220*/  SYNCS.PHASECHK.TRANS64.TRYWAIT P2, [R0+URZ+0x30830], R3 ;  /* 0x03083003000075a7 */ /* 0x000062000804017f */
[----:B------:R-:W-:Y:S05]  /*19230*/  @!P0 BRA `(.L_x_1912) ;  /* 0x0000000000048947 */ /* 0x000fea0003800000 */
[----:B------:R-:W-:Y:S01]  /*19240*/  BPT.TRAP 0x1 ;  /* 0x000000040000795c */ /* 0x000fe20000300000 */
.L_x_1912:
[----:B------:R-:W-:Y:S01]  /*19250*/  IMAD R128, R17, 0x900, R8 ;  /* 0x0000090011807824 */ /* 0x000fe200078e0208 */
[----:B------:R-:W-:Y:S03]  /*19260*/  BSSY B2, `(.L_x_1913) ;  /* 0x0000006000027945 */ /* 0x000fe60003800000 */
[C---:B------:R-:W-:Y:S01]  /*19270*/  VIADD R122, R128.reuse, 0x2 ;  /* 0x00000002807a7836 */ /* 0x040fe20000000000 */
[----:B------:R-:W-:Y:S01]  /*19280*/  IADD3 R124, R128, 0x4, RZ ;  /* 0x00000004807c7810 */ /* 0x000fe20007ffe0ff */
[----:B-1----:R-:W-:Y:S06]  /*19290*/  @P2 BRA `(.L_x_1914) ;  /* 0x0000000000082947 */ /* 0x002fec0003800000 */
[----:B------:R-:W1:Y:S02]  /*192a0*/  SYNCS.PHASECHK.TRANS64.TRYWAIT P2, [R0+URZ+0x30830], R3 ;  /* 0x03083003000075a7 */ /* 0x000e64000804017f */
[----:B-1----:R-:W-:Y:S05]  /*192b0*/  @!P2 BRA `(.L_x_1915) ;  /* 0x0000012800cca947 */ /* 0x002fea0003800000 */
.L_x_1914:
[----:B------:R-:W-:Y:S05]  /*192c0*/  BSYNC B2 ;  /* 0x0000000000027941 */ /* 0x000fea0003800000 */
.L_x_1913:
[----:B------:R-:W-:Y:S01]  /*192d0*/  IMAD.MOV.U32 R20, RZ, RZ, R128 ;  /* 0x000000ffff147224 */ /* 0x000fe200078e0080 */
[----:B------:R2:W-:Y:S04]  /*192e0*/  STL.64 [R1+0x78], R12 ;  /* 0x0000780c01007387 */ /* 0x0005e80000100a00 */
[----:B------:R-:W-:Y:S01]  /*192f0*/  R2UR UR54, R20 ;  /* 0x00000000143672ca */ /* 0x000fe200000e0000 */
[----:B------:R-:W-:Y:S02]  /*19300*/  VIADD R20, R128, 0x300 ;  /* 0x0000030080147836 */ /* 0x000fe40000000000 */
[----:B------:R-:W-:-:S03]  /*19310*/  IMAD.MOV.U32 R21, RZ, RZ, 0x40000040 ;  /* 0x40000040ff157424 */ /* 0x000fc600078e00ff */
[----:B------:R-:W-:Y:S01]  /*19320*/  R2UR UR26, R20 ;  /* 0x00000000141a72ca */ /* 0x000fe200000e0000 */
[----:B--2---:R-:W2:Y:S01]  /*19330*/  LDL.64 R12, [R1+0x30] ;  /* 0x00003000010c7983 */ /* 0x004ea20000100a00 */
[----:B------:R-:W-:-:S03]  /*19340*/  VIADD R20, R128, 0x304 ;  /* 0x0000030480147836 */ /* 0x000fc60000000000 */
[----:B------:R3:W-:Y:S01]  /*19350*/  STL [R1+0x74], R10 ;  /* 0x0000740a01007387 */ /* 0x0007e20000100800 */
[C---:B------:R-:W-:Y:S02]  /*19360*/  R2UR UR55, R21.reuse ;  /* 0x00000000153772ca */ /* 0x040fe400000e0000 */
[C---:B------:R-:W-:Y:S02]  /*19370*/  R2UR UR27, R21.reuse ;  /* 0x00000000151b72ca */ /* 0x040fe400000e0000 */
[----:B------:R-:W-:Y:S01]  /*19380*/  R2UR UR18, R20 ;  /* 0x00000000141272ca */ /* 0x000fe200000e0000 */
[----:B---3--:R-:W3:Y:S04]  /*19390*/  LDL.64 R10, [R1+0x28] ;  /* 0x00002800010a7983 */ /* 0x008ee80000100a00 */
[----:B------:R4:W-:Y:S01]  /*193a0*/  STL [R1+0x70], R7 ;  /* 0x0000700701007387 */ /* 0x0009e20000100800 */
[----:B------:R-:W-:-:S03]  /*193b0*/  R2UR UR19, R21 ;  /* 0x00000000151372ca */ /* 0x000fc600000e0000 */
[----:B----4-:R-:W4:Y:S04]  /*193c0*/  LDL.64 R6, [R1+0x20] ;  /* 0x0000200001067983 */ /* 0x010f280000100a00 */
[----:B------:R0:W-:Y:S04]  /*193d0*/  STL.64 [R1+0x68], R4 ;  /* 0x0000680401007387 */ /* 0x0001e80000100a00 */
[----:B0-----:R-:W4:Y:S04]  /*193e0*/  LDL.64 R4, [R1+0x18] ;  /* 0x0000180001047983 */ /* 0x001f280000100a00 */
[----:B------:R1:W-:Y:S04]  /*193f0*/  STL [R1+0x60], R2 ;  /* 0x0000600201007387 */ /* 0x0003e80000100800 */
        /* <DEDUP_REMOVED lines=56> */
[C---:B------:R-:W-:Y:S01]  /*19780*/  IADD3 R126, R128.reuse, 0x604, RZ ;  /* 0x00000604807e7810 */ /* 0x040fe20007ffe0ff */
[C---:B------:R-:W-:Y:S01]  /*19790*/  VIADD R122, R128.reuse, 0x600 ;  /* 0x00000600807a7836 */ /* 0x040fe20000000000 */
[----:B------:R-:W-:Y:S01]  /*197a0*/  MOV R125, 0x40000040 ;  /* 0x40000040007d7802 */ /* 0x000fe20000000f00 */
[C---:B------:R-:W-:Y:S01]  /*197b0*/  VIADD R124, R128.reuse, 0x602 ;  /* 0x00000602807c7836 */ /* 0x040fe20000000000 */
[----:B-1----:R-:W4:Y:S01]  /*197c0*/  LDL.64 R2, [R1+0x10] ;  /* 0x0000100001027983 */ /* 0x002f220000100a00 */
[----:B------:R-:W-:Y:S01]  /*197d0*/  IMAD.MOV.U32 R123, RZ, RZ, 0x40000040 ;  /* 0x40000040ff7b7424 */ /* 0x000fe200078e00ff */
[C---:B------:R-:W-:Y:S01]  /*197e0*/  R2UR UR35, R125.reuse ;  /* 0x000000007d2372ca */ /* 0x040fe200000e0000 */
[----:B------:R-:W-:Y:S01]  /*197f0*/  VIADD R128, R128, 0x606 ;  /* 0x0000060680807836 */ /* 0x000fe20000000000 */
[----:B------:R-:W-:Y:S01]  /*19800*/  R2UR UR23, R125 ;  /* 0x000000007d1772ca */ /* 0x000fe200000e0000 */
        /* <DEDUP_REMOVED lines=26> */
[-C--:B------:R-:W-:Y:S01]  /*199b0*/  FMUL.FTZ R46, R46, R9.reuse ;  /* 0x000000092e2e7220 */ /* 0x080fe20000410000 */
[-C--:B------:R-:W-:Y:S01]  /*199c0*/  FMUL.FTZ R47, R47, R9.reuse ;  /* 0x000000092f2f7220 */ /* 0x080fe20000410000 */
[-C--:B------:R-:W-:Y:S01]  /*199d0*/  FMUL.FTZ R50, R50, R9.reuse ;  /* 0x0000000932327220 */ /* 0x080fe20000410000 */
        /* <DEDUP_REMOVED lines=47> */
[----:B---3--:R-:W-:Y:S01]  /*19cd0*/  R2UR UR24, R10 ;  /* 0x000000000a1872ca */ /* 0x008fe200000e0000 */
[----:B------:R0:W5:Y:S01]  /*19ce0*/  LDL.LU.64 R12, [R1+0x78] ;  /* 0x00007800010c7983 */ /* 0x0001620000300a00 */
[----:B------:R-:W-:Y:S02]  /*19cf0*/  R2UR UR25, R11 ;  /* 0x000000000b1972ca */ /* 0x000fe400000e0000 */
[----:B----4-:R-:W-:Y:S01]  /*19d00*/  R2UR UR20, R6 ;  /* 0x00000000061472ca */ /* 0x010fe200000e0000 */
[----:B------:R0:W5:Y:S01]  /*19d10*/  LDL.LU R10, [R1+0x74] ;  /* 0x00007400010a7983 */ /* 0x0001620000300800 */
[----:B------:R-:W-:Y:S02]  /*19d20*/  WARPGROUP.DEPBAR.LE gsb0, 0x0 ;  /* 0x00008000000079c5 */ /* 0x000fe40000010000 */
[----:B------:R-:W-:-:S06]  /*19d30*/  WARPGROUP.ARRIVE ;  /* 0x00000000000079c5 */ /* 0x000fcc0000000000 */
[----:B------:R-:W-:Y:S01]  /*19d40*/  HGMMA.64x96x16.F32 R120, gdesc[UR28], R120, gsb0 ;  /* 0x016000001c7879f0 */ /* 0x000fe20008000878 */
[----:B------:R-:W-:Y:S02]  /*19d50*/  R2UR UR21, R7 ;  /* 0x00000000071572ca */ /* 0x000fe400000e0000 */
[----:B------:R-:W-:Y:S01]  /*19d60*/  R2UR UR16, R4 ;  /* 0x00000000041072ca */ /* 0x000fe200000e0000 */
[----:B------:R0:W5:Y:S01]  /*19d70*/  LDL.LU R7, [R1+0x70] ;  /* 0x0000700001077983 */ /* 0x0001620000300800 */
[----:B------:R-:W-:Y:S02]  /*19d80*/  WARPGROUP.DEPBAR.LE gsb0, 0x0 ;  /* 0x00008000000079c5 */ /* 0x000fe40000010000 */
[----:B------:R-:W-:-:S06]  /*19d90*/  WARPGROUP.ARRIVE ;  /* 0x00000000000079c5 */ /* 0x000fcc0000000000 */
[----:B------:R-:W-:Y:S01]  /*19da0*/  HGMMA.64x96x16.F32 R120, gdesc[UR24], R120, gsb0 ;  /* 0x01600000187879f0 */ /* 0x000fe20008000878 */
[----:B------:R-:W-:Y:S02]  /*19db0*/  R2UR UR17, R5 ;  /* 0x00000000051172ca */ /* 0x000fe400000e0000 */
[----:B------:R-:W-:Y:S01]  /*19dc0*/  R2UR UR12, R2 ;  /* 0x00000000020c72ca */ /* 0x000fe200000e0000 */
[----:B------:R0:W5:Y:S01]  /*19dd0*/  LDL.LU.64 R4, [R1+0x68] ;  /* 0x0000680001047983 */ /* 0x0001620000300a00 */
[----:B------:R-:W-:Y:S01]  /*19de0*/  R2UR UR13, R3 ;  /* 0x00000000030d72ca */ /* 0x000fe200000e0000 */
[----:B------:R-:W-:Y:S01]  /*19df0*/  UMOV UR4, UR56 ;  /* 0x0000003800047c82 */ /* 0x000fe20008000000 */
[----:B------:R-:W-:Y:S01]  /*19e00*/  UMOV UR5, UR57 ;  /* 0x0000003900057c82 */ /* 0x000fe20008000000 */
[----:B------:R0:W5:Y:S01]  /*19e10*/  LDL.LU R2, [R1+0x60] ;  /* 0x0000600001027983 */ /* 0x0001620000300800 */
[----:B------:R-:W-:Y:S02]  /*19e20*/  WARPGROUP.DEPBAR.LE gsb0, 0x0 ;  /* 0x00008000000079c5 */ /* 0x000fe40000010000 */
[----:B------:R-:W-:-:S06]  /*19e30*/  WARPGROUP.ARRIVE ;  /* 0x00000000000079c5 */ /* 0x000fcc0000000000 */
[----:B------:R-:W-:Y:S03]  /*19e40*/  HGMMA.64x96x16.F32 R120, gdesc[UR20], R120, gsb0 ;  /* 0x01600000147879f0 */ /* 0x000fe60008000878 */
[----:B------:R-:W-:Y:S02]  /*19e50*/  WARPGROUP.DEPBAR.LE gsb0, 0x0 ;  /* 0x00008000000079c5 */ /* 0x000fe40000010000 */
[----:B------:R-:W-:-:S06]  /*19e60*/  WARPGROUP.ARRIVE ;  /* 0x00000000000079c5 */ /* 0x000fcc0000000000 */
[----:B------:R-:W-:Y:S01]  /*19e70*/  HGMMA.64x96x16.F32 R120, gdesc[UR16], R120, gsb0 ;  /* 0x01600000107879f0 */ /* 0x000fe20008000878 */
[----:B--2---:R-:W-:Y:S02]  /*19e80*/  R2UR UR8, R20 ;  /* 0x00000000140872ca */ /* 0x004fe400000e0000 */
        /* <DEDUP_REMOVED lines=19> */
.L_x_1916:
[----:B-----5:R-:W-:Y:S01]  /*19fc0*/  SHF.L.U32 R0, R10, 0x1f, RZ ;  /* 0x0000001f0a007819 */ /* 0x020fe200000006ff */
[----:B------:R-:W-:-:S04]  /*19fd0*/  IMAD R20, R7, 0x8, R2 ;  /* 0x0000000807147824 */ /* 0x000fc800078e0202 */
[----:B------:R0:W1:Y:S01]  /*19fe0*/  SYNCS.PHASECHK.TRANS64.TRYWAIT P2, [R20+URZ+0x30850], R0 ;  /* 0x03085000140075a7 */ /* 0x000062000804017f */
[----:B------:R-:W-:Y:S05]  /*19ff0*/  @!P0 BRA `(.L_x_1917) ;  /* 0x0000000000048947 */ /* 0x000fea0003800000 */
[----:B------:R-:W-:Y:S01]  /*1a000*/  BPT.TRAP 0x1 ;  /* 0x000000040000795c */ /* 0x000fe20000300000 */
.L_x_1917:
[----:B------:R-:W-:Y:S04]  /*1a010*/  BSSY B2, `(.L_x_1918) ;  /* 0x0000004000027945 */ /* 0x000fe80003800000 */
[----:B-1----:R-:W-:Y:S05]  /*1a020*/  @P2 BRA `(.L_x_1919) ;  /* 0x0000000000082947 */ /* 0x002fea0003800000 */
[----:B------:R-:W1:Y:S02]  /*1a030*/  SYNCS.PHASECHK.TRANS64.TRYWAIT P2, [R20+URZ+0x30850], R0 ;  /* 0x03085000140075a7 */ /* 0x000e64000804017f */
[----:B-1----:R-:W-:Y:S05]  /*1a040*/  @!P2 BRA `(.L_x_1920) ;  /* 0x0000011c007ca947 */ /* 0x002fea0003800000 */
.L_x_1919:
[----:B------:R-:W-:Y:S05]  /*1a050*/  BSYNC B2 ;  /* 0x0000000000027941 */ /* 0x000fea0003800000 */
.L_x_1918:
[----:B01----:R-:W-:Y:S01]  /*1a060*/  IADD3 R0, R2, 0x400, RZ ;  /* 0x0000040002007810 */ /* 0x003fe20007ffe0ff */
[----:B------:R-:W-:Y:S01]  /*1a070*/  IMAD.MOV.U32 R11, RZ, RZ, 0x40000040 ;  /* 0x40000040ff0b7424 */ /* 0x000fe200078e00ff */
[----:B------:R-:W-:Y:S01]  /*1a080*/  WARPGROUP.ARRIVE ;  /* 0x00000000000079c5 */ /* 0x000fe20000000000 */
[----:B------:R-:W-:Y:S01]  /*1a090*/  FMUL.FTZ R9, R121, UR59 ;  /* 0x0000003b79097c20 */ /* 0x000fe20008410000 */
[----:B------:R-:W-:Y:S01]  /*1a0a0*/  SHF.R.U32.HI R0, RZ, 0x4, R0 ;  /* 0x00000004ff007819 */ /* 0x000fe20000011600 */
[----:B------:R-:W-:Y:S01]  /*1a0b0*/  FMUL.FTZ R121, R124, UR59 ;  /* 0x0000003b7c797c20 */ /* 0x000fe20008410000 */
[----:B------:R-:W-:Y:S01]  /*1a0c0*/  R2UR UR7, R11 ;  /* 0x000000000b0772ca */ /* 0x000fe200000e0000 */
[----:B------:R-:W-:Y:S01]  /*1a0d0*/  FMUL.FTZ R21, R126, UR59 ;  /* 0x0000003b7e157c20 */ /* 0x000fe20008410000 */
[----:B------:R-:W-:Y:S01]  /*1a0e0*/  LOP3.LUT R0, R0, 0x3fff, RZ, 0xc0, !PT ;  /* 0x00003fff00007812 */ /* 0x000fe200078ec0ff */
[----:B------:R-:W-:Y:S01]  /*1a0f0*/  MUFU.TANH R9, R9 ;  /* 0x0000000900097308 */ /* 0x000fe20000002400 */
[----:B------:R-:W-:Y:S01]  /*1a100*/  FMUL.FTZ R126, R129, UR59 ;  /* 0x0000003b817e7c20 */ /* 0x000fe20008410000 */
[----:B------:R-:W-:Y:S01]  /*1a110*/  FMUL.FTZ R129, R132, UR59 ;  /* 0x0000003b84817c20 */ /* 0x000fe20008410000 */
[----:B------:R-:W-:Y:S01]  /*1a120*/  LOP3.LUT R0, R0, 0x3000000, RZ, 0xfc, !PT ;  /* 0x0300000000007812 */ /* 0x000fe200078efcff */
[----:B------:R-:W-:Y:S01]  /*1a130*/  FMUL.FTZ R124, R130, UR59 ;  /* 0x0000003b827c7c20 */ /* 0x000fe20008410000 */
[----:B------:R-:W-:Y:S01]  /*1a140*/  FMUL.FTZ R130, R133, UR59 ;  /* 0x0000003b85827c20 */ /* 0x000fe20008410000 */
[----:B------:R-:W-:Y:S01]  /*1a150*/  FMUL.FTZ R133, R136, UR59 ;  /* 0x0000003b88857c20 */ /* 0x000fe20008410000 */
[----:B------:R-:W-:Y:S01]  /*1a160*/  FMUL.FTZ R11, R123, UR59 ;  /* 0x0000003b7b0b7c20 */ /* 0x000fe20008410000 */
[----:B------:R-:W-:-:S02]  /*1a170*/  IMAD R10, R7, 0x900, R0 ;  /* 0x00000900070a7824 */ /* 0x000fc400078e0200 */
[----:B------:R-:W-:Y:S01]  /*1a180*/  FMUL.FTZ R0, R120, UR59 ;  /* 0x0000003b78007c20 */ /* 0x000fe20008410000 */
[----:B------:R-:W-:Y:S01]  /*1a190*/  IMAD.MOV.U32 R7, RZ, RZ, 0x40000040 ;  /* 0x40000040ff077424 */ /* 0x000fe200078e00ff */
[----:B------:R-:W-:Y:S01]  /*1a1a0*/  MUFU.TANH R121, R121 ;  /* 0x0000007900797308 */ /* 0x000fe20000002400 */
[C---:B------:R-:W-:Y:S01]  /*1a1b0*/  VIADD R6, R10.reuse, 0x80 ;  /* 0x000000800a067836 */ /* 0x040fe20000000000 */
[----:B------:R-:W-:Y:S01]  /*1a1c0*/  R2UR UR6, R10 ;  /* 0x000000000a0672ca */ /* 0x000fe200000e0000 */
        /* <DEDUP_REMOVED lines=12> */
[----:B------:R-:W-:Y:S01]  /*1a290*/  HGMMA.64x192x16.F32 R24, R188, gdesc[UR4].tnspB, R24, gsb0 ;  /* 0x42e00004bc187df0 */ /* 0x000fe20008000818 */
[----:B------:R-:W-:Y:S01]  /*1a2a0*/  R2UR UR6, R6 ;  /* 0x00000000060672ca */ /* 0x000fe200000e0000 */
[----:B------:R-:W-:Y:S01]  /*1a2b0*/  VIADD R6, R10, 0x100 ;  /* 0x000001000a067836 */ /* 0x000fe20000000000 */
[----:B------:R-:W-:Y:S01]  /*1a2c0*/  R2UR UR7, R7 ;  /* 0x00000000070772ca */ /* 0x000fe200000e0000 */
[----:B------:R-:W-:Y:S01]  /*1a2d0*/  IMAD.MOV.U32 R7, RZ, RZ, 0x40000040 ;  /* 0x40000040ff077424 */ /* 0x000fe200078e00ff */
[----:B------:R-:W-:Y:S01]  /*1a2e0*/  MUFU.TANH R126, R126 ;  /* 0x0000007e007e7308 */ /* 0x000fe20000002400 */
[----:B------:R-:W-:Y:S01]  /*1a2f0*/  FMUL.FTZ R148, R156, UR59 ;  /* 0x0000003b9c947c20 */ /* 0x000fe20008410000 */
[----:B------:R-:W-:Y:S01]  /*1a300*/  FMUL.FTZ R149, R157, UR59 ;  /* 0x0000003b9d957c20 */ /* 0x000fe20008410000 */
[----:B------:R-:W-:Y:S01]  /*1a310*/  FMUL.FTZ R152, R160, UR59 ;  /* 0x0000003ba0987c20 */ /* 0x000fe20008410000 */
[----:B------:R-:W-:Y:S01]  /*1a320*/  FMUL.FTZ R156, R164, UR59 ;  /* 0x0000003ba49c7c20 */ /* 0x000fe20008410000 */
[----:B0-----:R-:W-:Y:S01]  /*1a330*/  FMNMX.FTZ R3, R0, R12, !PT ;  /* 0x0000000c00037209 */ /* 0x001fe20007810000 */
[----:B------:R-:W-:Y:S01]  /*1a340*/  FMUL.FTZ R157, R165, UR59 ;  /* 0x0000003ba59d7c20 */ /* 0x000fe20008410000 */
[----:B------:R-:W-:Y:S01]  /*1a350*/  ULDC UR4, c[0x0][0x988] ;  /* 0x0002620000047ab9 */ /* 0x000fe20000000800 */
[----:B------:R-:W-:Y:S01]  /*1a360*/  MUFU.TANH R129, R129 ;  /* 0x0000008100817308 */ /* 0x000fe20000002400 */
[----:B------:R-:W-:Y:S01]  /*1a370*/  FMNMX.FTZ R3, R9, R3, !PT ;  /* 0x0000000309037209 */ /* 0x000fe20007810000 */
[----:B------:R-:W-:Y:S01]  /*1a380*/  FMUL.FTZ R143, R143, UR59 ;  /* 0x0000003b8f8f7c20 */ /* 0x000fe20008410000 */
[----:B------:R-:W-:Y:S01]  /*1a390*/  FMUL.FTZ R146, R146, UR59 ;  /* 0x0000003b92927c20 */ /* 0x000fe20008410000 */
[----:B------:R-:W-:Y:S01]  /*1a3a0*/  FMUL.FTZ R147, R147, UR59 ;  /* 0x0000003b93937c20 */ /* 0x000fe20008410000 */
[----:B------:R-:W-:Y:S01]  /*1a3b0*/  FMNMX.FTZ R3, R121, R3, !PT ;  /* 0x0000000379037209 */ /* 0x000fe20007810000 */
        /* <DEDUP_REMOVED lines=8> */
[----:B------:R-:W-:Y:S01]  /*1a440*/  FMUL.FTZ R162, R166, UR59 ;  /* 0x0000003ba6a27c20 */ /* 0x000fe20008410000 */
[----:B------:R-:W-:Y:S01]  /*1a450*/  @!P1 VIADD R20, R20, 0x30860 ;  /* 0x0003086014149836 */ /* 0x000fe20000000000 */
[----:B------:R-:W-:Y:S01]  /*1a460*/  MUFU.TANH R133, R133 ;  /* 0x0000008500857308 */ /* 0x000fe20000002400 */
[C---:B------:R-:W-:Y:S01]  /*1a470*/  ISETP.GT.AND P2, PT, R15.reuse, R14, PT ;  /* 0x0000000e0f00720c */ /* 0x040fe20003f44270 */
[----:B------:R-:W-:-:S02]  /*1a480*/  VIADD R15, R15, 0xffffffff ;  /* 0xffffffff0f0f7836 */ /* 0x000fc40000000000 */
        /* <DEDUP_REMOVED lines=24> */
[----:B------:R-:W-:-:S05]  /*1a610*/  WARPGROUP.ARRIVE ;  /* 0x00000000000079c5 */ /* 0x000fca0000000000 */
[----:B------:R-:W-:Y:S01]  /*1a620*/  MUFU.TANH R150, R150 ;  /* 0x0000009600967308 */ /* 0x000fe20000002400 */
[----:B------:R-:W-:Y:S01]  /*1a630*/  HGMMA.64x192x16.F32 R24, R184, gdesc[UR4].tnspB, R24, gsb0 ;  /* 0x42e00004b8187df0 */ /* 0x000fe20008000818 */
[----:B------:R-:W-:Y:S02]  /*1a640*/  R2UR UR6, R6 ;  /* 0x00000000060672ca */ /* 0x000fe400000e0000 */
[----:B------:R-:W-:Y:S01]  /*1a650*/  R2UR UR7, R7 ;  /* 0x00000000070772ca */ /* 0x000fe200000e0000 */
[----:B------:R-:W-:Y:S01]  /*1a660*/  IMAD.MOV.U32 R7, RZ, RZ, 0x40000040 ;  /* 0x40000040ff077424 */ /* 0x000fe200078e00ff */
[----:B------:R-:W-:Y:S02]  /*1a670*/  IADD3 R6, R10, 0x180, RZ ;  /* 0x000001800a067810 */ /* 0x000fe40007ffe0ff */
        /* <DEDUP_REMOVED lines=29> */
[----:B------:R-:W-:Y:S01]  /*1a850*/  R2UR UR6, R6 ;  /* 0x00000000060672ca */ /* 0x000fe200000e0000 */
[----:B------:R-:W-:Y:S01]  /*1a860*/  FMUL.FTZ R161, R163, UR59 ;  /* 0x0000003ba3a17c20 */ /* 0x000fe20008410000 */
[----:B------:R-:W-:-:S03]  /*1a870*/  FMUL.FTZ R163, R167, UR59 ;  /* 0x0000003ba7a37c20 */ /* 0x000fc60008410000 */
[----:B------:R-:W1:Y:S08]  /*1a880*/  MUFU.TANH R125, R125 ;  /* 0x0000007d007d7308 */ /* 0x000e700000002400 */
[----:B------:R-:W2:Y:S01]  /*1a890*/  MUFU.TANH R134, R134 ;  /* 0x0000008600867308 */ /* 0x000ea20000002400 */
[----:B0-----:R-:W-:-:S07]  /*1a8a0*/  FMNMX.FTZ R3, R122, R3, !PT ;  /* 0x000000037a037209 */ /* 0x001fce0007810000 */
[----:B------:R-:W0:Y:S01]  /*1a8b0*/  MUFU.TANH R137, R137 ;  /* 0x0000008900897308 */ /* 0x000e220000002400 */
[----:B-1----:R-:W-:-:S04]  /*1a8c0*/  FMNMX.FTZ R3, R125, R3, !PT ;  /* 0x000000037d037209 */ /* 0x002fc80007810000 */
[----:B------:R-:W-:-:S03]  /*1a8d0*/  FMNMX.FTZ R3, R126, R3, !PT ;  /* 0x000000037e037209 */ /* 0x000fc60007810000 */
[----:B------:R-:W1:Y:S01]  /*1a8e0*/  MUFU.TANH R140, R140 ;  /* 0x0000008c008c7308 */ /* 0x000e620000002400 */
[----:B------:R-:W-:-:S04]  /*1a8f0*/  FMNMX.FTZ R3, R129, R3, !PT ;  /* 0x0000000381037209 */ /* 0x000fc80007810000 */
[----:B------:R-:W-:-:S03]  /*1a900*/  FMNMX.FTZ R3, R130, R3, !PT ;  /* 0x0000000382037209 */ /* 0x000fc60007810000 */
[----:B------:R-:W3:Y:S01]  /*1a910*/  MUFU.TANH R145, R145 ;  /* 0x0000009100917308 */ /* 0x000ee20000002400 */
[----:B------:R-:W-:-:S04]  /*1a920*/  FMNMX.FTZ R3, R133, R3, !PT ;  /* 0x0000000385037209 */ /* 0x000fc80007810000 */
[----:B--2---:R-:W-:-:S03]  /*1a930*/  FMNMX.FTZ R3, R134, R3, !PT ;  /* 0x0000000386037209 */ /* 0x004fc60007810000 */
[----:B------:R-:W2:Y:S01]  /*1a940*/  MUFU.TANH R153, R153 ;  /* 0x0000009900997308 */ /* 0x000ea20000002400 */
[----:B0-----:R-:W-:-:S04]  /*1a950*/  FMNMX.FTZ R3, R137, R3, !PT ;  /* 0x0000000389037209 */ /* 0x001fc80007810000 */
[----:B------:R-:W-:-:S03]  /*1a960*/  FMNMX.FTZ R3, R138, R3, !PT ;  /* 0x000000038a037209 */ /* 0x000fc60007810000 */
[----:B------:R-:W0:Y:S01]  /*1a970*/  MUFU.TANH R7, R7 ;  /* 0x0000000700077308 */ /* 0x000e220000002400 */
[----:B------:R-:W-:-:S04]  /*1a980*/  FMNMX.FTZ R3, R139, R3, !PT ;  /* 0x000000038b037209 */ /* 0x000fc80007810000 */
[----:B-1----:R-:W-:-:S03]  /*1a990*/  FMNMX.FTZ R3, R140, R3, !PT ;  /* 0x000000038c037209 */ /* 0x002fc60007810000 */
[----:B------:R-:W1:Y:S01]  /*1a9a0*/  MUFU.TANH R128, R128 ;  /* 0x0000008000807308 */ /* 0x000e620000002400 */
[----:B------:R-:W-:-:S04]  /*1a9b0*/  FMNMX.FTZ R3, R141, R3, !PT ;  /* 0x000000038d037209 */ /* 0x000fc80007810000 */
[----:B------:R-:W-:-:S03]  /*1a9c0*/  FMNMX.FTZ R3, R142, R3, !PT ;  /* 0x000000038e037209 */ /* 0x000fc60007810000 */
[----:B------:R-:W-:Y:S01]  /*1a9d0*/  MUFU.TANH R161, R161 ;  /* 0x000000a100a17308 */ /* 0x000fe20000002400 */
[----:B------:R-:W-:-:S04]  /*1a9e0*/  FMNMX.FTZ R3, R144, R3, !PT ;  /* 0x0000000390037209 */ /* 0x000fc80007810000 */
[----:B---3--:R-:W-:-:S03]  /*1a9f0*/  FMNMX.FTZ R3, R145, R3, !PT ;  /* 0x0000000391037209 */ /* 0x008fc60007810000 */
[----:B------:R-:W-:Y:S01]  /*1aa00*/  MUFU.TANH R163, R163 ;  /* 0x000000a300a37308 */ /* 0x000fe20000002400 */
[----:B------:R-:W-:-:S04]  /*1aa10*/  FMNMX.FTZ R3, R148, R3, !PT ;  /* 0x0000000394037209 */ /* 0x000fc80007810000 */
[----:B------:R-:W-:-:S04]  /*1aa20*/  FMNMX.FTZ R3, R149, R3, !PT ;  /* 0x0000000395037209 */ /* 0x000fc80007810000 */
[----:B------:R-:W-:-:S04]  /*1aa30*/  FMNMX.FTZ R3, R152, R3, !PT ;  /* 0x0000000398037209 */ /* 0x000fc80007810000 */
[----:B--2---:R-:W-:-:S04]  /*1aa40*/  FMNMX.FTZ R3, R153, R3, !PT ;  /* 0x0000000399037209 */ /* 0x004fc80007810000 */
[----:B------:R-:W-:-:S04]  /*1aa50*/  FMNMX.FTZ R3, R156, R3, !PT ;  /* 0x000000039c037209 */ /* 0x000fc80007810000 */
[----:B------:R-:W-:-:S05]  /*1aa60*/  FMNMX.FTZ R3, R157, R3, !PT ;  /* 0x000000039d037209 */ /* 0x000fca0007810000 */
[----:B------:R-:W2:Y:S02]  /*1aa70*/  SHFL.BFLY PT, R6, R3, 0x2, 0x1f ;  /* 0x0c401f0003067f89 */ /* 0x000ea400000e0000 */
[----:B--2---:R-:W-:-:S05]  /*1aa80*/  FMNMX.FTZ R3, R3, R6, !PT ;  /* 0x0000000603037209 */ /* 0x004fca0007810000 */
[----:B------:R-:W2:Y:S02]  /*1aa90*/  SHFL.BFLY PT, R6, R3, 0x1, 0x1f ;  /* 0x0c201f0003067f89 */ /* 0x000ea400000e0000 */
[----:B--2---:R-:W-:Y:S01]  /*1aaa0*/  FMNMX.FTZ R3, R3, R6, !PT ;  /* 0x0000000603037209 */ /* 0x004fe20007810000 */
[----:B------:R-:W-:-:S04]  /*1aab0*/  IMAD.U32 R6, RZ, RZ, UR4 ;  /* 0x00000004ff067e24 */ /* 0x000fc8000f8e00ff */
[C---:B------:R-:W-:Y:S01]  /*1aac0*/  FMUL.FTZ R167, R3.reuse, R6 ;  /* 0x0000000603a77220 */ /* 0x040fe20000410000 */
[----:B------:R-:W-:-:S03]  /*1aad0*/  FADD.FTZ R120, -R3, R12 ;  /* 0x0000000c03787221 */ /* 0x000fc60000010100 */
[-CC-:B------:R-:W-:Y:S01]  /*1aae0*/  FFMA.FTZ R188, R0, R6.reuse, -R167.reuse ;  /* 0x0000000600bc7223 */ /* 0x180fe200000108a7 */
[----:B0-----:R-:W-:Y:S01]  /*1aaf0*/  FMNMX.FTZ R0, R7, R13, !PT ;  /* 0x0000000d07007209 */ /* 0x001fe20007810000 */
[-CC-:B------:R-:W-:Y:S01]  /*1ab00*/  FFMA.FTZ R164, R9, R6.reuse, -R167.reuse ;  /* 0x0000000609a47223 */ /* 0x180fe200000108a7 */
[-C--:B------:R-:W-:Y:S01]  /*1ab10*/  FMUL.FTZ R120, R120, R6.reuse ;  /* 0x0000000678787220 */ /* 0x080fe20000410000 */
        /* <DEDUP_REMOVED lines=21> */
[----:B-1----:R-:W-:Y:S01]  /*1ac70*/  FMNMX.FTZ R0, R128, R0, !PT ;  /* 0x0000000080007209 */ /* 0x002fe20007810000 */
[-CC-:B------:R-:W-:Y:S01]  /*1ac80*/  FFMA.FTZ R130, R149, R6.reuse, -R167.reuse ;  /* 0x0000000695827223 */ /* 0x180fe200000108a7 */
[-CC-:B------:R-:W-:Y:S01]  /*1ac90*/  FFMA.FTZ R12, R152, R6.reuse, -R167.reuse ;  /* 0x00000006980c7223 */ /* 0x180fe200000108a7 */
[----:B------:R-:W-:Y:S01]  /*1aca0*/  FFMA.FTZ R133, R153, R6, -R167 ;  /* 0x0000000699857223 */ /* 0x000fe200000108a7 */
[----:B------:R-:W-:Y:S01]  /*1acb0*/  FMNMX.FTZ R0, R131, R0, !PT ;  /* 0x0000000083007209 */ /* 0x000fe20007810000 */
[----:B------:R-:W-:-:S02]  /*1acc0*/  WARPGROUP.DEPBAR.LE gsb0, 0x0 ;  /* 0x00008000000079c5 */ /* 0x000fc40000010000 */
[----:B------:R-:W-:Y:S01]  /*1acd0*/  WARPGROUP.ARRIVE ;  /* 0x00000000000079c5 */ /* 0x000fe20000000000 */
[----:B------:R-:W-:Y:S01]  /*1ace0*/  FMNMX.FTZ R0, R132, R0, !PT ;  /* 0x0000000084007209 */ /* 0x000fe20007810000 */
[----:B------:R-:W-:Y:S01]  /*1acf0*/  FFMA.FTZ R176, R139, R6, -R167 ;  /* 0x000000068bb07223 */ /* 0x000fe200000108a7 */
[----:B------:R-:W1:Y:S01]  /*1ad00*/  MUFU.EX2 R190, R190 ;  /* 0x000000be00be7308 */ /* 0x000e620000000800 */
[----:B0-----:R-:W-:Y:S01]  /*1ad10*/  FFMA.FTZ R5, R120, R5, R188 ;  /* 0x0000000578057223 */ /* 0x001fe200000100bc */
[----:B------:R-:W-:Y:S01]  /*1ad20*/  FMNMX.FTZ R0, R135, R0, !PT ;  /* 0x0000000087007209 */ /* 0x000fe20007810000 */
[----:B------:R-:W-:Y:S01]  /*1ad30*/  HGMMA.64x192x16.F32 R24, R172, gdesc[UR4].tnspB, R24, gsb0 ;  /* 0x42e00004ac187df0 */ /* 0x000fe20008000818 */
[----:B------:R-:W-:Y:S01]  /*1ad40*/  R2UR UR6, R10 ;  /* 0x000000000a0672ca */ /* 0x000fe200000e0000 */
[----:B--2---:R-:W-:Y:S01]  /*1ad50*/  FADD.FTZ R5, R164, R5 ;  /* 0x00000005a4057221 */ /* 0x004fe20000010000 */
[----:B------:R-:W-:Y:S01]  /*1ad60*/  FMNMX.FTZ R0, R136, R0, !PT ;  /* 0x0000000088007209 */ /* 0x000fe20007810000 */
[-CC-:B------:R-:W-:Y:S01]  /*1ad70*/  FFMA.FTZ R178, R141, R6.reuse, -R167.reuse ;  /* 0x000000068db27223 */ /* 0x180fe200000108a7 */
[----:B------:R-:W0:Y:S01]  /*1ad80*/  MUFU.EX2 R166, R166 ;  /* 0x000000a600a67308 */ /* 0x000e220000000800 */
[--C-:B------:R-:W-:Y:S01]  /*1ad90*/  FFMA.FTZ R137, R156, R6, -R167.reuse ;  /* 0x000000069c897223 */ /* 0x100fe200000108a7 */
[----:B------:R-:W-:Y:S01]  /*1ada0*/  FMNMX.FTZ R0, R143, R0, !PT ;  /* 0x000000008f007209 */ /* 0x000fe20007810000 */
[----:B------:R-:W-:Y:S01]  /*1adb0*/  FFMA.FTZ R157, R157, R6, -R167 ;  /* 0x000000069d9d7223 */ /* 0x000fe200000108a7 */
[----:B------:R-:W-:-:S02]  /*1adc0*/  F2FP.F16.F32.PACK_AB R188, R164, R188 ;  /* 0x000000bca4bc723e */ /* 0x000fc400000000ff */
[----:B------:R-:W-:Y:S02]  /*1add0*/  FMNMX.FTZ R0, R146, R0, !PT ;  /* 0x0000000092007209 */ /* 0x000fe40007810000 */
[----:B------:R-:W-:Y:S01]  /*1ade0*/  MUFU.EX2 R184, R184 ;  /* 0x000000b800b87308 */ /* 0x000fe20000000800 */
[----:B-1----:R-:W-:Y:S01]  /*1adf0*/  FADD.FTZ R5, R190, R5 ;  /* 0x00000005be057221 */ /* 0x002fe20000010000 */
[----:B------:R-:W-:-:S04]  /*1ae00*/  FMNMX.FTZ R0, R147, R0, !PT ;  /* 0x0000000093007209 */ /* 0x000fc80007810000 */
[----:B------:R-:W-:Y:S02]  /*1ae10*/  FMNMX.FTZ R0, R150, R0, !PT ;  /* 0x0000000096007209 */ /* 0x000fe40007810000 */
[----:B------:R-:W-:Y:S01]  /*1ae20*/  MUFU.EX2 R165, R165 ;  /* 0x000000a500a57308 */ /* 0x000fe20000000800 */
[C---:B0-----:R-:W-:Y:S01]  /*1ae30*/  FADD.FTZ R5, R166.reuse, R5 ;  /* 0x00000005a6057221 */ /* 0x041fe20000010000 */
[----:B------:R-:W-:Y:S02]  /*1ae40*/  FMNMX.FTZ R0, R151, R0, !PT ;  /* 0x0000000097007209 */ /* 0x000fe40007810000 */
[----:B------:R-:W-:Y:S02]  /*1ae50*/  F2FP.F16.F32.PACK_AB R190, R166, R190 ;  /* 0x000000bea6be723e */ /* 0x000fe400000000ff */
[----:B------:R-:W-:Y:S02]  /*1ae60*/  FMNMX.FTZ R0, R154, R0, !PT ;  /* 0x000000009a007209 */ /* 0x000fe40007810000 */
[----:B------:R-:W-:Y:S02]  /*1ae70*/  MUFU.EX2 R186, R186 ;  /* 0x000000ba00ba7308 */ /* 0x000fe40000000800 */
        /* <DEDUP_REMOVED lines=20> */
[----:B0-----:R-:W-:-:S07]  /*1afc0*/  FMNMX.FTZ R0, R0, R9, !PT ;  /* 0x0000000900007209 */ /* 0x001fce0007810000 */
[----:B------:R-:W-:Y:S01]  /*1afd0*/  MUFU.EX2 R130, R130 ;  /* 0x0000008200827308 */ /* 0x000fe20000000800 */
[C---:B------:R-:W-:Y:S01]  /*1afe0*/  FMUL.FTZ R139, R0.reuse, R6 ;  /* 0x00000006008b7220 */ /* 0x040fe20000410000 */
[----:B------:R-:W-:-:S03]  /*1aff0*/  FADD.FTZ R9, -R0, R13 ;  /* 0x0000000d00097221 */ /* 0x000fc60000010100 */
[-CC-:B------:R-:W-:Y:S01]  /*1b000*/  FFMA.FTZ R189, R7, R6.reuse, -R139.reuse ;  /* 0x0000000607bd7223 */ /* 0x180fe2000001088b */
[-CC-:B------:R-:W-:Y:S01]  /*1b010*/  FFMA.FTZ R7, R11, R6.reuse, -R139.reuse ;  /* 0x000000060b077223 */ /* 0x180fe2000001088b */
[----:B------:R-:W-:Y:S01]  /*1b020*/  MOV R11, 0x40000040 ;  /* 0x40000040000b7802 */ /* 0x000fe20000000f00 */
[-C--:B------:R-:W-:Y:S01]  /*1b030*/  FMUL.FTZ R9, R9, R6.reuse ;  /* 0x0000000609097220 */ /* 0x080fe20000410000 */
[-CC-:B------:R-:W-:Y:S01]  /*1b040*/  FFMA.FTZ R191, R21, R6.reuse, -R139.reuse ;  /* 0x0000000615bf7223 */ /* 0x180fe2000001088b */
[-CC-:B------:R-:W-:Y:S01]  /*1b050*/  FFMA.FTZ R21, R123, R6.reuse, -R139.reuse ;  /* 0x000000067b157223 */ /* 0x180fe2000001088b */
[----:B------:R-:W-:Y:S01]  /*1b060*/  R2UR UR7, R11 ;  /* 0x000000000b0772ca */ /* 0x000fe200000e0000 */
[----:B------:R-:W-:Y:S01]  /*1b070*/  MUFU.EX2 R189, R189 ;  /* 0x000000bd00bd7308 */ /* 0x000fe20000000800 */
[-CC-:B------:R-:W-:Y:S01]  /*1b080*/  FFMA.FTZ R185, R124, R6.reuse, -R139.reuse ;  /* 0x000000067cb97223 */ /* 0x180fe2000001088b */
[----:B------:R-:W-:Y:S01]  /*1b090*/  FFMA.FTZ R123, R127, R6, -R139 ;  /* 0x000000067f7b7223 */ /* 0x000fe2000001088b */
[----:B------:R-:W-:-:S02]  /*1b0a0*/  @!P1 IMAD R127, R17, 0x8, R2 ;  /* 0x00000008117f9824 */ /* 0x000fc400078e0202 */
[-CC-:B------:R-:W-:Y:S01]  /*1b0b0*/  FFMA.FTZ R187, R128, R6.reuse, -R139.reuse ;  /* 0x0000000680bb7223 */ /* 0x180fe2000001088b */
[-CC-:B------:R-:W-:Y:S01]  /*1b0c0*/  FFMA.FTZ R124, R131, R6.reuse, -R139.reuse ;  /* 0x00000006837c7223 */ /* 0x180fe2000001088b */
[-CC-:B------:R-:W-:Y:S01]  /*1b0d0*/  FFMA.FTZ R181, R132, R6.reuse, -R139.reuse ;  /* 0x0000000684b57223 */ /* 0x180fe2000001088b */
[----:B------:R-:W-:Y:S01]  /*1b0e0*/  @!P1 VIADD R127, R127, 0x30840 ;  /* 0x000308407f7f9836 */ /* 0x000fe20000000000 */
[----:B------:R-:W0:Y:S01]  /*1b0f0*/  MUFU.EX2 R9, R9 ;  /* 0x0000000900097308 */ /* 0x000e220000000800 */
[-CC-:B------:R-:W-:Y:S01]  /*1b100*/  FFMA.FTZ R10, R135, R6.reuse, -R139.reuse ;  /* 0x00000006870a7223 */ /* 0x180fe2000001088b */
[-CC-:B------:R-:W-:Y:S01]  /*1b110*/  FFMA.FTZ R183, R136, R6.reuse, -R139.reuse ;  /* 0x0000000688b77223 */ /* 0x180fe2000001088b */
[-C--:B------:R-:W-:Y:S01]  /*1b120*/  FFMA.FTZ R11, R143, R6.reuse, -R139 ;  /* 0x000000068f0b7223 */ /* 0x080fe2000001088b */
[----:B------:R-:W-:Y:S01]  /*1b130*/  @!P1 PRMT R128, RZ, 0x654, R127 ;  /* 0x00000654ff809816 */ /* 0x000fe2000000007f */
        /* <DEDUP_REMOVED lines=8> */
[----:B------:R-:W-:-:S03]  /*1b1c0*/  FFMA.FTZ R162, R162, R6, -R139 ;  /* 0x00000006a2a27223 */ /* 0x000fc6000001088b */
[----:B------:R-:W-:Y:S01]  /*1b1d0*/  MUFU.EX2 R191, R191 ;  /* 0x000000bf00bf7308 */ /* 0x000fe20000000800 */
[----:B0-----:R-:W-:-:S07]  /*1b1e0*/  FFMA.FTZ R4, R9, R4, R189 ;  /* 0x0000000409047223 */ /* 0x001fce00000100bd */
[----:B------:R-:W-:Y:S01]  /*1b1f0*/  MUFU.EX2 R21, R21 ;  /* 0x0000001500157308 */ /* 0x000fe20000000800 */
[C---:B-1----:R-:W-:Y:S01]  /*1b200*/  FADD.FTZ R4, R7.reuse, R4 ;  /* 0x0000000407047221 */ /* 0x042fe20000010000 */
[----:B------:R-:W-:-:S06]  /*1b210*/  F2FP.F16.F32.PACK_AB R189, R7, R189 ;  /* 0x000000bd07bd723e */ /* 0x000fcc00000000ff */
[----:B------:R-:W-:Y:S08]  /*1b220*/  MUFU.EX2 R185, R185 ;  /* 0x000000b900b97308 */ /* 0x000ff00000000800 */
[----:B------:R-:W-:Y:S08]  /*1b230*/  MUFU.EX2 R123, R123 ;  /* 0x0000007b007b7308 */ /* 0x000ff00000000800 */
[----:B------:R-:W-:Y:S08]  /*1b240*/  MUFU.EX2 R187, R187 ;  /* 0x000000bb00bb7308 */ /* 0x000ff00000000800 */
[----:B------:R-:W-:Y:S08]  /*1b250*/  MUFU.EX2 R124, R124 ;  /* 0x0000007c007c7308 */ /* 0x000ff00000000800 */
[----:B------:R-:W-:Y:S01]  /*1b260*/  MUFU.EX2 R181, R181 ;  /* 0x000000b500b57308 */ /* 0x000fe20000000800 */
[----:B------:R-:W-:-:S02]  /*1b270*/  WARPGROUP.DEPBAR.LE gsb0, 0x0 ;  /* 0x00008000000079c5 */ /* 0x000fc40000010000 */
[----:B------:R-:W-:-:S05]  /*1b280*/  WARPGROUP.ARRIVE ;  /* 0x00000000000079c5 */ /* 0x000fca0000000000 */
[----:B------:R-:W-:Y:S01]  /*1b290*/  MUFU.EX2 R10, R10 ;  /* 0x0000000a000a7308 */ /* 0x000fe20000000800 */
[-C--:B------:R-:W-:Y:S01]  /*1b2a0*/  FFMA.FTZ R172, R144, R6.reuse, -R167 ;  /* 0x0000000690ac7223 */ /* 0x080fe200000108a7 */
[-C--:B------:R-:W-:Y:S01]  /*1b2b0*/  FFMA.FTZ R173, R154, R6.reuse, -R139 ;  /* 0x000000069aad7223 */ /* 0x080fe2000001088b */
[-C--:B------:R-:W-:Y:S01]  /*1b2c0*/  FFMA.FTZ R174, R148, R6.reuse, -R167 ;  /* 0x0000000694ae7223 */ /* 0x080fe200000108a7 */
[----:B------:R-:W-:Y:S01]  /*1b2d0*/  FFMA.FTZ R175, R158, R6, -R139 ;  /* 0x000000069eaf7223 */ /* 0x000fe2000001088b */
[----:B------:R-:W-:Y:S03]  /*1b2e0*/  HGMMA.64x192x16.F32 R24, R168, gdesc[UR4].tnspB, R24, gsb0 ;  /* 0x42e00004a8187df0 */ /* 0x000fe60008000818 */
        /* <DEDUP_REMOVED lines=14> */
[----:B------:R-:W-:Y:S08]  /*1b3d0*/  MUFU.EX2 R137, R137 ;  /* 0x0000008900897308 */ /* 0x000ff00000000800 */
[----:B------:R-:W-:Y:S08]  /*1b3e0*/  MUFU.EX2 R162, R162 ;  /* 0x000000a200a27308 */ /* 0x000ff00000000800 */
[----:B------:R-:W1:Y:S01]  /*1b3f0*/  MUFU.EX2 R13, R157 ;  /* 0x0000009d000d7308 */ /* 0x000e620000000800 */
[----:B------:R-:W-:-:S02]  /*1b400*/  WARPGROUP.DEPBAR.LE gsb0, 0x0 ;  /* 0x00008000000079c5 */ /* 0x000fc40000010000 */
[----:B------:R2:W-:Y:S01]  /*1b410*/  @!P1 SYNCS.ARRIVE.TRANS64.RED.A1T0 RZ, [R128+URZ], RZ ;  /* 0x000000ff80ff99a7 */ /* 0x0005e2000810043f */
[----:B0-----:R-:W-:Y:S02]  /*1b420*/  F2FP.F16.F32.PACK_AB R168, R133, R12 ;  /* 0x0000000c85a8723e */ /* 0x001fe400000000ff */
[----:B-1----:R-:W-:Y:S02]  /*1b430*/  F2FP.F16.F32.PACK_AB R170, R13, R137 ;  /* 0x000000890daa723e */ /* 0x002fe400000000ff */
[----:B------:R-:W-:Y:S01]  /*1b440*/  F2FP.F16.F32.PACK_AB R169, R161, R160 ;  /* 0x000000a0a1a9723e */ /* 0x000fe200000000ff */
[----:B--2---:R-:W-:Y:S01]  /*1b450*/  FADD.FTZ R128, R191, R4 ;  /* 0x00000004bf807221 */ /* 0x004fe20000010000 */
[----:B------:R0:W-:Y:S01]  /*1b460*/  @!P1 SYNCS.ARRIVE.TRANS64.RED.A1T0 RZ, [R20+URZ], RZ ;  /* 0x000000ff14ff99a7 */ /* 0x0001e2000810043f */
[----:B------:R-:W1:Y:S01]  /*1b470*/  MUFU.EX2 R4, R151 ;  /* 0x0000009700047308 */ /* 0x000e620000000800 */
[C---:B------:R-:W-:Y:S01]  /*1b480*/  F2FP.F16.F32.PACK_AB R191, R21.reuse, R191 ;  /* 0x000000bf15bf723e */ /* 0x040fe200000000ff */
[----:B------:R-:W-:-:S04]  /*1b490*/  FADD.FTZ R128, R21, R128 ;  /* 0x0000008015807221 */ /* 0x000fc80000010000 */
[----:B------:R-:W-:Y:S01]  /*1b4a0*/  FADD.FTZ R128, R185, R128 ;  /* 0x00000080b9807221 */ /* 0x000fe20000010000 */
[----:B0-----:R-:W-:Y:S01]  /*1b4b0*/  FADD.FTZ R20, R184, R5 ;  /* 0x00000005b8147221 */ /* 0x001fe20000010000 */
[-CC-:B------:R-:W-:Y:S01]  /*1b4c0*/  FFMA.FTZ R5, R155, R6.reuse, -R139.reuse ;  /* 0x000000069b057223 */ /* 0x180fe2000001088b */
[----:B------:R-:W-:Y:S01]  /*1b4d0*/  FFMA.FTZ R139, R163, R6, -R139 ;  /* 0x00000006a38b7223 */ /* 0x000fe2000001088b */
[----:B------:R-:W-:Y:S01]  /*1b4e0*/  FADD.FTZ R128, R123, R128 ;  /* 0x000000807b807221 */ /* 0x000fe20000010000 */
[C---:B------:R-:W-:Y:S01]  /*1b4f0*/  FADD.FTZ R20, R165.reuse, R20 ;  /* 0x00000014a5147221 */ /* 0x040fe20000010000 */
[----:B------:R-:W-:Y:S02]  /*1b500*/  F2FP.F16.F32.PACK_AB R184, R165, R184 ;  /* 0x000000b8a5b8723e */ /* 0x000fe400000000ff */
[----:B------:R-:W-:Y:S01]  /*1b510*/  FADD.FTZ R128, R187, R128 ;  /* 0x00000080bb807221 */ /* 0x000fe20000010000 */
[----:B------:R-:W-:Y:S01]  /*1b520*/  FADD.FTZ R20, R186, R20 ;  /* 0x00000014ba147221 */ /* 0x000fe20000010000 */
[----:B------:R-:W0:Y:S01]  /*1b530*/  MUFU.EX2 R5, R5 ;  /* 0x0000000500057308 */ /* 0x000e220000000800 */
[----:B------:R-:W-:Y:S01]  /*1b540*/  F2FP.F16.F32.PACK_AB R185, R123, R185 ;  /* 0x000000b97bb9723e */ /* 0x000fe200000000ff */
[----:B------:R-:W-:Y:S01]  /*1b550*/  FADD.FTZ R128, R124, R128 ;  /* 0x000000807c807221 */ /* 0x000fe20000010000 */
[C---:B------:R-:W-:Y:S01]  /*1b560*/  FADD.FTZ R20, R121.reuse, R20 ;  /* 0x0000001479147221 */ /* 0x040fe20000010000 */
[----:B------:R-:W-:-:S02]  /*1b570*/  F2FP.F16.F32.PACK_AB R186, R121, R186 ;  /* 0x000000ba79ba723e */ /* 0x000fc400000000ff */
[----:B------:R-:W-:Y:S01]  /*1b580*/  FADD.FTZ R131, R181, R128 ;  /* 0x00000080b5837221 */ /* 0x000fe20000010000 */
[----:B------:R-:W-:Y:S01]  /*1b590*/  FADD.FTZ R20, R180, R20 ;  /* 0x00000014b4147221 */ /* 0x000fe20000010000 */
[----:B------:R-:W-:Y:S01]  /*1b5a0*/  F2FP.F16.F32.PACK_AB R181, R10, R181 ;  /* 0x000000b50ab5723e */ /* 0x000fe200000000ff */
[----:B------:R-:W2:Y:S01]  /*1b5b0*/  MUFU.EX2 R139, R139 ;  /* 0x0000008b008b7308 */ /* 0x000ea20000000800 */
[----:B------:R-:W-:Y:S01]  /*1b5c0*/  F2FP.F16.F32.PACK_AB R187, R124, R187 ;  /* 0x000000bb7cbb723e */ /* 0x000fe200000000ff */
[C---:B------:R-:W-:Y:S01]  /*1b5d0*/  FADD.FTZ R135, R125.reuse, R20 ;  /* 0x000000147d877221 */ /* 0x040fe20000010000 */
[----:B------:R-:W-:Y:S01]  /*1b5e0*/  FADD.FTZ R20, R10, R131 ;  /* 0x000000830a147221 */ /* 0x000fe20000010000 */
[----:B------:R-:W-:Y:S02]  /*1b5f0*/  F2FP.F16.F32.PACK_AB R180, R125, R180 ;  /* 0x000000b47db4723e */ /* 0x000fe400000000ff */
[----:B------:R-:W-:Y:S01]  /*1b600*/  FADD.FTZ R135, R182, R135 ;  /* 0x00000087b6877221 */ /* 0x000fe20000010000 */
[----:B------:R-:W-:Y:S01]  /*1b610*/  FADD.FTZ R20, R183, R20 ;  /* 0x00000014b7147221 */ /* 0x000fe20000010000 */
[----:B------:R-:W-:-:S02]  /*1b620*/  F2FP.F16.F32.PACK_AB R183, R11, R183 ;  /* 0x000000b70bb7723e */ /* 0x000fc400000000ff */
[C---:B------:R-:W-:Y:S01]  /*1b630*/  FADD.FTZ R135, R134.reuse, R135 ;  /* 0x0000008786877221 */ /* 0x040fe20000010000 */
[----:B------:R-:W-:Y:S01]  /*1b640*/  FADD.FTZ R20, R11, R20 ;  /* 0x000000140b147221 */ /* 0x000fe20000010000 */
[----:B------:R-:W-:Y:S02]  /*1b650*/  F2FP.F16.F32.PACK_AB R182, R134, R182 ;  /* 0x000000b686b6723e */ /* 0x000fe400000000ff */
        /* <DEDUP_REMOVED lines=14> */
[----:B0-----:R-:W-:-:S02]  /*1b740*/  F2FP.F16.F32.PACK_AB R173, R5, R173 ;  /* 0x000000ad05ad723e */ /* 0x001fc400000000ff */
[----:B------:R-:W-:Y:S01]  /*1b750*/  FADD.FTZ R11, R129, R20 ;  /* 0x00000014810b7221 */ /* 0x000fe20000010000 */
[----:B------:R-:W-:Y:S01]  /*1b760*/  FADD.FTZ R10, R5, R10 ;  /* 0x0000000a050a7221 */ /* 0x000fe20000010000 */
[----:B------:R-:W-:Y:S02]  /*1b770*/  F2FP.F16.F32.PACK_AB R172, R129, R172 ;  /* 0x000000ac81ac723e */ /* 0x000fe400000000ff */
[----:B------:R-:W-:Y:S01]  /*1b780*/  FADD.FTZ R11, R174, R11 ;  /* 0x0000000bae0b7221 */ /* 0x000fe20000010000 */
[----:B------:R-:W-:Y:S01]  /*1b790*/  FADD.FTZ R10, R175, R10 ;  /* 0x0000000aaf0a7221 */ /* 0x000fe20000010000 */
[C---:B------:R-:W-:Y:S02]  /*1b7a0*/  F2FP.F16.F32.PACK_AB R175, R7.reuse, R175 ;  /* 0x000000af07af723e */ /* 0x040fe400000000ff */
[C---:B------:R-:W-:Y:S01]  /*1b7b0*/  FADD.FTZ R11, R130.reuse, R11 ;  /* 0x0000000b820b7221 */ /* 0x040fe20000010000 */
[----:B------:R-:W-:Y:S01]  /*1b7c0*/  FADD.FTZ R21, R7, R10 ;  /* 0x0000000a07157221 */ /* 0x000fe20000010000 */
[----:B------:R-:W-:-:S02]  /*1b7d0*/  F2FP.F16.F32.PACK_AB R174, R130, R174 ;  /* 0x000000ae82ae723e */ /* 0x000fc400000000ff */
[----:B------:R-:W-:Y:S01]  /*1b7e0*/  FADD.FTZ R4, R12, R11 ;  /* 0x0000000b0c047221 */ /* 0x000fe20000010000 */
[----:B------:R-:W-:Y:S01]  /*1b7f0*/  FADD.FTZ R10, R160, R21 ;  /* 0x00000015a00a7221 */ /* 0x000fe20000010000 */
[----:B--2---:R-:W-:Y:S01]  /*1b800*/  F2FP.F16.F32.PACK_AB R171, R139, R162 ;  /* 0x000000a28bab723e */ /* 0x004fe200000000ff */
[----:B------:R-:W-:Y:S02]  /*1b810*/  IMAD.MOV.U32 R12, RZ, RZ, R3 ;  /* 0x000000ffff0c7224 */ /* 0x000fe400078e0003 */
[----:B------:R-:W-:Y:S01]  /*1b820*/  FADD.FTZ R4, R133, R4 ;  /* 0x0000000485047221 */ /* 0x000fe20000010000 */
[----:B------:R-:W-:Y:S01]  /*1b830*/  FADD.FTZ R5, R161, R10 ;  /* 0x0000000aa1057221 */ /* 0x000fe20000010000 */
[----:B------:R-:W-:Y:S02]  /*1b840*/  IMAD.MOV.U32 R10, RZ, RZ, R192 ;  /* 0x000000ffff0a7224 */ /* 0x000fe400078e00c0 */
[----:B------:R-:W-:Y:S01]  /*1b850*/  FADD.FTZ R4, R137, R4 ;  /* 0x0000000489047221 */ /* 0x000fe20000010000 */
[----:B------:R-:W-:-:S03]  /*1b860*/  FADD.FTZ R7, R162, R5 ;  /* 0x00000005a2077221 */ /* 0x000fc60000010000 */
[----:B------:R-:W-:Y:S01]  /*1b870*/  FADD.FTZ R5, R13, R4 ;  /* 0x000000040d057221 */ /* 0x000fe20000010000 */
[----:B------:R-:W-:Y:S01]  /*1b880*/  FADD.FTZ R4, R139, R7 ;  /* 0x000000078b047221 */ /* 0x000fe20000010000 */
[----:B------:R-:W-:Y:S01]  /*1b890*/  MOV R7, R17 ;  /* 0x0000001100077202 */ /* 0x000fe20000000f00 */
[----:B------:R-:W-:Y:S01]  /*1b8a0*/  IMAD.MOV.U32 R13, RZ, RZ, R0 ;  /* 0x000000ffff0d7224 */ /* 0x000fe200078e0000 */
[----:B------:R-:W-:Y:S06]  /*1b8b0*/  @P2 BRA `(.L_x_1921) ;  /* 0xffffffd800342947 */ /* 0x000fec000383ffff */
[----:B------:R-:W-:Y:S05]  /*1b8c0*/  BSYNC B1 ;  /* 0x0000000000017941 */ /* 0x000fea0003800000 */
.L_x_1910:
[----:B------:R-:W-:-:S07]  /*1b8d0*/  IMAD.MOV.U32 R7, RZ, RZ, R15 ;  /* 0x000000ffff077224 */ /* 0x000fce00078e000f */
.L_x_1909:
[----:B------:R-:W-:Y:S05]  /*1b8e0*/  BSYNC B0 ;  /* 0x0000000000007941 */ /* 0x000fea0003800000 */
.L_x_1908:
[----:B------:R-:W-:Y:S01]  /*1b8f0*/  ISETP.GE.AND P2, PT, R7, R210, PT ;  /* 0x000000d20700720c */ /* 0x000fe20003f46270 */
[----:B------:R-:W-:-:S12]  /*1b900*/  BSSY B0, `(.L_x_1922) ;  /* 0x00003ad000007945 */ /* 0x000fd80003800000 */
[----:B------:R-:W-:Y:S05]  /*1b910*/  @!P2 BRA `(.L_x_1923) ;  /* 0x0000003800aca947 */ /* 0x000fea0003800000 */
[----:B------:R-:W-:Y:S01]  /*1b920*/  IMAD.MOV.U32 R14, RZ, RZ, R0 ;  /* 0x000000ffff0e7224 */ /* 0x000fe200078e0000 */
[----:B------:R-:W-:Y:S01]  /*1b930*/  MOV R11, R192 ;  /* 0x000000c0000b7202 */ /* 0x000fe20000000f00 */
[----:B------:R-:W-:Y:S02]  /*1b940*/  IMAD.MOV.U32 R15, RZ, RZ, R3 ;  /* 0x000000ffff0f7224 */ /* 0x000fe400078e0003 */
[----:B------:R-:W-:-:S07]  /*1b950*/  IMAD.MOV.U32 R10, RZ, RZ, R17 ;  /* 0x000000ffff0a7224 */ /* 0x000fce00078e0011 */
.L_x_1942:
[----:B------:R-:W-:-:S05]  /*1b960*/  VIADD R0, R10, 0x1 ;  /* 0x000000010a007836 */ /* 0x000fca0000000000 */
[----:B------:R-:W-:-:S04]  /*1b970*/  ISETP.NE.AND P2, PT, R0, 0x2, PT ;  /* 0x000000020000780c */ /* 0x000fc80003f45270 */
[----:B------:R-:W-:Y:S02]  /*1b980*/  SEL R0, R0, RZ, P2 ;  /* 0x000000ff00007207 */ /* 0x000fe40001000000 */
[----:B------:R-:W-:-:S03]  /*1b990*/  SEL R192, RZ, 0x1, P2 ;  /* 0x00000001ffc07807 */ /* 0x000fc60001000000 */
[----:B------:R-:W-:Y:S01]  /*1b9a0*/  IMAD.MOV.U32 R17, RZ, RZ, R0 ;  /* 0x000000ffff117224 */ /* 0x000fe200078e0000 */
[----:B------:R-:W-:Y:S01]  /*1b9b0*/  LOP3.LUT R192, R11, R192, RZ, 0x3c, !PT ;  /* 0x000000c00bc07212 */ /* 0x000fe200078e3cff */
[----:B------:R-:W-:Y:S06]  /*1b9c0*/  @!P0 BRA `(.L_x_1924) ;  /* 0x0000000000048947 */ /* 0x000fec0003800000 */
[----:B------:R-:W-:Y:S01]  /*1b9d0*/  BPT.TRAP 0x1 ;  /* 0x000000040000795c */ /* 0x000fe20000300000 */
.L_x_1924:
[----:B------:R-:W-:Y:S01]  /*1b9e0*/  IMAD R3, R17, 0x8, R2 ;  /* 0x0000000811037824 */ /* 0x000fe200078e0202 */
[----:B------:R-:W-:-:S04]  /*1b9f0*/  SHF.L.U32 R6, R192, 0x1f, RZ ;  /* 0x0000001fc0067819 */ /* 0x000fc800000006ff */
[----:B------:R0:W1:Y:S01]  /*1ba00*/  SYNCS.PHASECHK.TRANS64.TRYWAIT P2, [R3+URZ+0x30830], R6 ;  /* 0x03083006030075a7 */ /* 0x000062000804017f */
[----:B------:R-:W-:Y:S05]  /*1ba10*/  @!P0 BRA `(.L_x_1925) ;  /* 0x0000000000048947 */ /* 0x000fea0003800000 */
[----:B------:R-:W-:Y:S01]  /*1ba20*/  BPT.TRAP 0x1 ;  /* 0x000000040000795c */ /* 0x000fe20000300000 */
.L_x_1925:
[----:B------:R-:W-:Y:S01]  /*1ba30*/  IMAD R126, R17, 0x900, R8 ;  /* 0x00000900117e7824 */ /* 0x000fe200078e0208 */
[----:B------:R-:W-:Y:S03]  /*1ba40*/  BSSY B1, `(.L_x_1926) ;  /* 0x0000006000017945 */ /* 0x000fe60003800000 */
[C---:B------:R-:W-:Y:S01]  /*1ba50*/  VIADD R20, R126.reuse, 0x2 ;  /* 0x000000027e147836 */ /* 0x040fe20000000000 */
[----:B------:R-:W-:Y:S01]  /*1ba60*/  IADD3 R122, R126, 0x4, RZ ;  /* 0x000000047e7a7810 */ /* 0x000fe20007ffe0ff */
[----:B-1----:R-:W-:Y:S06]  /*1ba70*/  @P2 BRA `(.L_x_1927) ;  /* 0x0000000000082947 */ /* 0x002fec0003800000 */
[----:B------:R-:W1:Y:S02]  /*1ba80*/  SYNCS.PHASECHK.TRANS64.TRYWAIT P2, [R3+URZ+0x30830], R6 ;  /* 0x03083006030075a7 */ /* 0x000e64000804017f */
[----:B-1----:R-:W-:Y:S05]  /*1ba90*/  @!P2 BRA `(.L_x_1928) ;  /* 0x0000010000fca947 */ /* 0x002fea0003800000 */
.L_x_1927:
[----:B------:R-:W-:Y:S05]  /*1baa0*/  BSYNC B1 ;  /* 0x0000000000017941 */ /* 0x000fea0003800000 */
.L_x_1926:
[----:B------:R-:W-:Y:S01]  /*1bab0*/  IMAD.MOV.U32 R12, RZ, RZ, R126 ;  /* 0x000000ffff0c7224 */ /* 0x000fe200078e007e */
[----:B------:R2:W-:Y:S04]  /*1bac0*/  STL.64 [R1+0x78], R10 ;  /* 0x0000780a01007387 */ /* 0x0005e80000100a00 */
[----:B------:R-:W-:Y:S01]  /*1bad0*/  R2UR UR54, R12 ;  /* 0x000000000c3672ca */ /* 0x000fe200000e0000 */
[----:B------:R-:W-:Y:S02]  /*1bae0*/  VIADD R12, R126, 0x300 ;  /* 0x000003007e0c7836 */ /* 0x000fe40000000000 */
[----:B------:R-:W-:-:S03]  /*1baf0*/  IMAD.MOV.U32 R13, RZ, RZ, 0x40000040 ;  /* 0x40000040ff0d7424 */ /* 0x000fc600078e00ff */
[----:B------:R-:W-:Y:S01]  /*1bb00*/  R2UR UR26, R12 ;  /* 0x000000000c1a72ca */ /* 0x000fe200000e0000 */
[----:B------:R-:W-:Y:S01]  /*1bb10*/  VIADD R12, R126, 0x304 ;  /* 0x000003047e0c7836 */ /* 0x000fe20000000000 */
[----:B--2---:R-:W2:Y:S04]  /*1bb20*/  LDL.64 R10, [R1+0x30] ;  /* 0x00003000010a7983 */ /* 0x004ea80000100a00 */
[----:B------:R0:W-:Y:S01]  /*1bb30*/  STL [R1+0x70], R7 ;  /* 0x0000700701007387 */ /* 0x0001e20000100800 */
[C---:B------:R-:W-:Y:S02]  /*1bb40*/  R2UR UR55, R13.reuse ;  /* 0x000000000d3772ca */ /* 0x040fe400000e0000 */
[----:B------:R-:W-:Y:S02]  /*1bb50*/  R2UR UR27, R13 ;  /* 0x000000000d1b72ca */ /* 0x000fe400000e0000 */
[----:B------:R-:W-:-:S02]  /*1bb60*/  R2UR UR18, R12 ;  /* 0x000000000c1272ca */ /* 0x000fc400000e0000 */
[----:B------:R-:W-:Y:S01]  /*1bb70*/  R2UR UR19, R13 ;  /* 0x000000000d1372ca */ /* 0x000fe200000e0000 */
[----:B01----:R-:W3:Y:S04]  /*1bb80*/  LDL.64 R6, [R1+0x28] ;  /* 0x0000280001067983 */ /* 0x003ee80000100a00 */
        /* <DEDUP_REMOVED lines=63> */
[----:B0-----:R-:W4:Y:S01]  /*1bf80*/  LDL.64 R2, [R1+0x18] ;  /* 0x0000180001027983 */ /* 0x001f220000100a00 */
[----:B------:R-:W-:Y:S01]  /*1bf90*/  VIADD R126, R126, 0x606 ;  /* 0x000006067e7e7836 */ /* 0x000fe20000000000 */
[C---:B------:R-:W-:Y:S01]  /*1bfa0*/  R2UR UR35, R123.reuse ;  /* 0x000000007b2372ca */ /* 0x040fe200000e0000 */
[----:B------:R-:W-:Y:S01]  /*1bfb0*/  IMAD.MOV.U32 R121, RZ, RZ, 0x40000040 ;  /* 0x40000040ff797424 */ /* 0x000fe200078e00ff */
[----:B------:R-:W-:Y:S01]  /*1bfc0*/  R2UR UR23, R123 ;  /* 0x000000007b1772ca */ /* 0x000fe200000e0000 */
[----:B------:R-:W-:-:S02]  /*1bfd0*/  IMAD.MOV.U32 R125, RZ, RZ, 0x40000040 ;  /* 0x40000040ff7d7424 */ /* 0x000fc400078e00ff */
[-C--:B------:R-:W-:Y:S01]  /*1bfe0*/  FMUL.FTZ R26, R26, R9.reuse ;  /* 0x000000091a1a7220 */ /* 0x080fe20000410000 */
        /* <DEDUP_REMOVED lines=65> */
[----:B------:R-:W-:Y:S01]  /*1c400*/  R2UR UR33, R13 ;  /* 0x000000000d2172ca */ /* 0x000fe200000e0000 */
[----:B------:R-:W-:Y:S02]  /*1c410*/  WARPGROUP.DEPBAR.LE gsb0, 0x0 ;  /* 0x00008000000079c5 */ /* 0x000fe40000010000 */
[----:B------:R-:W-:Y:S01]  /*1c420*/  WARPGROUP.ARRIVE ;  /* 0x00000000000079c5 */ /* 0x000fe20000000000 */
[----:B------:R-:W-:Y:S01]  /*1c430*/  R2UR UR28, R10 ;  /* 0x000000000a1c72ca */ /* 0x000fe200000e0000 */
[----:B------:R-:W2:Y:S08]  /*1c440*/  LDL.64 R12, [R1+0x8] ;  /* 0x00000800010c7983 */ /* 0x000eb00000100a00 */
[----:B------:R-:W-:Y:S01]  /*1c450*/  HGMMA.64x96x16.F32 R120, gdesc[UR32], R120, gsb0 ;  /* 0x01600000207879f0 */ /* 0x000fe20008000878 */
[----:B------:R-:W-:-:S02]  /*1c460*/  R2UR UR29, R11 ;  /* 0x000000000b1d72ca */ /* 0x000fc400000e0000 */
[----:B------:R-:W-:Y:S02]  /*1c470*/  R2UR UR14, R20 ;  /* 0x00000000140e72ca */ /* 0x000fe400000e0000 */
[----:B------:R-:W-:Y:S02]  /*1c480*/  R2UR UR15, R21 ;  /* 0x00000000150f72ca */ /* 0x000fe400000e0000 */
[----:B------:R-:W2:Y:S01]  /*1c490*/  LDL.64 R20, [R1+0x10] ;  /* 0x0000100001147983 */ /* 0x000ea20000100a00 */
[----:B---3--:R-:W-:Y:S02]  /*1c4a0*/  R2UR UR24, R6 ;  /* 0x00000000061872ca */ /* 0x008fe400000e0000 */
[----:B------:R-:W-:Y:S01]  /*1c4b0*/  R2UR UR25, R7 ;  /* 0x00000000071972ca */ /* 0x000fe200000e0000 */
[----:B------:R0:W5:Y:S01]  /*1c4c0*/  LDL.LU.64 R10, [R1+0x78] ;  /* 0x00007800010a7983 */ /* 0x0001620000300a00 */
[----:B----4-:R-:W-:Y:S02]  /*1c4d0*/  R2UR UR20, R4 ;  /* 0x00000000041472ca */ /* 0x010fe400000e0000 */
[----:B------:R-:W-:Y:S01]  /*1c4e0*/  R2UR UR21, R5 ;  /* 0x00000000051572ca */ /* 0x000fe200000e0000 */
[----:B------:R0:W5:Y:S01]  /*1c4f0*/  LDL.LU R7, [R1+0x70] ;  /* 0x0000700001077983 */ /* 0x0001620000300800 */
[----:B------:R-:W-:Y:S01]  /*1c500*/  UMOV UR4, UR56 ;  /* 0x0000003800047c82 */ /* 0x000fe20008000000 */
[----:B------:R-:W-:-:S02]  /*1c510*/  UMOV UR5, UR57 ;  /* 0x0000003900057c82 */ /* 0x000fc40008000000 */
        /* <DEDUP_REMOVED lines=38> */
.L_x_1929:
[----:B-----5:R-:W-:Y:S01]  /*1c780*/  SHF.L.U32 R3, R11, 0x1f, RZ ;  /* 0x0000001f0b037819 */ /* 0x020fe200000006ff */
[----:B------:R-:W-:-:S04]  /*1c790*/  IMAD R20, R10, 0x8, R2 ;  /* 0x000000080a147824 */ /* 0x000fc800078e0202 */
[----:B------:R0:W1:Y:S01]  /*1c7a0*/  SYNCS.PHASECHK.TRANS64.TRYWAIT P2, [R20+URZ+0x30850], R3 ;  /* 0x03085003140075a7 */ /* 0x000062000804017f */
[----:B------:R-:W-:Y:S05]  /*1c7b0*/  @!P0 BRA `(.L_x_1930) ;  /* 0x0000000000048947 */ /* 0x000fea0003800000 */
[----:B------:R-:W-:Y:S01]  /*1c7c0*/  BPT.TRAP 0x1 ;  /* 0x000000040000795c */ /* 0x000fe20000300000 */
.L_x_1930:
[----:B------:R-:W-:Y:S04]  /*1c7d0*/  BSSY B1, `(.L_x_1931) ;  /* 0x0000004000017945 */ /* 0x000fe80003800000 */
[----:B-1----:R-:W-:Y:S05]  /*1c7e0*/  @P2 BRA `(.L_x_1932) ;  /* 0x0000000000082947 */ /* 0x002fea0003800000 */
[----:B------:R-:W1:Y:S02]  /*1c7f0*/  SYNCS.PHASECHK.TRANS64.TRYWAIT P2, [R20+URZ+0x30850], R3 ;  /* 0x03085003140075a7 */ /* 0x000e64000804017f */
[----:B-1----:R-:W-:Y:S05]  /*1c800*/  @!P2 BRA `(.L_x_1933) ;  /* 0x000000f400b4a947 */ /* 0x002fea0003800000 */
.L_x_1932:
[----:B------:R-:W-:Y:S05]  /*1c810*/  BSYNC B1 ;  /* 0x0000000000017941 */ /* 0x000fea0003800000 */
.L_x_1931:
[----:B01----:R-:W-:Y:S01]  /*1c820*/  IADD3 R3, R2, 0x400, RZ ;  /* 0x0000040002037810 */ /* 0x003fe20007ffe0ff */
[----:B------:R-:W-:Y:S01]  /*1c830*/  IMAD.MOV.U32 R11, RZ, RZ, 0x40000040 ;  /* 0x40000040ff0b7424 */ /* 0x000fe200078e00ff */
[----:B------:R-:W-:Y:S01]  /*1c840*/  WARPGROUP.ARRIVE ;  /* 0x00000000000079c5 */ /* 0x000fe20000000000 */
[----:B------:R-:W-:Y:S01]  /*1c850*/  IMAD.MOV.U32 R13, RZ, RZ, 0x40000040 ;  /* 0x40000040ff0d7424 */ /* 0x000fe200078e00ff */
[----:B------:R-:W-:Y:S01]  /*1c860*/  SHF.R.U32.HI R3, RZ, 0x4, R3 ;  /* 0x00000004ff037819 */ /* 0x000fe20000011603 */
[----:B------:R-:W2:Y:S01]  /*1c870*/  LDL R6, [R1+0x4] ;  /* 0x0000040001067983 */ /* 0x000ea20000100800 */
[----:B------:R-:W-:Y:S01]  /*1c880*/  R2UR UR7, R11 ;  /* 0x000000000b0772ca */ /* 0x000fe200000e0000 */
[----:B------:R-:W-:Y:S01]  /*1c890*/  IMAD.MOV.U32 R11, RZ, RZ, 0x40000040 ;  /* 0x40000040ff0b7424 */ /* 0x000fe200078e00ff */
[----:B------:R-:W-:Y:S01]  /*1c8a0*/  LOP3.LUT R3, R3, 0x3fff, RZ, 0xc0, !PT ;  /* 0x00003fff03037812 */ /* 0x000fe200078ec0ff */
[----:B------:R-:W-:Y:S01]  /*1c8b0*/  FMUL.FTZ R21, R125, UR58 ;  /* 0x0000003a7d157c20 */ /* 0x000fe20008410000 */
        /* <DEDUP_REMOVED lines=9> */
[----:B------:R-:W-:Y:S01]  /*1c950*/  FMUL.FTZ R120, R126, UR58 ;  /* 0x0000003a7e787c20 */ /* 0x000fe20008410000 */
[----:B------:R-:W-:Y:S01]  /*1c960*/  FMUL.FTZ R128, R132, UR58 ;  /* 0x0000003a84807c20 */ /* 0x000fe20008410000 */
[C---:B------:R-:W-:Y:S01]  /*1c970*/  VIADD R12, R10.reuse, 0x80 ;  /* 0x000000800a0c7836 */ /* 0x040fe20000000000 */
[----:B------:R-:W-:Y:S01]  /*1c980*/  R2UR UR6, R10 ;  /* 0x000000000a0672ca */ /* 0x000fe200000e0000 */
[----:B------:R-:W-:Y:S01]  /*1c990*/  FMUL.FTZ R154, R162, UR58 ;  /* 0x0000003aa29a7c20 */ /* 0x000fe20008410000 */
[----:B------:R-:W-:Y:S01]  /*1c9a0*/  FMUL.FTZ R126, R134, UR58 ;  /* 0x0000003a867e7c20 */ /* 0x000fe20008410000 */
[----:B------:R-:W-:Y:S01]  /*1c9b0*/  FMUL.FTZ R132, R136, UR58 ;  /* 0x0000003a88847c20 */ /* 0x000fe20008410000 */
[----:B------:R-:W-:Y:S02]  /*1c9c0*/  IMAD R162, R7, -0x60, RZ ;  /* 0xffffffa007a27824 */ /* 0x000fe400078e02ff */
[----:B------:R-:W-:Y:S01]  /*1c9d0*/  FMUL.FTZ R136, R140, UR58 ;  /* 0x0000003a8c887c20 */ /* 0x000fe20008410000 */
[----:B------:R-:W-:Y:S01]  /*1c9e0*/  FMUL.FTZ R134, R142, UR58 ;  /* 0x0000003a8e867c20 */ /* 0x000fe20008410000 */
[----:B------:R-:W-:Y:S01]  /*1c9f0*/  FMUL.FTZ R140, R147, UR58 ;  /* 0x0000003a938c7c20 */ /* 0x000fe20008410000 */
[----:B------:R-:W-:Y:S01]  /*1ca00*/  FMUL.FTZ R142, R150, UR58 ;  /* 0x0000003a968e7c20 */ /* 0x000fe20008410000 */
[----:B------:R-:W-:Y:S01]  /*1ca10*/  FMUL.FTZ R147, R155, UR58 ;  /* 0x0000003a9b937c20 */ /* 0x000fe20008410000 */
[----:B------:R-:W-:Y:S01]  /*1ca20*/  FMUL.FTZ R150, R158, UR58 ;  /* 0x0000003a9e967c20 */ /* 0x000fe20008410000 */
[----:B------:R-:W-:Y:S01]  /*1ca30*/  FMUL.FTZ R155, R163, UR58 ;  /* 0x0000003aa39b7c20 */ /* 0x000fe20008410000 */
[----:B------:R-:W-:Y:S01]  /*1ca40*/  VIADD R158, R162, 0x1 ;  /* 0x00000001a29e7836 */ /* 0x000fe20000000000 */
[----:B------:R-:W-:Y:S01]  /*1ca50*/  HGMMA.64x192x16.F32 R24, R188, gdesc[UR4].tnspB, R24, gsb0 ;  /* 0x42e00004bc187df0 */ /* 0x000fe20008000818 */
[----:B------:R-:W-:Y:S01]  /*1ca60*/  R2UR UR6, R12 ;  /* 0x000000000c0672ca */ /* 0x000fe200000e0000 */
[----:B------:R-:W-:Y:S01]  /*1ca70*/  VIADD R12, R10, 0x100 ;  /* 0x000001000a0c7836 */ /* 0x000fe20000000000 */
[----:B------:R-:W-:Y:S01]  /*1ca80*/  R2UR UR7, R13 ;  /* 0x000000000d0772ca */ /* 0x000fe200000e0000 */
[----:B------:R-:W-:-:S02]  /*1ca90*/  IMAD.MOV.U32 R13, RZ, RZ, 0x40000040 ;  /* 0x40000040ff0d7424 */ /* 0x000fc400078e00ff */
[----:B------:R-:W-:Y:S01]  /*1caa0*/  FMUL.FTZ R163, R165, UR58 ;  /* 0x0000003aa5a37c20 */ /* 0x000fe20008410000 */
[----:B------:R-:W0:Y:S01]  /*1cab0*/  MUFU.TANH R3, R3 ;  /* 0x0000000300037308 */ /* 0x000e220000002400 */
[----:B------:R-:W-:-:S07]  /*1cac0*/  ULDC UR5, c[0x0][0x9e0] ;  /* 0x0002780000057ab9 */ /* 0x000fce0000000800 */
[----:B------:R-:W1:Y:S08]  /*1cad0*/  MUFU.TANH R9, R9 ;  /* 0x0000000900097308 */ /* 0x000e700000002400 */
        /* <DEDUP_REMOVED lines=21> */
[----:B------:R-:W5:Y:S05]  /*1cc30*/  LDC R191, c[0x0][0x448] ;  /* 0x00011200ffbf7b82 */ /* 0x000f6a0000000800 */
[----:B------:R-:W-:Y:S01]  /*1cc40*/  HGMMA.64x192x16.F32 R24, R184, gdesc[UR4].tnspB, R24, gsb0 ;  /* 0x42e00004b8187df0 */ /* 0x000fe20008000818 */
[----:B------:R-:W-:Y:S02]  /*1cc50*/  R2UR UR6, R12 ;  /* 0x000000000c0672ca */ /* 0x000fe400000e0000 */
[----:B------:R-:W-:Y:S01]  /*1cc60*/  R2UR UR7, R13 ;  /* 0x000000000d0772ca */ /* 0x000fe200000e0000 */
[----:B------:R-:W-:Y:S01]  /*1cc70*/  IMAD.MOV.U32 R13, RZ, RZ, 0x40000040 ;  /* 0x40000040ff0d7424 */ /* 0x000fe200078e00ff */
[----:B------:R-:W-:-:S02]  /*1cc80*/  IADD3 R12, R10, 0x180, RZ ;  /* 0x000001800a0c7810 */ /* 0x000fc40007ffe0ff */
[----:B-----5:R-:W-:Y:S02]  /*1cc90*/  ISETP.NE.AND P2, PT, R191, 0x1, PT ;  /* 0x00000001bf00780c */ /* 0x020fe40003f45270 */
[----:B--2---:R-:W-:Y:S01]  /*1cca0*/  R2UR UR4, R6 ;  /* 0x00000000060472ca */ /* 0x004fe200000e0000 */
[----:B------:R-:W-:Y:S01]  /*1ccb0*/  FMUL.FTZ R6, R121, UR58 ;  /* 0x0000003a79067c20 */ /* 0x000fe20008410000 */
[----:B------:R-:W-:Y:S01]  /*1ccc0*/  FMUL.FTZ R121, R127, UR58 ;  /* 0x0000003a7f797c20 */ /* 0x000fe20008410000 */
[----:B------:R-:W-:Y:S01]  /*1ccd0*/  FMUL.FTZ R127, R135, UR58 ;  /* 0x0000003a877f7c20 */ /* 0x000fe20008410000 */
[----:B------:R-:W-:Y:S01]  /*1cce0*/  FMUL.FTZ R135, R143, UR58 ;  /* 0x0000003a8f877c20 */ /* 0x000fe20008410000 */
[----:B------:R-:W-:Y:S01]  /*1ccf0*/  FMUL.FTZ R143, R151, UR58 ;  /* 0x0000003a978f7c20 */ /* 0x000fe20008410000 */
[----:B------:R-:W-:Y:S01]  /*1cd00*/  FMUL.FTZ R151, R159, UR58 ;  /* 0x0000003a9f977c20 */ /* 0x000fe20008410000 */
[----:B------:R-:W-:Y:S01]  /*1cd10*/  IMAD R159, R211, -0x2, R158 ;  /* 0xfffffffed39f7824 */ /* 0x000fe200078e029e */
[----:B------:R-:W2:Y:S08]  /*1cd20*/  MUFU.TANH R6, R6 ;  /* 0x0000000600067308 */ /* 0x000eb00000002400 */
        /* <DEDUP_REMOVED lines=28> */
[----:B------:R-:W-:Y:S01]  /*1cef0*/  IADD3 R161, R212, R208, RZ ;  /* 0x000000d0d4a17210 */ /* 0x000fe20007ffe0ff */
        /* <DEDUP_REMOVED lines=31> */
[----:B------:R-:W-:Y:S02]  /*1d0f0*/  R2UR UR6, R10 ;  /* 0x000000000a0672ca */ /* 0x000fe400000e0000 */
[----:B------:R-:W-:Y:S01]  /*1d100*/  R2UR UR7, R11 ;  /* 0x000000000b0772ca */ /* 0x000fe200000e0000 */
[----:B------:R-:W5:Y:S08]  /*1d110*/  @P2 LDC R10, c[0x0][0x450] ;  /* 0x00011400ff0a2b82 */ /* 0x000f700000000800 */
[----:B------:R-:W1:Y:S02]  /*1d120*/  @P2 LDC R11, c[0x0][0x44c] ;  /* 0x00011300ff0b2b82 */ /* 0x000e640000000800 */
[----:B-1----:R-:W-:-:S05]  /*1d130*/  @P2 IMAD.HI.U32 R11, R161, R11, RZ ;  /* 0x0000000ba10b2227 */ /* 0x002fca00078e00ff */
[----:B-----5:R-:W-:Y:S01]  /*1d140*/  @P2 SHF.R.U32.HI R161, RZ, R10, R11 ;  /* 0x0000000affa12219 */ /* 0x020fe2000001160b */
[----:B------:R-:W-:Y:S02]  /*1d150*/  @!P1 IMAD R10, R0, 0x8, R2 ;  /* 0x00000008000a9824 */ /* 0x000fe400078e0202 */
[----:B------:R-:W-:Y:S01]  /*1d160*/  FMUL.FTZ R0, R166, UR58 ;  /* 0x0000003aa6007c20 */ /* 0x000fe20008410000 */
[----:B------:R-:W-:Y:S01]  /*1d170*/  ISETP.GE.AND P2, PT, R226, 0x1, PT ;  /* 0x00000001e200780c */ /* 0x000fe20003f46270 */
[----:B------:R-:W-:Y:S01]  /*1d180*/  @!P1 VIADD R10, R10, 0x30840 ;  /* 0x000308400a0a9836 */ /* 0x000fe20000000000 */
[----:B------:R-:W1:Y:S03]  /*1d190*/  SHFL.IDX PT, R164, R161, RZ, 0x1c1f ;  /* 0x001c1fffa1a47589 */ /* 0x000e6600000e0000 */
[----:B------:R-:W0:Y:S01]  /*1d1a0*/  MUFU.TANH R0, R0 ;  /* 0x0000000000007308 */ /* 0x000e220000002400 */
[----:B------:R-:W-:Y:S01]  /*1d1b0*/  @!P1 PRMT R10, RZ, 0x654, R10 ;  /* 0x00000654ff0a9816 */ /* 0x000fe2000000000a */
[----:B------:R-:W-:-:S02]  /*1d1c0*/  WARPGROUP.DEPBAR.LE gsb0, 0x0 ;  /* 0x00008000000079c5 */ /* 0x000fc40000010000 */
[----:B------:R-:W-:-:S06]  /*1d1d0*/  WARPGROUP.ARRIVE ;  /* 0x00000000000079c5 */ /* 0x000fcc0000000000 */
[----:B------:R-:W-:Y:S03]  /*1d1e0*/  HGMMA.64x192x16.F32 R24, R168, gdesc[UR4].tnspB, R24, gsb0 ;  /* 0x42e00004a8187df0 */ /* 0x000fe60008000818 */
[----:B------:R-:W-:Y:S02]  /*1d1f0*/  WARPGROUP.DEPBAR.LE gsb0, 0x0 ;  /* 0x00008000000079c5 */ /* 0x000fe40000010000 */
[----:B------:R5:W-:Y:S02]  /*1d200*/  @!P1 SYNCS.ARRIVE.TRANS64.RED.A1T0 RZ, [R10+URZ], RZ ;  /* 0x000000ff0aff99a7 */ /* 0x000be4000810043f */
[----:B-----5:R-:W-:Y:S01]  /*1d210*/  FMUL.FTZ R10, R167, UR58 ;  /* 0x0000003aa70a7c20 */ /* 0x020fe20008410000 */
[----:B------:R-:W-:Y:S02]  /*1d220*/  IADD3 R167, -R193, R159, R195 ;  /* 0x0000009fc1a77210 */ /* 0x000fe40007ffe1c3 */
[----:B------:R-:W-:Y:S01]  /*1d230*/  IADD3 R159, R159, -0x1, RZ ;  /* 0xffffffff9f9f7810 */ /* 0x000fe20007ffe0ff */
[----:B------:R0:W0:Y:S02]  /*1d240*/  MUFU.TANH R158, R10 ;  /* 0x0000000a009e7308 */ /* 0x0000240000002400 */
[----:B------:R-:W-:-:S02]  /*1d250*/  VIADD R168, R167, UR5 ;  /* 0x00000005a7a87c36 */ /* 0x000fc40008000000 */
[----:B------:R-:W-:Y:S02]  /*1d260*/  VIADD R167, R167, UR4 ;  /* 0x00000004a7a77c36 */ /* 0x000fe40008000000 */
[--C-:B-1----:R-:W-:Y:S02]  /*1d270*/  IMAD.IADD R166, R168, 0x1, R164.reuse ;  /* 0x00000001a8a67824 */ /* 0x102fe400078e02a4 */
[----:B------:R-:W-:Y:S01]  /*1d280*/  IMAD.IADD R165, R167, 0x1, R164 ;  /* 0x00000001a7a57824 */ /* 0x000fe200078e02a4 */
[----:B--234-:R-:W-:Y:S06]  /*1d290*/  @!P2 BRA `(.L_x_1934) ;  /* 0x00000000005ca947 */ /* 0x01cfec0003800000 */
        /* <DEDUP_REMOVED lines=8> */
[----:B0-----:R-:W0:Y:S02]  /*1d320*/  @P2 LDC.64 R10, c[0x0][0x9e8] ;  /* 0x00027a00ff0a2b82 */ /* 0x001e240000000a00 */
[----:B0-----:R-:W-:-:S05]  /*1d330*/  @P2 IMAD.HI.U32 R10, R164, R10, RZ ;  /* 0x0000000aa40a2227 */ /* 0x001fca00078e00ff */
[----:B------:R-:W-:-:S04]  /*1d340*/  @P2 SHF.R.U32.HI R164, RZ, R11, R10 ;  /* 0x0000000bffa42219 */ /* 0x000fc8000001160a */
[----:B------:R-:W-:Y:S01]  /*1d350*/  LOP3.LUT R164, RZ, R164, RZ, 0x33, !PT ;  /* 0x000000a4ffa47212 */ /* 0x000fe200078e33ff */
[----:B------:R-:W-:Y:S06]  /*1d360*/  BRA `(.L_x_1937) ;  /* 0x0000000000187947 */ /* 0x000fec0003800000 */
.L_x_1936:
[----:B------:R-:W-:Y:S02]  /*1d370*/  ULDC UR4, c[0x0][0x9e4] ;  /* 0x0002790000047ab9 */ /* 0x000fe40000000800 */
[----:B------:R-:W-:-:S05]  /*1d380*/  IMAD.U32 R169, RZ, RZ, UR4 ;  /* 0x00000004ffa97e24 */ /* 0x000fca000f8e00ff */
[----:B------:R-:W-:-:S13]  /*1d390*/  ISETP.NE.AND P2, PT, R169, 0x1, PT ;  /* 0x00000001a900780c */ /* 0x000fda0003f45270 */
[----:B0-----:R-:W0:Y:S02]  /*1d3a0*/  @P2 LDC.64 R10, c[0x0][0x9e8] ;  /* 0x00027a00ff0a2b82 */ /* 0x001e240000000a00 */
[----:B0-----:R-:W-:-:S05]  /*1d3b0*/  @P2 IMAD.HI.U32 R10, R164, R10, RZ ;  /* 0x0000000aa40a2227 */ /* 0x001fca00078e00ff */
[----:B------:R-:W-:-:S07]  /*1d3c0*/  @P2 SHF.R.U32.HI R164, RZ, R11, R10 ;  /* 0x0000000bffa42219 */ /* 0x000fce000001160a */
.L_x_1937:
[----:B------:R-:W-:Y:S05]  /*1d3d0*/  BSYNC B1 ;  /* 0x0000000000017941 */ /* 0x000fea0003800000 */
.L_x_1935:
[----:B------:R-:W-:-:S05]  /*1d3e0*/  IMAD R164, R164, R169, R159 ;  /* 0x000000a9a4a47224 */ /* 0x000fca00078e029f */
[----:B------:R-:W-:Y:S02]  /*1d3f0*/  VIADDMNMX R166, R164, R169, R166, PT ;  /* 0x000000a9a4a67246 */ /* 0x000fe400038001a6 */
[----:B------:R-:W-:-:S07]  /*1d400*/  VIMNMX R165, R165, R164, !PT ;  /* 0x000000a4a5a57248 */ /* 0x000fce0007fe0100 */
.L_x_1934:
[----:B------:R-:W2:Y:S01]  /*1d410*/  LDL.LU R170, [R1] ;  /* 0x0000000001aa7983 */ /* 0x000ea20000300800 */
[C---:B------:R-:W-:Y:S02]  /*1d420*/  ISETP.GE.AND P2, PT, R162.reuse, 0x2, PT ;  /* 0x00000002a200780c */ /* 0x040fe40003f46270 */
[----:B------:R-:W-:Y:S02]  /*1d430*/  ISETP.GE.AND P5, PT, R162, 0xa, PT ;  /* 0x0000000aa200780c */ /* 0x000fe40003fa6270 */
[----:B------:R-:W-:-:S04]  /*1d440*/  ISETP.GT.AND P3, PT, R165, 0x1, !P2 ;  /* 0x00000001a500780c */ /* 0x000fc80005764270 */
[----:B------:R-:W-:Y:S02]  /*1d450*/  ISETP.LT.OR P4, PT, R166, 0x2, P3 ;  /* 0x00000002a600780c */ /* 0x000fe40001f81670 */
[----:B------:R-:W-:Y:S02]  /*1d460*/  ISETP.GE.AND P3, PT, R162, 0x9, PT ;  /* 0x00000009a200780c */ /* 0x000fe40003f66270 */
[----:B------:R-:W-:Y:S02]  /*1d470*/  FSEL R164, R6, -INF , !P4 ;  /* 0xff80000006a47808 */ /* 0x000fe40006000000 */
[----:B------:R-:W-:-:S04]  /*1d480*/  ISETP.GT.AND P4, PT, R165, 0x8, !P3 ;  /* 0x00000008a500780c */ /* 0x000fc80005f84270 */
[----:B------:R-:W-:-:S04]  /*1d490*/  ISETP.LT.OR P4, PT, R166, 0x9, P4 ;  /* 0x00000009a600780c */ /* 0x000fc80002781670 */
[----:B0-----:R-:W-:Y:S02]  /*1d4a0*/  FSEL R13, R13, -INF , !P4 ;  /* 0xff8000000d0d7808 */ /* 0x001fe40006000000 */
[----:B------:R-:W-:-:S04]  /*1d4b0*/  ISETP.GT.AND P4, PT, R165, 0x9, !P5 ;  /* 0x00000009a500780c */ /* 0x000fc80006f84270 */
[----:B------:R-:W-:-:S04]  /*1d4c0*/  ISETP.LT.OR P4, PT, R166, 0xa, P4 ;  /* 0x0000000aa600780c */ /* 0x000fc80002781670 */
[----:B------:R-:W-:Y:S02]  /*1d4d0*/  FSEL R21, R21, -INF , !P4 ;  /* 0xff80000015157808 */ /* 0x000fe40006000000 */
[----:B--2---:R-:W-:-:S04]  /*1d4e0*/  LOP3.LUT R170, R170, 0xfffffffb, RZ, 0xc0, !PT ;  /* 0xfffffffbaaaa7812 */ /* 0x004fc800078ec0ff */
[----:B------:R-:W-:Y:S02]  /*1d4f0*/  @P5 LOP3.LUT R170, R170, 0x4, RZ, 0xfc, !PT ;  /* 0x00000004aaaa5812 */ /* 0x000fe400078efcff */
[----:B------:R-:W-:Y:S02]  /*1d500*/  ISETP.GE.AND P5, PT, R162, 0x11, PT ;  /* 0x00000011a200780c */ /* 0x000fe40003fa6270 */
[----:B------:R-:W-:Y:S02]  /*1d510*/  LOP3.LUT R170, R170, 0xfffffff7, RZ, 0xc0, !PT ;  /* 0xfffffff7aaaa7812 */ /* 0x000fe400078ec0ff */
[----:B------:R-:W-:-:S04]  /*1d520*/  ISETP.GT.AND P4, PT, R165, 0x10, !P5 ;  /* 0x00000010a500780c */ /* 0x000fc80006f84270 */
[----:B------:R-:W-:-:S04]  /*1d530*/  ISETP.LT.OR P4, PT, R166, 0x11, P4 ;  /* 0x00000011a600780c */ /* 0x000fc80002781670 */
[----:B------:R-:W-:Y:S02]  /*1d540*/  FSEL R122, R122, -INF , !P4 ;  /* 0xff8000007a7a7808 */ /* 0x000fe40006000000 */
        /* <DEDUP_REMOVED lines=112> */
[----:B------:R-:W-:Y:S01]  /*1dc50*/  ISETP.GE.AND P6, PT, R162, 0x5a, PT ;  /* 0x0000005aa200780c */ /* 0x000fe20003fc6270 */
[----:B------:R-:W0:-:S12]  /*1dc60*/  SHFL.IDX PT, R3, R161, 0x1, 0x1c1f ;  /* 0x003c1f00a1037f89 */ /* 0x000e1800000e0000 */
[----:B------:R-:W-:Y:S02]  /*1dc70*/  @P6 LOP3.LUT R170, R170, 0x1, RZ, 0xfc, !PT ;  /* 0x00000001aaaa6812 */ /* 0x000fe400078efcff */
[----:B------:R-:W-:-:S03]  /*1dc80*/  ISETP.GT.AND P6, PT, R165, 0x59, !P6 ;  /* 0x00000059a500780c */ /* 0x000fc600077c4270 */
[----:B------:R1:W-:Y:S01]  /*1dc90*/  STL [R1], R170 ;  /* 0x000000aa01007387 */ /* 0x0003e20000100800 */
[----:B------:R-:W-:-:S04]  /*1dca0*/  ISETP.LT.OR P6, PT, R166, 0x5a, P6 ;  /* 0x0000005aa600780c */ /* 0x000fc800037c1670 */
[----:B------:R-:W-:Y:S02]  /*1dcb0*/  FSEL R163, R163, -INF , !P6 ;  /* 0xff800000a3a37808 */ /* 0x000fe40007000000 */
[----:B------:R-:W-:Y:S01]  /*1dcc0*/  ISETP.GE.AND P6, PT, R226, 0x1, PT ;  /* 0x00000001e200780c */ /* 0x000fe20003fc6270 */
[----:B0-----:R-:W-:Y:S01]  /*1dcd0*/  IMAD.IADD R168, R168, 0x1, R3 ;  /* 0x00000001a8a87824 */ /* 0x001fe200078e0203 */
[----:B------:R-:W-:-:S11]  /*1dce0*/  IADD3 R167, R167, R3, RZ ;  /* 0x00000003a7a77210 */ /* 0x000fd60007ffe0ff */
[----:B-1----:R-:W-:Y:S05]  /*1dcf0*/  @!P6 BRA `(.L_x_1938) ;  /* 0x00000000005ce947 */ /* 0x002fea0003800000 */
        /* <DEDUP_REMOVED lines=13> */
.L_x_1940:
[----:B------:R-:W-:Y:S02]  /*1ddd0*/  ULDC UR4, c[0x0][0x9e4] ;  /* 0x0002790000047ab9 */ /* 0x000fe40000000800 */
[----:B------:R-:W-:-:S05]  /*1dde0*/  IMAD.U32 R6, RZ, RZ, UR4 ;  /* 0x00000004ff067e24 */ /* 0x000fca000f8e00ff */
[----:B------:R-:W-:-:S13]  /*1ddf0*/  ISETP.NE.AND P6, PT, R6, 0x1, PT ;  /* 0x000000010600780c */ /* 0x000fda0003fc5270 */
[----:B------:R-:W0:Y:S02]  /*1de00*/  @P6 LDC.64 R10, c[0x0][0x9e8] ;  /* 0x00027a00ff0a6b82 */ /* 0x000e240000000a00 */
[----:B0-----:R-:W-:-:S05]  /*1de10*/  @P6 IMAD.HI.U32 R10, R3, R10, RZ ;  /* 0x0000000a030a6227 */ /* 0x001fca00078e00ff */
[----:B------:R-:W-:-:S07]  /*1de20*/  @P6 SHF.R.U32.HI R3, RZ, R11, R10 ;  /* 0x0000000bff036219 */ /* 0x000fce000001160a */
.L_x_1941:
[----:B------:R-:W-:Y:S05]  /*1de30*/  BSYNC B1 ;  /* 0x0000000000017941 */ /* 0x000fea0003800000 */
.L_x_1939:
[----:B------:R-:W-:-:S05]  /*1de40*/  IMAD R3, R3, R6, R159 ;  /* 0x0000000603037224 */ /* 0x000fca00078e029f */
[----:B------:R-:W-:Y:S02]  /*1de50*/  VIADDMNMX R168, R3, R6, R168, PT ;  /* 0x0000000603a87246 */ /* 0x000fe400038001a8 */
[----:B------:R-:W-:-:S07]  /*1de60*/  VIMNMX R167, R167, R3, !PT ;  /* 0x00000003a7a77248 */ /* 0x000fce0007fe0100 */
.L_x_1938:
        /* <DEDUP_REMOVED lines=10> */
[----:B------:R-:W-:Y:S02]  /*1df10*/  LOP3.LUT P3, RZ, R170, 0x10000, RZ, 0xc0, !PT ;  /* 0x00010000aaff7812 */ /* 0x000fe4000786c0ff */
        /* <DEDUP_REMOVED lines=75> */
[----:B0-----:R-:W-:Y:S01]  /*1e3d0*/  FMNMX.FTZ R120, R11, R6, !PT ;  /* 0x000000060b787209 */ /* 0x001fe20007810000 */
[----:B------:R-:W-:Y:S01]  /*1e3e0*/  IMAD.U32 R6, RZ, RZ, UR4 ;  /* 0x00000004ff067e24 */ /* 0x000fe2000f8e00ff */
[----:B------:R-:W-:-:S02]  /*1e3f0*/  FSEL R142, R142, -INF , !P2 ;  /* 0xff8000008e8e7808 */ /* 0x000fc40005000000 */
[----:B------:R-:W-:Y:S01]  /*1e400*/  LOP3.LUT P2, RZ, R170, 0x200, RZ, 0xc0, !PT ;  /* 0x00000200aaff7812 */ /* 0x000fe2000784c0ff */
[----:B------:R-:W0:Y:S01]  /*1e410*/  SHFL.BFLY PT, R3, R120, 0x1, 0x1f ;  /* 0x0c201f0078037f89 */ /* 0x000e2200000e0000 */
[C---:B------:R-:W-:Y:S02]  /*1e420*/  ISETP.LT.OR P5, PT, R168.reuse, 0x59, P5 ;  /* 0x00000059a800780c */ /* 0x040fe40002fa1670 */
[----:B------:R-:W-:Y:S02]  /*1e430*/  ISETP.GT.AND P2, PT, R167, 0x39, !P2 ;  /* 0x00000039a700780c */ /* 0x000fe40005744270 */
[----:B------:R-:W-:Y:S02]  /*1e440*/  @!P1 PRMT R20, RZ, 0x654, R20 ;  /* 0x00000654ff149816 */ /* 0x000fe40000000014 */
[----:B------:R-:W-:Y:S02]  /*1e450*/  ISETP.LT.OR P2, PT, R168, 0x3a, P2 ;  /* 0x0000003aa800780c */ /* 0x000fe40001741670 */
[----:B------:R1:W-:Y:S02]  /*1e460*/  @!P1 SYNCS.ARRIVE.TRANS64.RED.A1T0 RZ, [R20+URZ], RZ ;  /* 0x000000ff14ff99a7 */ /* 0x0003e4000810043f */
[----:B------:R-:W-:-:S02]  /*1e470*/  FSEL R143, R143, -INF , !P2 ;  /* 0xff8000008f8f7808 */ /* 0x000fc40005000000 */
[----:B------:R-:W-:-:S04]  /*1e480*/  LOP3.LUT P2, RZ, R170, 0x100, RZ, 0xc0, !PT ;  /* 0x00000100aaff7812 */ /* 0x000fc8000784c0ff */
[----:B------:R-:W-:-:S04]  /*1e490*/  ISETP.GT.AND P2, PT, R167, 0x40, !P2 ;  /* 0x00000040a700780c */ /* 0x000fc80005744270 */
[----:B------:R-:W-:Y:S02]  /*1e4a0*/  ISETP.LT.OR P2, PT, R168, 0x41, P2 ;  /* 0x00000041a800780c */ /* 0x000fe40001741670 */
        /* <DEDUP_REMOVED lines=18> */
[C---:B------:R-:W-:Y:S02]  /*1e5d0*/  ISETP.GT.AND P2, PT, R167.reuse, RZ, !P6 ;  /* 0x000000ffa700720c */ /* 0x040fe40007744270 */
[----:B------:R-:W-:Y:S02]  /*1e5e0*/  LOP3.LUT P6, RZ, R170, 0x1, RZ, 0xc0, !PT ;  /* 0x00000001aaff7812 */ /* 0x000fe400078cc0ff */
        /* <DEDUP_REMOVED lines=22> */
[-CC-:B------:R-:W-:Y:S01]  /*1e750*/  FFMA.FTZ R164, R164, R6.reuse, -R159.reuse ;  /* 0x00000006a4a47223 */ /* 0x180fe2000001089f */
[----:B------:R-:W-:Y:S01]  /*1e760*/  MUFU.EX2 R190, R190 ;  /* 0x000000be00be7308 */ /* 0x000fe20000000800 */
        /* <DEDUP_REMOVED lines=19> */
[----:B------:R-:W-:-:S02]  /*1e8a0*/  FFMA.FTZ R170, R160, R6, -R159 ;  /* 0x00000006a0aa7223 */ /* 0x000fc4000001089f */
        /* <DEDUP_REMOVED lines=18> */
[----:B------:R-:W-:Y:S01]  /*1e9d0*/  FMNMX.FTZ R0, R158, R129, !PT ;  /* 0x000000819e007209 */ /* 0x000fe20007810000 */
[-CC-:B------:R-:W-:Y:S01]  /*1e9e0*/  FFMA.FTZ R129, R141, R6.reuse, -R159.reuse ;  /* 0x000000068d817223 */ /* 0x180fe2000001089f */
[----:B------:R-:W-:Y:S01]  /*1e9f0*/  FSEL R141, R3, RZ, P2 ;  /* 0x000000ff038d7208 */ /* 0x000fe20001000000 */
[----:B------:R-:W-:Y:S01]  /*1ea00*/  MUFU.EX2 R123, R123 ;  /* 0x0000007b007b7308 */ /* 0x000fe20000000800 */
[----:B------:R-:W-:Y:S01]  /*1ea10*/  FFMA.FTZ R159, R163, R6, -R159 ;  /* 0x00000006a39f7223 */ /* 0x000fe2000001089f */
[----:B------:R-:W0:Y:S02]  /*1ea20*/  SHFL.BFLY PT, R120, R0, 0x2, 0x1f ;  /* 0x0c401f0000787f89 */ /* 0x000e2400000e0000 */
[----:B------:R-:W-:-:S04]  /*1ea30*/  FADD.FTZ R141, -R141, R15 ;  /* 0x0000000f8d8d7221 */ /* 0x000fc80000010100 */
[----:B------:R-:W-:Y:S08]  /*1ea40*/  MUFU.EX2 R182, R182 ;  /* 0x000000b600b67308 */ /* 0x000ff00000000800 */
[----:B------:R-:W-:Y:S08]  /*1ea50*/  MUFU.EX2 R128, R128 ;  /* 0x0000008000807308 */ /* 0x000ff00000000800 */
[----:B------:R-:W-:Y:S01]  /*1ea60*/  MUFU.EX2 R176, R176 ;  /* 0x000000b000b07308 */ /* 0x000fe20000000800 */
[----:B0-----:R-:W-:-:S05]  /*1ea70*/  FMNMX.FTZ R0, R0, R120, !PT ;  /* 0x0000007800007209 */ /* 0x001fca0007810000 */
[----:B------:R-:W0:Y:S02]  /*1ea80*/  SHFL.BFLY PT, R120, R0, 0x1, 0x1f ;  /* 0x0c201f0000787f89 */ /* 0x000e2400000e0000 */
[----:B------:R-:W-:Y:S08]  /*1ea90*/  MUFU.EX2 R129, R129 ;  /* 0x0000008100817308 */ /* 0x000ff00000000800 */
[----:B------:R-:W-:Y:S08]  /*1eaa0*/  MUFU.EX2 R178, R178 ;  /* 0x000000b200b27308 */ /* 0x000ff00000000800 */
[----:B------:R-:W-:Y:S01]  /*1eab0*/  MUFU.EX2 R132, R132 ;  /* 0x0000008400847308 */ /* 0x000fe20000000800 */
[----:B0-----:R-:W-:Y:S01]  /*1eac0*/  FMNMX.FTZ R0, R0, R120, !PT ;  /* 0x0000007800007209 */ /* 0x001fe20007810000 */
[----:B------:R-:W-:-:S06]  /*1ead0*/  FMUL.FTZ R120, R141, R6 ;  /* 0x000000068d787220 */ /* 0x000fcc0000410000 */
[----:B------:R-:W-:Y:S01]  /*1eae0*/  MUFU.EX2 R172, R172 ;  /* 0x000000ac00ac7308 */ /* 0x000fe20000000800 */
[C---:B------:R-:W-:Y:S01]  /*1eaf0*/  FSETP.NEU.FTZ.AND P2, PT, R0.reuse, -INF , PT ;  /* 0xff8000000000780b */ /* 0x040fe20003f5d000 */
[----:B------:R-:W-:-:S05]  /*1eb00*/  FMUL.FTZ R144, R0, R6 ;  /* 0x0000000600907220 */ /* 0x000fca0000410000 */
[----:B------:R-:W-:Y:S01]  /*1eb10*/  FSEL R141, R144, RZ, P2 ;  /* 0x000000ff908d7208 */ /* 0x000fe20001000000 */
[----:B------:R-:W0:Y:S04]  /*1eb20*/  MUFU.EX2 R120, R120 ;  /* 0x0000007800787308 */ /* 0x000e280000000800 */
[-CC-:B------:R-:W-:Y:S01]  /*1eb30*/  FFMA.FTZ R189, R9, R6.reuse, -R141.reuse ;  /* 0x0000000609bd7223 */ /* 0x180fe2000001088d */
[----:B------:R-:W-:Y:S01]  /*1eb40*/  FSEL R9, R0, RZ, P2 ;  /* 0x000000ff00097208 */ /* 0x000fe20001000000 */
[-CC-:B------:R-:W-:Y:S01]  /*1eb50*/  FFMA.FTZ R12, R12, R6.reuse, -R141.reuse ;  /* 0x000000060c0c7223 */ /* 0x180fe2000001088d */
[-CC-:B------:R-:W-:Y:S01]  /*1eb60*/  FFMA.FTZ R187, R126, R6.reuse, -R141.reuse ;  /* 0x000000067ebb7223 */ /* 0x180fe2000001088d */
[-CC-:B------:R-:W-:Y:S01]  /*1eb70*/  FFMA.FTZ R191, R10, R6.reuse, -R141.reuse ;  /* 0x000000060abf7223 */ /* 0x180fe2000001088d */
[-CC-:B------:R-:W-:Y:S01]  /*1eb80*/  FFMA.FTZ R10, R121, R6.reuse, -R141.reuse ;  /* 0x00000006790a7223 */ /* 0x180fe2000001088d */
[----:B------:R-:W-:Y:S01]  /*1eb90*/  FADD.FTZ R9, -R9, R14 ;  /* 0x0000000e09097221 */ /* 0x000fe20000010100 */
[----:B------:R-:W-:Y:S01]  /*1eba0*/  MUFU.EX2 R189, R189 ;  /* 0x000000bd00bd7308 */ /* 0x000fe20000000800 */
[-CC-:B------:R-:W-:Y:S01]  /*1ebb0*/  FFMA.FTZ R181, R130, R6.reuse, -R141.reuse ;  /* 0x0000000682b57223 */ /* 0x180fe2000001088d */
[-CC-:B------:R-:W-:Y:S01]  /*1ebc0*/  FFMA.FTZ R185, R124, R6.reuse, -R141.reuse ;  /* 0x000000067cb97223 */ /* 0x180fe2000001088d */
[-C--:B------:R-:W-:Y:S01]  /*1ebd0*/  FMUL.FTZ R9, R9, R6.reuse ;  /* 0x0000000609097220 */ /* 0x080fe20000410000 */
[-CC-:B------:R-:W-:Y:S01]  /*1ebe0*/  FFMA.FTZ R121, R125, R6.reuse, -R141.reuse ;  /* 0x000000067d797223 */ /* 0x180fe2000001088d */
[-CC-:B------:R-:W-:Y:S01]  /*1ebf0*/  FFMA.FTZ R124, R127, R6.reuse, -R141.reuse ;  /* 0x000000067f7c7223 */ /* 0x180fe2000001088d */
[----:B0-----:R-:W-:Y:S01]  /*1ec00*/  FFMA.FTZ R126, R120, R5, R188 ;  /* 0x00000005787e7223 */ /* 0x001fe200000100bc */
[-CC-:B------:R-:W-:Y:S01]  /*1ec10*/  FFMA.FTZ R125, R131, R6.reuse, -R141.reuse ;  /* 0x00000006837d7223 */ /* 0x180fe2000001088d */
[----:B------:R-:W-:Y:S01]  /*1ec20*/  MUFU.EX2 R12, R12 ;  /* 0x0000000c000c7308 */ /* 0x000fe20000000800 */
[-CC-:B------:R-:W-:Y:S01]  /*1ec30*/  FFMA.FTZ R183, R134, R6.reuse, -R141.reuse ;  /* 0x0000000686b77223 */ /* 0x180fe2000001088d */
[----:B------:R-:W-:Y:S01]  /*1ec40*/  FADD.FTZ R5, R11, R126 ;  /* 0x0000007e0b057221 */ /* 0x000fe20000010000 */
[-CC-:B------:R-:W-:Y:S01]  /*1ec50*/  FFMA.FTZ R135, R135, R6.reuse, -R141.reuse ;  /* 0x0000000687877223 */ /* 0x180fe2000001088d */
[-CC-:B------:R-:W-:Y:S01]  /*1ec60*/  FFMA.FTZ R177, R139, R6.reuse, -R141.reuse ;  /* 0x000000068bb17223 */ /* 0x180fe2000001088d */
[-C--:B------:R-:W-:Y:S01]  /*1ec70*/  FFMA.FTZ R126, R140, R6.reuse, -R141 ;  /* 0x000000068c7e7223 */ /* 0x080fe2000001088d */
[----:B------:R-:W-:Y:S01]  /*1ec80*/  FADD.FTZ R130, R190, R5 ;  /* 0x00000005be827221 */ /* 0x000fe20000010000 */
[-CC-:B------:R-:W-:Y:S01]  /*1ec90*/  FFMA.FTZ R179, R142, R6.reuse, -R141.reuse ;  /* 0x000000068eb37223 */ /* 0x180fe2000001088d */
[----:B------:R-:W0:Y:S01]  /*1eca0*/  MUFU.EX2 R9, R9 ;  /* 0x0000000900097308 */ /* 0x000e220000000800 */
[-CC-:B------:R-:W-:Y:S01]  /*1ecb0*/  FFMA.FTZ R143, R143, R6.reuse, -R141.reuse ;  /* 0x000000068f8f7223 */ /* 0x180fe2000001088d */
[----:B------:R-:W-:Y:S01]  /*1ecc0*/  FADD.FTZ R5, R13, R130 ;  /* 0x000000820d057221 */ /* 0x000fe20000010000 */
[-CC-:B------:R-:W-:Y:S01]  /*1ecd0*/  FFMA.FTZ R173, R146, R6.reuse, -R141.reuse ;  /* 0x0000000692ad7223 */ /* 0x180fe2000001088d */
[-CC-:B------:R-:W-:Y:S01]  /*1ece0*/  FFMA.FTZ R147, R147, R6.reuse, -R141.reuse ;  /* 0x0000000693937223 */ /* 0x180fe2000001088d */
[-C--:B------:R-:W-:Y:S01]  /*1ecf0*/  FFMA.FTZ R175, R150, R6.reuse, -R141 ;  /* 0x0000000696af7223 */ /* 0x080fe2000001088d */
[----:B------:R-:W-:Y:S01]  /*1ed00*/  FADD.FTZ R130, R184, R5 ;  /* 0x00000005b8827221 */ /* 0x000fe20000010000 */
[-CC-:B------:R-:W-:Y:S01]  /*1ed10*/  FFMA.FTZ R169, R154, R6.reuse, -R141.reuse ;  /* 0x000000069aa97223 */ /* 0x180fe2000001088d */
[----:B------:R-:W2:Y:S01]  /*1ed20*/  MUFU.EX2 R191, R191 ;  /* 0x000000bf00bf7308 */ /* 0x000ea20000000800 */
[-CC-:B------:R-:W-:Y:S01]  /*1ed30*/  FFMA.FTZ R155, R155, R6.reuse, -R141.reuse ;  /* 0x000000069b9b7223 */ /* 0x180fe2000001088d */
[----:B------:R-:W-:Y:S01]  /*1ed40*/  FADD.FTZ R127, R21, R130 ;  /* 0x00000082157f7221 */ /* 0x000fe20000010000 */
[----:B------:R-:W-:Y:S01]  /*1ed50*/  FFMA.FTZ R133, R133, R6, -R141 ;  /* 0x0000000685857223 */ /* 0x000fe2000001088d */
[----:B------:R-:W-:-:S02]  /*1ed60*/  F2FP.F16.F32.PACK_AB R188, R11, R188 ;  /* 0x000000bc0bbc723e */ /* 0x000fc400000000ff */
[----:B------:R-:W-:Y:S01]  /*1ed70*/  FADD.FTZ R127, R186, R127 ;  /* 0x0000007fba7f7221 */ /* 0x000fe20000010000 */
[C---:B------:R-:W-:Y:S01]  /*1ed80*/  F2FP.F16.F32.PACK_AB R186, R122.reuse, R186 ;  /* 0x000000ba7aba723e */ /* 0x040fe200000000ff */
[----:B------:R-:W3:Y:S01]  /*1ed90*/  MUFU.EX2 R10, R10 ;  /* 0x0000000a000a7308 */ /* 0x000ee20000000800 */
[----:B0-----:R-:W-:Y:S01]  /*1eda0*/  FFMA.FTZ R5, R9, R4, R189 ;  /* 0x0000000409057223 */ /* 0x001fe200000100bd */
[----:B------:R-:W-:Y:S01]  /*1edb0*/  FADD.FTZ R127, R122, R127 ;  /* 0x0000007f7a7f7221 */ /* 0x000fe20000010000 */
[----:B------:R-:W-:Y:S02]  /*1edc0*/  F2FP.F16.F32.PACK_AB R190, R13, R190 ;  /* 0x000000be0dbe723e */ /* 0x000fe400000000ff */
[----:B------:R-:W-:Y:S01]  /*1edd0*/  FADD.FTZ R4, R12, R5 ;  /* 0x000000050c047221 */ /* 0x000fe20000010000 */
[----:B------:R-:W-:Y:S01]  /*1ede0*/  FADD.FTZ R134, R180, R127 ;  /* 0x0000007fb4867221 */ /* 0x000fe20000010000 */
[----:B------:R-:W-:Y:S01]  /*1edf0*/  ISETP.GT.AND P2, PT, R7, R210, PT ;  /* 0x000000d20700720c */ /* 0x000fe20003f44270 */
[----:B------:R-:W0:Y:S01]  /*1ee00*/  MUFU.EX2 R185, R185 ;  /* 0x000000b900b97308 */ /* 0x000e220000000800 */
[----:B--2---:R-:W-:Y:S01]  /*1ee10*/  FADD.FTZ R5, R191, R4 ;  /* 0x00000004bf057221 */ /* 0x004fe20000010000 */
[----:B------:R-:W-:Y:S01]  /*1ee20*/  F2FP.F16.F32.PACK_AB R184, R21, R184 ;  /* 0x000000b815b8723e */ /* 0x000fe200000000ff */
[----:B------:R-:W-:Y:S01]  /*1ee30*/  VIADD R7, R7, 0xffffffff ;  /* 0xffffffff07077836 */ /* 0x000fe20000000000 */
[----:B------:R-:W-:-:S02]  /*1ee40*/  F2FP.F16.F32.PACK_AB R180, R123, R180 ;  /* 0x000000b47bb4723e */ /* 0x000fc400000000ff */
[----:B------:R-:W-:Y:S02]  /*1ee50*/  F2FP.F16.F32.PACK_AB R189, R12, R189 ;  /* 0x000000bd0cbd723e */ /* 0x000fe400000000ff */
[----:B------:R-:W2:Y:S01]  /*1ee60*/  MUFU.EX2 R121, R121 ;  /* 0x0000007900797308 */ /* 0x000ea20000000800 */
[C---:B---3--:R-:W-:Y:S01]  /*1ee70*/  FADD.FTZ R130, R10.reuse, R5 ;  /* 0x000000050a827221 */ /* 0x048fe20000010000 */
[----:B------:R-:W-:Y:S01]  /*1ee80*/  FADD.FTZ R5, R123, R134 ;  /* 0x000000867b057221 */ /* 0x000fe20000010000 */
[----:B------:R-:W-:Y:S01]  /*1ee90*/  F2FP.F16.F32.PACK_AB R191, R10, R191 ;  /* 0x000000bf0abf723e */ /* 0x000fe200000000ff */
[----:B------:R-:W-:Y:S02]  /*1eea0*/  IMAD.MOV.U32 R10, RZ, RZ, R17 ;  /* 0x000000ffff0a7224 */ /* 0x000fe400078e0011 */
[----:B------:R-:W-:Y:S01]  /*1eeb0*/  FADD.FTZ R5, R182, R5 ;  /* 0x00000005b6057221 */ /* 0x000fe20000010000 */
[C---:B------:R-:W-:Y:S01]  /*1eec0*/  F2FP.F16.F32.PACK_AB R182, R128.reuse, R182 ;  /* 0x000000b680b6723e */ /* 0x040fe200000000ff */
[----:B------:R-:W3:Y:S01]  /*1eed0*/  MUFU.EX2 R187, R187 ;  /* 0x000000bb00bb7308 */ /* 0x000ee20000000800 */
[----:B0-----:R-:W-:Y:S01]  /*1eee0*/  FADD.FTZ R130, R185, R130 ;  /* 0x00000082b9827221 */ /* 0x001fe20000010000 */
[----:B------:R-:W-:-:S04]  /*1eef0*/  FADD.FTZ R5, R128, R5 ;  /* 0x0000000580057221 */ /* 0x000fc80000010000 */
[----:B------:R-:W-:Y:S01]  /*1ef00*/  FADD.FTZ R134, R176, R5 ;  /* 0x00000005b0867221 */ /* 0x000fe20000010000 */
[----:B------:R-:W-:Y:S01]  /*1ef10*/  F2FP.F16.F32.PACK_AB R176, R129, R176 ;  /* 0x000000b081b0723e */ /* 0x000fe200000000ff */
[----:B------:R-:W0:Y:S01]  /*1ef20*/  MUFU.EX2 R124, R124 ;  /* 0x0000007c007c7308 */ /* 0x000e220000000800 */
[----:B--2---:R-:W-:Y:S01]  /*1ef30*/  FADD.FTZ R130, R121, R130 ;  /* 0x0000008279827221 */ /* 0x004fe20000010000 */
[----:B------:R-:W-:Y:S01]  /*1ef40*/  FADD.FTZ R5, R129, R134 ;  /* 0x0000008681057221 */ /* 0x000fe20000010000 */
[----:B------:R-:W-:-:S03]  /*1ef50*/  F2FP.F16.F32.PACK_AB R185, R121, R185 ;  /* 0x000000b979b9723e */ /* 0x000fc600000000ff */
[----:B------:R-:W-:Y:S01]  /*1ef60*/  FADD.FTZ R5, R178, R5 ;  /* 0x00000005b2057221 */ /* 0x000fe20000010000 */
[C---:B------:R-:W-:Y:S01]  /*1ef70*/  F2FP.F16.F32.PACK_AB R178, R132.reuse, R178 ;  /* 0x000000b284b2723e */ /* 0x040fe200000000ff */
[----:B------:R-:W2:Y:S01]  /*1ef80*/  MUFU.EX2 R181, R181 ;  /* 0x000000b500b57308 */ /* 0x000ea20000000800 */
[----:B---3--:R-:W-:Y:S01]  /*1ef90*/  FADD.FTZ R127, R187, R130 ;  /* 0x00000082bb7f7221 */ /* 0x008fe20000010000 */
[----:B------:R-:W-:-:S06]  /*1efa0*/  FADD.FTZ R5, R132, R5 ;  /* 0x0000000584057221 */ /* 0x000fcc0000010000 */
        /* <DEDUP_REMOVED lines=13> */
[----:B--2---:R-:W-:Y:S01]  /*1f080*/  FADD.FTZ R130, R14, R131 ;  /* 0x000000830e827221 */ /* 0x004fe20000010000 */
[----:B------:R-:W-:Y:S01]  /*1f090*/  FADD.FTZ R131, R172, R5 ;  /* 0x00000005ac837221 */ /* 0x000fe20000010000 */
[----:B------:R-:W-:Y:S01]  /*1f0a0*/  F2FP.F16.F32.PACK_AB R183, R14, R183 ;  /* 0x000000b70eb7723e */ /* 0x000fe200000000ff */
[----:B------:R-:W-:-:S04]  /*1f0b0*/  IMAD.MOV.U32 R14, RZ, RZ, R0 ;  /* 0x000000ffff0e7224 */ /* 0x000fc800078e0000 */
        /* <DEDUP_REMOVED lines=10> */
[----:B-1----:R-:W1:Y:S01]  /*1f160*/  MUFU.EX2 R20, R147 ;  /* 0x0000009300147308 */ /* 0x002e620000000800 */
        /* <DEDUP_REMOVED lines=16> */
[----:B------:R-:W-:-:S06]  /*1f270*/  F2FP.F16.F32.PACK_AB R175, R127, R175 ;  /* 0x000000af7faf723e */ /* 0x000fcc00000000ff */
[----:B------:R-:W0:Y:S01]  /*1f280*/  MUFU.EX2 R138, R138 ;  /* 0x0000008a008a7308 */ /* 0x000e220000000800 */
[----:B--2---:R-:W-:-:S07]  /*1f290*/  FADD.FTZ R13, R168, R13 ;  /* 0x0000000da80d7221 */ /* 0x004fce0000010000 */
[----:B------:R-:W2:Y:S01]  /*1f2a0*/  MUFU.EX2 R11, R155 ;  /* 0x0000009b000b7308 */ /* 0x000ea20000000800 */
[----:B-1----:R-:W-:-:S07]  /*1f2b0*/  FADD.FTZ R122, R169, R122 ;  /* 0x0000007aa97a7221 */ /* 0x002fce0000010000 */
[----:B------:R-:W1:Y:S01]  /*1f2c0*/  MUFU.EX2 R170, R170 ;  /* 0x000000aa00aa7308 */ /* 0x000e620000000800 */
[C---:B0-----:R-:W-:Y:S01]  /*1f2d0*/  FADD.FTZ R13, R138.reuse, R13 ;  /* 0x0000000d8a0d7221 */ /* 0x041fe20000010000 */
[----:B------:R-:W-:-:S06]  /*1f2e0*/  F2FP.F16.F32.PACK_AB R168, R138, R168 ;  /* 0x000000a88aa8723e */ /* 0x000fcc00000000ff */
[----:B------:R-:W0:Y:S01]  /*1f2f0*/  MUFU.EX2 R133, R133 ;  /* 0x0000008500857308 */ /* 0x000e220000000800 */
[C---:B--2---:R-:W-:Y:S01]  /*1f300*/  FADD.FTZ R122, R11.reuse, R122 ;  /* 0x0000007a0b7a7221 */ /* 0x044fe20000010000 */
[----:B------:R-:W-:Y:S02]  /*1f310*/  F2FP.F16.F32.PACK_AB R169, R11, R169 ;  /* 0x000000a90ba9723e */ /* 0x000fe400000000ff */
[----:B------:R-:W-:-:S04]  /*1f320*/  MOV R11, R192 ;  /* 0x000000c0000b7202 */ /* 0x000fc80000000f00 */
[----:B------:R-:W2:Y:S01]  /*1f330*/  MUFU.EX2 R15, R159 ;  /* 0x0000009f000f7308 */ /* 0x000ea20000000800 */
[----:B-1----:R-:W-:-:S07]  /*1f340*/  FADD.FTZ R128, R170, R13 ;  /* 0x0000000daa807221 */ /* 0x002fce0000010000 */
[----:B------:R-:W1:Y:S01]  /*1f350*/  MUFU.EX2 R141, R141 ;  /* 0x0000008d008d7308 */ /* 0x000e620000000800 */
[----:B0-----:R-:W-:Y:S01]  /*1f360*/  FADD.FTZ R122, R133, R122 ;  /* 0x0000007a857a7221 */ /* 0x001fe20000010000 */
[C---:B--2---:R-:W-:Y:S01]  /*1f370*/  FADD.FTZ R5, R15.reuse, R128 ;  /* 0x000000800f057221 */ /* 0x044fe20000010000 */
[----:B------:R-:W-:Y:S01]  /*1f380*/  F2FP.F16.F32.PACK_AB R170, R15, R170 ;  /* 0x000000aa0faa723e */ /* 0x000fe200000000ff */
[----:B------:R-:W-:Y:S02]  /*1f390*/  IMAD.MOV.U32 R15, RZ, RZ, R3 ;  /* 0x000000ffff0f7224 */ /* 0x000fe400078e0003 */
[C---:B-1----:R-:W-:Y:S01]  /*1f3a0*/  FADD.FTZ R4, R141.reuse, R122 ;  /* 0x0000007a8d047221 */ /* 0x042fe20000010000 */
[----:B------:R-:W-:Y:S01]  /*1f3b0*/  F2FP.F16.F32.PACK_AB R171, R141, R133 ;  /* 0x000000858dab723e */ /* 0x000fe200000000ff */
[----:B------:R-:W-:Y:S06]  /*1f3c0*/  @P2 BRA `(.L_x_1942) ;  /* 0xffffffc400642947 */ /* 0x000fec000383ffff */
.L_x_1923:
[----:B------:R-:W-:Y:S05]  /*1f3d0*/  BSYNC B0 ;  /* 0x0000000000007941 */ /* 0x000fea0003800000 */
.L_x_1922:
        /* <DEDUP_REMOVED lines=99> */
.L_x_1943:
[----:B------:R-:W-:Y:S01]  /*1fa10*/  IMAD R12, R17, 0x8, R2 ;  /* 0x00000008110c7824 */ /* 0x000fe200078e0202 */
[----:B------:R-:W-:-:S04]  /*1fa20*/  SHF.L.U32 R7, R192, 0x1f, RZ ;  /* 0x0000001fc0077819 */ /* 0x000fc800000006ff */
[----:B------:R0:W1:Y:S01]  /*1fa30*/  SYNCS.PHASECHK.TRANS64.TRYWAIT P2, [R12+URZ+0x30850], R7 ;  /* 0x030850070c0075a7 */ /* 0x000062000804017f */
[----:B------:R-:W-:Y:S05]  /*1fa40*/  @!P0 BRA `(.L_x_1944) ;  /* 0x0000000000048947 */ /* 0x000fea0003800000 */
[----:B------:R-:W-:Y:S01]  /*1fa50*/  BPT.TRAP 0x1 ;  /* 0x000000040000795c */ /* 0x000fe20000300000 */
.L_x_1944:
[----:B------:R-:W-:Y:S01]  /*1fa60*/  IADD3 R2, R2, 0x400, RZ ;  /* 0x0000040002027810 */ /* 0x000fe20007ffe0ff */
[----:B------:R-:W-:Y:S03]  /*1fa70*/  BSSY B0, `(.L_x_1945) ;  /* 0x0000008000007945 */ /* 0x000fe60003800000 */
[----:B------:R-:W-:-:S04]  /*1fa80*/  SHF.R.U32.HI R2, RZ, 0x4, R2 ;  /* 0x00000004ff027819 */ /* 0x000fc80000011602 */
[----:B------:R-:W-:-:S04]  /*1fa90*/  LOP3.LUT R2, R2, 0x3fff, RZ, 0xc0, !PT ;  /* 0x00003fff02027812 */ /* 0x000fc800078ec0ff */
[----:B------:R-:W-:-:S05]  /*1faa0*/  LOP3.LUT R2, R2, 0x3000000, RZ, 0xfc, !PT ;  /* 0x0300000002027812 */ /* 0x000fca00078efcff */
[----:B------:R-:W-:Y:S01]  /*1fab0*/  IMAD R2, R17, 0x900, R2 ;  /* 0x0000090011027824 */ /* 0x000fe200078e0202 */
[----:B-1----:R-:W-:Y:S06]  /*1fac0*/  @P2 BRA `(.L_x_1946) ;  /* 0x0000000000082947 */ /* 0x002fec0003800000 */
[----:B------:R-:W1:Y:S02]  /*1fad0*/  SYNCS.PHASECHK.TRANS64.TRYWAIT P0, [R12+URZ+0x30850], R7 ;  /* 0x030850070c0075a7 */ /* 0x000e64000800017f */
[----:B-1----:R-:W-:Y:S05]  /*1fae0*/  @!P0 BRA `(.L_x_1947) ;  /* 0x000000c400108947 */ /* 0x002fea0003800000 */
.L_x_1946:
[----:B------:R-:W-:Y:S05]  /*1faf0*/  BSYNC B0 ;  /* 0x0000000000007941 */ /* 0x000fea0003800000 */
.L_x_1945:
[----:B------:R-:W-:Y:S01]  /*1fb00*/  IMAD.MOV.U32 R8, RZ, RZ, R2 ;  /* 0x000000ffff087224 */ /* 0x000fe200078e0002 */
[----:B------:R-:W-:Y:S01]  /*1fb10*/  WARPGROUP.ARRIVE ;  /* 0x00000000000079c5 */ /* 0x000fe20000000000 */
[----:B------:R-:W-:Y:S01]  /*1fb20*/  IMAD.MOV.U32 R9, RZ, RZ, 0x40000040 ;  /* 0x40000040ff097424 */ /* 0x000fe200078e00ff */
[----:B01----:R-:W-:Y:S01]  /*1fb30*/  SHFL.BFLY PT, R7, R4, 0x2, 0x1f ;  /* 0x0c401f0004077f89 */ /* 0x003fe200000e0000 */
[----:B------:R-:W-:Y:S01]  /*1fb40*/  VIADD R17, R17, 0x1 ;  /* 0x0000000111117836 */ /* 0x000fe20000000000 */
[----:B------:R-:W-:Y:S01]  /*1fb50*/  R2UR UR6, R8 ;  /* 0x00000000080672ca */ /* 0x000fe200000e0000 */
[----:B------:R-:W-:Y:S01]  /*1fb60*/  VIADD R8, R2, 0x80 ;  /* 0x0000008002087836 */ /* 0x000fe20000000000 */
[----:B------:R-:W-:Y:S01]  /*1fb70*/  R2UR UR7, R9 ;  /* 0x00000000090772ca */ /* 0x000fe200000e0000 */
[----:B------:R-:W-:Y:S01]  /*1fb80*/  IMAD.MOV.U32 R9, RZ, RZ, 0x40000040 ;  /* 0x40000040ff097424 */ /* 0x000fe200078e00ff */
[----:B------:R-:W-:Y:S01]  /*1fb90*/  ISETP.NE.AND P2, PT, R17, 0x2, PT ;  /* 0x000000021100780c */ /* 0x000fe20003f45270 */
[----:B------:R-:W-:Y:S01]  /*1fba0*/  VIADD R220, R220, 0x1 ;  /* 0x00000001dcdc7836 */ /* 0x000fe20000000000 */
[----:B------:R-:W-:-:S02]  /*1fbb0*/  @!P1 IADD3 R12, R12, 0x30860, RZ ;  /* 0x000308600c0c9810 */ /* 0x000fc40007ffe0ff */
[----:B------:R-:W-:Y:S02]  /*1fbc0*/  SEL R17, R17, RZ, P2 ;  /* 0x000000ff11117207 */ /* 0x000fe40001000000 */
[----:B------:R-:W-:-:S05]  /*1fbd0*/  @!P1 PRMT R12, RZ, 0x654, R12 ;  /* 0x00000654ff0c9816 */ /* 0x000fca000000000c */
        /* <DEDUP_REMOVED lines=26> */
[----:B------:R-:W0:Y:S02]  /*1fd80*/  SHFL.BFLY PT, R2, R5, 0x2, 0x1f ;  /* 0x0c401f0005027f89 */ /* 0x000e2400000e0000 */
[----:B0-----:R-:W-:Y:S01]  /*1fd90*/  FADD.FTZ R2, R2, R5 ;  /* 0x0000000502027221 */ /* 0x001fe20000010000 */
[----:B------:R-:W-:-:S04]  /*1fda0*/  SEL R5, RZ, 0x1, P2 ;  /* 0x00000001ff057807 */ /* 0x000fc80001000000 */
[----:B------:R-:W-:Y:S01]  /*1fdb0*/  LOP3.LUT R192, R192, R5, RZ, 0x3c, !PT ;  /* 0x00000005c0c07212 */ /* 0x000fe200078e3cff */
[----:B------:R-:W-:Y:S01]  /*1fdc0*/  IMAD.MOV.U32 R5, RZ, RZ, -0x800000 ;  /* 0xff800000ff057424 */ /* 0x000fe200078e00ff */
[----:B------:R-:W-:Y:S02]  /*1fdd0*/  WARPGROUP.DEPBAR.LE gsb0, 0x0 ;  /* 0x00008000000079c5 */ /* 0x000fe40000010000 */
[----:B------:R-:W-:-:S06]  /*1fde0*/  WARPGROUP.ARRIVE ;  /* 0x00000000000079c5 */ /* 0x000fcc0000000000 */
[----:B------:R-:W-:Y:S01]  /*1fdf0*/  HGMMA.64x192x16.F32 R24, R172, gdesc[UR4].tnspB, R24, gsb0 ;  /* 0x42e00004ac187df0 */ /* 0x000fe20008000818 */
[----:B------:R-:W-:Y:S01]  /*1fe00*/  R2UR UR6, R8 ;  /* 0x00000000080672ca */ /* 0x000fe200000e0000 */
[----:B------:R-:W-:Y:S01]  /*1fe10*/  FADD.FTZ R8, R7, R4 ;  /* 0x0000000407087221 */ /* 0x000fe20000010000 */
[----:B------:R-:W-:Y:S01]  /*1fe20*/  R2UR UR7, R9 ;  /* 0x00000000090772ca */ /* 0x000fe200000e0000 */
[----:B------:R-:W0:Y:S01]  /*1fe30*/  SHFL.BFLY PT, R7, R2, 0x1, 0x1f ;  /* 0x0c201f0002077f89 */ /* 0x000e2200000e0000 */
[----:B------:R-:W-:-:S03]  /*1fe40*/  IMAD.MOV.U32 R4, RZ, RZ, -0x800000 ;  /* 0xff800000ff047424 */ /* 0x000fc600078e00ff */
[----:B------:R-:W1:Y:S01]  /*1fe50*/  SHFL.BFLY PT, R9, R8, 0x1, 0x1f ;  /* 0x0c201f0008097f89 */ /* 0x000e6200000e0000 */
[----:B0-----:R-:W-:Y:S01]  /*1fe60*/  FADD.FTZ R13, R2, R7 ;  /* 0x00000007020d7221 */ /* 0x001fe20000010000 */
[----:B------:R-:W-:Y:S02]  /*1fe70*/  IMAD.MOV.U32 R2, RZ, RZ, RZ ;  /* 0x000000ffff027224 */ /* 0x000fe400078e00ff */
[----:B------:R-:W-:Y:S02]  /*1fe80*/  IMAD.MOV.U32 R7, RZ, RZ, RZ ;  /* 0x000000ffff077224 */ /* 0x000fe400078e00ff */
[----:B-1----:R-:W-:Y:S01]  /*1fe90*/  FADD.FTZ R14, R8, R9 ;  /* 0x00000009080e7221 */ /* 0x002fe20000010000 */
[----:B------:R-:W-:-:S04]  /*1fea0*/  FSETP.NE.FTZ.AND P0, PT, R13, RZ, PT ;  /* 0x000000ff0d00720b */ /* 0x000fc80003f15000 */
[----:B------:R-:W-:-:S09]  /*1feb0*/  FSETP.NE.FTZ.AND P3, PT, R14, RZ, PT ;  /* 0x000000ff0e00720b */ /* 0x000fd20003f75000 */
        /* <DEDUP_REMOVED lines=8> */
[----:B-1----:R-:W-:Y:S01]  /*1ff40*/  @P3 FMUL.FTZ R11, R10, 0.69314718246459960938 ;  /* 0x3f3172180a0b3820 */ /* 0x002fe20000410000 */
[----:B------:R-:W-:-:S03]  /*1ff50*/  PLOP3.LUT P0, PT, PT, PT, PT, 0x8, 0x0 ;  /* 0x000000000000781c */ /* 0x000fc60003f0e170 */
[----:B------:R-:W-:Y:S01]  /*1ff60*/  @P3 FFMA.FTZ R4, R6, R0, R11 ;  /* 0x0000000006043223 */ /* 0x000fe2000001000b */
[----:B------:R-:W-:Y:S02]  /*1ff70*/  WARPGROUP.DEPBAR.LE gsb0, 0x0 ;  /* 0x00008000000079c5 */ /* 0x000fe40000010000 */
[----:B------:R-:W-:-:S06]  /*1ff80*/  WARPGROUP.ARRIVE ;  /* 0x00000000000079c5 */ /* 0x000fcc0000000000 */
[----:B------:R-:W-:Y:S03]  /*1ff90*/  HGMMA.64x192x16.F32 R24, R168, gdesc[UR4].tnspB, R24, gsb0 ;  /* 0x42e00004a8187df0 */ /* 0x000fe60008000818 */
[----:B------:R-:W-:Y:S02]  /*1ffa0*/  WARPGROUP.DEPBAR.LE gsb0, 0x0 ;  /* 0x00008000000079c5 */ /* 0x000fe40000010000 */
[-C--:B--2---:R-:W-:Y:S01]  /*1ffb0*/  FMUL.FTZ R129, R67, R2.reuse ;  /* 0x0000000243817220 */ /* 0x084fe20000410000 */
[-C--:B------:R-:W-:Y:S01]  /*1ffc0*/  FMUL.FTZ R127, R75, R2.reuse ;  /* 0x000000024b7f7220 */ /* 0x080fe20000410000 */
[-C--:B------:R-:W-:Y:S01]  /*1ffd0*/  FMUL.FTZ R130, R63, R2.reuse ;  /* 0x000000023f827220 */ /* 0x080fe20000410000 */
[-C--:B------:R-:W-:Y:S01]  /*1ffe0*/  FMUL.FTZ R67, R70, R2.reuse ;  /* 0x0000000246437220 */ /* 0x080fe20000410000 */
[-C--:B------:R-:W-:Y:S01]  /*1fff0*/  FMUL.FTZ R128, R71, R2.reuse ;  /* 0x0000000247807220 */ /* 0x080fe20000410000 */
[-C--:B------:R-:W-:Y:S01]  /*20000*/  FMUL.FTZ R75, R78, R2.reuse ;  /* 0x000000024e4b7220 */ /* 0x080fe20000410000 */
[----:B------:R1:W-:Y:S01]  /*20010*/  @!P1 SYNCS.ARRIVE.TRANS64.RED.A1T0 RZ, [R12+URZ], RZ ;  /* 0x000000ff0cff99a7 */ /* 0x0003e2000810043f */
        /* <DEDUP_REMOVED lines=55> */
[-C--:B-1----:R-:W-:Y:S01]  /*20390*/  FMUL.FTZ R12, R31, R2.reuse ;  /* 0x000000021f0c7220 */ /* 0x082fe20000410000 */
        /* <DEDUP_REMOVED lines=34> */
.L_x_1807:
[----:B------:R-:W0:Y:S08]  /*205c0*/  S2UR UR5, SR_CgaCtaId ;  /* 0x00000000000579c3 */ /* 0x000e300000008800 */
[----:B------:R-:W-:Y:S06]  /*205d0*/  BAR.SYNC.DEFER_BLOCKING 0x5, 0x180 ;  /* 0x0146000000007b1d */ /* 0x000fec0000010000 */
[----:B------:R-:W-:Y:S01]  /*205e0*/  UMOV UR4, 0x400 ;  /* 0x0000040000047882 */ /* 0x000fe20000000000 */
[----:B------:R-:W-:Y:S01]  /*205f0*/  BSSY B0, `(.L_x_1948) ;  /* 0x000025f000007945 */ /* 0x000fe20003800000 */
[----:B0-----:R-:W-:-:S06]  /*20600*/  ULEA UR4, UR5, UR4, 0x18 ;  /* 0x0000000405047291 */ /* 0x001fcc000f8ec03f */
[----:B------:R-:W-:-:S05]  /*20610*/  MOV R2, UR4 ;  /* 0x0000000400027c02 */ /* 0x000fca0008000f00 */
        /* <DEDUP_REMOVED lines=45> */
[----:B------:R-:W-:Y:S01]  /*208f0*/  BAR.SYNC.DEFER_BLOCKING 0x1, 0x100 ;  /* 0x0044000000007b1d */ /* 0x000fe20000010000 */
[----:B--2---:R-:W-:-:S03]  /*20900*/  IMAD.WIDE R8, R8, 0x2, R6 ;  /* 0x0000000208087825 */ /* 0x004fc600078e0206 */
[C---:B------:R-:W-:Y:S02]  /*20910*/  LOP3.LUT R13, R8.reuse, 0x380, RZ, 0xc0, !PT ;  /* 0x00000380080d7812 */ /* 0x040fe400078ec0ff */
[C---:B------:R-:W-:Y:S02]  /*20920*/  IADD3 R111, P2, R8.reuse, 0x20, RZ ;  /* 0x00000020086f7810 */ /* 0x040fe40007f5e0ff */
[C---:B------:R-:W-:Y:S02]  /*20930*/  IADD3 R139, P1, R8.reuse, 0x40, RZ ;  /* 0x00000040088b7810 */ /* 0x040fe40007f3e0ff */
[C---:B------:R-:W-:Y:S01]  /*20940*/  IADD3 R141, P6, R8.reuse, 0x60, RZ ;  /* 0x00000060088d7810 */ /* 0x040fe20007fde0ff */
[--C-:B------:R-:W-:Y:S01]  /*20950*/  IMAD.X R15, RZ, RZ, R9.reuse, P2 ;  /* 0x000000ffff0f7224 */ /* 0x100fe200010e0609 */
[C---:B------:R-:W-:Y:S01]  /*20960*/  IADD3 R143, P5, R8.reuse, 0x4000, RZ ;  /* 0x00004000088f7810 */ /* 0x040fe20007fbe0ff */
[--C-:B------:R-:W-:Y:S01]  /*20970*/  IMAD.X R21, RZ, RZ, R9.reuse, P1 ;  /* 0x000000ffff157224 */ /* 0x100fe200008e0609 */
[----:B------:R-:W-:Y:S01]  /*20980*/  SHF.R.U64 R13, R13, 0x3, RZ ;  /* 0x000000030d0d7819 */ /* 0x000fe200000012ff */
[--C-:B------:R-:W-:Y:S01]  /*20990*/  IMAD.X R31, RZ, RZ, R9.reuse, P6 ;  /* 0x000000ffff1f7224 */ /* 0x100fe200030e0609 */
[C---:B------:R-:W-:Y:S01]  /*209a0*/  IADD3 R145, P0, R8.reuse, 0x4020, RZ ;  /* 0x0000402008917810 */ /* 0x040fe20007f1e0ff */
[----:B------:R-:W-:Y:S01]  /*209b0*/  IMAD.X R35, RZ, RZ, R9, P5 ;  /* 0x000000ffff237224 */ /* 0x000fe200028e0609 */
[----:B------:R-:W-:-:S02]  /*209c0*/  IADD3 R147, P4, R8, 0x4040, RZ ;  /* 0x0000404008937810 */ /* 0x000fc40007f9e0ff */
[C---:B------:R-:W-:Y:S02]  /*209d0*/  IADD3 R149, P3, R8.reuse, 0x4060, RZ ;  /* 0x0000406008957810 */ /* 0x040fe40007f7e0ff */
[C---:B------:R-:W-:Y:S01]  /*209e0*/  IADD3 R151, P2, R8.reuse, 0x8000, RZ ;  /* 0x0000800008977810 */ /* 0x040fe20007f5e0ff */
[--C-:B------:R-:W-:Y:S01]  /*209f0*/  IMAD.X R43, RZ, RZ, R9.reuse, P4 ;  /* 0x000000ffff2b7224 */ /* 0x100fe200020e0609 */
[C---:B-1----:R-:W-:Y:S01]  /*20a00*/  IADD3 R24, P1, R8.reuse, 0x8020, RZ ;  /* 0x0000802008187810 */ /* 0x042fe20007f3e0ff */
[--C-:B------:R-:W-:Y:S01]  /*20a10*/  IMAD.X R47, RZ, RZ, R9.reuse, P3 ;  /* 0x000000ffff2f7224 */ /* 0x100fe200018e0609 */
[C---:B------:R-:W-:Y:S01]  /*20a20*/  IADD3 R58, P6, R8.reuse, 0x8040, RZ ;  /* 0x00008040083a7810 */ /* 0x040fe20007fde0ff */
[--C-:B------:R-:W-:Y:S01]  /*20a30*/  IMAD.X R51, RZ, RZ, R9.reuse, P2 ;  /* 0x000000ffff337224 */ /* 0x100fe200010e0609 */
[----:B------:R-:W-:Y:S01]  /*20a40*/  IADD3 R86, P5, R8, 0x8060, RZ ;  /* 0x0000806008567810 */ /* 0x000fe20007fbe0ff */
[----:B------:R-:W-:Y:S01]  /*20a50*/  IMAD.X R55, RZ, RZ, R9, P1 ;  /* 0x000000ffff377224 */ /* 0x000fe200008e0609 */
[----:B------:R-:W-:-:S02]  /*20a60*/  LOP3.LUT R8, R13, R8, RZ, 0x3c, !PT ;  /* 0x000000080d087212 */ /* 0x000fc400078e3cff */
[-C--:B------:R-:W-:Y:S01]  /*20a70*/  IADD3.X R39, RZ, R9.reuse, RZ, P0, !PT ;  /* 0x00000009ff277210 */ /* 0x080fe200007fe4ff */
[----:B------:R-:W-:Y:S01]  /*20a80*/  IMAD.X R13, RZ, RZ, R9, P5 ;  /* 0x000000ffff0d7224 */ /* 0x000fe200028e0609 */
[-C--:B------:R-:W-:Y:S02]  /*20a90*/  IADD3.X R59, RZ, R9.reuse, RZ, P6, !PT ;  /* 0x00000009ff3b7210 */ /* 0x080fe400037fe4ff */
[----:B------:R-:W-:Y:S02]  /*20aa0*/  MOV R94, R8 ;  /* 0x00000008005e7202 */ /* 0x000fe40000000f00 */
[----:B------:R-:W-:Y:S02]  /*20ab0*/  F2FP.F16.F32.PACK_AB R9, R138, R10 ;  /* 0x0000000a8a09723e */ /* 0x000fe400000000ff */
[----:B------:R-:W-:Y:S02]  /*20ac0*/  F2FP.F16.F32.PACK_AB R8, R3, R0 ;  /* 0x000000000308723e */ /* 0x000fe400000000ff */
[----:B------:R-:W-:-:S02]  /*20ad0*/  F2FP.F16.F32.PACK_AB R10, R29, R28 ;  /* 0x0000001c1d0a723e */ /* 0x000fc400000000ff */
[----:B------:R-:W-:Y:S02]  /*20ae0*/  LOP3.LUT R14, R111, 0x380, RZ, 0xc0, !PT ;  /* 0x000003806f0e7812 */ /* 0x000fe400078ec0ff */
[----:B------:R-:W-:Y:S01]  /*20af0*/  LOP3.LUT R34, R143, 0x380, RZ, 0xc0, !PT ;  /* 0x000003808f227812 */ /* 0x000fe200078ec0ff */
[----:B------:R1:W-:Y:S01]  /*20b00*/  STSM.16.M88.4 [R94], R8 ;  /* 0x000000085e007844 */ /* 0x0003e20000000200 */
[----:B------:R-:W-:Y:S02]  /*20b10*/  ISETP.NE.U32.AND P0, PT, RZ, UR4, PT ;  /* 0x00000004ff007c0c */ /* 0x000fe4000bf05070 */
[----:B------:R-:W-:Y:S02]  /*20b20*/  LOP3.LUT R42, R147, 0x380, RZ, 0xc0, !PT ;  /* 0x00000380932a7812 */ /* 0x000fe400078ec0ff */
[----:B------:R-:W-:Y:S02]  /*20b30*/  LOP3.LUT R20, R139, 0x380, RZ, 0xc0, !PT ;  /* 0x000003808b147812 */ /* 0x000fe400078ec0ff */
[----:B------:R-:W-:-:S02]  /*20b40*/  LOP3.LUT R50, R151, 0x380, RZ, 0xc0, !PT ;  /* 0x0000038097327812 */ /* 0x000fc400078ec0ff */
[----:B------:R-:W-:Y:S02]  /*20b50*/  LOP3.LUT R3, R24, 0x380, RZ, 0xc0, !PT ;  /* 0x0000038018037812 */ /* 0x000fe400078ec0ff */
[----:B------:R-:W-:Y:S02]  /*20b60*/  LOP3.LUT R30, R141, 0x380, RZ, 0xc0, !PT ;  /* 0x000003808d1e7812 */ /* 0x000fe400078ec0ff */
[----:B------:R-:W-:Y:S02]  /*20b70*/  SHF.R.U64 R14, R14, 0x3, RZ ;  /* 0x000000030e0e7819 */ /* 0x000fe400000012ff */
[----:B------:R-:W-:Y:S01]  /*20b80*/  LOP3.LUT R0, R58, 0x380, RZ, 0xc0, !PT ;  /* 0x000003803a007812 */ /* 0x000fe200078ec0ff */
[----:B-1----:R-:W1:Y:S01]  /*20b90*/  LDC.64 R8, c[0x0][0xc00] ;  /* 0x00030000ff087b82 */ /* 0x002e620000000a00 */
[----:B------:R-:W-:Y:S02]  /*20ba0*/  SHF.R.U64 R34, R34, 0x3, RZ ;  /* 0x0000000322227819 */ /* 0x000fe400000012ff */
[----:B------:R-:W-:Y:S01]  /*20bb0*/  ISETP.NE.AND.EX P0, PT, RZ, UR5, PT, P0 ;  /* 0x00000005ff007c0c */ /* 0x000fe2000bf05300 */
[----:B------:R-:W-:Y:S01]  /*20bc0*/  ULDC.64 UR4, c[0x0][0xc08] ;  /* 0x0003020000047ab9 */ /* 0x000fe20000000a00 */
[----:B------:R-:W-:-:S02]  /*20bd0*/  LOP3.LUT R38, R145, 0x380, RZ, 0xc0, !PT ;  /* 0x0000038091267812 */ /* 0x000fc400078ec0ff */
[----:B------:R-:W-:Y:S02]  /*20be0*/  SHF.R.U64 R42, R42, 0x3, RZ ;  /* 0x000000032a2a7819 */ /* 0x000fe400000012ff */
[----:B------:R-:W-:Y:S02]  /*20bf0*/  SHF.R.U64 R20, R20, 0x3, RZ ;  /* 0x0000000314147819 */ /* 0x000fe400000012ff */
[----:B------:R-:W-:Y:S02]  /*20c00*/  SHF.R.U64 R50, R50, 0x3, RZ ;  /* 0x0000000332327819 */ /* 0x000fe400000012ff */
[----:B------:R-:W-:Y:S02]  /*20c10*/  SHF.R.U64 R3, R3, 0x3, RZ ;  /* 0x0000000303037819 */ /* 0x000fe400000012ff */
[----:B------:R-:W-:Y:S02]  /*20c20*/  SHF.R.U64 R30, R30, 0x3, RZ ;  /* 0x000000031e1e7819 */ /* 0x000fe400000012ff */
[----:B------:R-:W-:-:S02]  /*20c30*/  LOP3.LUT R14, R14, R111, RZ, 0x3c, !PT ;  /* 0x0000006f0e0e7212 */ /* 0x000fc400078e3cff */
[----:B------:R-:W-:Y:S02]  /*20c40*/  LOP3.LUT R46, R149, 0x380, RZ, 0xc0, !PT ;  /* 0x00000380952e7812 */ /* 0x000fe400078ec0ff */
[----:B------:R-:W-:Y:S02]  /*20c50*/  SHF.R.U64 R29, R0, 0x3, RZ ;  /* 0x00000003001d7819 */ /* 0x000fe400000012ff */
[----:B------:R-:W-:Y:S01]  /*20c60*/  ISETP.NE.U32.AND P2, PT, RZ, UR4, PT ;  /* 0x00000004ff007c0c */ /* 0x000fe2000bf45070 */
[----:B-1----:R-:W-:Y:S01]  /*20c70*/  IMAD.WIDE R10, R219, 0x4, R8 ;  /* 0x00000004db0a7825 */ /* 0x002fe200078e0208 */
[----:B------:R-:W-:Y:S02]  /*20c80*/  LOP3.LUT R34, R34, R143, RZ, 0x3c, !PT ;  /* 0x0000008f22227212 */ /* 0x000fe400078e3cff */
[----:B------:R-:W-:Y:S02]  /*20c90*/  SHF.R.U64 R38, R38, 0x3, RZ ;  /* 0x0000000326267819 */ /* 0x000fe400000012ff */
[----:B------:R-:W-:-:S02]  /*20ca0*/  LOP3.LUT R42, R42, R147, RZ, 0x3c, !PT ;  /* 0x000000932a2a7212 */ /* 0x000fc400078e3cff */
[----:B------:R-:W-:Y:S02]  /*20cb0*/  LOP3.LUT R20, R20, R139, RZ, 0x3c, !PT ;  /* 0x0000008b14147212 */ /* 0x000fe400078e3cff */
[----:B------:R-:W-:Y:S02]  /*20cc0*/  LOP3.LUT R50, R50, R151, RZ, 0x3c, !PT ;  /* 0x0000009732327212 */ /* 0x000fe400078e3cff */
[----:B------:R-:W-:Y:S02]  /*20cd0*/  LOP3.LUT R54, R3, R24, RZ, 0x3c, !PT ;  /* 0x0000001803367212 */ /* 0x000fe400078e3cff */
[----:B------:R-:W-:Y:S02]  /*20ce0*/  LOP3.LUT R30, R30, R141, RZ, 0x3c, !PT ;  /* 0x0000008d1e1e7212 */ /* 0x000fe400078e3cff */
[----:B------:R-:W-:Y:S02]  /*20cf0*/  SHF.R.U64 R46, R46, 0x3, RZ ;  /* 0x000000032e2e7819 */ /* 0x000fe400000012ff */
[----:B------:R-:W-:-:S02]  /*20d00*/  LOP3.LUT R111, R86, 0x380, RZ, 0xc0, !PT ;  /* 0x00000380566f7812 */ /* 0x000fc400078ec0ff */
[----:B------:R-:W-:Y:S02]  /*20d10*/  LOP3.LUT R58, R29, R58, RZ, 0x3c, !PT ;  /* 0x0000003a1d3a7212 */ /* 0x000fe400078e3cff */
[----:B------:R-:W-:Y:S02]  /*20d20*/  MOV R24, R14 ;  /* 0x0000000e00187202 */ /* 0x000fe40000000f00 */
[----:B------:R-:W-:Y:S02]  /*20d30*/  ISETP.NE.AND.EX P2, PT, RZ, UR5, PT, P2 ;  /* 0x00000005ff007c0c */ /* 0x000fe4000bf45320 */
[----:B------:R-:W-:Y:S02]  /*20d40*/  MOV R15, R34 ;  /* 0x00000022000f7202 */ /* 0x000fe40000000f00 */
[----:B------:R-:W-:Y:S02]  /*20d50*/  LOP3.LUT R38, R38, R145, RZ, 0x3c, !PT ;  /* 0x0000009126267212 */ /* 0x000fe400078e3cff */
[----:B------:R-:W-:-:S02]  /*20d60*/  MOV R14, R42 ;  /* 0x0000002a000e7202 */ /* 0x000fc40000000f00 */
[----:B------:R-:W-:Y:S02]  /*20d70*/  F2FP.F16.F32.PACK_AB R34, R37, R36 ;  /* 0x000000242522723e */ /* 0x000fe400000000ff */
[----:B------:R-:W-:Y:S02]  /*20d80*/  F2FP.F16.F32.PACK_AB R35, R136, R125 ;  /* 0x0000007d8823723e */ /* 0x000fe400000000ff */
[----:B------:R-:W-:Y:S01]  /*20d90*/  MOV R20, R20 ;  /* 0x0000001400147202 */ /* 0x000fe20000000f00 */
[----:B------:R-:W1:Y:S01]  /*20da0*/  @P2 LDC.64 R8, c[0x0][0xc08] ;  /* 0x00030200ff082b82 */ /* 0x000e620000000a00 */
[----:B------:R-:W-:Y:S01]  /*20db0*/  MOV R0, R50 ;  /* 0x0000003200007202 */ /* 0x000fe20000000f00 */
[----:B------:R-:W-:Y:S01]  /*20dc0*/  STSM.16.M88.4 [R24], R32 ;  /* 0x0000002018007844 */ /* 0x000fe20000000200 */
[----:B------:R-:W-:Y:S02]  /*20dd0*/  F2FP.F16.F32.PACK_AB R42, R45, R44 ;  /* 0x0000002c2d2a723e */ /* 0x000fe400000000ff */
[----:B------:R-:W-:-:S02]  /*20de0*/  F2FP.F16.F32.PACK_AB R43, R134, R123 ;  /* 0x0000007b862b723e */ /* 0x000fc400000000ff */
[----:B------:R-:W-:Y:S02]  /*20df0*/  LOP3.LUT R46, R46, R149, RZ, 0x3c, !PT ;  /* 0x000000952e2e7212 */ /* 0x000fe400078e3cff */
[----:B------:R-:W-:Y:S01]  /*20e00*/  SHF.R.U64 R111, R111, 0x3, RZ ;  /* 0x000000036f6f7819 */ /* 0x000fe200000012ff */
[----:B------:R2:W-:Y:S01]  /*20e10*/  STSM.16.M88.4 [R20], R40 ;  /* 0x0000002814007844 */ /* 0x0005e20000000200 */
[----:B------:R-:W-:Y:S02]  /*20e20*/  MOV R30, R30 ;  /* 0x0000001e001e7202 */ /* 0x000fe40000000f00 */
[----:B------:R-:W-:Y:S02]  /*20e30*/  MOV R3, R58 ;  /* 0x0000003a00037202 */ /* 0x000fe40000000f00 */
[----:B------:R-:W-:Y:S02]  /*20e40*/  F2FP.F16.F32.PACK_AB R50, R53, R52 ;  /* 0x000000343532723e */ /* 0x000fe400000000ff */
[----:B------:R-:W-:-:S02]  /*20e50*/  F2FP.F16.F32.PACK_AB R51, R132, R121 ;  /* 0x000000798433723e */ /* 0x000fc400000000ff */
[----:B------:R-:W-:Y:S02]  /*20e60*/  F2FP.F16.F32.PACK_AB R58, R61, R60 ;  /* 0x0000003c3d3a723e */ /* 0x000fe400000000ff */
[----:B------:R-:W-:Y:S01]  /*20e70*/  F2FP.F16.F32.PACK_AB R59, R130, R62 ;  /* 0x0000003e823b723e */ /* 0x000fe200000000ff */
[----:B------:R-:W-:Y:S01]  /*20e80*/  STSM.16.M88.4 [R30], R48 ;  /* 0x000000301e007844 */ /* 0x000fe20000000200 */
[----:B------:R-:W-:Y:S02]  /*20e90*/  MOV R38, R38 ;  /* 0x0000002600267202 */ /* 0x000fe40000000f00 */
[----:B------:R-:W-:Y:S01]  /*20ea0*/  LOP3.LUT R12, R111, R86, RZ, 0x3c, !PT ;  /* 0x000000566f0c7212 */ /* 0x000fe200078e3cff */
[----:B------:R-:W-:Y:S01]  /*20eb0*/  STSM.16.M88.4 [R15], R56 ;  /* 0x000000380f007844 */ /* 0x000fe20000000200 */
[----:B------:R-:W-:Y:S01]  /*20ec0*/  MOV R46, R46 ;  /* 0x0000002e002e7202 */ /* 0x000fe20000000f00 */
[----:B------:R-:W-:Y:S01]  /*20ed0*/  ULDC UR4, c[0x0][0xa88] ;  /* 0x0002a20000047ab9 */ /* 0x000fe20000000800 */
[----:B------:R-:W-:Y:S01]  /*20ee0*/  MOV R54, R54 ;  /* 0x0000003600367202 */ /* 0x000fe20000000f00 */
[----:B------:R3:W-:Y:S01]  /*20ef0*/  STSM.16.M88.4 [R38], R64 ;  /* 0x0000004026007844 */ /* 0x0007e20000000200 */
[----:B------:R-:W-:Y:S01]  /*20f00*/  MOV R12, R12 ;  /* 0x0000000c000c7202 */ /* 0x000fe20000000f00 */
[----:B--2---:R-:W-:-:S02]  /*20f10*/  IMAD.MOV.U32 R20, RZ, RZ, RZ ;  /* 0x000000ffff147224 */ /* 0x004fc400078e00ff */
[----:B------:R-:W-:Y:S04]  /*20f20*/  STSM.16.M88.4 [R14], R72 ;  /* 0x000000480e007844 */ /* 0x000fe80000000200 */
[----:B------:R-:W-:Y:S04]  /*20f30*/  STSM.16.M88.4 [R46], R80 ;  /* 0x000000502e007844 */ /* 0x000fe80000000200 */
[----:B------:R2:W-:Y:S04]  /*20f40*/  STSM.16.M88.4 [R0], R88 ;  /* 0x0000005800007844 */ /* 0x0005e80000000200 */
[----:B------:R4:W-:Y:S04]  /*20f50*/  STSM.16.M88.4 [R54], R96 ;  /* 0x0000006036007844 */ /* 0x0009e80000000200 */
[----:B------:R4:W-:Y:S04]  /*20f60*/  STSM.16.M88.4 [R3], R104 ;  /* 0x0000006803007844 */ /* 0x0009e80000000200 */
[----:B------:R4:W-:Y:S01]  /*20f70*/  STSM.16.M88.4 [R12], R112 ;  /* 0x000000700c007844 */ /* 0x0009e20000000200 */
[----:B------:R-:W-:Y:S01]  /*20f80*/  BAR.SYNC.DEFER_BLOCKING 0x1, 0x100 ;  /* 0x0044000000007b1d */ /* 0x000fe20000010000 */
[----:B---3--:R-:W-:-:S02]  /*20f90*/  IMAD.U32 R65, RZ, RZ, UR4 ;  /* 0x00000004ff417e24 */ /* 0x008fc4000f8e00ff */
[----:B-1----:R-:W-:-:S05]  /*20fa0*/  @P2 IMAD.WIDE R8, R219, 0x4, R8 ;  /* 0x00000004db082825 */ /* 0x002fca00078e0208 */
[----:B--2---:R-:W1:Y:S01]  /*20fb0*/  LDC R0, c[0x0][0xbe8] ;  /* 0x0002fa00ff007b82 */ /* 0x004e620000000800 */
[----:B------:R4:W5:Y:S04]  /*20fc0*/  @P0 LDG.E R20, desc[UR60][R10.64] ;  /* 0x0000003c0a140981 */ /* 0x000968000c1e1900 */
[----:B------:R4:W5:Y:S01]  /*20fd0*/  @P2 LDG.E R65, desc[UR60][R8.64] ;  /* 0x0000003c08412981 */ /* 0x000962000c1e1900 */
[----:B-1----:R-:W-:-:S13]  /*20fe0*/  ISETP.NE.AND P1, PT, R0, 0x1, PT ;  /* 0x000000010000780c */ /* 0x002fda0003f25270 */
[----:B------:R-:W1:Y:S08]  /*20ff0*/  @P1 LDC R13, c[0x0][0xbec] ;  /* 0x0002fb00ff0d1b82 */ /* 0x000e700000000800 */
[----:B------:R-:W2:Y:S01]  /*21000*/  @P1 LDC R14, c[0x0][0xbf0] ;  /* 0x0002fc00ff0e1b82 */ /* 0x000ea20000000800 */
[----:B----4-:R-:W-:Y:S05]  /*21010*/  @P2 BRA `(.L_x_1950) ;  /* 0x0000000000102947 */ /* 0x010fea0003800000 */
[----:B------:R-:W-:Y:S05]  /*21020*/  @!P0 BRA `(.L_x_1950) ;  /* 0x00000000000c8947 */ /* 0x000fea0003800000 */
[----:B------:R-:W3:Y:S04]  /*21030*/  LDG.E R8, desc[UR60][R10.64] ;  /* 0x0000003c0a087981 */ /* 0x000ee8000c1e1900 */
[----:B-----5:R-:W3:Y:S02]  /*21040*/  LDG.E R65, desc[UR60][R10.64+0x4] ;  /* 0x0000043c0a417981 */ /* 0x020ee4000c1e1900 */
[----:B---3--:R-:W-:-:S07]  /*21050*/  IMAD.IADD R65, R65, 0x1, -R8 ;  /* 0x0000000141417824 */ /* 0x008fce00078e0a08 */
.L_x_1950:
[----:B------:R-:W3:Y:S01]  /*21060*/  LDL R31, [R1+0x54] ;  /* 0x00005400011f7983 */ /* 0x000ee20000100800 */
[----:B------:R-:W-:Y:S01]  /*21070*/  SHF.R.S32.HI R64, RZ, 0x1f, R218 ;  /* 0x0000001fff407819 */ /* 0x000fe200000114da */
[----:B------:R-:W-:Y:S01]  /*21080*/  ULDC.64 UR4, c[0x0][0xb90] ;  /* 0x0002e40000047ab9 */ /* 0x000fe20000000a00 */
[----:B------:R-:W-:Y:S01]  /*21090*/  IADD3 R12, R212, R208, RZ ;  /* 0x000000d0d40c7210 */ /* 0x000fe20007ffe0ff */
[----:B------:R-:W4:Y:S01]  /*210a0*/  @P1 LDC R71, c[0x0][0xbec] ;  /* 0x0002fb00ff471b82 */ /* 0x000f220000000800 */
[----:B-----5:R-:W-:Y:S01]  /*210b0*/  SHF.R.S32.HI R21, RZ, 0x1f, R20 ;  /* 0x0000001fff157819 */ /* 0x020fe20000011414 */
[----:B------:R-:W-:Y:S01]  /*210c0*/  IMAD R9, R64, UR4, RZ ;  /* 0x0000000440097c24 */ /* 0x000fe2000f8e02ff */
[----:B------:R-:W-:Y:S01]  /*210d0*/  SHF.R.S32.HI R10, RZ, 0x1f, R219 ;  /* 0x0000001fff0a7819 */ /* 0x000fe200000114db */
[----:B-1----:R-:W-:Y:S01]  /*210e0*/  @P1 IMAD.HI.U32 R3, R12, R13, RZ ;  /* 0x0000000d0c031227 */ /* 0x002fe200078e00ff */
[----:B------:R-:W-:-:S03]  /*210f0*/  SEL R24, R219, RZ, !P0 ;  /* 0x000000ffdb187207 */ /* 0x000fc60004000000 */
[----:B------:R-:W-:Y:S01]  /*21100*/  IMAD.MOV.U32 R11, RZ, RZ, R12 ;  /* 0x000000ffff0b7224 */ /* 0x000fe200078e000c */
[----:B--2---:R-:W-:Y:S01]  /*21110*/  @P1 SHF.R.U32.HI R11, RZ, R14, R3 ;  /* 0x0000000eff0b1219 */ /* 0x004fe20000011603 */
[----:B------:R-:W-:Y:S01]  /*21120*/  IMAD R15, R218, UR5, R9 ;  /* 0x00000005da0f7c24 */ /* 0x000fe2000f8e0209 */
[----:B------:R-:W-:Y:S01]  /*21130*/  SEL R3, R10, RZ, !P0 ;  /* 0x000000ff0a037207 */ /* 0x000fe20004000000 */
[----:B------:R-:W-:Y:S01]  /*21140*/  IMAD.WIDE.U32 R8, R218, UR4, R20 ;  /* 0x00000004da087c25 */ /* 0x000fe2000f8e0014 */
[----:B------:R-:W-:Y:S01]  /*21150*/  ULDC.64 UR4, c[0x0][0xb98] ;  /* 0x0002e60000047ab9 */ /* 0x000fe20000000a00 */
[----:B------:R-:W1:Y:S02]  /*21160*/  @P1 LDC R73, c[0x0][0xbf0] ;  /* 0x0002fc00ff491b82 */ /* 0x000e640000000800 */
[----:B------:R-:W-:Y:S02]  /*21170*/  IMAD R13, R223, 0x40, R213 ;  /* 0x00000040df0d7824 */ /* 0x000fe400078e02d5 */
[----:B------:R-:W-:-:S02]  /*21180*/  IMAD.IADD R9, R9, 0x1, R15 ;  /* 0x0000000109097824 */ /* 0x000fc400078e020f */
[----:B------:R-:W-:Y:S02]  /*21190*/  IMAD.MOV R29, RZ, RZ, -R11 ;  /* 0x000000ffff1d7224 */ /* 0x000fe400078e0a0b */
[----:B------:R-:W-:-:S04]  /*211a0*/  IMAD.WIDE.U32 R8, R24, UR4, R8 ;  /* 0x0000000418087c25 */ /* 0x000fc8000f8e0008 */
[----:B------:R-:W-:Y:S01]  /*211b0*/  IMAD.WIDE R6, R13, 0x2, R6 ;  /* 0x000000020d067825 */ /* 0x000fe200078e0206 */
[----:B------:R-:W-:-:S03]  /*211c0*/  IADD3 R10, P0, R11, R8, RZ ;  /* 0x000000080b0a7210 */ /* 0x000fc60007f1e0ff */
[----:B------:R-:W-:Y:S01]  /*211d0*/  IMAD R15, R3, UR4, RZ ;  /* 0x00000004030f7c24 */ /* 0x000fe2000f8e02ff */
[----:B------:R-:W-:Y:S01]  /*211e0*/  IADD3 R33, P4, R6, 0x4000, RZ ;  /* 0x0000400006217810 */ /* 0x000fe20007f9e0ff */
[----:B------:R-:W-:Y:S01]  /*211f0*/  IMAD R13, R0, R29, R12 ;  /* 0x0000001d000d7224 */ /* 0x000fe200078e020c */
[----:B------:R-:W-:Y:S01]  /*21200*/  IADD3 R29, P2, R6, 0x1000, RZ ;  /* 0x00001000061d7810 */ /* 0x000fe20007f5e0ff */
[----:B------:R-:W-:Y:S01]  /*21210*/  IMAD R12, R24, UR5, R15 ;  /* 0x00000005180c7c24 */ /* 0x000fe2000f8e020f */
[----:B------:R-:W-:Y:S01]  /*21220*/  SHF.R.S32.HI R15, RZ, 0x1f, R11 ;  /* 0x0000001fff0f7819 */ /* 0x000fe2000001140b */
[----:B------:R-:W-:Y:S01]  /*21230*/  ULDC.64 UR4, c[0x0][0xb88] ;  /* 0x0002e20000047ab9 */ /* 0x000fe20000000a00 */
[----:B------:R-:W-:Y:S01]  /*21240*/  SHF.R.S32.HI R8, RZ, 0x1f, R13 ;  /* 0x0000001fff087819 */ /* 0x000fe2000001140d */
[----:B------:R-:W-:Y:S01]  /*21250*/  IMAD R65, R65, R0, RZ ;  /* 0x0000000041417224 */ /* 0x000fe200078e02ff */
[----:B------:R-:W-:Y:S02]  /*21260*/  IADD3.X R11, R15, R9, R12, P0, !PT ;  /* 0x000000090f0b7210 */ /* 0x000fe400007fe40c */
[----:B------:R-:W-:Y:S01]  /*21270*/  IADD3 R9, P6, R6, 0x2000, RZ ;  /* 0x0000200006097810 */ /* 0x000fe20007fde0ff */
[----:B------:R-:W-:Y:S01]  /*21280*/  IMAD R14, R8, UR4, RZ ;  /* 0x00000004080e7c24 */ /* 0x000fe2000f8e02ff */
[----:B------:R-:W-:Y:S01]  /*21290*/  LOP3.LUT R8, R29, 0x380, RZ, 0xc0, !PT ;  /* 0x000003801d087812 */ /* 0x000fe200078ec0ff */
[----:B------:R-:W-:Y:S01]  /*212a0*/  IMAD.WIDE.U32 R10, R13, UR4, R10 ;  /* 0x000000040d0a7c25 */ /* 0x000fe2000f8e000a */
[----:B------:R-:W-:-:S02]  /*212b0*/  LOP3.LUT R12, R9, 0x380, RZ, 0xc0, !PT ;  /* 0x00000380090c7812 */ /* 0x000fc400078ec0ff */
[----:B------:R-:W-:Y:S01]  /*212c0*/  SHF.R.U64 R8, R8, 0x3, RZ ;  /* 0x0000000308087819 */ /* 0x000fe200000012ff */
[----:B------:R-:W-:Y:S01]  /*212d0*/  IMAD R15, R13, UR5, R14 ;  /* 0x000000050d0f7c24 */ /* 0x000fe2000f8e020e */
[----:B------:R-:W-:Y:S01]  /*212e0*/  ULDC.64 UR4, c[0x0][0xb50] ;  /* 0x0002d40000047ab9 */ /* 0x000fe20000000a00 */
[----:B------:R-:W-:Y:S01]  /*212f0*/  SHF.R.U64 R12, R12, 0x3, RZ ;  /* 0x000000030c0c7819 */ /* 0x000fe200000012ff */
[----:B------:R-:W-:Y:S01]  /*21300*/  IMAD.X R13, RZ, RZ, R7, P6 ;  /* 0x000000ffff0d7224 */ /* 0x000fe200030e0607 */
[----:B------:R-:W-:Y:S02]  /*21310*/  LEA R14, P0, R10, UR4, 0x2 ;  /* 0x000000040a0e7c11 */ /* 0x000fe4000f8010ff */
[----:B------:R-:W-:Y:S02]  /*21320*/  IADD3 R11, R11, R15, RZ ;  /* 0x0000000f0b0b7210 */ /* 0x000fe40007ffe0ff */
[----:B------:R-:W-:Y:S01]  /*21330*/  LOP3.LUT R8, R8, R29, RZ, 0x3c, !PT ;  /* 0x0000001d08087212 */ /* 0x000fe200078e3cff */
[----:B------:R-:W-:Y:S01]  /*21340*/  SHFL.IDX PT, R54, R14, RZ, 0x1c1f ;  /* 0x001c1fff0e367589 */ /* 0x000fe200000e0000 */
[----:B------:R-:W-:Y:S01]  /*21350*/  LEA.HI.X R30, R10, UR5, R11, 0x2, P0 ;  /* 0x000000050a1e7c11 */ /* 0x000fe200080f140b */
[----:B------:R-:W-:Y:S01]  /*21360*/  ULDC.64 UR4, c[0x0][0xaa0] ;  /* 0x0002a80000047ab9 */ /* 0x000fe20000000a00 */
[C---:B------:R-:W-:Y:S01]  /*21370*/  IADD3 R37, P0, R6.reuse, 0x5000, RZ ;  /* 0x0000500006257810 */ /* 0x040fe20007f1e0ff */
[----:B------:R-:W-:Y:S01]  /*21380*/  IMAD R21, R21, UR4, RZ ;  /* 0x0000000415157c24 */ /* 0x000fe2000f8e02ff */
[----:B------:R-:W-:Y:S01]  /*21390*/  IADD3 R29, P5, R6, 0x3000, RZ ;  /* 0x00003000061d7810 */ /* 0x000fe20007fbe0ff */
[----:B------:R-:W2:Y:S01]  /*213a0*/  SHFL.IDX PT, R55, R30, RZ, 0x1c1f ;  /* 0x001c1fff1e377589 */ /* 0x000ea200000e0000 */
[----:B------:R-:W-:Y:S01]  /*213b0*/  LOP3.LUT R12, R12, R9, RZ, 0x3c, !PT ;  /* 0x000000090c0c7212 */ /* 0x000fe200078e3cff */
[----:B------:R-:W-:Y:S01]  /*213c0*/  IMAD R67, R20, UR5, R21 ;  /* 0x0000000514437c24 */ /* 0x000fe2000f8e0215 */
[----:B------:R-:W-:Y:S01]  /*213d0*/  IADD3 R41, P3, R6, 0x6000, RZ ;  /* 0x0000600006297810 */ /* 0x000fe20007f7e0ff */
[----:B------:R-:W-:Y:S01]  /*213e0*/  IMAD.X R9, RZ, RZ, R7, P2 ;  /* 0x000000ffff097224 */ /* 0x000fe200010e0607 */
[----:B------:R-:W-:Y:S01]  /*213f0*/  LOP3.LUT R36, R37, 0x380, RZ, 0xc0, !PT ;  /* 0x0000038025247812 */ /* 0x000fe200078ec0ff */
[----:B------:R-:W-:Y:S01]  /*21400*/  IMAD.WIDE.U32 R20, R20, UR4, RZ ;  /* 0x0000000414147c25 */ /* 0x000fe2000f8e00ff */
[----:B------:R-:W-:Y:S01]  /*21410*/  IADD3 R45, P2, R6, 0x7000, RZ ;  /* 0x00007000062d7810 */ /* 0x000fe20007f5e0ff */
[----:B------:R-:W-:Y:S01]  /*21420*/  SHFL.IDX PT, R58, R14, 0x1, 0x1c1f ;  /* 0x003c1f000e3a7f89 */ /* 0x000fe200000e0000 */
[----:B------:R-:W-:-:S02]  /*21430*/  LOP3.LUT R28, R29, 0x380, RZ, 0xc0, !PT ;  /* 0x000003801d1c7812 */ /* 0x000fc400078ec0ff */
[----:B------:R-:W-:Y:S01]  /*21440*/  LOP3.LUT R32, R33, 0x380, RZ, 0xc0, !PT ;  /* 0x0000038021207812 */ /* 0x000fe200078ec0ff */
[----:B------:R-:W-:Y:S01]  /*21450*/  IMAD.IADD R21, R21, 0x1, R67 ;  /* 0x0000000115157824 */ /* 0x000fe200078e0243 */
[----:B------:R-:W-:Y:S01]  /*21460*/  LOP3.LUT R40, R41, 0x380, RZ, 0xc0, !PT ;  /* 0x0000038029287812 */ /* 0x000fe200078ec0ff */
[----:B------:R-:W0:Y:S01]  /*21470*/  SHFL.IDX PT, R59, R30, 0x1, 0x1c1f ;  /* 0x003c1f001e3b7f89 */ /* 0x000e2200000e0000 */
[----:B------:R-:W-:Y:S01]  /*21480*/  SHF.R.U64 R36, R36, 0x3, RZ ;  /* 0x0000000324247819 */ /* 0x000fe200000012ff */
[----:B------:R-:W-:Y:S01]  /*21490*/  ULDC.64 UR4, c[0x0][0xae8] ;  /* 0x0002ba0000047ab9 */ /* 0x000fe20000000a00 */
[----:B------:R-:W-:Y:S02]  /*214a0*/  LOP3.LUT R44, R45, 0x380, RZ, 0xc0, !PT ;  /* 0x000003802d2c7812 */ /* 0x000fe400078ec0ff */
[----:B------:R-:W-:Y:S02]  /*214b0*/  LEA R67, R217, R223, 0x5 ;  /* 0x000000dfd9437211 */ /* 0x000fe400078e28ff */
[----:B------:R-:W-:-:S02]  /*214c0*/  SHF.R.U64 R28, R28, 0x3, RZ ;  /* 0x000000031c1c7819 */ /* 0x000fc400000012ff */
[----:B------:R-:W-:Y:S02]  /*214d0*/  SHF.R.U64 R32, R32, 0x3, RZ ;  /* 0x0000000320207819 */ /* 0x000fe400000012ff */
[----:B------:R-:W-:Y:S01]  /*214e0*/  SHF.R.U64 R40, R40, 0x3, RZ ;  /* 0x0000000328287819 */ /* 0x000fe200000012ff */
[----:B------:R-:W-:Y:S01]  /*214f0*/  IMAD.IADD R66, R208, 0x1, R67 ;  /* 0x00000001d0427824 */ /* 0x000fe200078e0243 */
[----:B------:R-:W-:Y:S01]  /*21500*/  LOP3.LUT R36, R36, R37, RZ, 0x3c, !PT ;  /* 0x0000002524247212 */ /* 0x000fe200078e3cff */
[--C-:B------:R-:W-:Y:S01]  /*21510*/  IMAD.X R37, RZ, RZ, R7.reuse, P0 ;  /* 0x000000ffff257224 */ /* 0x100fe200000e0607 */
[----:B------:R-:W-:Y:S01]  /*21520*/  SHF.R.U64 R44, R44, 0x3, RZ ;  /* 0x000000032c2c7819 */ /* 0x000fe200000012ff */
[----:B------:R-:W-:Y:S01]  /*21530*/  IMAD R69, R64, UR4, RZ ;  /* 0x0000000440457c24 */ /* 0x000fe2000f8e02ff */
[----:B------:R-:W-:Y:S01]  /*21540*/  LOP3.LUT R28, R28, R29, RZ, 0x3c, !PT ;  /* 0x0000001d1c1c7212 */ /* 0x000fe200078e3cff */
[--C-:B------:R-:W-:Y:S01]  /*21550*/  IMAD.X R29, RZ, RZ, R7.reuse, P5 ;  /* 0x000000ffff1d7224 */ /* 0x100fe200028e0607 */
[----:B------:R-:W-:Y:S01]  /*21560*/  LOP3.LUT R32, R32, R33, RZ, 0x3c, !PT ;  /* 0x0000002120207212 */ /* 0x000fe200078e3cff */
[--C-:B------:R-:W-:Y:S01]  /*21570*/  IMAD.X R33, RZ, RZ, R7.reuse, P4 ;  /* 0x000000ffff217224 */ /* 0x100fe200020e0607 */
[----:B------:R-:W-:Y:S01]  /*21580*/  LOP3.LUT R40, R40, R41, RZ, 0x3c, !PT ;  /* 0x0000002928287212 */ /* 0x000fe200078e3cff */
[----:B------:R-:W-:Y:S01]  /*21590*/  IMAD.X R41, RZ, RZ, R7, P3 ;  /* 0x000000ffff297224 */ /* 0x000fe200018e0607 */
[----:B------:R-:W-:-:S02]  /*215a0*/  LOP3.LUT P0, RZ, R232, 0x3, RZ, 0xc0, !PT ;  /* 0x00000003e8ff7812 */ /* 0x000fc4000780c0ff */
[C---:B------:R-:W-:Y:S02]  /*215b0*/  IADD3 R49, P6, R6.reuse, 0x8000, RZ ;  /* 0x0000800006317810 */ /* 0x040fe40007fde0ff */
[C---:B------:R-:W-:Y:S02]  /*215c0*/  IADD3 R53, P5, R6.reuse, 0x9000, RZ ;  /* 0x0000900006357810 */ /* 0x040fe40007fbe0ff */
[----:B------:R-:W-:Y:S01]  /*215d0*/  IADD3 R57, P4, R6, 0xa000, RZ ;  /* 0x0000a00006397810 */ /* 0x000fe20007f9e0ff */
[----:B----4-:R-:W-:Y:S01]  /*215e0*/  @P1 IMAD.HI.U32 R64, R66, R71, RZ ;  /* 0x0000004742401227 */ /* 0x010fe200078e00ff */
[----:B------:R-:W-:Y:S02]  /*215f0*/  LOP3.LUT R44, R44, R45, RZ, 0x3c, !PT ;  /* 0x0000002d2c2c7212 */ /* 0x000fe400078e3cff */
[----:B------:R-:W-:Y:S01]  /*21600*/  IADD3 R11, P3, R6, 0xb000, RZ ;  /* 0x0000b000060b7810 */ /* 0x000fe20007f7e0ff */
[----:B------:R-:W-:Y:S01]  /*21610*/  IMAD.X R45, RZ, RZ, R7, P2 ;  /* 0x000000ffff2d7224 */ /* 0x000fe200010e0607 */
[----:B------:R-:W-:Y:S01]  /*21620*/  LOP3.LUT R48, R49, 0x380, RZ, 0xc0, !PT ;  /* 0x0000038031307812 */ /* 0x000fe200078ec0ff */
[C---:B------:R-:W-:Y:S01]  /*21630*/  IMAD R69, R218.reuse, UR5, R69 ;  /* 0x00000005da457c24 */ /* 0x040fe2000f8e0245 */
[----:B------:R-:W-:Y:S01]  /*21640*/  LOP3.LUT R52, R53, 0x380, RZ, 0xc0, !PT ;  /* 0x0000038035347812 */ /* 0x000fe200078ec0ff */
[----:B------:R-:W-:Y:S01]  /*21650*/  IMAD.WIDE.U32 R20, R218, UR4, R20 ;  /* 0x00000004da147c25 */ /* 0x000fe2000f8e0014 */
[----:B------:R-:W-:Y:S01]  /*21660*/  LOP3.LUT R56, R57, 0x380, RZ, 0xc0, !PT ;  /* 0x0000038039387812 */ /* 0x000fe200078ec0ff */
[----:B------:R-:W-:Y:S01]  /*21670*/  ULDC.64 UR4, c[0x0][0xaf0] ;  /* 0x0002bc0000047ab9 */ /* 0x000fe20000000a00 */
[----:B------:R-:W-:Y:S01]  /*21680*/  LOP3.LUT R15, R6, 0x380, RZ, 0xc0, !PT ;  /* 0x00000380060f7812 */ /* 0x000fe200078ec0ff */
[----:B------:R-:W-:Y:S01]  /*21690*/  IMAD.MOV.U32 R67, RZ, RZ, R66 ;  /* 0x000000ffff437224 */ /* 0x000fe200078e0042 */
[----:B-1----:R-:W-:Y:S01]  /*216a0*/  @P1 SHF.R.U32.HI R67, RZ, R73, R64 ;  /* 0x00000049ff431219 */ /* 0x002fe20000011640 */
[----:B------:R-:W-:Y:S01]  /*216b0*/  IMAD R3, R3, UR4, RZ ;  /* 0x0000000403037c24 */ /* 0x000fe2000f8e02ff */
[----:B------:R-:W-:Y:S01]  /*216c0*/  SHF.R.U64 R48, R48, 0x3, RZ ;  /* 0x0000000330307819 */ /* 0x000fe200000012ff */
[----:B------:R-:W-:Y:S01]  /*216d0*/  IMAD.IADD R21, R21, 0x1, R69 ;  /* 0x0000000115157824 */ /* 0x000fe200078e0245 */
[----:B------:R-:W-:Y:S01]  /*216e0*/  SHF.R.U64 R52, R52, 0x3, RZ ;  /* 0x0000000334347819 */ /* 0x000fe200000012ff */
[----:B------:R-:W-:Y:S01]  /*216f0*/  IMAD.X R61, RZ, RZ, R7, P3 ;  /* 0x000000ffff3d7224 */ /* 0x000fe200018e0607 */
[----:B------:R-:W-:Y:S01]  /*21700*/  SHF.R.U64 R56, R56, 0x3, RZ ;  /* 0x0000000338387819 */ /* 0x000fe200000012ff */
[----:B------:R-:W-:Y:S01]  /*21710*/  IMAD R69, R24, UR5, R3 ;  /* 0x0000000518457c24 */ /* 0x000fe2000f8e0203 */
[----:B------:R-:W-:-:S02]  /*21720*/  SHF.R.U64 R15, R15, 0x3, RZ ;  /* 0x000000030f0f7819 */ /* 0x000fc400000012ff */
[----:B------:R-:W-:Y:S01]  /*21730*/  SHF.R.S32.HI R3, RZ, 0x1f, R67 ;  /* 0x0000001fff037819 */ /* 0x000fe20000011443 */
[----:B------:R-:W-:Y:S01]  /*21740*/  IMAD.WIDE.U32 R20, R24, UR4, R20 ;  /* 0x0000000418147c25 */ /* 0x000fe2000f8e0014 */
[----:B------:R-:W-:Y:S01]  /*21750*/  LOP3.LUT R48, R48, R49, RZ, 0x3c, !PT ;  /* 0x0000003130307212 */ /* 0x000fe200078e3cff */
[----:B------:R-:W-:Y:S01]  /*21760*/  ULDC.64 UR4, c[0x0][0xae0] ;  /* 0x0002b80000047ab9 */ /* 0x000fe20000000a00 */
[----:B------:R-:W-:Y:S01]  /*21770*/  LOP3.LUT R52, R52, R53, RZ, 0x3c, !PT ;  /* 0x0000003534347212 */ /* 0x000fe200078e3cff */
[--C-:B------:R-:W-:Y:S01]  /*21780*/  IMAD.X R53, RZ, RZ, R7.reuse, P5 ;  /* 0x000000ffff357224 */ /* 0x100fe200028e0607 */
[----:B------:R-:W-:Y:S01]  /*21790*/  LOP3.LUT R56, R56, R57, RZ, 0x3c, !PT ;  /* 0x0000003938387212 */ /* 0x000fe200078e3cff */
[----:B------:R-:W-:Y:S01]  /*217a0*/  IMAD.X R57, RZ, RZ, R7, P4 ;  /* 0x000000ffff397224 */ /* 0x000fe200020e0607 */
[----:B------:R-:W-:Y:S01]  /*217b0*/  IADD3.X R49, RZ, R7, RZ, P6, !PT ;  /* 0x00000007ff317210 */ /* 0x000fe200037fe4ff */
[----:B------:R-:W-:Y:S01]  /*217c0*/  IMAD.MOV R71, RZ, RZ, -R67 ;  /* 0x000000ffff477224 */ /* 0x000fe200078e0a43 */
[----:B------:R-:W-:Y:S01]  /*217d0*/  LOP3.LUT R6, R15, R6, RZ, 0x3c, !PT ;  /* 0x000000060f067212 */ /* 0x000fe200078e3cff */
[----:B------:R-:W-:Y:S01]  /*217e0*/  IMAD R24, R3, UR4, RZ ;  /* 0x0000000403187c24 */ /* 0x000fe2000f8e02ff */
[----:B------:R-:W-:Y:S01]  /*217f0*/  IADD3 R21, R21, R69, RZ ;  /* 0x0000004515157210 */ /* 0x000fe20007ffe0ff */
[----:B------:R-:W-:-:S02]  /*21800*/  IMAD R3, R0, R71, R66 ;  /* 0x0000004700037224 */ /* 0x000fc400078e0242 */
[C---:B------:R-:W-:Y:S02]  /*21810*/  IMAD R69, R67.reuse, UR5, R24 ;  /* 0x0000000543457c24 */ /* 0x040fe4000f8e0218 */
[----:B------:R-:W-:Y:S01]  /*21820*/  IMAD.WIDE.U32 R20, R67, UR4, R20 ;  /* 0x0000000443147c25 */ /* 0x000fe2000f8e0014 */
[----:B------:R-:W-:Y:S01]  /*21830*/  SHF.R.S32.HI R0, RZ, 0x1f, R3 ;  /* 0x0000001fff007819 */ /* 0x000fe20000011403 */
[----:B------:R-:W-:Y:S02]  /*21840*/  ULDC.64 UR4, c[0x0][0xad8] ;  /* 0x0002b60000047ab9 */ /* 0x000fe40000000a00 */
[----:B------:R-:W-:Y:S02]  /*21850*/  IMAD.IADD R21, R21, 0x1, R69 ;  /* 0x0000000115157824 */ /* 0x000fe400078e0245 */
[----:B------:R-:W-:Y:S02]  /*21860*/  IMAD R24, R0, UR4, RZ ;  /* 0x0000000400187c24 */ /* 0x000fe4000f8e02ff */
[----:B------:R-:W-:-:S04]  /*21870*/  IMAD.WIDE.U32 R20, R3, UR4, R20 ;  /* 0x0000000403147c25 */ /* 0x000fc8000f8e0014 */
[----:B------:R-:W-:Y:S01]  /*21880*/  IMAD R67, R3, UR5, R24 ;  /* 0x0000000503437c24 */ /* 0x000fe2000f8e0218 */
[----:B------:R-:W-:Y:S02]  /*21890*/  ULDC.64 UR4, c[0x0][0xa80] ;  /* 0x0002a00000047ab9 */ /* 0x000fe40000000a00 */
[----:B------:R-:W-:Y:S01]  /*218a0*/  LEA R64, P3, R20, UR4, 0x1 ;  /* 0x0000000414407c11 */ /* 0x000fe2000f8608ff */
[----:B------:R-:W-:-:S05]  /*218b0*/  IMAD.IADD R3, R21, 0x1, R67 ;  /* 0x0000000115037824 */ /* 0x000fca00078e0243 */
[----:B------:R-:W-:Y:S01]  /*218c0*/  LEA.HI.X R3, R20, UR5, R3, 0x1, P3 ;  /* 0x0000000514037c11 */ /* 0x000fe200098f0c03 */
[----:B------:R-:W1:Y:S01]  /*218d0*/  SHFL.IDX PT, R68, R64, RZ, 0x181f ;  /* 0x00181fff40447589 */ /* 0x000e6200000e0000 */
[----:B------:R-:W-:Y:S01]  /*218e0*/  BSSY B1, `(.L_x_1951) ;  /* 0x0000037000017945 */ /* 0x000fe20003800000 */
[----:B------:R-:W-:Y:S02]  /*218f0*/  SHF.R.S32.HI R70, RZ, 0x1f, R216 ;  /* 0x0000001fff467819 */ /* 0x000fe400000114d8 */
[----:B------:R-:W-:Y:S02]  /*21900*/  SHF.R.S32.HI R72, RZ, 0x1f, R215 ;  /* 0x0000001fff487819 */ /* 0x000fe400000114d7 */
[----:B------:R-:W-:Y:S02]  /*21910*/  SHF.R.S32.HI R74, RZ, 0x1f, R213 ;  /* 0x0000001fff4a7819 */ /* 0x000fe400000114d5 */
[----:B---3--:R-:W-:-:S04]  /*21920*/  IADD3 R34, R31, R208, RZ ;  /* 0x000000d01f227210 */ /* 0x008fc80007ffe0ff */
[C---:B------:R-:W-:Y:S01]  /*21930*/  ISETP.GE.OR P2, PT, R34.reuse, R65, P0 ;  /* 0x000000412200720c */ /* 0x040fe20000746670 */
[----:B------:R-:W-:-:S05]  /*21940*/  VIADD R10, R34, 0x8 ;  /* 0x00000008220a7836 */ /* 0x000fca0000000000 */
[----:B------:R-:W-:Y:S02]  /*21950*/  ISETP.GE.OR P0, PT, R10, R65, P0 ;  /* 0x000000410a00720c */ /* 0x000fe40000706670 */
[----:B------:R-:W-:-:S04]  /*21960*/  LOP3.LUT R10, R11, 0x380, RZ, 0xc0, !PT ;  /* 0x000003800b0a7812 */ /* 0x000fc800078ec0ff */
[----:B------:R-:W-:Y:S01]  /*21970*/  SHF.R.U64 R10, R10, 0x3, RZ ;  /* 0x000000030a0a7819 */ /* 0x000fe200000012ff */
[----:B--2---:R-:W-:Y:S03]  /*21980*/  @!P2 ST.E desc[UR60][R54.64], R5 ;  /* 0x000000053600a985 */ /* 0x004fe6000c10193c */
[----:B------:R-:W-:-:S03]  /*21990*/  LOP3.LUT R60, R10, R11, RZ, 0x3c, !PT ;  /* 0x0000000b0a3c7212 */ /* 0x000fc600078e3cff */
[----:B0-----:R0:W-:Y:S04]  /*219a0*/  @!P0 ST.E desc[UR60][R58.64], R4 ;  /* 0x000000043a008985 */ /* 0x0011e8000c10193c */
[----:B------:R-:W5:Y:S04]  /*219b0*/  LD.E.128 R8, desc[UR60][R8.64] ;  /* 0x0000003c08087980 */ /* 0x000f68000c101d00 */
[----:B------:R-:W5:Y:S04]  /*219c0*/  LD.E.128 R12, desc[UR60][R12.64] ;  /* 0x0000003c0c0c7980 */ /* 0x000f68000c101d00 */
[----:B0-----:R-:W5:Y:S04]  /*219d0*/  LD.E.128 R4, desc[UR60][R6.64] ;  /* 0x0000003c06047980 */ /* 0x001f68000c101d00 */
[----:B------:R-:W5:Y:S04]  /*219e0*/  LD.E.128 R28, desc[UR60][R28.64] ;  /* 0x0000003c1c1c7980 */ /* 0x000f68000c101d00 */
[----:B------:R-:W5:Y:S04]  /*219f0*/  LD.E.128 R32, desc[UR60][R32.64] ;  /* 0x0000003c20207980 */ /* 0x000f68000c101d00 */
[----:B------:R-:W5:Y:S04]  /*21a00*/  LD.E.128 R36, desc[UR60][R36.64] ;  /* 0x0000003c24247980 */ /* 0x000f68000c101d00 */
        /* <DEDUP_REMOVED lines=12> */
[----:B------:R-:W-:-:S04]  /*21ad0*/  IMAD.IADD R208, R223, 0x1, R208 ;  /* 0x00000001dfd07824 */ /* 0x000fc800078e02d0 */
[C---:B------:R-:W-:Y:S01]  /*21ae0*/  VIADD R0, R208.reuse, 0x20 ;  /* 0x00000020d0007836 */ /* 0x040fe20000000000 */
[----:B------:R-:W-:-:S04]  /*21af0*/  ISETP.GE.AND P2, PT, R208, R65, PT ;  /* 0x00000041d000720c */ /* 0x000fc80003f46270 */
[----:B------:R-:W-:Y:S01]  /*21b00*/  ISETP.GE.AND P1, PT, R0, R65, PT ;  /* 0x000000410000720c */ /* 0x000fe20003f26270 */
[----:B------:R-:W-:-:S05]  /*21b10*/  VIADD R0, R2, 0x30820 ;  /* 0x0003082002007836 */ /* 0x000fca0000000000 */
[----:B------:R-:W-:Y:S02]  /*21b20*/  PRMT R0, RZ, 0x654, R0 ;  /* 0x00000654ff007816 */ /* 0x000fe40000000000 */
[----:B------:R-:W-:Y:S02]  /*21b30*/  IADD3 R24, R208, 0x40, RZ ;  /* 0x00000040d0187810 */ /* 0x000fe40007ffe0ff */
[----:B0-----:R0:W-:Y:S02]  /*21b40*/  SYNCS.ARRIVE.TRANS64.RED.A1T0 RZ, [R0+URZ], RZ ;  /* 0x000000ff00ff79a7 */ /* 0x0011e4000810043f */
[----:B------:R-:W-:Y:S01]  /*21b50*/  ISETP.GE.AND P0, PT, R24, R65, PT ;  /* 0x000000411800720c */ /* 0x000fe20003f06270 */
[----:B0-----:R0:W2:Y:S01]  /*21b60*/  SHFL.IDX PT, R0, R3, RZ, 0x181f ;  /* 0x00181fff03007589 */ /* 0x0010a200000e0000 */
[----:B-1----:R-:W-:Y:S11]  /*21b70*/  @P2 BRA `(.L_x_1952) ;  /* 0x0000000000342947 */ /* 0x002ff60003800000 */
[----:B------:R-:W-:Y:S02]  /*21b80*/  ULDC UR4, c[0x0][0xac8] ;  /* 0x0002b20000047ab9 */ /* 0x000fe40000000800 */
[----:B------:R-:W-:Y:S02]  /*21b90*/  ISETP.GE.AND P4, PT, R213, UR4, PT ;  /* 0x00000004d5007c0c */ /* 0x000fe4000bf86270 */
[----:B------:R-:W-:Y:S02]  /*21ba0*/  ISETP.GE.AND P3, PT, R215, UR4, PT ;  /* 0x00000004d7007c0c */ /* 0x000fe4000bf66270 */
[----:B------:R-:W-:-:S09]  /*21bb0*/  ISETP.GE.AND P2, PT, R216, UR4, PT ;  /* 0x00000004d8007c0c */ /* 0x000fd2000bf46270 */
[-C--:B------:R-:W-:Y:S02]  /*21bc0*/  @!P4 LEA R20, P6, R213, R68.reuse, 0x1 ;  /* 0x00000044d514c211 */ /* 0x080fe400078c08ff */
        /* <DEDUP_REMOVED lines=8> */
.L_x_1952:
[----:B------:R-:W-:Y:S05]  /*21c50*/  BSYNC B1 ;  /* 0x0000000000017941 */ /* 0x000fea0003800000 */
.L_x_1951:
[----:B--2---:R2:W3:Y:S01]  /*21c60*/  SHFL.IDX PT, R0, R3, 0x1, 0x181f ;  /* 0x00381f0003007f89 */ /* 0x0044e200000e0000 */
[----:B------:R-:W-:Y:S03]  /*21c70*/  BSSY B1, `(.L_x_1953) ;  /* 0x0000010000017945 */ /* 0x000fe60003800000 */
[----:B-1----:R2:W1:Y:S01]  /*21c80*/  SHFL.IDX PT, R20, R64, 0x1, 0x181f ;  /* 0x00381f0040147f89 */ /* 0x00246200000e0000 */
[----:B------:R-:W-:Y:S05]  /*21c90*/  @P1 BRA `(.L_x_1954) ;  /* 0x0000000000341947 */ /* 0x000fea0003800000 */
[----:B------:R-:W-:Y:S02]  /*21ca0*/  ULDC UR4, c[0x0][0xac8] ;  /* 0x0002b20000047ab9 */ /* 0x000fe40000000800 */
[----:B------:R-:W-:Y:S02]  /*21cb0*/  ISETP.GE.AND P4, PT, R213, UR4, PT ;  /* 0x00000004d5007c0c */ /* 0x000fe4000bf86270 */
[----:B------:R-:W-:Y:S02]  /*21cc0*/  ISETP.GE.AND P5, PT, R215, UR4, PT ;  /* 0x00000004d7007c0c */ /* 0x000fe4000bfa6270 */
[----:B------:R-:W-:-:S09]  /*21cd0*/  ISETP.GE.AND P6, PT, R216, UR4, PT ;  /* 0x00000004d8007c0c */ /* 0x000fd2000bfc6270 */
[-C--:B-1---5:R-:W-:Y:S02]  /*21ce0*/  @!P4 LEA R4, P1, R213, R20.reuse, 0x1 ;  /* 0x00000014d504c211 */ /* 0x0a2fe400078208ff */
[-C--:B------:R-:W-:Y:S02]  /*21cf0*/  @!P5 LEA R6, P2, R215, R20.reuse, 0x1 ;  /* 0x00000014d706d211 */ /* 0x080fe400078408ff */
[C---:B------:R-:W-:Y:S02]  /*21d00*/  @!P6 LEA R20, P3, R216.reuse, R20, 0x1 ;  /* 0x00000014d814e211 */ /* 0x040fe400078608ff */
[-C--:B---3--:R-:W-:Y:S02]  /*21d10*/  @!P4 LEA.HI.X R5, R213, R0.reuse, R74, 0x1, P1 ;  /* 0x00000000d505c211 */ /* 0x088fe400008f0c4a */
[-C--:B------:R-:W-:Y:S02]  /*21d20*/  @!P5 LEA.HI.X R7, R215, R0.reuse, R72, 0x1, P2 ;  /* 0x00000000d707d211 */ /* 0x080fe400010f0c48 */
[----:B------:R-:W-:Y:S01]  /*21d30*/  @!P6 LEA.HI.X R21, R216, R0, R70, 0x1, P3 ;  /* 0x00000000d815e211 */ /* 0x000fe200018f0c46 */
[----:B------:R4:W-:Y:S04]  /*21d40*/  @!P4 ST.E.128 desc[UR60][R4.64], R8 ;  /* 0x000000080400c985 */ /* 0x0009e8000c101d3c */
[----:B------:R4:W-:Y:S04]  /*21d50*/  @!P5 ST.E.128 desc[UR60][R6.64], R36 ;  /* 0x000000240600d985 */ /* 0x0009e8000c101d3c */
[----:B------:R4:W-:Y:S02]  /*21d60*/  @!P6 ST.E.128 desc[UR60][R20.64], R52 ;  /* 0x000000341400e985 */ /* 0x0009e4000c101d3c */
.L_x_1954:
[----:B------:R-:W-:Y:S05]  /*21d70*/  BSYNC B1 ;  /* 0x0000000000017941 */ /* 0x000fea0003800000 */
.L_x_1953:
[----:B---3--:R3:W0:Y:S01]  /*21d80*/  SHFL.IDX PT, R0, R3, 0x2, 0x181f ;  /* 0x00581f0003007f89 */ /* 0x00862200000e0000 */
[----:B------:R-:W-:Y:S03]  /*21d90*/  BSSY B1, `(.L_x_1955) ;  /* 0x0000010000017945 */ /* 0x000fe60003800000 */
[----:B----45:R3:W4:Y:S01]  /*21da0*/  SHFL.IDX PT, R8, R64, 0x2, 0x181f ;  /* 0x00581f0040087f89 */ /* 0x03072200000e0000 */
        /* <DEDUP_REMOVED lines=14> */
.L_x_1956:
[----:B------:R-:W-:Y:S05]  /*21e90*/  BSYNC B1 ;  /* 0x0000000000017941 */ /* 0x000fea0003800000 */
.L_x_1955:
[----:B0-----:R-:W-:Y:S01]  /*21ea0*/  VIADD R0, R208, 0x60 ;  /* 0x00000060d0007836 */ /* 0x001fe20000000000 */
[----:B----4-:R0:W4:Y:S04]  /*21eb0*/  SHFL.IDX PT, R8, R3, 0x3, 0x181f ;  /* 0x00781f0003087f89 */ /* 0x01012800000e0000 */
[----:B------:R-:W-:Y:S01]  /*21ec0*/  ISETP.GE.AND P0, PT, R0, R65, PT ;  /* 0x000000410000720c */ /* 0x000fe20003f06270 */
[----:B--23--:R-:W2:-:S12]  /*21ed0*/  SHFL.IDX PT, R64, R64, 0x3, 0x181f ;  /* 0x00781f0040407f89 */ /* 0x00ce9800000e0000 */
[----:B0-----:R-:W-:Y:S05]  /*21ee0*/  @P0 BRA `(.L_x_1957) ;  /* 0x0000000c003c0947 */ /* 0x001fea0003800000 */
[----:B------:R-:W-:Y:S02]  /*21ef0*/  ULDC UR4, c[0x0][0xac8] ;  /* 0x0002b20000047ab9 */ /* 0x000fe40000000800 */
[----:B------:R-:W-:Y:S02]  /*21f00*/  ISETP.GE.AND P2, PT, R213, UR4, PT ;  /* 0x00000004d5007c0c */ /* 0x000fe4000bf46270 */
[----:B------:R-:W-:-:S11]  /*21f10*/  ISETP.GE.AND P3, PT, R215, UR4, PT ;  /* 0x00000004d7007c0c */ /* 0x000fd6000bf66270 */
[-C--:B--2---:R-:W-:Y:S02]  /*21f20*/  @!P2 LEA R4, P0, R213, R64.reuse, 0x1 ;  /* 0x00000040d504a211 */ /* 0x084fe400078008ff */
[----:B------:R-:W-:Y:S02]  /*21f30*/  @!P3 LEA R6, P1, R215, R64, 0x1 ;  /* 0x00000040d706b211 */ /* 0x000fe400078208ff */
[-C--:B----4-:R-:W-:Y:S02]  /*21f40*/  @!P2 LEA.HI.X R5, R213, R8.reuse, R74, 0x1, P0 ;  /* 0x00000008d505a211 */ /* 0x090fe400000f0c4a */
[----:B------:R-:W-:Y:S02]  /*21f50*/  @!P3 LEA.HI.X R7, R215, R8, R72, 0x1, P1 ;  /* 0x00000008d707b211 */ /* 0x000fe400008f0c48 */
[----:B------:R-:W-:Y:S01]  /*21f60*/  ISETP.GE.AND P0, PT, R216, UR4, PT ;  /* 0x00000004d8007c0c */ /* 0x000fe2000bf06270 */
[----:B------:R0:W-:Y:S04]  /*21f70*/  @!P2 ST.E.128 desc[UR60][R4.64], R28 ;  /* 0x0000001c0400a985 */ /* 0x0001e8000c101d3c */
[----:B------:R0:W-:Y:S08]  /*21f80*/  @!P3 ST.E.128 desc[UR60][R6.64], R44 ;  /* 0x0000002c0600b985 */ /* 0x0001f0000c101d3c */
[----:B------:R-:W-:Y:S05]  /*21f90*/  @P0 BRA `(.L_x_1957) ;  /* 0x0000000c00100947 */ /* 0x000fea0003800000 */
[----:B0-----:R-:W-:-:S04]  /*21fa0*/  LEA R4, P0, R216, R64, 0x1 ;  /* 0x00000040d8047211 */ /* 0x001fc800078008ff */
[----:B------:R-:W-:-:S05]  /*21fb0*/  LEA.HI.X R5, R216, R8, R70, 0x1, P0 ;  /* 0x00000008d8057211 */ /* 0x000fca00000f0c46 */
[----:B------:R0:W-:Y:S01]  /*21fc0*/  ST.E.128 desc[UR60][R4.64], R60 ;  /* 0x0000003c04007985 */ /* 0x0001e2000c101d3c */
[----:B------:R-:W-:Y:S05]  /*21fd0*/  BRA `(.L_x_1957) ;  /* 0x0000000c00007947 */ /* 0x000fea0003800000 */
.L_x_1949:
[----:B------:R-:W-:Y:S01]  /*21fe0*/  ULDC.64 UR4, c[0x0][0xc00] ;  /* 0x0003000000047ab9 */ /* 0x000fe20000000a00 */
[----:B------:R-:W2:Y:S01]  /*21ff0*/  LDC.64 R4, c[0x0][0xc00] ;  /* 0x00030000ff047b82 */ /* 0x000ea20000000a00 */
[----:B------:R-:W-:Y:S01]  /*22000*/  ISETP.NE.U32.AND P0, PT, RZ, UR4, PT ;  /* 0x00000004ff007c0c */ /* 0x000fe2000bf05070 */
[----:B------:R-:W-:-:S03]  /*22010*/  IMAD.MOV.U32 R3, RZ, RZ, RZ ;  /* 0x000000ffff037224 */ /* 0x000fc600078e00ff */
[----:B------:R-:W-:Y:S01]  /*22020*/  ISETP.NE.AND.EX P0, PT, RZ, UR5, PT, P0 ;  /* 0x00000005ff007c0c */ /* 0x000fe2000bf05300 */
[----:B------:R-:W-:Y:S02]  /*22030*/  ULDC.64 UR4, c[0x0][0xc08] ;  /* 0x0003020000047ab9 */ /* 0x000fe40000000a00 */
[----:B------:R-:W-:Y:S01]  /*22040*/  ISETP.NE.U32.AND P1, PT, RZ, UR4, PT ;  /* 0x00000004ff007c0c */ /* 0x000fe2000bf25070 */
[----:B------:R-:W3:Y:S03]  /*22050*/  LDC R29, c[0x0][0xbe8] ;  /* 0x0002fa00ff1d7b82 */ /* 0x000ee60000000800 */
[----:B------:R-:W-:Y:S01]  /*22060*/  ISETP.NE.AND.EX P1, PT, RZ, UR5, PT, P1 ;  /* 0x00000005ff007c0c */ /* 0x000fe2000bf25310 */
[----:B--2---:R-:W-:-:S12]  /*22070*/  IMAD.WIDE R4, R219, 0x4, R4 ;  /* 0x00000004db047825 */ /* 0x004fd800078e0204 */
[----:B------:R-:W2:Y:S01]  /*22080*/  @P1 LDC.64 R6, c[0x0][0xc08] ;  /* 0x00030200ff061b82 */ /* 0x000ea20000000a00 */
[----:B------:R-:W-:Y:S02]  /*22090*/  ULDC UR4, c[0x0][0xa88] ;  /* 0x0002a20000047ab9 */ /* 0x000fe40000000800 */
[----:B------:R-:W-:Y:S01]  /*220a0*/  IMAD.U32 R0, RZ, RZ, UR4 ;  /* 0x00000004ff007e24 */ /* 0x000fe2000f8e00ff */
[----:B------:R4:W5:Y:S01]  /*220b0*/  @P0 LDG.E R3, desc[UR60][R4.64] ;  /* 0x0000003c04030981 */ /* 0x000962000c1e1900 */
[----:B--2---:R-:W-:-:S05]  /*220c0*/  @P1 IMAD.WIDE R6, R219, 0x4, R6 ;  /* 0x00000004db061825 */ /* 0x004fca00078e0206 */
[----:B------:R4:W5:Y:S01]  /*220d0*/  @P1 LDG.E R0, desc[UR60][R6.64] ;  /* 0x0000003c06001981 */ /* 0x000962000c1e1900 */
[----:B---3--:R-:W-:Y:S01]  /*220e0*/  ISETP.NE.AND P2, PT, R29, 0x1, PT ;  /* 0x000000011d00780c */ /* 0x008fe20003f45270 */
[----:B------:R-:W2:-:S12]  /*220f0*/  S2R R9, SR_TID.X ;  /* 0x0000000000097919 */ /* 0x000e980000002100 */
[----:B------:R-:W3:Y:S08]  /*22100*/  @P2 LDC R20, c[0x0][0xbec] ;  /* 0x0002fb00ff142b82 */ /* 0x000ef00000000800 */
[----:B------:R-:W0:Y:S01]  /*22110*/  @P2 LDC R31, c[0x0][0xbf0] ;  /* 0x0002fc00ff1f2b82 */ /* 0x000e220000000800 */
[----:B--2---:R-:W-:-:S04]  /*22120*/  IADD3 R8, R9, -0x80, RZ ;  /* 0xffffff8009087810 */ /* 0x004fc80007ffe0ff */
[----:B------:R-:W-:Y:S02]  /*22130*/  ISETP.GE.AND P3, PT, R8, 0x80, PT ;  /* 0x000000800800780c */ /* 0x000fe40003f66270 */
[----:B------:R-:W-:Y:S01]  /*22140*/  SHF.R.S32.HI R8, RZ, 0x1f, R219 ;  /* 0x0000001fff087819 */ /* 0x000fe200000114db */
[----:B----4-:R-:W-:Y:S10]  /*22150*/  @P1 BRA `(.L_x_1958) ;  /* 0x0000000000101947 */ /* 0x010ff40003800000 */
[----:B------:R-:W-:Y:S05]  /*22160*/  @!P0 BRA `(.L_x_1958) ;  /* 0x00000000000c8947 */ /* 0x000fea0003800000 */
[----:B------:R-:W2:Y:S04]  /*22170*/  LDG.E R7, desc[UR60][R4.64] ;  /* 0x0000003c04077981 */ /* 0x000ea8000c1e1900 */
[----:B-----5:R-:W2:Y:S02]  /*22180*/  LDG.E R0, desc[UR60][R4.64+0x4] ;  /* 0x0000043c04007981 */ /* 0x020ea4000c1e1900 */
[----:B--2---:R-:W-:-:S07]  /*22190*/  IMAD.IADD R0, R0, 0x1, -R7 ;  /* 0x0000000100007824 */ /* 0x004fce00078e0a07 */
.L_x_1958:
[----:B------:R-:W-:Y:S01]  /*221a0*/  BSSY B1, `(.L_x_1959) ;  /* 0x000002c000017945 */ /* 0x000fe20003800000 */
[----:B------:R-:W-:Y:S02]  /*221b0*/  SHF.R.S32.HI R12, RZ, 0x1f, R218 ;  /* 0x0000001fff0c7819 */ /* 0x000fe400000114da */
[----:B------:R-:W-:Y:S02]  /*221c0*/  SEL R13, R219, RZ, !P0 ;  /* 0x000000ffdb0d7207 */ /* 0x000fe40004000000 */
[----:B------:R-:W-:Y:S02]  /*221d0*/  SEL R14, R8, RZ, !P0 ;  /* 0x000000ff080e7207 */ /* 0x000fe40004000000 */
[----:B-----5:R-:W-:Y:S01]  /*221e0*/  SHF.R.S32.HI R10, RZ, 0x1f, R3 ;  /* 0x0000001fff0a7819 */ /* 0x020fe20000011403 */
[----:B------:R-:W-:Y:S06]  /*221f0*/  @P3 BRA `(.L_x_1960) ;  /* 0x0000000000983947 */ /* 0x000fec0003800000 */
[----:B------:R-:W2:Y:S01]  /*22200*/  LDC R11, c[0x0][0xbe8] ;  /* 0x0002fa00ff0b7b82 */ /* 0x000ea20000000800 */
[----:B------:R-:W-:Y:S01]  /*22210*/  IADD3 R8, R208, -0x80, R9 ;  /* 0xffffff80d0087810 */ /* 0x000fe20007ffe009 */
[----:B--2---:R-:W-:-:S05]  /*22220*/  IMAD R4, R0, R11, RZ ;  /* 0x0000000b00047224 */ /* 0x004fca00078e02ff */
[----:B------:R-:W-:-:S13]  /*22230*/  ISETP.GE.AND P0, PT, R8, R4, PT ;  /* 0x000000040800720c */ /* 0x000fda0003f06270 */
[----:B------:R-:W-:Y:S05]  /*22240*/  @P0 BRA `(.L_x_1960) ;  /* 0x0000000000840947 */ /* 0x000fea0003800000 */
[----:B------:R-:W-:Y:S01]  /*22250*/  ISETP.NE.AND P0, PT, R11, 0x1, PT ;  /* 0x000000010b00780c */ /* 0x000fe20003f05270 */
[----:B------:R-:W-:Y:S01]  /*22260*/  ULDC.64 UR4, c[0x0][0xb90] ;  /* 0x0002e40000047ab9 */ /* 0x000fe20000000a00 */
[----:B------:R-:W-:Y:S02]  /*22270*/  IMAD.MOV.U32 R4, RZ, RZ, R3 ;  /* 0x000000ffff047224 */ /* 0x000fe400078e0003 */
[----:B------:R-:W-:Y:S02]  /*22280*/  IMAD R9, R12, UR4, RZ ;  /* 0x000000040c097c24 */ /* 0x000fe4000f8e02ff */
[----:B------:R-:W-:Y:S02]  /*22290*/  IMAD.MOV.U32 R5, RZ, RZ, R10 ;  /* 0x000000ffff057224 */ /* 0x000fe400078e000a */
[----:B------:R-:W-:Y:S02]  /*222a0*/  IMAD.MOV.U32 R7, RZ, RZ, R8 ;  /* 0x000000ffff077224 */ /* 0x000fe400078e0008 */
[----:B------:R-:W-:-:S03]  /*222b0*/  IMAD.WIDE.U32 R4, R218, UR4, R4 ;  /* 0x00000004da047c25 */ /* 0x000fc6000f8e0004 */
[----:B------:R-:W2:Y:S01]  /*222c0*/  @P0 LDC R15, c[0x0][0xbec] ;  /* 0x0002fb00ff0f0b82 */ /* 0x000ea20000000800 */
[----:B------:R-:W-:Y:S01]  /*222d0*/  IMAD R9, R218, UR5, R9 ;  /* 0x00000005da097c24 */ /* 0x000fe2000f8e0209 */
[----:B------:R-:W-:-:S04]  /*222e0*/  ULDC.64 UR4, c[0x0][0xb98] ;  /* 0x0002e60000047ab9 */ /* 0x000fc80000000a00 */
[----:B------:R-:W-:Y:S02]  /*222f0*/  IADD3 R5, R5, R9, RZ ;  /* 0x0000000905057210 */ /* 0x000fe40007ffe0ff */
[----:B------:R-:W4:Y:S01]  /*22300*/  @P0 LDC R21, c[0x0][0xbf0] ;  /* 0x0002fc00ff150b82 */ /* 0x000f220000000800 */
[----:B------:R-:W-:-:S04]  /*22310*/  IMAD.WIDE.U32 R4, R13, UR4, R4 ;  /* 0x000000040d047c25 */ /* 0x000fc8000f8e0004 */
[----:B--2---:R-:W-:-:S05]  /*22320*/  @P0 IMAD.HI.U32 R6, R8, R15, RZ ;  /* 0x0000000f08060227 */ /* 0x004fca00078e00ff */
[----:B----4-:R-:W-:Y:S01]  /*22330*/  @P0 SHF.R.U32.HI R7, RZ, R21, R6 ;  /* 0x00000015ff070219 */ /* 0x010fe20000011606 */
        /* <DEDUP_REMOVED lines=18> */
.L_x_1960:
[----:B------:R-:W-:Y:S05]  /*22460*/  BSYNC B1 ;  /* 0x0000000000017941 */ /* 0x000fea0003800000 */
.L_x_1959:
[----:B------:R-:W-:Y:S01]  /*22470*/  ULDC.64 UR4, c[0x0][0xaa0] ;  /* 0x0002a80000047ab9 */ /* 0x000fe20000000a00 */
[----:B------:R-:W-:Y:S01]  /*22480*/  BSSY B1, `(.L_x_1961) ;  /* 0x000003f000017945 */ /* 0x000fe20003800000 */
[----:B------:R-:W-:Y:S01]  /*22490*/  IMAD R4, R10, UR4, RZ ;  /* 0x000000040a047c24 */ /* 0x000fe2000f8e02ff */
[----:B------:R-:W-:Y:S02]  /*224a0*/  SHF.R.S32.HI R15, RZ, 0x1f, R216 ;  /* 0x0000001fff0f7819 */ /* 0x000fe400000114d8 */
[----:B------:R-:W-:Y:S01]  /*224b0*/  SHF.R.S32.HI R21, RZ, 0x1f, R215 ;  /* 0x0000001fff157819 */ /* 0x000fe200000114d7 */
[C---:B--2---:R-:W-:Y:S01]  /*224c0*/  IMAD R7, R3.reuse, UR5, R4 ;  /* 0x0000000503077c24 */ /* 0x044fe2000f8e0204 */
[----:B-1----:R-:W-:Y:S01]  /*224d0*/  SHF.R.S32.HI R24, RZ, 0x1f, R213 ;  /* 0x0000001fff187819 */ /* 0x002fe200000114d5 */
[----:B------:R-:W-:Y:S01]  /*224e0*/  IMAD.WIDE.U32 R4, R3, UR4, RZ ;  /* 0x0000000403047c25 */ /* 0x000fe2000f8e00ff */
[----:B------:R-:W-:-:S03]  /*224f0*/  ULDC.64 UR4, c[0x0][0xae8] ;  /* 0x0002ba0000047ab9 */ /* 0x000fc60000000a00 */
[----:B------:R-:W-:Y:S01]  /*22500*/  IMAD R3, R217, 0x20, R223 ;  /* 0x00000020d9037824 */ /* 0x000fe200078e02df */
[----:B------:R-:W-:Y:S01]  /*22510*/  IADD3 R5, R5, R7, RZ ;  /* 0x0000000705057210 */ /* 0x000fe20007ffe0ff */
[----:B------:R-:W-:Y:S02]  /*22520*/  IMAD R7, R12, UR4, RZ ;  /* 0x000000040c077c24 */ /* 0x000fe4000f8e02ff */
[----:B------:R-:W-:Y:S02]  /*22530*/  IMAD.IADD R9, R208, 0x1, R3 ;  /* 0x00000001d0097824 */ /* 0x000fe400078e0203 */
[----:B------:R-:W-:Y:S02]  /*22540*/  IMAD R7, R218, UR5, R7 ;  /* 0x00000005da077c24 */ /* 0x000fe4000f8e0207 */
[----:B---3--:R-:W-:-:S04]  /*22550*/  @P2 IMAD.HI.U32 R6, R9, R20, RZ ;  /* 0x0000001409062227 */ /* 0x008fc800078e00ff */
[----:B------:R-:W-:Y:S01]  /*22560*/  IMAD.WIDE.U32 R4, R218, UR4, R4 ;  /* 0x00000004da047c25 */ /* 0x000fe2000f8e0004 */
[----:B------:R-:W-:-:S03]  /*22570*/  ULDC.64 UR4, c[0x0][0xaf0] ;  /* 0x0002bc0000047ab9 */ /* 0x000fc60000000a00 */
[----:B------:R-:W-:Y:S01]  /*22580*/  IMAD.MOV.U32 R3, RZ, RZ, R9 ;  /* 0x000000ffff037224 */ /* 0x000fe200078e0009 */
[----:B0-----:R-:W-:Y:S01]  /*22590*/  @P2 SHF.R.U32.HI R3, RZ, R31, R6 ;  /* 0x0000001fff032219 */ /* 0x001fe20000011606 */
[----:B------:R-:W-:Y:S02]  /*225a0*/  IMAD R8, R14, UR4, RZ ;  /* 0x000000040e087c24 */ /* 0x000fe4000f8e02ff */
[----:B------:R-:W-:Y:S01]  /*225b0*/  IMAD.IADD R5, R5, 0x1, R7 ;  /* 0x0000000105057824 */ /* 0x000fe200078e0207 */
[----:B------:R-:W-:Y:S01]  /*225c0*/  SHF.R.S32.HI R6, RZ, 0x1f, R3 ;  /* 0x0000001fff067819 */ /* 0x000fe20000011403 */
[C---:B------:R-:W-:Y:S02]  /*225d0*/  IMAD R7, R13.reuse, UR5, R8 ;  /* 0x000000050d077c24 */ /* 0x040fe4000f8e0208 */
        /* <DEDUP_REMOVED lines=12> */
[----:B------:R-:W-:Y:S02]  /*226a0*/  IMAD.IADD R208, R223, 0x1, R208 ;  /* 0x00000001dfd07824 */ /* 0x000fe400078e02d0 */
[----:B------:R-:W-:Y:S02]  /*226b0*/  IMAD R29, R0, R29, RZ ;  /* 0x0000001d001d7224 */ /* 0x000fe400078e02ff */
[C---:B------:R-:W-:Y:S02]  /*226c0*/  IMAD R3, R7.reuse, UR5, R6 ;  /* 0x0000000507037c24 */ /* 0x040fe4000f8e0206 */
[----:B------:R-:W-:Y:S01]  /*226d0*/  IMAD.WIDE.U32 R4, R7, UR4, R4 ;  /* 0x0000000407047c25 */ /* 0x000fe2000f8e0004 */
[----:B------:R-:W-:Y:S01]  /*226e0*/  ISETP.GE.AND P2, PT, R208, R29, PT ;  /* 0x0000001dd000720c */ /* 0x000fe20003f46270 */
[----:B------:R-:W-:-:S02]  /*226f0*/  ULDC.64 UR4, c[0x0][0xa80] ;  /* 0x0002a00000047ab9 */ /* 0x000fc40000000a00 */
[----:B------:R-:W-:Y:S01]  /*22700*/  VIADD R0, R208, 0x20 ;  /* 0x00000020d0007836 */ /* 0x000fe20000000000 */
[----:B------:R-:W-:Y:S02]  /*22710*/  IADD3 R3, R5, R3, RZ ;  /* 0x0000000305037210 */ /* 0x000fe40007ffe0ff */
[----:B------:R-:W-:Y:S02]  /*22720*/  LEA R6, P3, R4, UR4, 0x1 ;  /* 0x0000000404067c11 */ /* 0x000fe4000f8608ff */
[-C--:B------:R-:W-:Y:S01]  /*22730*/  ISETP.GE.AND P1, PT, R0, R29.reuse, PT ;  /* 0x0000001d0000720c */ /* 0x080fe20003f26270 */
[----:B------:R-:W-:Y:S01]  /*22740*/  VIADD R0, R208, 0x40 ;  /* 0x00000040d0007836 */ /* 0x000fe20000000000 */
[----:B------:R-:W-:Y:S02]  /*22750*/  LEA.HI.X R3, R4, UR5, R3, 0x1, P3 ;  /* 0x0000000504037c11 */ /* 0x000fe400098f0c03 */
[----:B------:R0:W1:Y:S02]  /*22760*/  SHFL.IDX PT, R4, R6, RZ, 0x181f ;  /* 0x00181fff06047589 */ /* 0x00006400000e0000 */
[----:B------:R-:W-:-:S02]  /*22770*/  ISETP.GE.AND P0, PT, R0, R29, PT ;  /* 0x0000001d0000720c */ /* 0x000fc40003f06270 */
[----:B------:R0:W2:Y:S01]  /*22780*/  SHFL.IDX PT, R0, R3, RZ, 0x181f ;  /* 0x00181fff03007589 */ /* 0x0000a200000e0000 */
[----:B------:R-:W-:Y:S10]  /*22790*/  @P2 BRA `(.L_x_1962) ;  /* 0x0000000000342947 */ /* 0x000ff40003800000 */
[----:B------:R-:W-:Y:S02]  /*227a0*/  ULDC UR4, c[0x0][0xac8] ;  /* 0x0002b20000047ab9 */ /* 0x000fe40000000800 */
        /* <DEDUP_REMOVED lines=12> */
.L_x_1962:
[----:B------:R-:W-:Y:S05]  /*22870*/  BSYNC B1 ;  /* 0x0000000000017941 */ /* 0x000fea0003800000 */
.L_x_1961:
[----:B--2---:R2:W4:Y:S01]  /*22880*/  SHFL.IDX PT, R0, R3, 0x1, 0x181f ;  /* 0x00381f0003007f89 */ /* 0x00452200000e0000 */
[----:B------:R-:W-:Y:S03]  /*22890*/  BSSY B1, `(.L_x_1963) ;  /* 0x0000010000017945 */ /* 0x000fe60003800000 */
[----:B-1-3--:R2:W1:Y:S01]  /*228a0*/  SHFL.IDX PT, R4, R6, 0x1, 0x181f ;  /* 0x00381f0006047f89 */ /* 0x00a46200000e0000 */
[----:B------:R-:W-:Y:S05]  /*228b0*/  @P1 BRA `(.L_x_1964) ;  /* 0x0000000000341947 */ /* 0x000fea0003800000 */
[----:B------:R-:W-:Y:S02]  /*228c0*/  ULDC UR4, c[0x0][0xac8] ;  /* 0x0002b20000047ab9 */ /* 0x000fe40000000800 */
        /* <DEDUP_REMOVED lines=12> */
.L_x_1964:
[----:B------:R-:W-:Y:S05]  /*22990*/  BSYNC B1 ;  /* 0x0000000000017941 */ /* 0x000fea0003800000 */
.L_x_1963:
[----:B----4-:R4:W0:Y:S01]  /*229a0*/  SHFL.IDX PT, R0, R3, 0x2, 0x181f ;  /* 0x00581f0003007f89 */ /* 0x01082200000e0000 */
        /* <DEDUP_REMOVED lines=16> */
.L_x_1966:
[----:B------:R-:W-:Y:S05]  /*22ab0*/  BSYNC B1 ;  /* 0x0000000000017941 */ /* 0x000fea0003800000 */
.L_x_1965:
[----:B0-----:R-:W-:Y:S01]  /*22ac0*/  VIADD R0, R208, 0x60 ;  /* 0x00000060d0007836 */ /* 0x001fe20000000000 */
[----:B---3--:R0:W3:Y:S04]  /*22ad0*/  SHFL.IDX PT, R8, R3, 0x3, 0x181f ;  /* 0x00781f0003087f89 */ /* 0x0080e800000e0000 */
[----:B------:R-:W-:Y:S01]  /*22ae0*/  ISETP.GE.AND P0, PT, R0, R29, PT ;  /* 0x0000001d0000720c */ /* 0x000fe20003f06270 */
[----:B-1----:R0:W1:-:S12]  /*22af0*/  SHFL.IDX PT, R4, R6, 0x3, 0x181f ;  /* 0x00781f0006047f89 */ /* 0x00205800000e0000 */
[----:B0-----:R-:W-:Y:S05]  /*22b00*/  @P0 BRA `(.L_x_1957) ;  /* 0x0000000000340947 */ /* 0x001fea0003800000 */
[----:B------:R-:W-:Y:S02]  /*22b10*/  ULDC UR4, c[0x0][0xac8] ;  /* 0x0002b20000047ab9 */ /* 0x000fe40000000800 */
        /* <DEDUP_REMOVED lines=12> */
.L_x_1957:
[----:B------:R-:W-:Y:S05]  /*22be0*/  BSYNC B0 ;  /* 0x0000000000007941 */ /* 0x000fea0003800000 */
.L_x_1948:
[----:B------:R-:W-:Y:S02]  /*22bf0*/  ULDC UR4, c[0x0][0xc3c] ;  /* 0x00030f0000047ab9 */ /* 0x000fe40000000800 */
[----:B------:R-:W-:-:S13]  /*22c00*/  ISETP.GE.AND P0, PT, R27, UR4, PT ;  /* 0x000000041b007c0c */ /* 0x000fda000bf06270 */
[----:B------:R-:W-:Y:S05]  /*22c10*/  @!P0 BRA `(.L_x_1967) ;  /* 0xfffffde400b88947 */ /* 0x000fea000383ffff */
[----:B------:R-:W-:Y:S05]  /*22c20*/  BRA `(.L_x_1680) ;  /* 0x0000008400e07947 */ /* 0x000fea0003800000 */
.L_x_1678:
[----:B------:R-:W-:-:S08]  /*22c30*/  NOP ;  /* 0x0000000000007918 */ /* 0x000fd00000000000 */
[----:B0-----:R-:W0:-:S00]  /*22c40*/  USETMAXREG.DEALLOC.CTAPOOL 0x18 ;  /* 0x00000018000079c8 */ /* 0x001e0000080e0500 */
[----:B0-----:R-:W2:Y:S01]  /*22c50*/  LDL.LU R2, [R1] ;  /* 0x0000000001027983 */ /* 0x001ea20000300800 */
[----:B------:R-:W-:Y:S01]  /*22c60*/  LOP3.LUT R0, R0, 0x3, RZ, 0xc0, !PT ;  /* 0x0000000300007812 */ /* 0x000fe200078ec0ff */
[----:B------:R-:W-:-:S05]  /*22c70*/  IMAD.MOV.U32 R6, RZ, RZ, RZ ;  /* 0x000000ffff067224 */ /* 0x000fca00078e00ff */
[----:B------:R-:W0:Y:S02]  /*22c80*/  SHFL.IDX PT, R0, R0, RZ, 0x1f ;  /* 0x00001fff00007589 */ /* 0x000e2400000e0000 */
[----:B0-----:R-:W-:Y:S02]  /*22c90*/  ISETP.NE.AND P0, PT, R0, RZ, PT ;  /* 0x000000ff0000720c */ /* 0x001fe40003f05270 */
[----:B--2---:R-:W-:-:S11]  /*22ca0*/  LOP3.LUT R2, R2, 0xfffffffd, RZ, 0xc0, !PT ;  /* 0xfffffffd02027812 */ /* 0x004fd600078ec0ff */
[----:B------:R-:W-:-:S05]  /*22cb0*/  @P0 LOP3.LUT R2, R2, 0x2, RZ, 0xfc, !PT ;  /* 0x0000000202020812 */ /* 0x000fca00078efcff */
[----:B------:R0:W-:Y:S01]  /*22cc0*/  STL [R1], R2 ;  /* 0x0000000201007387 */ /* 0x0001e20000100800 */
        /* <DEDUP_REMOVED lines=8> */
.L_x_1968:
        /* <DEDUP_REMOVED lines=41> */
.L_x_1974:
        /* <DEDUP_REMOVED lines=12> */
.L_x_1973:
[----:B------:R-:W-:Y:S05]  /*230a0*/  BSYNC B0 ;  /* 0x0000000000007941 */ /* 0x000fea0003800000 */
.L_x_1972:
[----:B0----5:R-:W0:Y:S02]  /*230b0*/  SHFL.UP PT, R2, R6, 0x1, RZ ;  /* 0x0420000006027989 */ /* 0x021e2400000e00ff */
        /* <DEDUP_REMOVED lines=19> */
[----:B------:R-:W-:-:S07]  /*231f0*/  MOV R5, R11 ;  /* 0x0000000b00057202 */ /* 0x000fce0000000f00 */
.L_x_1970:
[----:B------:R-:W-:-:S04]  /*23200*/  IMAD.IADD R8, R7, 0x1, -R8 ;  /* 0x0000000107087824 */ /* 0x000fc800078e0a08 */
        /* <DEDUP_REMOVED lines=17> */
[----:B------:R-:W-:-:S06]  /*23320*/  VIADD R16, R7, 0xffffffff ;  /* 0xffffffff07107836 */ /* 0x000fcc0000000000 */
[----:B------:R2:W3:Y:S02]  /*23330*/  SHFL.IDX PT, R16, R5, R16, 0x1f ;  /* 0x00001f1005107589 */ /* 0x0004e400000e0000 */
.L_x_1975:
[----:B-12---:R-:W-:Y:S01]  /*23340*/  IADD3 R5, RZ, -R3, RZ ;  /* 0x80000003ff057210 */ /* 0x006fe20007ffe0ff */
[----:B---3--:R-:W-:Y:S01]  /*23350*/  IMAD R16, R16, UR5, R8 ;  /* 0x0000000510107c24 */ /* 0x008fe2000f8e0208 */
[----:B------:R-:W-:Y:S01]  /*23360*/  IABS R7, R9 ;  /* 0x0000000900077213 */ /* 0x000fe20000000000 */
[----:B------:R-:W-:Y:S02]  /*23370*/  IMAD.MOV.U32 R2, RZ, RZ, RZ ;  /* 0x000000ffff027224 */ /* 0x000fe400078e00ff */
[----:B------:R-:W-:Y:S02]  /*23380*/  IMAD R5, R5, R10, RZ ;  /* 0x0000000a05057224 */ /* 0x000fe400078e02ff */
[----:B------:R-:W-:Y:S02]  /*23390*/  IMAD.MOV R7, RZ, RZ, -R7 ;  /* 0x000000ffff077224 */ /* 0x000fe400078e0a07 */
[----:B------:R-:W-:Y:S01]  /*233a0*/  IMAD.HI.U32 R3, R3, R5, R2 ;  /* 0x0000000503037227 */ /* 0x000fe200078e0002 */
[----:B------:R-:W-:-:S04]  /*233b0*/  IADD3 R2, -R16, UR6, RZ ;  /* 0x0000000610027c10 */ /* 0x000fc8000fffe1ff */
        /* <DEDUP_REMOVED lines=10> */
[----:B------:R-:W-:-:S06]  /*23460*/  @P0 IADD3 R8, R8, 0x1, RZ ;  /* 0x0000000108080810 */ /* 0x000fcc0007ffe0ff */
[----:B------:R-:W-:Y:S01]  /*23470*/  @!P2 IMAD.MOV R8, RZ, RZ, -R8 ;  /* 0x000000ffff08a224 */ /* 0x000fe200078e0a08 */
[----:B------:R-:W-:-:S05]  /*23480*/  @!P1 LOP3.LUT R8, RZ, R9, RZ, 0x33, !PT ;  /* 0x00000009ff089212 */ /* 0x000fca00078e33ff */
[----:B------:R-:W-:Y:S02]  /*23490*/  IMAD R5, R11, R8, RZ ;  /* 0x000000080b057224 */ /* 0x000fe400078e02ff */
[----:B------:R-:W-:Y:S02]  /*234a0*/  IMAD.MOV R8, RZ, RZ, -R8 ;  /* 0x000000ffff087224 */ /* 0x000fe400078e0a08 */
[----:B------:R-:W-:Y:S02]  /*234b0*/  IMAD.MOV R10, RZ, RZ, -R5 ;  /* 0x000000ffff0a7224 */ /* 0x000fe400078e0a05 */
[----:B------:R-:W-:-:S03]  /*234c0*/  IMAD R8, R9, R8, R2 ;  /* 0x0000000809087224 */ /* 0x000fc600078e0202 */
[----:B------:R-:W-:Y:S01]  /*234d0*/  VIADDMNMX R11, R10, UR5, R11, PT ;  /* 0x000000050a0b7c46 */ /* 0x000fe2000b80010b */
[----:B------:R-:W-:-:S03]  /*234e0*/  IMAD.IADD R5, R8, 0x1, R5 ;  /* 0x0000000108057824 */ /* 0x000fc600078e0205 */
[----:B------:R-:W-:-:S04]  /*234f0*/  IABS R7, R11 ;  /* 0x0000000b00077213 */ /* 0x000fc80000000000 */
[----:B------:R-:W1:Y:S08]  /*23500*/  I2F.RP R10, R7 ;  /* 0x00000007000a7306 */ /* 0x000e700000209400 */
[----:B-1----:R-:W1:Y:S02]  /*23510*/  MUFU.RCP R10, R10 ;  /* 0x0000000a000a7308 */ /* 0x002e640000001000 */
[----:B-1----:R-:W-:Y:S01]  /*23520*/  VIADD R3, R10, 0xffffffe ;  /* 0x0ffffffe0a037836 */ /* 0x002fe20000000000 */
[----:B------:R-:W-:-:S05]  /*23530*/  IABS R10, R11 ;  /* 0x0000000b000a7213 */ /* 0x000fca0000000000 */
[----:B------:R-:W1:Y:S01]  /*23540*/  F2I.FTZ.U32.TRUNC.NTZ R3, R3 ;  /* 0x0000000300037305 */ /* 0x000e62000021f000 */
[----:B------:R-:W-:Y:S01]  /*23550*/  IMAD.MOV R10, RZ, RZ, -R10 ;  /* 0x000000ffff0a7224 */ /* 0x000fe200078e0a0a */
[----:B-1----:R-:W-:-:S05]  /*23560*/  IADD3 R2, RZ, -R3, RZ ;  /* 0x80000003ff027210 */ /* 0x002fca0007ffe0ff */
[----:B------:R-:W-:Y:S02]  /*23570*/  IMAD R9, R2, R7, RZ ;  /* 0x0000000702097224 */ /* 0x000fe400078e02ff */
[----:B------:R-:W-:-:S04]  /*23580*/  IMAD.MOV.U32 R2, RZ, RZ, RZ ;  /* 0x000000ffff027224 */ /* 0x000fc800078e00ff */
[----:B------:R-:W-:Y:S01]  /*23590*/  IMAD.HI.U32 R2, R3, R9, R2 ;  /* 0x0000000903027227 */ /* 0x000fe200078e0002 */
[----:B------:R-:W-:Y:S02]  /*235a0*/  IABS R9, R8 ;  /* 0x0000000800097213 */ /* 0x000fe40000000000 */
[----:B------:R-:W-:-:S03]  /*235b0*/  LOP3.LUT R3, R8, R11, RZ, 0x3c, !PT ;  /* 0x0000000b08037212 */ /* 0x000fc600078e3cff */
[----:B------:R-:W-:Y:S01]  /*235c0*/  IMAD.HI.U32 R2, R2, R9, RZ ;  /* 0x0000000902027227 */ /* 0x000fe200078e00ff */
[----:B------:R-:W-:-:S03]  /*235d0*/  ISETP.GE.AND P2, PT, R3, RZ, PT ;  /* 0x000000ff0300720c */ /* 0x000fc60003f46270 */
[----:B------:R-:W-:-:S05]  /*235e0*/  IMAD R10, R2, R10, R9 ;  /* 0x0000000a020a7224 */ /* 0x000fca00078e0209 */
[----:B------:R-:W-:-:S13]  /*235f0*/  ISETP.GT.U32.AND P1, PT, R7, R10, PT ;  /* 0x0000000a0700720c */ /* 0x000fda0003f24070 */
[----:B------:R-:W-:Y:S02]  /*23600*/  @!P1 IMAD.IADD R10, R10, 0x1, -R7 ;  /* 0x000000010a0a9824 */ /* 0x000fe400078e0a07 */
[----:B------:R-:W-:Y:S01]  /*23610*/  @!P1 VIADD R2, R2, 0x1 ;  /* 0x0000000102029836 */ /* 0x000fe20000000000 */
[----:B------:R-:W-:Y:S02]  /*23620*/  ISETP.NE.AND P1, PT, R11, RZ, PT ;  /* 0x000000ff0b00720c */ /* 0x000fe40003f25270 */
[----:B------:R-:W-:-:S13]  /*23630*/  ISETP.GE.U32.AND P0, PT, R10, R7, PT ;  /* 0x000000070a00720c */ /* 0x000fda0003f06070 */
[----:B------:R-:W-:-:S05]  /*23640*/  @P0 IADD3 R2, R2, 0x1, RZ ;  /* 0x0000000102020810 */ /* 0x000fca0007ffe0ff */
[----:B------:R-:W-:Y:S01]  /*23650*/  @!P2 IMAD.MOV R2, RZ, RZ, -R2 ;  /* 0x000000ffff02a224 */ /* 0x000fe200078e0a02 */
[----:B------:R-:W-:Y:S01]  /*23660*/  @!P1 LOP3.LUT R2, RZ, R11, RZ, 0x33, !PT ;  /* 0x0000000bff029212 */ /* 0x000fe200078e33ff */
[----:B------:R-:W-:-:S03]  /*23670*/  IMAD.MOV R11, RZ, RZ, -R11 ;  /* 0x000000ffff0b7224 */ /* 0x000fc600078e0a0b */
[----:B------:R-:W-:Y:S01]  /*23680*/  LOP3.LUT R17, RZ, R2, RZ, 0x33, !PT ;  /* 0x00000002ff117212 */ /* 0x000fe200078e33ff */
[----:B------:R-:W-:-:S04]  /*23690*/  IMAD R18, R2, R11, R5 ;  /* 0x0000000b02127224 */ /* 0x000fc800078e0205 */
[----:B------:R-:W-:Y:S01]  /*236a0*/  IMAD.IADD R17, R6, 0x1, R17 ;  /* 0x0000000106117824 */ /* 0x000fe200078e0211 */
[----:B------:R-:W-:Y:S06]  /*236b0*/  BRA `(.L_x_1976) ;  /* 0x00000000000c7947 */ /* 0x000fec0003800000 */
.L_x_1971:
[----:B------:R-:W-:Y:S01]  /*236c0*/  MOV R17, RZ ;  /* 0x000000ff00117202 */ /* 0x000fe20000000f00 */
[----:B------:R-:W-:Y:S02]  /*236d0*/  IMAD.U32 R16, RZ, RZ, UR6 ;  /* 0x00000006ff107e24 */ /* 0x000fe4000f8e00ff */
[----:B------:R-:W-:-:S07]  /*236e0*/  IMAD.MOV.U32 R18, RZ, RZ, RZ ;  /* 0x000000ffff127224 */ /* 0x000fce00078e00ff */
.L_x_1976:
[----:B------:R-:W-:-:S13]  /*236f0*/  ISETP.NE.AND P0, PT, R0, RZ, PT ;  /* 0x000000ff0000720c */ /* 0x000fda0003f05270 */
[----:B------:R-:W1:Y:S01]  /*23700*/  @!P0 S2R R3, SR_CgaCtaId ;  /* 0x0000000000038919 */ /* 0x000e620000008800 */
[----:B------:R-:W-:-:S04]  /*23710*/  @!P0 MOV R0, 0x400 ;  /* 0x0000040000008802 */ /* 0x000fc80000000f00 */
[----:B-1----:R-:W-:-:S05]  /*23720*/  @!P0 LEA R0, R3, R0, 0x18 ;  /* 0x0000000003008211 */ /* 0x002fca00078ec0ff */
[----:B------:R1:W-:Y:S01]  /*23730*/  @!P0 STS.128 [R0+0x308d0], R16 ;  /* 0x0308d01000008388 */ /* 0x0003e20000000c00 */
[----:B------:R-:W-:Y:S06]  /*23740*/  BAR.ARV 0x5, 0x180 ;  /* 0x0146000000007b1d */ /* 0x000fec0000002000 */
.L_x_1969:
[----:B-1----:R-:W-:Y:S01]  /*23750*/  IMAD.MOV.U32 R0, RZ, RZ, 0x1 ;  /* 0x00000001ff007424 */ /* 0x002fe200078e00ff */
[----:B------:R1:W-:Y:S01]  /*23760*/  STL [R1+0x8], RZ ;  /* 0x000008ff01007387 */ /* 0x0003e20000100800 */
[----:B------:R-:W-:Y:S02]  /*23770*/  ULDC UR4, c[0x0][0xc3c] ;  /* 0x00030f0000047ab9 */ /* 0x000fe40000000800 */
[----:B--2---:R-:W-:Y:S01]  /*23780*/  ISETP.GE.AND P0, PT, R19, UR4, PT ;  /* 0x0000000413007c0c */ /* 0x004fe2000bf06270 */
[----:B------:R1:W-:Y:S04]  /*23790*/  STL [R1+0x14], R0 ;  /* 0x0000140001007387 */ /* 0x0003e80000100800 */
[----:B------:R1:W-:Y:S08]  /*237a0*/  STL [R1+0x48], RZ ;  /* 0x000048ff01007387 */ /* 0x0003f00000100800 */
[----:B-1----:R-:W-:Y:S05]  /*237b0*/  @P0 BRA `(.L_x_1977) ;  /* 0x00000078000c0947 */ /* 0x002fea0003800000 */
[----:B------:R-:W1:Y:S01]  /*237c0*/  S2UR UR5, SR_CgaCtaId ;  /* 0x00000000000579c3 */ /* 0x000e620000008800 */
[C---:B------:R-:W-:Y:S01]  /*237d0*/  IMAD.SHL.U32 R0, R4.reuse, 0x8, RZ ;  /* 0x0000000804007824 */ /* 0x040fe200078e00ff */
[----:B------:R-:W-:Y:S01]  /*237e0*/  LOP3.LUT R5, R4, 0x7f, RZ, 0xc0, !PT ;  /* 0x0000007f04057812 */ /* 0x000fe200078ec0ff */
[----:B------:R-:W-:Y:S01]  /*237f0*/  UMOV UR4, 0x400 ;  /* 0x0000040000047882 */ /* 0x000fe20000000000 */
[----:B------:R-:W-:Y:S01]  /*23800*/  BSSY B8, `(.L_x_1977) ;  /* 0x000077e000087945 */ /* 0x000fe20003800000 */
[----:B------:R-:W-:Y:S01]  /*23810*/  ULDC.64 UR36, c[0x0][0x198] ;  /* 0x0000660000247ab9 */ /* 0x000fe20000000a00 */
[----:B------:R-:W-:Y:S01]  /*23820*/  LOP3.LUT R3, R0, 0x1f8, RZ, 0xc0, !PT ;  /* 0x000001f800037812 */ /* 0x000fe200078ec0ff */
[----:B------:R-:W-:Y:S01]  /*23830*/  ULDC UR38, c[0x0][0xc] ;  /* 0x0000030000267ab9 */ /* 0x000fe20000000800 */
[----:B0-----:R-:W-:Y:S02]  /*23840*/  SHF.L.U32 R2, R5, 0x3, RZ ;  /* 0x0000000305027819 */ /* 0x001fe400000006ff */
[----:B------:R-:W-:Y:S01]  /*23850*/  LOP3.LUT R3, R3, 0x38, R4, 0x78, !PT ;  /* 0x0000003803037812 */ /* 0x000fe200078e7804 */
[----:B------:R-:W-:Y:S01]  /*23860*/  IMAD.SHL.U32 R4, R4, 0x10, RZ ;  /* 0x0000001004047824 */ /* 0x000fe200078e00ff */
[----:B------:R-:W-:-:S02]  /*23870*/  LOP3.LUT R0, R0, 0x38, RZ, 0xc0, !PT ;  /* 0x0000003800007812 */ /* 0x000fc400078ec0ff */
[----:B------:R-:W-:Y:S02]  /*23880*/  LOP3.LUT R2, R3, 0x200, R2, 0xf8, !PT ;  /* 0x0000020003027812 */ /* 0x000fe400078ef802 */
[----:B------:R-:W-:-:S04]  /*23890*/  SHF.R.U32.HI R5, RZ, 0x3, R5 ;  /* 0x00000003ff057819 */ /* 0x000fc80000011605 */
[----:B------:R-:W-:Y:S01]  /*238a0*/  LOP3.LUT R4, R5, 0x70, R4, 0xf8, !PT ;  /* 0x0000007005047812 */ /* 0x000fe200078ef804 */
[----:B-1----:R-:W-:-:S06]  /*238b0*/  ULEA UR4, UR5, UR4, 0x18 ;  /* 0x0000000405047291 */ /* 0x002fcc000f8ec03f */
[----:B------:R-:W-:-:S05]  /*238c0*/  IMAD.U32 R3, RZ, RZ, UR4 ;  /* 0x00000004ff037e24 */ /* 0x000fca000f8e00ff */
[----:B------:R0:W-:Y:S02]  /*238d0*/  STL [R1+0x4], R3 ;  /* 0x0000040301007387 */ /* 0x0001e40000100800 */
[----:B0-----:R-:W-:Y:S02]  /*238e0*/  IMAD R3, R2, 0x2, R3 ;  /* 0x0000000202037824 */ /* 0x001fe400078e0203 */
[----:B------:R-:W-:-:S03]  /*238f0*/  IMAD.MOV.U32 R2, RZ, RZ, 0x1 ;  /* 0x00000001ff027424 */ /* 0x000fc600078e00ff */
[----:B------:R0:W-:Y:S04]  /*23900*/  STL [R1+0x28], R3 ;  /* 0x0000280301007387 */ /* 0x0001e80000100800 */
[----:B------:R-:W-:Y:S04]  /*23910*/  STL [R1+0x48], RZ ;  /* 0x000048ff01007387 */ /* 0x000fe80000100800 */
[----:B------:R1:W-:Y:S01]  /*23920*/  STL [R1+0x20], R2 ;  /* 0x0000200201007387 */ /* 0x0003e20000100800 */
[----:B0-----:R-:W-:-:S03]  /*23930*/  MOV R3, 0x1 ;  /* 0x0000000100037802 */ /* 0x001fc60000000f00 */
[----:B------:R0:W-:Y:S04]  /*23940*/  STL [R1+0x1c], RZ ;  /* 0x00001cff01007387 */ /* 0x0001e80000100800 */
[----:B------:R0:W-:Y:S01]  /*23950*/  STL [R1+0x8], RZ ;  /* 0x000008ff01007387 */ /* 0x0001e20000100800 */
[----:B-1----:R-:W-:-:S03]  /*23960*/  LOP3.LUT R2, R0, 0x40, RZ, 0xfc, !PT ;  /* 0x0000004000027812 */ /* 0x002fc600078efcff */
[----:B------:R0:W-:Y:S01]  /*23970*/  STL [R1+0x14], R3 ;  /* 0x0000140301007387 */ /* 0x0001e20000100800 */
[----:B------:R-:W-:-:S07]  /*23980*/  LOP3.LUT R0, R0, 0x80, RZ, 0xfc, !PT ;  /* 0x0000008000007812 */ /* 0x000fce00078efcff */
.L_x_2139:
[----:B------:R-:W-:Y:S05]  /*23990*/  YIELD ;  /* 0x0000000000007946 */ /* 0x000fea0003800000 */
[----:B------:R-:W-:Y:S01]  /*239a0*/  ULDC.64 UR4, c[0x0][0xa28] ;  /* 0x00028a0000047ab9 */ /* 0x000fe20000000a00 */
[----:B------:R-:W-:Y:S02]  /*239b0*/  CS2R R6, SRZ ;  /* 0x0000000000067805 */ /* 0x000fe4000001ff00 */
[----:B------:R-:W-:Y:S01]  /*239c0*/  ISETP.NE.U32.AND P0, PT, RZ, UR4, PT ;  /* 0x00000004ff007c0c */ /* 0x000fe2000bf05070 */
[----:B01----:R-:W1:Y:S01]  /*239d0*/  LDC.64 R12, c[0x0][0xa00] ;  /* 0x00028000ff0c7b82 */ /* 0x003e620000000a00 */
[----:B------:R-:W-:Y:S01]  /*239e0*/  ULDC.64 UR6, c[0x0][0xa08] ;  /* 0x0002820000067ab9 */ /* 0x000fe20000000a00 */
[----:B------:R-:W-:Y:S01]  /*239f0*/  ULDC.64 UR8, c[0x0][0xa10] ;  /* 0x0002840000087ab9 */ /* 0x000fe20000000a00 */
[----:B------:R-:W-:Y:S01]  /*23a00*/  ISETP.NE.AND.EX P0, PT, RZ, UR5, PT, P0 ;  /* 0x00000005ff007c0c */ /* 0x000fe2000bf05300 */
[----:B------:R-:W-:-:S04]  /*23a10*/  ULDC.64 UR4, c[0x0][0xa18] ;  /* 0x0002860000047ab9 */ /* 0x000fc80000000a00 */
[----:B--2---:R-:W2:Y:S08]  /*23a20*/  LDC.64 R4, c[0x0][0xa08] ;  /* 0x00028200ff047b82 */ /* 0x004eb00000000a00 */
[----:B0-----:R-:W0:Y:S02]  /*23a30*/  @P0 LDC.64 R2, c[0x0][0xa28] ;  /* 0x00028a00ff020b82 */ /* 0x001e240000000a00 */
[----:B0-----:R-:W-:-:S05]  /*23a40*/  @P0 IMAD.WIDE R2, R19, 0x4, R2 ;  /* 0x0000000413020825 */ /* 0x001fca00078e0202 */
[----:B------:R0:W5:Y:S01]  /*23a50*/  @P0 LDG.E R6, desc[UR60][R2.64] ;  /* 0x0000003c02060981 */ /* 0x000162000c1e1900 */
[----:B------:R-:W-:Y:S01]  /*23a60*/  ISETP.NE.U32.AND P0, PT, RZ, UR4, PT ;  /* 0x00000004ff007c0c */ /* 0x000fe2000bf05070 */
[----:B-1----:R-:W-:Y:S01]  /*23a70*/  IMAD.WIDE R12, R19, 0x4, R12 ;  /* 0x00000004130c7825 */ /* 0x002fe200078e020c */
[----:B------:R-:W-:Y:S02]  /*23a80*/  ISETP.NE.U32.AND P2, PT, RZ, UR6, PT ;  /* 0x00000006ff007c0c */ /* 0x000fe4000bf45070 */
[----:B------:R-:W-:Y:S01]  /*23a90*/  ISETP.NE.AND.EX P0, PT, RZ, UR5, PT, P0 ;  /* 0x00000005ff007c0c */ /* 0x000fe2000bf05300 */
[----:B------:R-:W-:Y:S01]  /*23aa0*/  ULDC.64 UR4, c[0x0][0xa00] ;  /* 0x0002800000047ab9 */ /* 0x000fe20000000a00 */
[----:B------:R-:W-:Y:S01]  /*23ab0*/  ISETP.NE.U32.AND P4, PT, RZ, UR8, PT ;  /* 0x00000008ff007c0c */ /* 0x000fe2000bf85070 */
[----:B------:R-:W-:Y:S01]  /*23ac0*/  IMAD.MOV.U32 R8, RZ, RZ, RZ ;  /* 0x000000ffff087224 */ /* 0x000fe200078e00ff */
[----:B------:R-:W-:Y:S01]  /*23ad0*/  ISETP.NE.U32.AND P1, PT, RZ, UR4, PT ;  /* 0x00000004ff007c0c */ /* 0x000fe2000bf25070 */
[----:B0-----:R-:W0:Y:S01]  /*23ae0*/  LDC.64 R2, c[0x0][0xa10] ;  /* 0x00028400ff027b82 */ /* 0x001e220000000a00 */
[----:B------:R-:W-:-:S02]  /*23af0*/  IMAD.MOV.U32 R0, RZ, RZ, RZ ;  /* 0x000000ffff007224 */ /* 0x000fc400078e00ff */
[----:B------:R-:W-:Y:S01]  /*23b00*/  ISETP.NE.AND.EX P3, PT, RZ, UR5, PT, P1 ;  /* 0x00000005ff007c0c */ /* 0x000fe2000bf65310 */
[----:B--2---:R-:W-:-:S04]  /*23b10*/  IMAD.WIDE R4, R19, 0x4, R4 ;  /* 0x0000000413047825 */ /* 0x004fc800078e0204 */
[----:B------:R-:W1:Y:S01]  /*23b20*/  @P0 LDC.64 R10, c[0x0][0xa18] ;  /* 0x00028600ff0a0b82 */ /* 0x000e620000000a00 */
[----:B------:R-:W-:Y:S01]  /*23b30*/  ULDC UR4, c[0x0][0x288] ;  /* 0x0000a20000047ab9 */ /* 0x000fe20000000800 */
[----:B------:R-:W-:Y:S02]  /*23b40*/  ISETP.NE.AND.EX P1, PT, RZ, UR7, PT, P2 ;  /* 0x00000007ff007c0c */ /* 0x000fe4000bf25320 */
[----:B------:R-:W-:-:S04]  /*23b50*/  ISETP.NE.AND.EX P2, PT, RZ, UR9, PT, P4 ;  /* 0x00000009ff007c0c */ /* 0x000fc8000bf45340 */
[----:B------:R-:W2:Y:S07]  /*23b60*/  @P3 LDG.E R7, desc[UR60][R12.64] ;  /* 0x0000003c0c073981 */ /* 0x000eae000c1e1900 */
[----:B------:R-:W5:Y:S01]  /*23b70*/  @P1 LDG.E R8, desc[UR60][R4.64] ;  /* 0x0000003c04081981 */ /* 0x000f62000c1e1900 */
        /* <DEDUP_REMOVED lines=14> */
[----:B0-----:R-:W-:Y:S01]  /*23c60*/  MOV R10, UR5 ;  /* 0x00000005000a7c02 */ /* 0x001fe20008000f00 */
[----:B--2---:R0:W-:Y:S01]  /*23c70*/  STL [R1+0x3c], R7 ;  /* 0x00003c0701007387 */ /* 0x0041e20000100800 */
[----:B------:R-:W-:Y:S02]  /*23c80*/  IMAD.MOV.U32 R11, RZ, RZ, R7 ;  /* 0x000000ffff0b7224 */ /* 0x000fe400078e0007 */
[----:B0-----:R-:W-:Y:S01]  /*23c90*/  IMAD.U32 R7, RZ, RZ, UR4 ;  /* 0x00000004ff077e24 */ /* 0x001fe2000f8e00ff */
[----:B------:R-:W-:Y:S06]  /*23ca0*/  @P0 BRA `(.L_x_1978) ;  /* 0x0000000000140947 */ /* 0x000fec0003800000 */
[----:B------:R-:W-:Y:S05]  /*23cb0*/  @!P3 BRA `(.L_x_1978) ;  /* 0x000000000010b947 */ /* 0x000fea0003800000 */
[----:B------:R-:W2:Y:S04]  /*23cc0*/  LDG.E R9, desc[UR60][R12.64] ;  /* 0x0000003c0c097981 */ /* 0x000ea8000c1e1900 */
[----:B------:R-:W2:Y:S02]  /*23cd0*/  LDG.E R12, desc[UR60][R12.64+0x4] ;  /* 0x0000043c0c0c7981 */ /* 0x000ea4000c1e1900 */
[----:B--2---:R-:W-:-:S05]  /*23ce0*/  IMAD.IADD R11, R12, 0x1, -R9 ;  /* 0x000000010c0b7824 */ /* 0x004fca00078e0a09 */
[----:B------:R0:W-:Y:S02]  /*23cf0*/  STL [R1+0x3c], R11 ;  /* 0x00003c0b01007387 */ /* 0x0001e40000100800 */
.L_x_1978:
[----:B-----5:R-:W-:Y:S01]  /*23d00*/  IMAD.IADD R8, R8, 0x1, R6 ;  /* 0x0000000108087824 */ /* 0x020fe200078e0206 */
[----:B------:R-:W-:Y:S02]  /*23d10*/  ULDC.64 UR4, c[0x0][0xa20] ;  /* 0x0002880000047ab9 */ /* 0x000fe40000000a00 */
[----:B------:R-:W-:Y:S02]  /*23d20*/  ISETP.NE.U32.AND P0, PT, RZ, UR4, PT ;  /* 0x00000004ff007c0c */ /* 0x000fe4000bf05070 */
[----:B------:R1:W-:Y:S02]  /*23d30*/  STL [R1+0x18], R8 ;  /* 0x0000180801007387 */ /* 0x0003e40000100800 */
[----:B------:R-:W-:-:S13]  /*23d40*/  ISETP.NE.AND.EX P0, PT, RZ, UR5, PT, P0 ;  /* 0x00000005ff007c0c */ /* 0x000fda000bf05300 */
[----:B-1----:R-:W-:Y:S05]  /*23d50*/  @!P0 BRA `(.L_x_1979) ;  /* 0x0000000000108947 */ /* 0x002fea0003800000 */
[----:B------:R-:W1:Y:S02]  /*23d60*/  LDC.64 R4, c[0x0][0xa20] ;  /* 0x00028800ff047b82 */ /* 0x000e640000000a00 */
[----:B-1----:R-:W-:-:S05]  /*23d70*/  IMAD.WIDE R4, R19, 0x4, R4 ;  /* 0x0000000413047825 */ /* 0x002fca00078e0204 */
[----:B------:R1:W5:Y:S01]  /*23d80*/  LDG.E R7, desc[UR60][R4.64] ;  /* 0x0000003c04077981 */ /* 0x000362000c1e1900 */
[----:B------:R-:W-:Y:S05]  /*23d90*/  BRA `(.L_x_1980) ;  /* 0x0000000000107947 */ /* 0x000fea0003800000 */
.L_x_1979:
[----:B------:R-:W-:Y:S05]  /*23da0*/  @!P1 BRA `(.L_x_1980) ;  /* 0x00000000000c9947 */ /* 0x000fea0003800000 */
[----:B------:R-:W2:Y:S04]  /*23db0*/  LDG.E R7, desc[UR60][R4.64] ;  /* 0x0000003c04077981 */ /* 0x000ea8000c1e1900 */
[----:B------:R-:W2:Y:S02]  /*23dc0*/  LDG.E R4, desc[UR60][R4.64+0x4] ;  /* 0x0000043c04047981 */ /* 0x000ea4000c1e1900 */
[----:B--2---:R-:W-:-:S07]  /*23dd0*/  IMAD.IADD R7, R4, 0x1, -R7 ;  /* 0x0000000104077824 */ /* 0x004fce00078e0a07 */
.L_x_1980:
[----:B-1----:R-:W2:Y:S04]  /*23de0*/  @P2 LDG.E R4, desc[UR60][R2.64] ;  /* 0x0000003c02042981 */ /* 0x002ea8000c1e1900 */
[----:B------:R1:W2:Y:S01]  /*23df0*/  @P2 LDG.E R2, desc[UR60][R2.64+0x4] ;  /* 0x0000043c02022981 */ /* 0x0002a2000c1e1900 */
[----:B------:R-:W-:Y:S02]  /*23e00*/  IMAD.SHL.U32 R12, R17, 0x80, RZ ;  /* 0x00000080110c7824 */ /* 0x000fe400078e00ff */
[----:B-----5:R-:W-:Y:S02]  /*23e10*/  IMAD.IADD R9, R7, 0x1, -R6 ;  /* 0x0000000107097824 */ /* 0x020fe400078e0a06 */
[----:B------:R-:W-:Y:S01]  /*23e20*/  VIADD R7, R12, 0x7f ;  /* 0x0000007f0c077836 */ /* 0x000fe20000000000 */
[----:B------:R3:W-:Y:S01]  /*23e30*/  STL [R1+0x30], R12 ;  /* 0x0000300c01007387 */ /* 0x0007e20000100800 */
[----:B-1----:R-:W1:Y:S02]  /*23e40*/  LDC R3, c[0x0][0x448] ;  /* 0x00011200ff037b82 */ /* 0x002e640000000800 */
[----:B-1----:R-:W-:-:S13]  /*23e50*/  ISETP.NE.AND P1, PT, R3, 0x1, PT ;  /* 0x000000010300780c */ /* 0x002fda0003f25270 */
[----:B------:R-:W1:Y:S08]  /*23e60*/  @P1 LDC R3, c[0x0][0x44c] ;  /* 0x00011300ff031b82 */ /* 0x000e700000000800 */
[----:B------:R-:W4:Y:S01]  /*23e70*/  @P1 LDC R5, c[0x0][0x450] ;  /* 0x00011400ff051b82 */ /* 0x000f220000000800 */
[----:B--2---:R-:W-:Y:S01]  /*23e80*/  @P2 IADD3 R10, -R4, R2, RZ ;  /* 0x00000002040a2210 */ /* 0x004fe20007ffe1ff */
[----:B-1----:R-:W-:-:S04]  /*23e90*/  @P1 IMAD.HI.U32 R2, R7, R3, RZ ;  /* 0x0000000307021227 */ /* 0x002fc800078e00ff */
[----:B------:R-:W-:Y:S01]  /*23ea0*/  IMAD.IADD R6, R9, 0x1, R10 ;  /* 0x0000000109067824 */ /* 0x000fe200078e020a */
[----:B----4-:R-:W-:-:S04]  /*23eb0*/  @P1 SHF.R.U32.HI R7, RZ, R5, R2 ;  /* 0x00000005ff071219 */ /* 0x010fc80000011602 */
[C---:B------:R-:W-:Y:S02]  /*23ec0*/  IADD3 R2, R6.reuse, 0x5f, RZ ;  /* 0x0000005f06027810 */ /* 0x040fe40007ffe0ff */
[----:B------:R-:W-:-:S03]  /*23ed0*/  IADD3 R17, R6, 0x1, -R11 ;  /* 0x0000000106117810 */ /* 0x000fc60007ffe80b */
[----:B------:R-:W-:-:S04]  /*23ee0*/  IMAD.HI R2, R2, 0x2aaaaaab, RZ ;  /* 0x2aaaaaab02027827 */ /* 0x000fc800078e02ff */
[----:B------:R-:W-:Y:S01]  /*23ef0*/  IMAD.IADD R7, R17, 0x1, R7 ;  /* 0x0000000111077824 */ /* 0x000fe200078e0207 */
[----:B------:R-:W-:-:S04]  /*23f00*/  SHF.R.U32.HI R21, RZ, 0x1f, R2 ;  /* 0x0000001fff157819 */ /* 0x000fc80000011602 */
[----:B------:R-:W-:Y:S02]  /*23f10*/  LEA.HI.SX32 R21, R2, R21, 0x1c ;  /* 0x0000001502157211 */ /* 0x000fe400078fe2ff */
[----:B------:R-:W1:Y:S02]  /*23f20*/  LDC.64 R2, c[0x0][0x9e0] ;  /* 0x00027800ff027b82 */ /* 0x000e640000000a00 */
[----:B-1----:R-:W-:Y:S01]  /*23f30*/  ISETP.GE.AND P3, PT, R3, 0x1, PT ;  /* 0x000000010300780c */ /* 0x002fe20003f66270 */
        /* <DEDUP_REMOVED lines=13> */
.L_x_1983:
[----:B------:R-:W-:-:S13]  /*24010*/  ISETP.NE.AND P0, PT, R3, 0x1, PT ;  /* 0x000000010300780c */ /* 0x000fda0003f05270 */
[----:B------:R-:W1:Y:S02]  /*24020*/  @P0 LDC.64 R4, c[0x0][0x9e8] ;  /* 0x00027a00ff040b82 */ /* 0x000e640000000a00 */
[----:B-1----:R-:W-:-:S05]  /*24030*/  @P0 IMAD.HI.U32 R4, R2, R4, RZ ;  /* 0x0000000402040227 */ /* 0x002fca00078e00ff */
[----:B------:R-:W-:-:S07]  /*24040*/  @P0 SHF.R.U32.HI R2, RZ, R5, R4 ;  /* 0x00000005ff020219 */ /* 0x000fce0000011604 */
.L_x_1984:
[----:B------:R-:W-:Y:S05]  /*24050*/  BSYNC B0 ;  /* 0x0000000000007941 */ /* 0x000fea0003800000 */
.L_x_1982:
[----:B------:R-:W-:-:S05]  /*24060*/  IMAD R2, R2, R3, R3 ;  /* 0x0000000302027224 */ /* 0x000fca00078e0203 */
[----:B------:R-:W-:-:S07]  /*24070*/  VIMNMX R8, R8, R2, PT ;  /* 0x0000000208087248 */ /* 0x000fce0003fe0100 */
.L_x_1981:
[----:B------:R-:W1:Y:S01]  /*24080*/  @P1 LDC R4, c[0x0][0x44c] ;  /* 0x00011300ff041b82 */ /* 0x000e620000000800 */
[----:B------:R-:W-:Y:S01]  /*24090*/  MOV R2, R12 ;  /* 0x0000000c00027202 */ /* 0x000fe20000000f00 */
[----:B------:R-:W-:Y:S01]  /*240a0*/  IMAD.IADD R20, R6, 0x1, -R11 ;  /* 0x0000000106147824 */ /* 0x000fe200078e0a0b */
[----:B------:R-:W-:-:S05]  /*240b0*/  ULDC UR4, c[0x0][0x9dc] ;  /* 0x0002770000047ab9 */ /* 0x000fca0000000800 */
[----:B------:R-:W2:Y:S01]  /*240c0*/  @P1 LDC R5, c[0x0][0x450] ;  /* 0x00011400ff051b82 */ /* 0x000ea20000000800 */
[----:B-1----:R-:W-:-:S05]  /*240d0*/  @P1 IMAD.HI.U32 R4, R12, R4, RZ ;  /* 0x000000040c041227 */ /* 0x002fca00078e00ff */
[----:B--2---:R-:W-:-:S05]  /*240e0*/  @P1 SHF.R.U32.HI R2, RZ, R5, R4 ;  /* 0x00000005ff021219 */ /* 0x004fca0000011604 */
        /* <DEDUP_REMOVED lines=13> */
.L_x_1987:
[----:B------:R-:W-:-:S13]  /*241c0*/  ISETP.NE.AND P0, PT, R3, 0x1, PT ;  /* 0x000000010300780c */ /* 0x000fda0003f05270 */
[----:B------:R-:W1:Y:S02]  /*241d0*/  @P0 LDC.64 R4, c[0x0][0x9e8] ;  /* 0x00027a00ff040b82 */ /* 0x000e640000000a00 */
[----:B-1----:R-:W-:-:S05]  /*241e0*/  @P0 IMAD.HI.U32 R4, R2, R4, RZ ;  /* 0x0000000402040227 */ /* 0x002fca00078e00ff */
[----:B------:R-:W-:-:S07]  /*241f0*/  @P0 SHF.R.U32.HI R2, RZ, R5, R4 ;  /* 0x00000005ff020219 */ /* 0x000fce0000011604 */
.L_x_1988:
[----:B------:R-:W-:Y:S05]  /*24200*/  BSYNC B0 ;  /* 0x0000000000007941 */ /* 0x000fea0003800000 */
.L_x_1986:
[----:B------:R-:W-:-:S05]  /*24210*/  IMAD R2, R2, R3, RZ ;  /* 0x0000000302027224 */ /* 0x000fca00078e02ff */
[----:B------:R-:W-:-:S07]  /*24220*/  VIMNMX R6, R6, R2, !PT ;  /* 0x0000000206067248 */ /* 0x000fce0007fe0100 */
.L_x_1985:
[----:B------:R-:W-:Y:S01]  /*24230*/  VIADD R8, R8, 0x5f ;  /* 0x0000005f08087836 */ /* 0x000fe20000000000 */
[----:B------:R-:W-:Y:S01]  /*24240*/  BSSY B0, `(.L_x_1989) ;  /* 0x000016b000007945 */ /* 0x000fe20003800000 */
        /* <DEDUP_REMOVED lines=16> */
[----:B------:R-:W-:-:S05]  /*24350*/  @P0 IADD3 R2, R10, 0x5f, RZ ;  /* 0x0000005f0a020810 */ /* 0x000fca0007ffe0ff */
[----:B------:R-:W-:-:S05]  /*24360*/  @P0 IMAD.HI R2, R2, 0x2aaaaaab, RZ ;  /* 0x2aaaaaab02020827 */ /* 0x000fca00078e02ff */
[----:B------:R-:W-:-:S04]  /*24370*/  @P0 SHF.R.U32.HI R4, RZ, 0x1f, R2 ;  /* 0x0000001fff040819 */ /* 0x000fc80000011602 */
[----:B------:R-:W-:Y:S02]  /*24380*/  @P0 LEA.HI.SX32 R9, R2, R4, 0x1c ;  /* 0x0000000402090211 */ /* 0x000fe400078fe2ff */
[----:B------:R-:W-:Y:S02]  /*24390*/  PLOP3.LUT P0, PT, PT, PT, PT, 0x80, 0x0 ;  /* 0x000000000000781c */ /* 0x000fe40003f0f070 */
[----:B------:R-:W-:-:S13]  /*243a0*/  ISETP.GT.AND P1, PT, R9, R3, PT ;  /* 0x000000030900720c */ /* 0x000fda0003f24270 */
[----:B------:R-:W-:Y:S05]  /*243b0*/  @!P1 BRA `(.L_x_1990) ;  /* 0x00000014004c9947 */ /* 0x000fea0003800000 */
[----:B------:R-:W-:Y:S01]  /*243c0*/  UMOV UR4, 0xffffffff ;  /* 0xffffffff00047882 */ /* 0x000fe20000000000 */
[----:B------:R-:W-:Y:S02]  /*243d0*/  SEL R2, R19, RZ, !P2 ;  /* 0x000000ff13027207 */ /* 0x000fe40005000000 */
[----:B------:R-:W-:Y:S05]  /*243e0*/  BRA.DIV UR4, `(.L_x_1991) ;  /* 0x0000007a04e47947 */ /* 0x000fea000b800000 */
[----:B------:R-:W1:Y:S02]  /*243f0*/  S2R R4, SR_TID.X ;  /* 0x0000000000047919 */ /* 0x000e640000002100 */
[----:B-1----:R-:W-:-:S04]  /*24400*/  SHF.R.U32.HI R4, RZ, 0x5, R4 ;  /* 0x00000005ff047819 */ /* 0x002fc80000011604 */
[----:B------:R-:W-:-:S05]  /*24410*/  LOP3.LUT R4, R4, 0x3, RZ, 0xc0, !PT ;  /* 0x0000000304047812 */ /* 0x000fca00078ec0ff */
[----:B------:R1:W2:Y:S02]  /*24420*/  SHFL.IDX PT, R14, R4, RZ, 0x1f ;  /* 0x00001fff040e7589 */ /* 0x0002a400000e0000 */
.L_x_2182:
[----:B--2---:R-:W-:Y:S02]  /*24430*/  ISETP.NE.AND P0, PT, R14, RZ, PT ;  /* 0x000000ff0e00720c */ /* 0x004fe40003f05270 */
[----:B------:R-:W-:-:S11]  /*24440*/  PLOP3.LUT P6, PT, PT, PT, PT, 0x8, 0x0 ;  /* 0x000000000000781c */ /* 0x000fd60003fce170 */
[----:B------:R-:W-:Y:S05]  /*24450*/  @P0 BRA `(.L_x_1992) ;  /* 0x00000000000c0947 */ /* 0x000fea0003800000 */
[----:B------:R-:W-:-:S03]  /*24460*/  UMOV UR4, 0xffffffff ;  /* 0xffffffff00047882 */ /* 0x000fc60000000000 */
[----:B------:R-:W-:Y:S05]  /*24470*/  BRA.DIV UR4, `(.L_x_1993) ;  /* 0x0000007a04f47947 */ /* 0x000fea000b800000 */
[----:B------:R-:W-:-:S13]  /*24480*/  ELECT P6, URZ, PT ;  /* 0x00000000003f782f */ /* 0x000fda00038c0000 */
.L_x_1992:
[----:B-1----:R-:W2:Y:S04]  /*24490*/  LDL R4, [R1+0x48] ;  /* 0x0000480001047983 */ /* 0x002ea80000100800 */
[----:B------:R-:W3:Y:S01]  /*244a0*/  LDL R6, [R1+0x4] ;  /* 0x0000040001067983 */ /* 0x000ee20000100800 */
[----:B------:R-:W-:Y:S01]  /*244b0*/  BSSY B1, `(.L_x_1994) ;  /* 0x0000008000017945 */ /* 0x000fe20003800000 */
[----:B--2---:R-:W-:-:S05]  /*244c0*/  VIADD R4, R4, 0x1 ;  /* 0x0000000104047836 */ /* 0x004fca0000000000 */
[----:B------:R-:W-:-:S04]  /*244d0*/  LEA.HI R5, R4, R4, RZ, 0x1 ;  /* 0x0000000404057211 */ /* 0x000fc800078f08ff */
[----:B------:R-:W-:-:S05]  /*244e0*/  LOP3.LUT R5, R5, 0xfffffffe, RZ, 0xc0, !PT ;  /* 0xfffffffe05057812 */ /* 0x000fca00078ec0ff */
[----:B------:R-:W-:-:S05]  /*244f0*/  IMAD.IADD R4, R4, 0x1, -R5 ;  /* 0x0000000104047824 */ /* 0x000fca00078e0a05 */
[----:B------:R-:W-:-:S04]  /*24500*/  SHF.L.U32 R4, R4, 0x1f, RZ ;  /* 0x0000001f04047819 */ /* 0x000fc800000006ff */
[----:B---3--:R-:W1:Y:S02]  /*24510*/  SYNCS.PHASECHK.TRANS64.TRYWAIT P0, [R6+URZ+0x30820], R4 ;  /* 0x03082004060075a7 */ /* 0x008e64000800017f */
[----:B-1----:R-:W-:Y:S05]  /*24520*/  @!P0 BRA `(.L_x_1995) ;  /* 0x0000007800e88947 */ /* 0x002fea0003800000 */
.L_x_2185:
[----:B------:R-:W-:Y:S05]  /*24530*/  BSYNC B1 ;  /* 0x0000000000017941 */ /* 0x000fea0003800000 */
.L_x_1994:
[----:B------:R-:W-:Y:S04]  /*24540*/  BSSY B1, `(.L_x_1996) ;  /* 0x0000090000017945 */ /* 0x000fe80003800000 */
[----:B------:R-:W-:Y:S05]  /*24550*/  @!P6 BRA `(.L_x_1997) ;  /* 0x000000080038e947 */ /* 0x000fea0003800000 */
[----:B------:R-:W2:Y:S04]  /*24560*/  LDL R8, [R1+0x4] ;  /* 0x0000040001087983 */ /* 0x000ea80000100800 */
[----:B------:R-:W2:Y:S04]  /*24570*/  LDL R7, [R1+0x1c] ;  /* 0x00001c0001077983 */ /* 0x000ea80000100800 */
[----:B------:R-:W3:Y:S01]  /*24580*/  LDL R6, [R1+0x20] ;  /* 0x0000200001067983 */ /* 0x000ee20000100800 */
[----:B------:R-:W-:Y:S01]  /*24590*/  BSSY B2, `(.L_x_1998) ;  /* 0x0000008000027945 */ /* 0x000fe20003800000 */
[----:B-1----:R-:W1:Y:S02]  /*245a0*/  S2R R5, SR_TID.X ;  /* 0x0000000000057919 */ /* 0x002e640000002100 */
[----:B-1----:R-:W-:-:S04]  /*245b0*/  LOP3.LUT R5, R5, 0x7f, RZ, 0xc0, !PT ;  /* 0x0000007f05057812 */ /* 0x002fc800078ec0ff */
[----:B------:R-:W-:Y:S01]  /*245c0*/  ISETP.NE.AND P1, PT, R5, RZ, PT ;  /* 0x000000ff0500720c */ /* 0x000fe20003f25270 */
[----:B--2---:R-:W-:Y:S01]  /*245d0*/  IMAD R7, R7, 0x8, R8 ;  /* 0x0000000807077824 */ /* 0x004fe200078e0208 */
[----:B---3--:R-:W-:-:S04]  /*245e0*/  SHF.L.U32 R10, R6, 0x1f, RZ ;  /* 0x0000001f060a7819 */ /* 0x008fc800000006ff */
[----:B------:R-:W1:Y:S02]  /*245f0*/  SYNCS.PHASECHK.TRANS64.TRYWAIT P0, [R7+URZ+0x308a0], R10 ;  /* 0x0308a00a070075a7 */ /* 0x000e64000800017f */
[----:B-1----:R-:W-:Y:S05]  /*24600*/  @!P0 BRA `(.L_x_1999) ;  /* 0x0000007800c88947 */ /* 0x002fea0003800000 */
.L_x_2186:
[----:B------:R-:W-:Y:S05]  /*24610*/  BSYNC B2 ;  /* 0x0000000000027941 */ /* 0x000fea0003800000 */
.L_x_1998:
        /* <DEDUP_REMOVED lines=9> */
.L_x_2001:
[----:B------:R-:W-:Y:S05]  /*246b0*/  BSYNC B2 ;  /* 0x0000000000027941 */ /* 0x000fea0003800000 */
.L_x_2000:
        /* <DEDUP_REMOVED lines=11> */
[----:B--2---:R-:W-:-:S02]  /*24770*/  IMAD R6, R4, 0x9000, R6 ;  /* 0x0000900004067824 */ /* 0x004fc400078e0206 */
[----:B------:R-:W-:Y:S02]  /*24780*/  VIADD R4, R7, 0x30890 ;  /* 0x0003089007047836 */ /* 0x000fe40000000000 */
[----:B------:R-:W-:-:S07]  /*24790*/  VIADD R8, R6, 0x1e400 ;  /* 0x0001e40006087836 */ /* 0x000fce0000000000 */
.L_x_2002:
        /* <DEDUP_REMOVED lines=16> */
.L_x_2003:
        /* <DEDUP_REMOVED lines=16> */
.L_x_2004:
        /* <DEDUP_REMOVED lines=13> */
.L_x_2187:
[----:B------:R-:W-:Y:S05]  /*24a70*/  BSYNC B2 ;  /* 0x0000000000027941 */ /* 0x000fea0003800000 */
.L_x_2005:
[----:B------:R-:W-:Y:S01]  /*24a80*/  BSSY B2, `(.L_x_2007) ;  /* 0x000000b000027945 */ /* 0x000fe20003800000 */
[----:B-12---:R-:W-:Y:S01]  /*24a90*/  IMAD.MOV.U32 R10, RZ, RZ, 0x0 ;  /* 0x00000000ff0a7424 */ /* 0x006fe200078e00ff */
[----:B0-----:R-:W-:Y:S02]  /*24aa0*/  MOV R11, 0x12f00000 ;  /* 0x12f00000000b7802 */ /* 0x001fe40000000f00 */
[----:B------:R-:W-:Y:S05]  /*24ab0*/  @P1 BRA `(.L_x_2008) ;  /* 0x00000000001c1947 */ /* 0x000fea0003800000 */
[----:B------:R-:W0:Y:S01]  /*24ac0*/  S2R R8, SR_TID.X ;  /* 0x0000000000087919 */ /* 0x000e220000002100 */
[----:B------:R-:W-:-:S04]  /*24ad0*/  IMAD.MOV.U32 R4, RZ, RZ, 0x9000 ;  /* 0x00009000ff047424 */ /* 0x000fc800078e00ff */
[----:B------:R1:W-:Y:S01]  /*24ae0*/  SYNCS.ARRIVE.TRANS64 RZ, [R7+URZ+0x308b0], R4 ;  /* 0x0308b00407ff79a7 */ /* 0x0003e2000800003f */
[----:B0-----:R-:W-:-:S04]  /*24af0*/  LOP3.LUT R8, R8, 0x1f, RZ, 0xc0, !PT ;  /* 0x0000001f08087812 */ /* 0x001fc800078ec0ff */
[----:B------:R-:W-:-:S13]  /*24b00*/  ISETP.NE.AND P0, PT, R8, RZ, PT ;  /* 0x000000ff0800720c */ /* 0x000fda0003f05270 */
[----:B-1----:R-:W-:Y:S05]  /*24b10*/  @!P0 BRA `(.L_x_2008) ;  /* 0x0000000000048947 */ /* 0x002fea0003800000 */
[----:B------:R-:W-:Y:S01]  /*24b20*/  BPT.TRAP 0x1 ;  /* 0x000000040000795c */ /* 0x000fe20000300000 */
.L_x_2008:
[----:B------:R-:W-:Y:S05]  /*24b30*/  BSYNC B2 ;  /* 0x0000000000027941 */ /* 0x000fea0003800000 */
.L_x_2007:
[----:B------:R-:W-:Y:S01]  /*24b40*/  R2UR UR10, R14 ;  /* 0x000000000e0a72ca */ /* 0x000fe200000e0000 */
[----:B------:R-:W-:Y:S01]  /*24b50*/  UIADD3 UR4, UP0, UR36, 0x670, URZ ;  /* 0x0000067024047890 */ /* 0x000fe2000ff1e03f */
[----:B------:R-:W-:Y:S01]  /*24b60*/  R2UR UR6, R10 ;  /* 0x000000000a0672ca */ /* 0x000fe200000e0000 */
[----:B------:R-:W-:Y:S01]  /*24b70*/  VIADD R7, R7, 0x308b0 ;  /* 0x000308b007077836 */ /* 0x000fe20000000000 */
[----:B------:R-:W-:Y:S01]  /*24b80*/  R2UR UR7, R11 ;  /* 0x000000000b0772ca */ /* 0x000fe200000e0000 */
[----:B------:R-:W-:Y:S01]  /*24b90*/  VIADD R4, R6, 0x400 ;  /* 0x0000040006047836 */ /* 0x000fe20000000000 */
[----:B------:R-:W-:Y:S01]  /*24ba0*/  PLOP3.LUT P0, PT, PT, PT, PT, 0x80, 0x0 ;  /* 0x000000000000781c */ /* 0x000fe20003f0f070 */
[----:B------:R-:W-:-:S12]  /*24bb0*/  UIADD3.X UR5, URZ, UR37, URZ, UP0, !UPT ;  /* 0x000000253f057290 */ /* 0x000fd800087fe43f */
.L_x_2009:
        /* <DEDUP_REMOVED lines=15> */
.L_x_2010:
        /* <DEDUP_REMOVED lines=15> */
.L_x_2011:
        /* <DEDUP_REMOVED lines=10> */
.L_x_1997:
[----:B------:R-:W-:Y:S05]  /*24e40*/  BSYNC B1 ;  /* 0x0000000000017941 */ /* 0x000fea0003800000 */
.L_x_1996:
[----:B-1----:R-:W2:Y:S04]  /*24e50*/  LDL.LU R4, [R1+0x1c] ;  /* 0x00001c0001047983 */ /* 0x002ea80000300800 */
        /* <DEDUP_REMOVED lines=12> */
.L_x_2028:
[----:B------:R-:W-:Y:S05]  /*24f20*/  YIELD ;  /* 0x0000000000007946 */ /* 0x000fea0003800000 */
[----:B------:R-:W-:Y:S04]  /*24f30*/  BSSY B1, `(.L_x_2012) ;  /* 0x000008f000017945 */ /* 0x000fe80003800000 */
[----:B--2---:R-:W-:Y:S05]  /*24f40*/  @!P6 BRA `(.L_x_2013) ;  /* 0x000000080034e947 */ /* 0x004fea0003800000 */
        /* <DEDUP_REMOVED lines=11> */
.L_x_2188:
[----:B------:R-:W-:Y:S05]  /*25000*/  BSYNC B2 ;  /* 0x0000000000027941 */ /* 0x000fea0003800000 */
.L_x_2014:
        /* <DEDUP_REMOVED lines=9> */
.L_x_2017:
[----:B------:R-:W-:Y:S05]  /*250a0*/  BSYNC B2 ;  /* 0x0000000000027941 */ /* 0x000fea0003800000 */
.L_x_2016:
[----:B------:R-:W2:Y:S04]  /*250b0*/  LDL R5, [R1+0x4] ;  /* 0x0000040001057983 */ /* 0x000ea80000100800 */
[----:B------:R-:W2:Y:S01]  /*250c0*/  LDL R4, [R1+0x1c] ;  /* 0x00001c0001047983 */ /* 0x000ea20000100800 */
[----:B------:R-:W-:Y:S01]  /*250d0*/  MOV R12, RZ ;  /* 0x000000ff000c7202 */ /* 0x000fe20000000f00 */
[----:B------:R-:W-:Y:S01]  /*250e0*/  UIADD3 UR4, UP0, UR36, 0x570, URZ ;  /* 0x0000057024047890 */ /* 0x000fe2000ff1e03f */
[----:B------:R-:W-:Y:S01]  /*250f0*/  PLOP3.LUT P1, PT, PT, PT, PT, 0x80, 0x0 ;  /* 0x000000000000781c */ /* 0x000fe20003f2f070 */
[----:B------:R-:W-:Y:S01]  /*25100*/  UMOV UR6, 0x0 ;  /* 0x0000000000067882 */ /* 0x000fe20000000000 */
[----:B------:R-:W-:Y:S01]  /*25110*/  R2UR UR10, R12 ;  /* 0x000000000c0a72ca */ /* 0x000fe200000e0000 */
[----:B------:R-:W-:Y:S01]  /*25120*/  UIADD3.X UR5, URZ, UR37, URZ, UP0, !UPT ;  /* 0x000000253f057290 */ /* 0x000fe200087fe43f */
[----:B------:R-:W-:Y:S01]  /*25130*/  UMOV UR7, 0x12f00000 ;  /* 0x12f0000000077882 */ /* 0x000fe20000000000 */
[----:B--2---:R-:W-:-:S02]  /*25140*/  IMAD R6, R4, 0x9000, R5 ;  /* 0x0000900004067824 */ /* 0x004fc400078e0205 */
[----:B------:R-:W-:Y:S02]  /*25150*/  IMAD R5, R9, 0x60, R0 ;  /* 0x0000006009057824 */ /* 0x000fe400078e0200 */
[----:B------:R-:W-:Y:S02]  /*25160*/  VIADD R4, R8, 0x30890 ;  /* 0x0003089008047836 */ /* 0x000fe40000000000 */
[----:B------:R-:W-:-:S07]  /*25170*/  VIADD R10, R6, 0x1e400 ;  /* 0x0001e400060a7836 */ /* 0x000fce0000000000 */
.L_x_2018:
        /* <DEDUP_REMOVED lines=16> */
.L_x_2019:
        /* <DEDUP_REMOVED lines=16> */
.L_x_2020:
        /* <DEDUP_REMOVED lines=13> */
.L_x_2189:
[----:B------:R-:W-:Y:S05]  /*25450*/  BSYNC B2 ;  /* 0x0000000000027941 */ /* 0x000fea0003800000 */
.L_x_2021:
[----:B------:R-:W-:Y:S01]  /*25460*/  BSSY B2, `(.L_x_2023) ;  /* 0x000000b000027945 */ /* 0x000fe20003800000 */
[----:B------:R-:W-:Y:S02]  /*25470*/  IMAD.MOV.U32 R10, RZ, RZ, 0x0 ;  /* 0x00000000ff0a7424 */ /* 0x000fe400078e00ff */
[----:B0-----:R-:W-:Y:S01]  /*25480*/  IMAD.MOV.U32 R11, RZ, RZ, 0x12f00000 ;  /* 0x12f00000ff0b7424 */ /* 0x001fe200078e00ff */
[----:B------:R-:W-:Y:S06]  /*25490*/  @P2 BRA `(.L_x_2024) ;  /* 0x00000000001c2947 */ /* 0x000fec0003800000 */
[----:B------:R-:W0:Y:S01]  /*254a0*/  S2R R15, SR_TID.X ;  /* 0x00000000000f7919 */ /* 0x000e220000002100 */
[----:B------:R-:W-:-:S04]  /*254b0*/  IMAD.MOV.U32 R4, RZ, RZ, 0x9000 ;  /* 0x00009000ff047424 */ /* 0x000fc800078e00ff */
[----:B------:R3:W-:Y:S01]  /*254c0*/  SYNCS.ARRIVE.TRANS64 RZ, [R8+URZ+0x308b0], R4 ;  /* 0x0308b00408ff79a7 */ /* 0x0007e2000800003f */
[----:B0-----:R-:W-:-:S04]  /*254d0*/  LOP3.LUT R15, R15, 0x1f, RZ, 0xc0, !PT ;  /* 0x0000001f0f0f7812 */ /* 0x001fc800078ec0ff */
[----:B------:R-:W-:-:S13]  /*254e0*/  ISETP.NE.AND P1, PT, R15, RZ, PT ;  /* 0x000000ff0f00720c */ /* 0x000fda0003f25270 */
[----:B---3--:R-:W-:Y:S05]  /*254f0*/  @!P1 BRA `(.L_x_2024) ;  /* 0x0000000000049947 */ /* 0x008fea0003800000 */
[----:B------:R-:W-:Y:S01]  /*25500*/  BPT.TRAP 0x1 ;  /* 0x000000040000795c */ /* 0x000fe20000300000 */
.L_x_2024:
[----:B------:R-:W-:Y:S05]  /*25510*/  BSYNC B2 ;  /* 0x0000000000027941 */ /* 0x000fea0003800000 */
.L_x_2023:
[----:B------:R-:W-:Y:S01]  /*25520*/  R2UR UR10, R12 ;  /* 0x000000000c0a72ca */ /* 0x000fe200000e0000 */
[----:B------:R-:W-:Y:S01]  /*25530*/  UIADD3 UR4, UP0, UR36, 0x670, URZ ;  /* 0x0000067024047890 */ /* 0x000fe2000ff1e03f */
[----:B------:R-:W-:Y:S01]  /*25540*/  R2UR UR6, R10 ;  /* 0x000000000a0672ca */ /* 0x000fe200000e0000 */
[----:B------:R-:W-:Y:S01]  /*25550*/  VIADD R4, R6, 0x400 ;  /* 0x0000040006047836 */ /* 0x000fe20000000000 */
[----:B------:R-:W-:Y:S01]  /*25560*/  R2UR UR7, R11 ;  /* 0x000000000b0772ca */ /* 0x000fe200000e0000 */
[----:B------:R-:W-:Y:S01]  /*25570*/  UIADD3.X UR5, URZ, UR37, URZ, UP0, !UPT ;  /* 0x000000253f057290 */ /* 0x000fe200087fe43f */
[----:B------:R-:W-:Y:S02]  /*25580*/  PLOP3.LUT P1, PT, PT, PT, PT, 0x80, 0x0 ;  /* 0x000000000000781c */ /* 0x000fe40003f2f070 */
[----:B-12---:R-:W-:-:S11]  /*25590*/  IADD3 R8, R8, 0x308b0, RZ ;  /* 0x000308b008087810 */ /* 0x006fd60007ffe0ff */
.L_x_2025:
        /* <DEDUP_REMOVED lines=15> */
.L_x_2026:
        /* <DEDUP_REMOVED lines=15> */
.L_x_2027:
        /* <DEDUP_REMOVED lines=10> */
.L_x_2013:
[----:B------:R-:W-:Y:S05]  /*25820*/  BSYNC B1 ;  /* 0x0000000000017941 */ /* 0x000fea0003800000 */
.L_x_2012:
[----:B-1----:R-:W2:Y:S04]  /*25830*/  LDL.LU R4, [R1+0x1c] ;  /* 0x00001c0001047983 */ /* 0x002ea80000300800 */
[----:B------:R-:W3:Y:S01]  /*25840*/  LDL.LU R7, [R1+0x20] ;  /* 0x0000200001077983 */ /* 0x000ee20000300800 */
[C---:B------:R-:W-:Y:S02]  /*25850*/  ISETP.GT.AND P2, PT, R9.reuse, R3, PT ;  /* 0x000000030900720c */ /* 0x040fe40003f44270 */
[----:B------:R-:W-:Y:S01]  /*25860*/  IADD3 R9, R9, -0x1, RZ ;  /* 0xffffffff09097810 */ /* 0x000fe20007ffe0ff */
        /* <DEDUP_REMOVED lines=8> */
.L_x_1990:
[----:B------:R-:W-:Y:S05]  /*258f0*/  BSYNC B0 ;  /* 0x0000000000007941 */ /* 0x000fea0003800000 */
.L_x_1989:
[----:B--2---:R-:W2:Y:S01]  /*25900*/  LDL R7, [R1+0x30] ;  /* 0x0000300001077983 */ /* 0x004ea20000100800 */
[----:B------:R-:W3:Y:S01]  /*25910*/  LDC R0, c[0x0][0x448] ;  /* 0x00011200ff007b82 */ /* 0x000ee20000000800 */
[----:B------:R-:W-:Y:S07]  /*25920*/  @!P0 WARPSYNC.ALL ;  /* 0x0000000000008948 */ /* 0x000fee0003800000 */
[----:B------:R-:W-:Y:S01]  /*25930*/  @!P0 BAR.SYNC.DEFER_BLOCKING 0xc, 0x180 ;  /* 0x0306000000008b1d */ /* 0x000fe20000010000 */
[----:B---3--:R-:W-:-:S13]  /*25940*/  ISETP.NE.AND P1, PT, R0, 0x1, PT ;  /* 0x000000010000780c */ /* 0x008fda0003f25270 */
[----:B------:R-:W3:Y:S08]  /*25950*/  @P1 LDC R2, c[0x0][0x44c] ;  /* 0x00011300ff021b82 */ /* 0x000ef00000000800 */
[----:B------:R-:W4:Y:S01]  /*25960*/  @P1 LDC R3, c[0x0][0x450] ;  /* 0x00011400ff031b82 */ /* 0x000f220000000800 */
[----:B--2---:R-:W-:-:S04]  /*25970*/  VIADD R0, R7, 0x7f ;  /* 0x0000007f07007836 */ /* 0x004fc80000000000 */
[----:B---3--:R-:W-:-:S05]  /*25980*/  @P1 IMAD.HI.U32 R2, R0, R2, RZ ;  /* 0x0000000200021227 */ /* 0x008fca00078e00ff */
[----:B----4-:R-:W-:Y:S02]  /*25990*/  @P1 SHF.R.U32.HI R0, RZ, R3, R2 ;  /* 0x00000003ff001219 */ /* 0x010fe40000011602 */
[----:B------:R-:W2:Y:S03]  /*259a0*/  LDC.64 R2, c[0x0][0x9e0] ;  /* 0x00027800ff027b82 */ /* 0x000ea60000000a00 */
[----:B------:R-:W-:Y:S01]  /*259b0*/  IMAD.IADD R0, R17, 0x1, R0 ;  /* 0x0000000111007824 */ /* 0x000fe200078e0200 */
[----:B--2---:R-:W-:-:S03]  /*259c0*/  ISETP.GE.AND P2, PT, R3, 0x1, PT ;  /* 0x000000010300780c */ /* 0x004fc60003f46270 */
[----:B------:R-:W-:-:S10]  /*259d0*/  IMAD.IADD R2, R0, 0x1, R2 ;  /* 0x0000000100027824 */ /* 0x000fd400078e0202 */
[----:B------:R-:W-:Y:S05]  /*259e0*/  @!P2 BRA `(.L_x_2029) ;  /* 0x000000000048a947 */ /* 0x000fea0003800000 */
[C---:B------:R-:W-:Y:S01]  /*259f0*/  ISETP.GT.AND P0, PT, R0.reuse, RZ, PT ;  /* 0x000000ff0000720c */ /* 0x040fe20003f04270 */
[----:B------:R-:W-:Y:S01]  /*25a00*/  BSSY B0, `(.L_x_2030) ;  /* 0x000000e000007945 */ /* 0x000fe20003800000 */
[----:B------:R-:W-:-:S11]  /*25a10*/  VIADD R6, R0, 0xffffffff ;  /* 0xffffffff00067836 */ /* 0x000fd60000000000 */
[----:B------:R-:W-:Y:S05]  /*25a20*/  @P0 BRA `(.L_x_2031) ;  /* 0x00000000001c0947 */ /* 0x000fea0003800000 */
[----:B------:R-:W-:Y:S02]  /*25a30*/  ISETP.NE.AND P0, PT, R3, 0x1, PT ;  /* 0x000000010300780c */ /* 0x000fe40003f05270 */
[----:B------:R-:W-:-:S11]  /*25a40*/  IADD3 R0, -R0, RZ, RZ ;  /* 0x000000ff00007210 */ /* 0x000fd60007ffe1ff */
[----:B-1----:R-:W1:Y:S02]  /*25a50*/  @P0 LDC.64 R4, c[0x0][0x9e8] ;  /* 0x00027a00ff040b82 */ /* 0x002e640000000a00 */
[----:B-1----:R-:W-:-:S05]  /*25a60*/  @P0 IMAD.HI.U32 R4, R0, R4, RZ ;  /* 0x0000000400040227 */ /* 0x002fca00078e00ff */
[----:B------:R-:W-:-:S04]  /*25a70*/  @P0 SHF.R.U32.HI R0, RZ, R5, R4 ;  /* 0x00000005ff000219 */ /* 0x000fc80000011604 */
[----:B------:R-:W-:Y:S01]  /*25a80*/  LOP3.LUT R6, RZ, R0, RZ, 0x33, !PT ;  /* 0x00000000ff067212 */ /* 0x000fe200078e33ff */
[----:B------:R-:W-:Y:S06]  /*25a90*/  BRA `(.L_x_2032) ;  /* 0x0000000000107947 */ /* 0x000fec0003800000 */
.L_x_2031:
[----:B------:R-:W-:-:S13]  /*25aa0*/  ISETP.NE.AND P0, PT, R3, 0x1, PT ;  /* 0x000000010300780c */ /* 0x000fda0003f05270 */
[----:B-1----:R-:W1:Y:S02]  /*25ab0*/  @P0 LDC.64 R4, c[0x0][0x9e8] ;  /* 0x00027a00ff040b82 */ /* 0x002e640000000a00 */
[----:B-1----:R-:W-:-:S05]  /*25ac0*/  @P0 IMAD.HI.U32 R4, R6, R4, RZ ;  /* 0x0000000406040227 */ /* 0x002fca00078e00ff */
[----:B------:R-:W-:-:S07]  /*25ad0*/  @P0 SHF.R.U32.HI R6, RZ, R5, R4 ;  /* 0x00000005ff060219 */ /* 0x000fce0000011604 */
.L_x_2032:
[----:B------:R-:W-:Y:S05]  /*25ae0*/  BSYNC B0 ;  /* 0x0000000000007941 */ /* 0x000fea0003800000 */
.L_x_2030:
[----:B------:R-:W-:-:S05]  /*25af0*/  IMAD R6, R6, R3, R3 ;  /* 0x0000000306067224 */ /* 0x000fca00078e0203 */
[----:B------:R-:W-:-:S07]  /*25b00*/  VIMNMX R2, R2, R6, PT ;  /* 0x0000000602027248 */ /* 0x000fce0003fe0100 */
.L_x_2029:
[----:B------:R-:W-:Y:S01]  /*25b10*/  VIADD R0, R2, 0x5f ;  /* 0x0000005f02007836 */ /* 0x000fe20000000000 */
[----:B-1----:R-:W1:Y:S01]  /*25b20*/  @P1 LDC R4, c[0x0][0x450] ;  /* 0x00011400ff041b82 */ /* 0x002e620000000800 */
[----:B------:R-:W-:Y:S02]  /*25b30*/  ULDC UR4, c[0x0][0x9dc] ;  /* 0x0002770000047ab9 */ /* 0x000fe40000000800 */
[----:B------:R-:W-:-:S05]  /*25b40*/  IMAD.HI R0, R0, 0x2aaaaaab, RZ ;  /* 0x2aaaaaab00007827 */ /* 0x000fca00078e02ff */
[----:B------:R-:W-:-:S04]  /*25b50*/  SHF.R.U32.HI R2, RZ, 0x1f, R0 ;  /* 0x0000001fff027819 */ /* 0x000fc80000011600 */
[----:B------:R-:W-:Y:S02]  /*25b60*/  LEA.HI.SX32 R2, R0, R2, 0x1c ;  /* 0x0000000200027211 */ /* 0x000fe400078fe2ff */
[----:B------:R-:W2:Y:S02]  /*25b70*/  @P1 LDC R0, c[0x0][0x44c] ;  /* 0x00011300ff001b82 */ /* 0x000ea40000000800 */
[----:B------:R-:W-:Y:S01]  /*25b80*/  VIMNMX R6, R21, R2, PT ;  /* 0x0000000215067248 */ /* 0x000fe20003fe0100 */
[----:B------:R-:W-:-:S04]  /*25b90*/  IMAD.MOV.U32 R2, RZ, RZ, R7 ;  /* 0x000000ffff027224 */ /* 0x000fc800078e0007 */
[----:B------:R3:W-:Y:S01]  /*25ba0*/  STL [R1+0x34], R6 ;  /* 0x0000340601007387 */ /* 0x0007e20000100800 */
[----:B--2---:R-:W-:-:S05]  /*25bb0*/  @P1 IMAD.HI.U32 R0, R7, R0, RZ ;  /* 0x0000000007001227 */ /* 0x004fca00078e00ff */
[----:B-1----:R-:W-:-:S05]  /*25bc0*/  @P1 SHF.R.U32.HI R2, RZ, R4, R0 ;  /* 0x00000004ff021219 */ /* 0x002fca0000011600 */
[----:B------:R-:W-:-:S04]  /*25bd0*/  IMAD.IADD R0, R20, 0x1, R2 ;  /* 0x0000000114007824 */ /* 0x000fc800078e0202 */
[----:B------:R-:W-:Y:S01]  /*25be0*/  VIADD R2, R0, -UR4 ;  /* 0x8000000400027c36 */ /* 0x000fe20008000000 */
[----:B---3--:R-:W-:Y:S06]  /*25bf0*/  @!P2 BRA `(.L_x_2033) ;  /* 0x000000000044a947 */ /* 0x008fec0003800000 */
        /* <DEDUP_REMOVED lines=10> */
.L_x_2035:
[----:B------:R-:W-:-:S13]  /*25ca0*/  ISETP.NE.AND P0, PT, R3, 0x1, PT ;  /* 0x000000010300780c */ /* 0x000fda0003f05270 */
[----:B------:R-:W1:Y:S02]  /*25cb0*/  @P0 LDC.64 R4, c[0x0][0x9e8] ;  /* 0x00027a00ff040b82 */ /* 0x000e640000000a00 */
[----:B-1----:R-:W-:-:S05]  /*25cc0*/  @P0 IMAD.HI.U32 R4, R0, R4, RZ ;  /* 0x0000000400040227 */ /* 0x002fca00078e00ff */
[----:B------:R-:W-:-:S07]  /*25cd0*/  @P0 SHF.R.U32.HI R0, RZ, R5, R4 ;  /* 0x00000005ff000219 */ /* 0x000fce0000011604 */
.L_x_2036:
[----:B------:R-:W-:Y:S05]  /*25ce0*/  BSYNC B0 ;  /* 0x0000000000007941 */ /* 0x000fea0003800000 */
.L_x_2034:
[----:B------:R-:W-:-:S05]  /*25cf0*/  IMAD R0, R0, R3, RZ ;  /* 0x0000000300007224 */ /* 0x000fca00078e02ff */
[----:B------:R-:W-:-:S07]  /*25d00*/  VIMNMX R2, R2, R0, !PT ;  /* 0x0000000002027248 */ /* 0x000fce0007fe0100 */
.L_x_2033:
[----:B------:R-:W-:Y:S01]  /*25d10*/  IMAD.HI R2, R2, 0x2aaaaaab, RZ ;  /* 0x2aaaaaab02027827 */ /* 0x000fe200078e02ff */
[----:B------:R-:W-:Y:S04]  /*25d20*/  BSSY B7, `(.L_x_2037) ;  /* 0x0000465000077945 */ /* 0x000fe80003800000 */
[----:B------:R-:W-:-:S04]  /*25d30*/  SHF.R.U32.HI R0, RZ, 0x1f, R2 ;  /* 0x0000001fff007819 */ /* 0x000fc80000011602 */
[----:B------:R-:W-:-:S04]  /*25d40*/  LEA.HI.SX32 R0, R2, R0, 0x1c ;  /* 0x0000000002007211 */ /* 0x000fc800078fe2ff */
[----:B------:R-:W-:-:S04]  /*25d50*/  VIMNMX R3, RZ, R0, !PT ;  /* 0x00000000ff037248 */ /* 0x000fc80007fe0100 */
[----:B------:R-:W-:Y:S01]  /*25d60*/  ISETP.GT.AND P0, PT, R6, R3, PT ;  /* 0x000000030600720c */ /* 0x000fe20003f04270 */
[----:B------:R1:W-:-:S12]  /*25d70*/  STL [R1+0x2c], R3 ;  /* 0x00002c0301007387 */ /* 0x0003d80000100800 */
[----:B-1----:R-:W-:Y:S05]  /*25d80*/  @P0 BRA `(.L_x_2038) ;  /* 0x0000000000440947 */ /* 0x002fea0003800000 */
[----:B------:R-:W1:Y:S02]  /*25d90*/  S2R R3, SR_TID.X ;  /* 0x0000000000037919 */ /* 0x000e640000002100 */
[----:B-1----:R-:W-:-:S04]  /*25da0*/  LOP3.LUT R3, R3, 0x7f, RZ, 0xc0, !PT ;  /* 0x0000007f03037812 */ /* 0x002fc800078ec0ff */
[----:B------:R-:W-:-:S13]  /*25db0*/  ISETP.NE.AND P0, PT, R3, RZ, PT ;  /* 0x000000ff0300720c */ /* 0x000fda0003f05270 */
[----:B------:R-:W-:Y:S05]  /*25dc0*/  @P0 BRA `(.L_x_2039) ;  /* 0x0000004400680947 */ /* 0x000fea0003800000 */
[----:B------:R-:W1:Y:S01]  /*25dd0*/  S2R R3, SR_LANEID ;  /* 0x0000000000037919 */ /* 0x000e620000000000 */
[----:B------:R-:W-:Y:S02]  /*25de0*/  VOTEU.ANY UR4, UPT, PT ;  /* 0x0000000000047886 */ /* 0x000fe400038e0100 */
[----:B------:R-:W1:Y:S08]  /*25df0*/  FLO.U32 R0, UR4 ;  /* 0x0000000400007d00 */ /* 0x000e7000080e0000 */
[----:B------:R-:W2:Y:S01]  /*25e00*/  POPC R4, UR4 ;  /* 0x0000000400047d09 */ /* 0x000ea20008000000 */
[----:B-1----:R-:W-:-:S02]  /*25e10*/  ISETP.EQ.U32.AND P0, PT, R0, R3, PT ;  /* 0x000000030000720c */ /* 0x002fc40003f02070 */
[----:B------:R-:W2:Y:S11]  /*25e20*/  LDC.64 R2, c[0x0][0xc60] ;  /* 0x00031800ff027b82 */ /* 0x000eb60000000a00 */
[----:B--2---:R-:W2:Y:S01]  /*25e30*/  @P0 ATOMG.E.ADD.STRONG.GPU PT, R3, desc[UR60][R2.64], R4 ;  /* 0x00000004020309a8 */ /* 0x004ea200081ee1fc */
[----:B------:R-:W1:Y:S02]  /*25e40*/  S2R R5, SR_LTMASK ;  /* 0x0000000000057919 */ /* 0x000e640000003900 */
[----:B-1----:R-:W-:-:S06]  /*25e50*/  LOP3.LUT R5, R5, UR4, RZ, 0xc0, !PT ;  /* 0x0000000405057c12 */ /* 0x002fcc000f8ec0ff */
[----:B------:R-:W1:Y:S01]  /*25e60*/  POPC R5, R5 ;  /* 0x0000000500057309 */ /* 0x000e620000000000 */
[----:B--2---:R-:W1:Y:S02]  /*25e70*/  SHFL.IDX PT, R0, R3, R0, 0x1f ;  /* 0x00001f0003007589 */ /* 0x004e6400000e0000 */
[----:B-1----:R-:W-:Y:S01]  /*25e80*/  IADD3 R16, R0, UR38, R5 ;  /* 0x0000002600107c10 */ /* 0x002fe2000fffe005 */
[----:B------:R-:W-:Y:S06]  /*25e90*/  BRA `(.L_x_2039) ;  /* 0x0000004400347947 */ /* 0x000fec0003800000 */
.L_x_2038:
        /* <DEDUP_REMOVED lines=11> */
[----:B------:R-:W1:Y:S01]  /*25f50*/  LDC.64 R2, c[0x4][R2] ;  /* 0x0100000002027b82 */ /* 0x000e620000000a00 */
[----:B------:R-:W-:Y:S02]  /*25f60*/  IMAD.U32 R5, RZ, RZ, UR7 ;  /* 0x00000007ff057e24 */ /* 0x000fe4000f8e00ff */
[----:B------:R-:W-:Y:S02]  /*25f70*/  IMAD.U32 R6, RZ, RZ, UR8 ;  /* 0x00000008ff067e24 */ /* 0x000fe4000f8e00ff */
[----:B------:R-:W-:-:S02]  /*25f80*/  IMAD.U32 R7, RZ, RZ, UR9 ;  /* 0x00000009ff077e24 */ /* 0x000fc4000f8e00ff */
[----:B0-----:R-:W-:Y:S02]  /*25f90*/  IMAD.U32 R11, RZ, RZ, UR5 ;  /* 0x00000005ff0b7e24 */ /* 0x001fe4000f8e00ff */
[----:B------:R-:W-:Y:S02]  /*25fa0*/  IMAD.MOV.U32 R8, RZ, RZ, 0x70 ;  /* 0x00000070ff087424 */ /* 0x000fe400078e00ff */
[----:B------:R-:W-:Y:S02]  /*25fb0*/  IMAD.MOV.U32 R12, RZ, RZ, 0x1 ;  /* 0x00000001ff0c7424 */ /* 0x000fe400078e00ff */
[----:B------:R-:W-:-:S07]  /*25fc0*/  IMAD.MOV.U32 R13, RZ, RZ, RZ ;  /* 0x000000ffff0d7224 */ /* 0x000fce00078e00ff */
[----:B------:R-:W-:-:S07]  /*25fd0*/  LEPC R20, `(.L_x_2041) ;  /* 0x000000001014794e */ /* 0x000fce0000000000 */
[----:B-1----:R-:W-:Y:S05]  /*25fe0*/  CALL.ABS.NOINC R2 ;  /* 0x0000000002007343 */ /* 0x002fea0003c00000 */
.L_x_2041:
[----:B------:R-:W-:Y:S05]  /*25ff0*/  BSYNC B6 ;  /* 0x0000000000067941 */ /* 0x000fea0003800000 */
.L_x_2040:
[----:B------:R-:W-:Y:S01]  /*26000*/  IADD3 R0, R17, 0x400, RZ ;  /* 0x0000040011007810 */ /* 0x000fe20007ffe0ff */
[----:B------:R-:W-:Y:S03]  /*26010*/  BSSY B6, `(.L_x_2042) ;  /* 0x0000022000067945 */ /* 0x000fe60003800000 */
        /* <DEDUP_REMOVED lines=9> */
[----:B------:R-:W-:Y:S02]  /*260b0*/  IMAD.U32 R5, RZ, RZ, UR7 ;  /* 0x00000007ff057e24 */ /* 0x000fe4000f8e00ff */
[----:B------:R-:W-:Y:S02]  /*260c0*/  IMAD.U32 R6, RZ, RZ, UR8 ;  /* 0x00000008ff067e24 */ /* 0x000fe4000f8e00ff */
[----:B------:R-:W-:-:S02]  /*260d0*/  IMAD.U32 R7, RZ, RZ, UR9 ;  /* 0x00000009ff077e24 */ /* 0x000fc4000f8e00ff */
[----:B0-----:R-:W-:Y:S02]  /*260e0*/  IMAD.U32 R11, RZ, RZ, UR5 ;  /* 0x00000005ff0b7e24 */ /* 0x001fe4000f8e00ff */
[----:B------:R-:W-:Y:S02]  /*260f0*/  IMAD.MOV.U32 R8, RZ, RZ, 0x70 ;  /* 0x00000070ff087424 */ /* 0x000fe400078e00ff */
[----:B------:R-:W-:Y:S02]  /*26100*/  IMAD.MOV.U32 R12, RZ, RZ, 0x1 ;  /* 0x00000001ff0c7424 */ /* 0x000fe400078e00ff */
[----:B-1----:R-:W-:-:S07]  /*26110*/  IMAD.MOV.U32 R13, RZ, RZ, RZ ;  /* 0x000000ffff0d7224 */ /* 0x002fce00078e00ff */
[----:B------:R-:W-:-:S07]  /*26120*/  LEPC R20, `(.L_x_2044) ;  /* 0x000000001014794e */ /* 0x000fce0000000000 */
[----:B--2---:R-:W-:Y:S05]  /*26130*/  CALL.ABS.NOINC R2 ;  /* 0x0000000002007343 */ /* 0x004fea0003c00000 */
.L_x_2044:
[----:B------:R0:W1:Y:S01]  /*26140*/  LDC.64 R2, c[0x4][R17] ;  /* 0x0100000011027b82 */ /* 0x0000620000000a00 */
[----:B------:R-:W-:Y:S01]  /*26150*/  ULDC.64 UR4, c[0x4][0xa8] ;  /* 0x01002a0000047ab9 */ /* 0x000fe20000000a00 */
[----:B------:R-:W-:Y:S01]  /*26160*/  ULDC.64 UR6, c[0x4][0xb0] ;  /* 0x01002c0000067ab9 */ /* 0x000fe20000000a00 */
[----:B------:R-:W-:Y:S01]  /*26170*/  ULDC.64 UR8, c[0x4][0x40] ;  /* 0x0100100000087ab9 */ /* 0x000fe20000000a00 */
[----:B------:R-:W-:Y:S01]  /*26180*/  MOV R4, UR4 ;  /* 0x0000000400047c02 */ /* 0x000fe20008000f00 */
[----:B------:R-:W-:Y:S01]  /*26190*/  IMAD.U32 R5, RZ, RZ, UR5 ;  /* 0x00000005ff057e24 */ /* 0x000fe2000f8e00ff */
[----:B------:R-:W-:Y:S01]  /*261a0*/  MOV R11, UR9 ;  /* 0x00000009000b7c02 */ /* 0x000fe20008000f00 */
[----:B------:R-:W-:Y:S02]  /*261b0*/  IMAD.U32 R6, RZ, RZ, UR6 ;  /* 0x00000006ff067e24 */ /* 0x000fe4000f8e00ff */
[----:B------:R-:W-:Y:S02]  /*261c0*/  IMAD.U32 R7, RZ, RZ, UR7 ;  /* 0x00000007ff077e24 */ /* 0x000fe4000f8e00ff */
[----:B------:R-:W-:-:S02]  /*261d0*/  IMAD.U32 R10, RZ, RZ, UR8 ;  /* 0x00000008ff0a7e24 */ /* 0x000fc4000f8e00ff */
[----:B------:R-:W-:Y:S02]  /*261e0*/  IMAD.MOV.U32 R8, RZ, RZ, 0x70 ;  /* 0x00000070ff087424 */ /* 0x000fe400078e00ff */
[----:B------:R-:W-:Y:S02]  /*261f0*/  IMAD.MOV.U32 R12, RZ, RZ, 0x1 ;  /* 0x00000001ff0c7424 */ /* 0x000fe400078e00ff */
[----:B0-----:R-:W-:-:S07]  /*26200*/  IMAD.MOV.U32 R13, RZ, RZ, RZ ;  /* 0x000000ffff0d7224 */ /* 0x001fce00078e00ff */
[----:B------:R-:W-:-:S07]  /*26210*/  LEPC R20, `(.L_x_2043) ;  /* 0x000000001014794e */ /* 0x000fce0000000000 */
[----:B-1----:R-:W-:Y:S05]  /*26220*/  CALL.ABS.NOINC R2 ;  /* 0x0000000002007343 */ /* 0x002fea0003c00000 */
.L_x_2043:
[----:B------:R-:W-:Y:S05]  /*26230*/  BSYNC B6 ;  /* 0x0000000000067941 */ /* 0x000fea0003800000 */
.L_x_2042:
[----:B------:R-:W-:Y:S01]  /*26240*/  ULDC.64 UR4, c[0x0][0x9f8] ;  /* 0x00027e0000047ab9 */ /* 0x000fe20000000a00 */
[----:B------:R-:W2:Y:S01]  /*26250*/  LDL R17, [R1+0x34] ;  /* 0x0000340001117983 */ /* 0x000ea20000100800 */
[----:B------:R-:W-:Y:S01]  /*26260*/  ISETP.NE.U32.AND P0, PT, RZ, UR4, PT ;  /* 0x00000004ff007c0c */ /* 0x000fe2000bf05070 */
[----:B------:R-:W-:-:S03]  /*26270*/  IMAD.MOV.U32 R7, RZ, RZ, R19 ;  /* 0x000000ffff077224 */ /* 0x000fc600078e0013 */
[----:B------:R-:W-:Y:S01]  /*26280*/  ISETP.NE.AND.EX P0, PT, RZ, UR5, PT, P0 ;  /* 0x00000005ff007c0c */ /* 0x000fe2000bf05300 */
[----:B------:R-:W-:-:S12]  /*26290*/  ULDC.64 UR4, c[0x0][0xa08] ;  /* 0x0002820000047ab9 */ /* 0x000fd80000000a00 */
[----:B------:R-:W1:Y:S02]  /*262a0*/  @P0 LDC.64 R2, c[0x0][0x9f8] ;  /* 0x00027e00ff020b82 */ /* 0x000e640000000a00 */
[----:B-1----:R-:W-:-:S05]  /*262b0*/  @P0 IMAD.WIDE R2, R19, 0x4, R2 ;  /* 0x0000000413020825 */ /* 0x002fca00078e0202 */
[----:B------:R1:W3:Y:S02]  /*262c0*/  @P0 LDG.E R7, desc[UR60][R2.64] ;  /* 0x0000003c02070981 */ /* 0x0002e4000c1e1900 */
[----:B-1----:R-:W1:Y:S02]  /*262d0*/  LDC.64 R2, c[0x0][0x418] ;  /* 0x00010600ff027b82 */ /* 0x002e640000000a00 */
[----:B-1----:R-:W-:Y:S01]  /*262e0*/  LOP3.LUT P0, RZ, R2, UR4, RZ, 0xfc, !PT ;  /* 0x0000000402ff7c12 */ /* 0x002fe2000f80fcff */
[----:B------:R-:W-:-:S03]  /*262f0*/  UMOV UR4, 0xffffffff ;  /* 0xffffffff00047882 */ /* 0x000fc60000000000 */
[----:B------:R-:W-:Y:S02]  /*26300*/  LOP3.LUT P0, RZ, R3, UR5, RZ, 0xfc, P0 ;  /* 0x0000000503ff7c12 */ /* 0x000fe4000800fcff */
[----:B--2---:R-:W-:Y:S02]  /*26310*/  IADD3 R0, R17, -0x1, RZ ;  /* 0xffffffff11007810 */ /* 0x004fe40007ffe0ff */
[----:B---3--:R-:W-:Y:S01]  /*26320*/  SHF.R.S32.HI R8, RZ, 0x1f, R7 ;  /* 0x0000001fff087819 */ /* 0x008fe20000011407 */
[----:B------:R1:W-:Y:S01]  /*26330*/  STL [R1+0x10], R7 ;  /* 0x0000100701007387 */ /* 0x0003e20000100800 */
[----:B------:R-:W-:-:S03]  /*26340*/  SEL R17, R7, RZ, !P0 ;  /* 0x000000ff07117207 */ /* 0x000fc60004000000 */
[----:B------:R1:W-:Y:S01]  /*26350*/  STL [R1+0x24], R8 ;  /* 0x0000240801007387 */ /* 0x0003e20000100800 */
[----:B------:R-:W-:Y:S05]  /*26360*/  BRA.DIV UR4, `(.L_x_2045) ;  /* 0x0000005e04c07947 */ /* 0x000fea000b800000 */
[----:B------:R-:W2:Y:S02]  /*26370*/  S2R R4, SR_TID.X ;  /* 0x0000000000047919 */ /* 0x000ea40000002100 */
[----:B--2---:R-:W-:-:S04]  /*26380*/  SHF.R.U32.HI R4, RZ, 0x5, R4 ;  /* 0x00000005ff047819 */ /* 0x004fc80000011604 */
[----:B------:R-:W-:-:S05]  /*26390*/  LOP3.LUT R4, R4, 0x3, RZ, 0xc0, !PT ;  /* 0x0000000304047812 */ /* 0x000fca00078ec0ff */
[----:B------:R2:W3:Y:S02]  /*263a0*/  SHFL.IDX PT, R14, R4, RZ, 0x1f ;  /* 0x00001fff040e7589 */ /* 0x0004e400000e0000 */
.L_x_2192:
[----:B--2---:R-:W2:Y:S01]  /*263b0*/  LDL.LU R4, [R1] ;  /* 0x0000000001047983 */ /* 0x004ea20000300800 */
[----:B------:R-:W-:Y:S02]  /*263c0*/  PLOP3.LUT P1, PT, PT, PT, PT, 0x8, 0x0 ;  /* 0x000000000000781c */ /* 0x000fe40003f2e170 */
[----:B---3--:R-:W-:Y:S01]  /*263d0*/  ISETP.NE.AND P0, PT, R14, RZ, PT ;  /* 0x000000ff0e00720c */ /* 0x008fe20003f05270 */
[----:B------:R3:W-:Y:S01]  /*263e0*/  STL [R1+0xc], R0 ;  /* 0x00000c0001007387 */ /* 0x0007e20000100800 */
[----:B--2---:R-:W-:-:S09]  /*263f0*/  LOP3.LUT R4, R4, 0xfffffffe, RZ, 0xc0, !PT ;  /* 0xfffffffe04047812 */ /* 0x004fd200078ec0ff */
[----:B------:R-:W-:-:S05]  /*26400*/  @P1 LOP3.LUT R4, R4, 0x1, RZ, 0xfc, !PT ;  /* 0x0000000104041812 */ /* 0x000fca00078efcff */
[----:B------:R3:W-:Y:S01]  /*26410*/  STL [R1], R4 ;  /* 0x0000000401007387 */ /* 0x0007e20000100800 */
[----:B------:R-:W-:Y:S05]  /*26420*/  @P0 BRA `(.L_x_2046) ;  /* 0x0000000400480947 */ /* 0x000fea0003800000 */
[----:B------:R-:W-:-:S03]  /*26430*/  UMOV UR4, 0xffffffff ;  /* 0xffffffff00047882 */ /* 0x000fc60000000000 */
[----:B------:R-:W-:Y:S05]  /*26440*/  BRA.DIV UR4, `(.L_x_2047) ;  /* 0x0000005e04bc7947 */ /* 0x000fea000b800000 */
[----:B------:R-:W-:-:S13]  /*26450*/  ELECT P6, URZ, PT ;  /* 0x00000000003f782f */ /* 0x000fda00038c0000 */
.L_x_2195:
[----:B------:R-:W-:Y:S05]  /*26460*/  @!P6 BRA `(.L_x_2046) ;  /* 0x000000040038e947 */ /* 0x000fea0003800000 */
[----:B------:R-:W-:-:S04]  /*26470*/  ISETP.NE.U32.AND P0, PT, R2, RZ, PT ;  /* 0x000000ff0200720c */ /* 0x000fc80003f05070 */
[----:B------:R-:W-:-:S13]  /*26480*/  ISETP.NE.AND.EX P0, PT, R3, RZ, PT, P0 ;  /* 0x000000ff0300720c */ /* 0x000fda0003f05300 */
[----:B------:R-:W-:Y:S05]  /*26490*/  @!P0 BRA `(.L_x_2048) ;  /* 0x0000000000508947 */ /* 0x000fea0003800000 */
[----:B------:R-:W2:Y:S01]  /*264a0*/  LDC R6, c[0x0][0x43c] ;  /* 0x00010f00ff067b82 */ /* 0x000ea20000000800 */
[----:B------:R-:W-:Y:S01]  /*264b0*/  IMAD.MOV.U32 R9, RZ, RZ, R0 ;  /* 0x000000ffff097224 */ /* 0x000fe200078e0000 */
[----:B------:R-:W-:-:S03]  /*264c0*/  ULDC.64 UR4, c[0x0][0x428] ;  /* 0x00010a0000047ab9 */ /* 0x000fc60000000a00 */
[----:B---3--:R-:W-:Y:S01]  /*264d0*/  IMAD.MOV.U32 R0, RZ, RZ, R9 ;  /* 0x000000ffff007224 */ /* 0x008fe200078e0009 */
[----:B--2---:R-:W-:-:S13]  /*264e0*/  ISETP.NE.AND P0, PT, R6, 0x1, PT ;  /* 0x000000010600780c */ /* 0x004fda0003f05270 */
[----:B------:R-:W2:Y:S02]  /*264f0*/  @P0 LDC.64 R4, c[0x0][0x440] ;  /* 0x00011000ff040b82 */ /* 0x000ea40000000a00 */
[----:B--2---:R-:W-:-:S05]  /*26500*/  @P0 IMAD.HI.U32 R4, R9, R4, RZ ;  /* 0x0000000409040227 */ /* 0x004fca00078e00ff */
        /* <DEDUP_REMOVED lines=8> */
[----:B------:R-:W-:-:S03]  /*26590*/  IMAD.WIDE.U32 R4, R7, UR4, R4 ;  /* 0x0000000407047c25 */ /* 0x000fc6000f8e0004 */
[----:B------:R-:W-:Y:S02]  /*265a0*/  LEA R2, P0, R4, R2, 0x2 ;  /* 0x0000000204027211 */ /* 0x000fe400078010ff */
[----:B------:R-:W-:-:S04]  /*265b0*/  IADD3 R0, R5, R0, RZ ;  /* 0x0000000005007210 */ /* 0x000fc80007ffe0ff */
[----:B------:R-:W-:-:S05]  /*265c0*/  LEA.HI.X R3, R4, R3, R0, 0x2, P0 ;  /* 0x0000000304037211 */ /* 0x000fca00000f1400 */
[----:B------:R2:W5:Y:S02]  /*265d0*/  LDG.E R17, desc[UR60][R2.64] ;  /* 0x0000003c02117981 */ /* 0x000564000c1e1900 */
.L_x_2048:
[----:B-1----:R-:W4:Y:S04]  /*265e0*/  LDL R7, [R1+0x4] ;  /* 0x0000040001077983 */ /* 0x002f280000100800 */
[----:B---3--:R-:W4:Y:S04]  /*265f0*/  LDL R0, [R1+0x8] ;  /* 0x0000080001007983 */ /* 0x008f280000100800 */
[----:B--2---:R-:W2:Y:S01]  /*26600*/  LDL R2, [R1+0x14] ;  /* 0x0000140001027983 */ /* 0x004ea20000100800 */
[----:B----4-:R-:W-:Y:S01]  /*26610*/  IMAD R0, R0, 0x8, R7 ;  /* 0x0000000800007824 */ /* 0x010fe200078e0207 */
[----:B--2---:R-:W-:-:S04]  /*26620*/  SHF.L.U32 R2, R2, 0x1f, RZ ;  /* 0x0000001f02027819 */ /* 0x004fc800000006ff */
[----:B------:R-:W1:Y:S02]  /*26630*/  SYNCS.PHASECHK.TRANS64.TRYWAIT P0, [R0+URZ+0x30840], R2 ;  /* 0x03084002000075a7 */ /* 0x000e64000800017f */
[----:B-1----:R-:W-:Y:S05]  /*26640*/  @!P0 BRA `(.L_x_2049) ;  /* 0x0000005c005c8947 */ /* 0x002fea0003800000 */
.L_x_2196:
[----:B------:R-:W2:Y:S02]  /*26650*/  S2R R3, SR_TID.X ;  /* 0x0000000000037919 */ /* 0x000ea40000002100 */
        /* <DEDUP_REMOVED lines=10> */
.L_x_2050:
[----:B------:R-:W2:Y:S04]  /*26700*/  LDL R6, [R1+0x4] ;  /* 0x0000040001067983 */ /* 0x000ea80000100800 */
[----:B------:R-:W2:Y:S04]  /*26710*/  LDL R5, [R1+0x8] ;  /* 0x0000080001057983 */ /* 0x000ea80000100800 */
[----:B------:R-:W3:Y:S04]  /*26720*/  LDL R4, [R1+0xc] ;  /* 0x00000c0001047983 */ /* 0x000ee80000100800 */
[----:B------:R-:W4:Y:S04]  /*26730*/  LDL R3, [R1+0x18] ;  /* 0x0000180001037983 */ /* 0x000f280000100800 */
[----:B-1----:R-:W4:Y:S01]  /*26740*/  LDL.LU R2, [R1] ;  /* 0x0000000001027983 */ /* 0x002f220000300800 */
        /* <DEDUP_REMOVED lines=10> */
[----:B--2---:R-:W-:Y:S01]  /*267f0*/  IMAD R0, R5, 0x9000, R6 ;  /* 0x0000900005007824 */ /* 0x004fe200078e0206 */
[----:B---3--:R-:W-:-:S04]  /*26800*/  R2UR UR11, R4 ;  /* 0x00000000040b72ca */ /* 0x008fc800000e0000 */
[----:B------:R-:W-:Y:S02]  /*26810*/  R2UR UR8, R0 ;  /* 0x00000000000872ca */ /* 0x000fe400000e0000 */
[----:B----4-:R-:W-:Y:S02]  /*26820*/  R2UR UR5, R3 ;  /* 0x00000000030572ca */ /* 0x010fe400000e0000 */
[----:B------:R-:W-:-:S04]  /*26830*/  LOP3.LUT R2, R2, 0xfffffffe, RZ, 0xc0, !PT ;  /* 0xfffffffe02027812 */ /* 0x000fc800078ec0ff */
[----:B------:R-:W-:-:S05]  /*26840*/  @P0 LOP3.LUT R2, R2, 0x1, RZ, 0xfc, !PT ;  /* 0x0000000102020812 */ /* 0x000fca00078efcff */
[----:B------:R-:W-:Y:S02]  /*26850*/  UIADD3 UR14, UR8, 0x1e400, URZ ;  /* 0x0001e400080e7890 */ /* 0x000fe4000fffe03f */
[----:B------:R-:W-:Y:S01]  /*26860*/  UIMAD UR11, UR11, 0x60, UR5 ;  /* 0x000000600b0b78a4 */ /* 0x000fe2000f8e0205 */
[----:B------:R2:W-:Y:S01]  /*26870*/  STL [R1], R2 ;  /* 0x0000000201007387 */ /* 0x0005e20000100800 */
[----:B------:R-:W-:Y:S02]  /*26880*/  UIADD3.X UR5, URZ, UR37, URZ, UP0, !UPT ;  /* 0x000000253f057290 */ /* 0x000fe400087fe43f */
[----:B------:R-:W-:Y:S02]  /*26890*/  UIADD3 UR15, UR8, 0x21400, URZ ;  /* 0x00021400080f7890 */ /* 0x000fe4000fffe03f */
        /* <DEDUP_REMOVED lines=10> */
[----:B--2---:R-:W-:Y:S01]  /*26940*/  NOP ;  /* 0x0000000000007918 */ /* 0x004fe20000000000 */
.L_x_2046:
[----:B---3--:R-:W2:Y:S04]  /*26950*/  LDL R4, [R1+0x4] ;  /* 0x0000040001047983 */ /* 0x008ea80000100800 */
[----:B------:R-:W3:Y:S01]  /*26960*/  LDL.LU R3, [R1+0x40] ;  /* 0x0000400001037983 */ /* 0x000ee20000300800 */
[----:B------:R-:W-:Y:S05]  /*26970*/  WARPSYNC.ALL ;  /* 0x0000000000007948 */ /* 0x000fea0003800000 */
[----:B------:R-:W-:Y:S01]  /*26980*/  ULDC.64 UR4, c[0x0][0x298] ;  /* 0x0000a60000047ab9 */ /* 0x000fe20000000a00 */
[----:B------:R-:W-:Y:S01]  /*26990*/  BSSY B6, `(.L_x_2051) ;  /* 0x000001c000067945 */ /* 0x000fe20003800000 */
[----:B------:R-:W-:Y:S01]  /*269a0*/  BAR.SYNC.DEFER_BLOCKING 0x8, 0x180 ;  /* 0x0206000000007b1d */ /* 0x000fe20000010000 */
[----:B---3--:R-:W-:-:S05]  /*269b0*/  SHF.R.S32.HI R0, RZ, 0x1f, R3 ;  /* 0x0000001fff007819 */ /* 0x008fca0000011403 */
[----:B------:R-:W-:Y:S02]  /*269c0*/  IMAD R2, R0, UR4, RZ ;  /* 0x0000000400027c24 */ /* 0x000fe4000f8e02ff */
[----:B--2---:R-:W-:Y:S02]  /*269d0*/  VIADD R0, R4, 0x12400 ;  /* 0x0001240004007836 */ /* 0x004fe40000000000 */
[C---:B------:R-:W-:Y:S02]  /*269e0*/  IMAD R2, R3.reuse, UR5, R2 ;  /* 0x0000000503027c24 */ /* 0x040fe4000f8e0202 */
[----:B------:R-:W-:Y:S01]  /*269f0*/  IMAD.WIDE.U32 R4, R3, UR4, RZ ;  /* 0x0000000403047c25 */ /* 0x000fe2000f8e00ff */
[----:B------:R-:W-:-:S03]  /*26a00*/  LOP3.LUT P0, RZ, R0, 0x3ff, RZ, 0xc0, !PT ;  /* 0x000003ff00ff7812 */ /* 0x000fc6000780c0ff */
[----:B------:R-:W-:Y:S01]  /*26a10*/  IMAD.IADD R0, R5, 0x1, R2 ;  /* 0x0000000105007824 */ /* 0x000fe200078e0202 */
[----:B------:R2:W-:Y:S04]  /*26a20*/  STL.64 [R1+0x40], R4 ;  /* 0x0000400401007387 */ /* 0x0005e80000100a00 */
[----:B------:R2:W-:Y:S05]  /*26a30*/  STL [R1+0x4c], R0 ;  /* 0x00004c0001007387 */ /* 0x0005ea0000100800 */
[----:B------:R-:W-:Y:S05]  /*26a40*/  @!P0 BRA `(.L_x_2052) ;  /* 0x0000000000408947 */ /* 0x000fea0003800000 */
[----:B------:R-:W-:Y:S01]  /*26a50*/  MOV R2, 0x0 ;  /* 0x0000000000027802 */ /* 0x000fe20000000f00 */
[----:B------:R-:W-:Y:S01]  /*26a60*/  ULDC.64 UR4, c[0x4][0xa8] ;  /* 0x01002a0000047ab9 */ /* 0x000fe20000000a00 */
[----:B------:R-:W-:Y:S01]  /*26a70*/  ULDC.64 UR6, c[0x4][0xb0] ;  /* 0x01002c0000067ab9 */ /* 0x000fe20000000a00 */
[----:B------:R-:W-:Y:S01]  /*26a80*/  ULDC.64 UR8, c[0x4][0x20] ;  /* 0x0100080000087ab9 */ /* 0x000fe20000000a00 */
[----:B--2---:R-:W-:Y:S01]  /*26a90*/  MOV R4, UR4 ;  /* 0x0000000400047c02 */ /* 0x004fe20008000f00 */
[----:B------:R-:W-:Y:S01]  /*26aa0*/  IMAD.U32 R5, RZ, RZ, UR5 ;  /* 0x00000005ff057e24 */ /* 0x000fe2000f8e00ff */
[----:B------:R-:W2:Y:S01]  /*26ab0*/  LDC.64 R2, c[0x4][R2] ;  /* 0x0100000002027b82 */ /* 0x000ea20000000a00 */
[----:B------:R-:W-:Y:S01]  /*26ac0*/  IMAD.U32 R6, RZ, RZ, UR6 ;  /* 0x00000006ff067e24 */ /* 0x000fe2000f8e00ff */
[----:B0-----:R-:W-:Y:S01]  /*26ad0*/  MOV R11, UR9 ;  /* 0x00000009000b7c02 */ /* 0x001fe20008000f00 */
[----:B-1----:R-:W-:Y:S02]  /*26ae0*/  IMAD.U32 R7, RZ, RZ, UR7 ;  /* 0x00000007ff077e24 */ /* 0x002fe4000f8e00ff */
[----:B------:R-:W-:-:S02]  /*26af0*/  IMAD.U32 R10, RZ, RZ, UR8 ;  /* 0x00000008ff0a7e24 */ /* 0x000fc4000f8e00ff */
[----:B------:R-:W-:Y:S02]  /*26b00*/  IMAD.MOV.U32 R8, RZ, RZ, 0x70 ;  /* 0x00000070ff087424 */ /* 0x000fe400078e00ff */
[----:B------:R-:W-:Y:S02]  /*26b10*/  IMAD.MOV.U32 R12, RZ, RZ, 0x1 ;  /* 0x00000001ff0c7424 */ /* 0x000fe400078e00ff */
[----:B------:R-:W-:-:S07]  /*26b20*/  IMAD.MOV.U32 R13, RZ, RZ, RZ ;  /* 0x000000ffff0d7224 */ /* 0x000fce00078e00ff */
[----:B------:R-:W-:-:S07]  /*26b30*/  LEPC R20, `(.L_x_2052) ;  /* 0x000000001014794e */ /* 0x000fce0000000000 */
[----:B--2---:R-:W-:Y:S05]  /*26b40*/  CALL.ABS.NOINC R2 ;  /* 0x0000000002007343 */ /* 0x004fea0003c00000 */
.L_x_2052:
[----:B------:R-:W-:Y:S05]  /*26b50*/  BSYNC B6 ;  /* 0x0000000000067941 */ /* 0x000fea0003800000 */
.L_x_2051:
[----:B--2---:R-:W2:Y:S01]  /*26b60*/  LDL.LU R0, [R1+0x4c] ;  /* 0x00004c0001007983 */ /* 0x004ea20000300800 */
[----:B-1----:R-:W1:Y:S01]  /*26b70*/  LDC R7, c[0x0][0x448] ;  /* 0x00011200ff077b82 */ /* 0x002e620000000800 */
[----:B------:R-:W-:Y:S01]  /*26b80*/  ULDC.64 UR4, c[0x0][0x2d8] ;  /* 0x0000b60000047ab9 */ /* 0x000fe20000000a00 */
[----:B------:R-:W-:Y:S01]  /*26b90*/  ULDC.64 UR6, c[0x0][0x280] ;  /* 0x0000a00000067ab9 */ /* 0x000fe20000000a00 */
[----:B------:R-:W2:Y:S04]  /*26ba0*/  LDL.LU.64 R2, [R1+0x40] ;  /* 0x0000400001027983 */ /* 0x000ea80000300a00 */
[----:B------:R-:W3:Y:S01]  /*26bb0*/  LDL R9, [R1+0x30] ;  /* 0x0000300001097983 */ /* 0x000ee20000100800 */
[----:B------:R-:W4:Y:S01]  /*26bc0*/  S2R R5, SR_TID.X ;  /* 0x0000000000057919 */ /* 0x000f220000002100 */
[----:B------:R-:W0:Y:S01]  /*26bd0*/  S2R R8, SR_TID.X ;  /* 0x0000000000087919 */ /* 0x000e220000002100 */
[----:B------:R-:W0:Y:S01]  /*26be0*/  S2R R10, SR_TID.X ;  /* 0x00000000000a7919 */ /* 0x000e220000002100 */
[----:B----4-:R-:W-:-:S04]  /*26bf0*/  LOP3.LUT R5, R5, 0x7f, RZ, 0xc0, !PT ;  /* 0x0000007f05057812 */ /* 0x010fc800078ec0ff */
[----:B------:R-:W-:Y:S01]  /*26c00*/  SHF.R.U32.HI R5, RZ, 0x3, R5 ;  /* 0x00000003ff057819 */ /* 0x000fe20000011605 */
[----:B0-----:R-:W-:-:S05]  /*26c10*/  IMAD.SHL.U32 R8, R8, 0x10, RZ ;  /* 0x0000001008087824 */ /* 0x001fca00078e00ff */
[----:B------:R-:W-:Y:S01]  /*26c20*/  LOP3.LUT R8, R5, 0x70, R8, 0xf8, !PT ;  /* 0x0000007005087812 */ /* 0x000fe200078ef808 */
[----:B------:R-:W-:-:S05]  /*26c30*/  IMAD.SHL.U32 R10, R10, 0x8, RZ ;  /* 0x000000080a0a7824 */ /* 0x000fca00078e00ff */
[----:B------:R-:W-:-:S04]  /*26c40*/  LOP3.LUT R10, R10, 0x38, RZ, 0xc0, !PT ;  /* 0x000000380a0a7812 */ /* 0x000fc800078ec0ff */
[C---:B------:R-:W-:Y:S02]  /*26c50*/  LOP3.LUT R11, R10.reuse, 0x40, RZ, 0xfc, !PT ;  /* 0x000000400a0b7812 */ /* 0x040fe400078efcff */
[----:B------:R-:W-:Y:S01]  /*26c60*/  LOP3.LUT R10, R10, 0x80, RZ, 0xfc, !PT ;  /* 0x000000800a0a7812 */ /* 0x000fe200078efcff */
[----:B--2---:R-:W-:Y:S01]  /*26c70*/  IMAD.MOV.U32 R3, RZ, RZ, R0 ;  /* 0x000000ffff037224 */ /* 0x004fe200078e0000 */
[----:B------:R-:W-:-:S05]  /*26c80*/  SHF.R.S32.HI R0, RZ, 0x1f, R18 ;  /* 0x0000001fff007819 */ /* 0x000fca0000011412 */
[----:B------:R-:W-:Y:S02]  /*26c90*/  IMAD R0, R0, UR4, RZ ;  /* 0x0000000400007c24 */ /* 0x000fe4000f8e02ff */
[----:B------:R-:W-:-:S04]  /*26ca0*/  IMAD.WIDE.U32 R2, R18, UR4, R2 ;  /* 0x0000000412027c25 */ /* 0x000fc8000f8e0002 */
[----:B------:R-:W-:Y:S01]  /*26cb0*/  IMAD R0, R18, UR5, R0 ;  /* 0x0000000512007c24 */ /* 0x000fe2000f8e0200 */
[----:B------:R-:W-:Y:S02]  /*26cc0*/  ULDC.64 UR4, c[0x0][0xa00] ;  /* 0x0002800000047ab9 */ /* 0x000fe40000000a00 */
[----:B------:R-:W-:Y:S02]  /*26cd0*/  ISETP.NE.U32.AND P0, PT, RZ, UR4, PT ;  /* 0x00000004ff007c0c */ /* 0x000fe4000bf05070 */
[----:B------:R-:W-:Y:S02]  /*26ce0*/  IADD3 R3, R3, R0, RZ ;  /* 0x0000000003037210 */ /* 0x000fe40007ffe0ff */
[----:B------:R-:W-:Y:S01]  /*26cf0*/  ISETP.NE.AND.EX P0, PT, RZ, UR5, PT, P0 ;  /* 0x00000005ff007c0c */ /* 0x000fe2000bf05300 */
[----:B------:R-:W-:Y:S01]  /*26d00*/  ULDC.64 UR4, c[0x0][0x2e0] ;  /* 0x0000b80000047ab9 */ /* 0x000fe20000000a00 */
[----:B------:R-:W-:-:S04]  /*26d10*/  SHF.R.S32.HI R0, RZ, 0x1f, R19 ;  /* 0x0000001fff007819 */ /* 0x000fc80000011413 */
[----:B------:R-:W-:Y:S02]  /*26d20*/  SEL R4, R0, RZ, !P0 ;  /* 0x000000ff00047207 */ /* 0x000fe40004000000 */
[----:B------:R-:W-:Y:S02]  /*26d30*/  SEL R0, R19, RZ, !P0 ;  /* 0x000000ff13007207 */ /* 0x000fe40004000000 */
[----:B-1----:R-:W-:-:S13]  /*26d40*/  ISETP.NE.AND P0, PT, R7, 0x1, PT ;  /* 0x000000010700780c */ /* 0x002fda0003f05270 */
[----:B------:R-:W0:Y:S08]  /*26d50*/  @P0 LDC R5, c[0x0][0x44c] ;  /* 0x00011300ff050b82 */ /* 0x000e300000000800 */
[----:B------:R-:W1:Y:S01]  /*26d60*/  @P0 LDC R6, c[0x0][0x450] ;  /* 0x00011400ff060b82 */ /* 0x000e620000000800 */
[----:B------:R-:W-:Y:S02]  /*26d70*/  IMAD R4, R4, UR4, RZ ;  /* 0x0000000404047c24 */ /* 0x000fe4000f8e02ff */
[----:B------:R-:W-:-:S04]  /*26d80*/  IMAD.WIDE.U32 R2, R0, UR4, R2 ;  /* 0x0000000400027c25 */ /* 0x000fc8000f8e0002 */
[----:B------:R-:W-:Y:S01]  /*26d90*/  IMAD R0, R0, UR5, R4 ;  /* 0x0000000500007c24 */ /* 0x000fe2000f8e0204 */
[----:B------:R-:W-:Y:S01]  /*26da0*/  ULDC.64 UR4, c[0x0][0x2d0] ;  /* 0x0000b40000047ab9 */ /* 0x000fe20000000a00 */
[----:B---3--:R-:W-:Y:S02]  /*26db0*/  IMAD.IADD R4, R8, 0x1, R9 ;  /* 0x0000000108047824 */ /* 0x008fe400078e0209 */
[----:B------:R-:W-:Y:S02]  /*26dc0*/  IMAD.IADD R3, R3, 0x1, R0 ;  /* 0x0000000103037824 */ /* 0x000fe400078e0200 */
[----:B0-----:R-:W-:-:S04]  /*26dd0*/  @P0 IMAD.HI.U32 R5, R4, R5, RZ ;  /* 0x0000000504050227 */ /* 0x001fc800078e00ff */
[----:B------:R-:W-:Y:S01]  /*26de0*/  IMAD.MOV.U32 R0, RZ, RZ, R4 ;  /* 0x000000ffff007224 */ /* 0x000fe200078e0004 */
[----:B-1----:R-:W-:-:S04]  /*26df0*/  @P0 SHF.R.U32.HI R0, RZ, R6, R5 ;  /* 0x00000006ff000219 */ /* 0x002fc80000011605 */
[----:B------:R-:W-:-:S05]  /*26e00*/  IADD3 R5, -R0, RZ, RZ ;  /* 0x000000ff00057210 */ /* 0x000fca0007ffe1ff */
        /* <DEDUP_REMOVED lines=28> */
[----:B------:R-:W3:Y:S01]  /*26fd0*/  LDL.LU R6, [R1+0x3c] ;  /* 0x00003c0001067983 */ /* 0x000ee20000300800 */
[----:B------:R-:W0:Y:S02]  /*26fe0*/  S2R R11, SR_TID.X ;  /* 0x00000000000b7919 */ /* 0x000e240000002100 */
[----:B0-----:R-:W-:-:S05]  /*26ff0*/  IMAD.SHL.U32 R11, R11, 0x8, RZ ;  /* 0x000000080b0b7824 */ /* 0x001fca00078e00ff */
[----:B------:R-:W-:Y:S02]  /*27000*/  LOP3.LUT R11, R11, 0x38, RZ, 0xc0, !PT ;  /* 0x000000380b0b7812 */ /* 0x000fe400078ec0ff */
[----:B--2---:R-:W-:-:S05]  /*27010*/  IADD3 R0, R8, R9, RZ ;  /* 0x0000000908007210 */ /* 0x004fca0007ffe0ff */
[----:B------:R-:W-:Y:S01]  /*27020*/  VIADD R5, R0, 0x10 ;  /* 0x0000001000057836 */ /* 0x000fe20000000000 */
[----:B------:R-:W-:Y:S01]  /*27030*/  SHFL.IDX PT, R9, R3, 0x1, 0x181f ;  /* 0x00381f0003097f89 */ /* 0x000fe200000e0000 */
[----:B---3--:R-:W-:-:S03]  /*27040*/  IMAD R2, R6, R7, RZ ;  /* 0x0000000706027224 */ /* 0x008fc600078e02ff */
[----:B------:R-:W0:Y:S04]  /*27050*/  SHFL.IDX PT, R7, R4, RZ, 0x181f ;  /* 0x00181fff04077589 */ /* 0x000e2800000e0000 */
[----:B------:R-:W1:Y:S01]  /*27060*/  SHFL.IDX PT, R6, R3, RZ, 0x181f ;  /* 0x00181fff03067589 */ /* 0x000e6200000e0000 */
[-C--:B------:R-:W-:Y:S02]  /*27070*/  ISETP.GE.AND P4, PT, R0, R2.reuse, PT ;  /* 0x000000020000720c */ /* 0x080fe40003f86270 */
[----:B------:R-:W-:Y:S02]  /*27080*/  ISETP.GE.AND P3, PT, R5, R2, PT ;  /* 0x000000020500720c */ /* 0x000fe40003f66270 */
[----:B------:R-:W2:Y:S09]  /*27090*/  SHFL.IDX PT, R5, R4, 0x1, 0x181f ;  /* 0x00381f0004057f89 */ /* 0x000eb200000e0000 */
[----:B0-----:R-:W-:-:S05]  /*270a0*/  @!P4 LEA R7, P5, R11, R7, 0x1 ;  /* 0x000000070b07c211 */ /* 0x001fca00078a08ff */
[----:B-1----:R-:W-:-:S05]  /*270b0*/  @!P4 IMAD.X R6, RZ, RZ, R6, P5 ;  /* 0x000000ffff06c224 */ /* 0x002fca00028e0606 */
        /* <DEDUP_REMOVED lines=8> */
[----:B0-----:R-:W-:Y:S01]  /*27140*/  @!P3 MOV R6, R8 ;  /* 0x000000080006b202 */ /* 0x001fe20000000f00 */
[----:B------:R-:W-:-:S02]  /*27150*/  @!P3 IMAD.MOV.U32 R7, RZ, RZ, R5 ;  /* 0x000000ffff07b224 */ /* 0x000fc400078e0005 */
        /* <DEDUP_REMOVED lines=51> */
[----:B0-----:R-:W-:-:S05]  /*27490*/  @!P4 LEA R5, P3, R11, R5, 0x1 ;  /* 0x000000050b05c211 */ /* 0x001fca00078608ff */
[----:B-1----:R-:W-:-:S05]  /*274a0*/  @!P4 IMAD.X R6, RZ, RZ, R6, P3 ;  /* 0x000000ffff06c224 */ /* 0x002fca00018e0606 */
[----:B------:R-:W-:Y:S01]  /*274b0*/  @!P4 MOV R7, R6 ;  /* 0x000000060007c202 */ /* 0x000fe20000000f00 */
[----:B------:R-:W-:Y:S02]  /*274c0*/  @!P4 IMAD.MOV.U32 R6, RZ, RZ, R5 ;  /* 0x000000ffff06c224 */ /* 0x000fe400078e0005 */
[----:B------:R0:W1:Y:S04]  /*274d0*/  SHFL.IDX PT, R5, R3, 0x7, 0x181f ;  /* 0x00f81f0003057f89 */ /* 0x00006800000e0000 */
[----:B------:R0:W-:Y:S04]  /*274e0*/  @!P4 LDGSTS.E.BYPASS.LTC128B.128 [R10+0x15400], desc[UR60][R6.64], !P2 ;  /* 0x15400000060acfae */ /* 0x0001e8000d101d7c */
[----:B------:R0:W-:Y:S04]  /*274f0*/  @!P4 LDGSTS.E.BYPASS.LTC128B.128 [R10+0x19400], desc[UR60][R6.64+0x80], !P1 ;  /* 0x19400080060acfae */ /* 0x0001e8000c901d7c */
[----:B------:R0:W-:Y:S04]  /*27500*/  @!P4 LDGSTS.E.BYPASS.LTC128B.128 [R10+0x1d400], desc[UR60][R6.64+0x100], !P0 ;  /* 0x1d400100060acfae */ /* 0x0001e8000c101d7c */
[----:B------:R0:W2:Y:S02]  /*27510*/  SHFL.IDX PT, R3, R4, 0x7, 0x181f ;  /* 0x00f81f0004037f89 */ /* 0x0000a400000e0000 */
.L_x_2213:
[----:B------:R-:W-:Y:S01]  /*27520*/  VIADD R0, R0, 0x70 ;  /* 0x0000007000007836 */ /* 0x000fe20000000000 */
[----:B------:R-:W-:Y:S04]  /*27530*/  BSSY B0, `(.L_x_2054) ;  /* 0x000000e000007945 */ /* 0x000fe80003800000 */
[----:B------:R-:W-:-:S13]  /*27540*/  ISETP.GE.AND P3, PT, R0, R2, PT ;  /* 0x000000020000720c */ /* 0x000fda0003f66270 */
[----:B------:R-:W-:Y:S05]  /*27550*/  @P3 BRA `(.L_x_2055) ;  /* 0x00000000002c3947 */ /* 0x000fea0003800000 */
[----:B0-----:R-:W0:Y:S02]  /*27560*/  S2R R4, SR_TID.X ;  /* 0x0000000000047919 */ /* 0x001e240000002100 */
[----:B0-----:R-:W-:-:S05]  /*27570*/  IMAD.SHL.U32 R4, R4, 0x8, RZ ;  /* 0x0000000804047824 */ /* 0x001fca00078e00ff */
[----:B------:R-:W-:-:S04]  /*27580*/  LOP3.LUT R4, R4, 0x38, RZ, 0xc0, !PT ;  /* 0x0000003804047812 */ /* 0x000fc800078ec0ff */
[----:B--2---:R-:W-:-:S05]  /*27590*/  LEA R2, P3, R4, R3, 0x1 ;  /* 0x0000000304027211 */ /* 0x004fca00078608ff */
[----:B-1----:R-:W-:-:S05]  /*275a0*/  IMAD.X R3, RZ, RZ, R5, P3 ;  /* 0x000000ffff037224 */ /* 0x002fca00018e0605 */
[----:B------:R-:W-:Y:S01]  /*275b0*/  @!PT LDS RZ, [RZ] ;  /* 0x00000000fffff984 */ /* 0x000fe20000000800 */
[----:B------:R-:W-:Y:S01]  /*275c0*/  @!PT LDS RZ, [RZ] ;  /* 0x00000000fffff984 */ /* 0x000fe20000000800 */
[----:B------:R-:W-:Y:S01]  /*275d0*/  @!PT LDS RZ, [RZ] ;  /* 0x00000000fffff984 */ /* 0x000fe20000000800 */
[----:B------:R4:W-:Y:S04]  /*275e0*/  LDGSTS.E.BYPASS.LTC128B.128 [R10+0x15c00], desc[UR60][R2.64], !P2 ;  /* 0x15c00000020a7fae */ /* 0x0009e8000d101d7c */
[----:B------:R4:W-:Y:S04]  /*275f0*/  LDGSTS.E.BYPASS.LTC128B.128 [R10+0x19c00], desc[UR60][R2.64+0x80], !P1 ;  /* 0x19c00080020a7fae */ /* 0x0009e8000c901d7c */
[----:B------:R4:W-:Y:S02]  /*27600*/  LDGSTS.E.BYPASS.LTC128B.128 [R10+0x1dc00], desc[UR60][R2.64+0x100], !P0 ;  /* 0x1dc00100020a7fae */ /* 0x0009e4000c101d7c */
.L_x_2055:
[----:B------:R-:W-:Y:S05]  /*27610*/  BSYNC B0 ;  /* 0x0000000000007941 */ /* 0x000fea0003800000 */
.L_x_2054:
[----:B0--34-:R-:W3:Y:S01]  /*27620*/  LDL R10, [R1+0x4] ;  /* 0x00000400010a7983 */ /* 0x019ee20000100800 */
[----:B------:R-:W-:Y:S01]  /*27630*/  PLOP3.LUT P0, PT, PT, PT, PT, 0x80, 0x0 ;  /* 0x000000000000781c */ /* 0x000fe20003f0f070 */
[----:B------:R-:W-:Y:S01]  /*27640*/  NOP ;  /* 0x0000000000007918 */ /* 0x000fe20000000000 */
[----:B---3--:R-:W-:-:S11]  /*27650*/  IADD3 R11, R10, 0x30800, RZ ;  /* 0x000308000a0b7810 */ /* 0x008fd60007ffe0ff */
.L_x_2056:
[----:B------:R-:W3:Y:S01]  /*27660*/  LDL R2, [R1+0x4] ;  /* 0x0000040001027983 */ /* 0x000ee20000100800 */
[----:B------:R-:W-:Y:S02]  /*27670*/  PLOP3.LUT P1, PT, P1, P0, PT, 0xa2, 0x0 ;  /* 0x000000000000781c */ /* 0x000fe40000f21472 */
[----:B---3--:R-:W-:-:S08]  /*27680*/  @P0 R2UR P1, UR4, R2 ;  /* 0x00000000020402ca */ /* 0x008fd00000020000 */
[----:B------:R-:W-:-:S05]  /*27690*/  @P0 PLOP3.LUT P0, PT, P1, PT, PT, 0x80, 0x0 ;  /* 0x000000000000081c */ /* 0x000fca0000f0f070 */
[----:B------:R-:W-:Y:S01]  /*276a0*/  @!P1 SYNCS.ARRIVE.TRANS64.RED.A0T1 RZ, [UR4+0x30800], RZ ;  /* 0x030800ffffff99a7 */ /* 0x000fe20008200404 */
[----:B------:R-:W-:Y:S07]  /*276b0*/  @!P1 ARRIVES.LDGSTSBAR.64.TRANSCNT [UR4+0x30800] ;  /* 0x03080000ff0099b0 */ /* 0x000fee0008000a84 */
[----:B------:R-:W-:Y:S05]  /*276c0*/  @P0 BRA.U.ANY `(.L_x_2056) ;  /* 0xfffffffd00e40947 */ /* 0x000fea000393ffff */
[----:B--2---:R-:W2:Y:S02]  /*276d0*/  LDL.LU R3, [R1+0x48] ;  /* 0x0000480001037983 */ /* 0x004ea40000300800 */
        /* <DEDUP_REMOVED lines=9> */
[----:B------:R-:W2:Y:S03]  /*27770*/  SYNCS.PHASECHK.TRANS64.TRYWAIT P0, [R2+URZ+0x30820], R0 ;  /* 0x03082000020075a7 */ /* 0x000ea6000800017f */
[----:B0-2---:R-:W-:Y:S05]  /*27780*/  @!P0 BRA `(.L_x_2058) ;  /* 0x0000005800188947 */ /* 0x005fea0003800000 */
.L_x_2214:
[----:B------:R-:W-:Y:S05]  /*27790*/  BSYNC B0 ;  /* 0x0000000000007941 */ /* 0x000fea0003800000 */
.L_x_2057:
[----:B------:R-:W2:Y:S04]  /*277a0*/  LDL R3, [R1+0x34] ;  /* 0x0000340001037983 */ /* 0x000ea80000100800 */
[----:B0-----:R-:W3:Y:S01]  /*277b0*/  LDL R2, [R1+0x2c] ;  /* 0x00002c0001027983 */ /* 0x001ee20000100800 */
[----:B------:R-:W-:Y:S01]  /*277c0*/  BSSY B0, `(.L_x_2059) ;  /* 0x0000250000007945 */ /* 0x000fe20003800000 */
[----:B--2---:R-:W-:-:S05]  /*277d0*/  VIADD R0, R3, 0xfffffffe ;  /* 0xfffffffe03007836 */ /* 0x004fca0000000000 */
[----:B---3--:R-:W-:-:S13]  /*277e0*/  ISETP.GE.AND P0, PT, R0, R2, PT ;  /* 0x000000020000720c */ /* 0x008fda0003f06270 */
[----:B------:R-:W-:Y:S05]  /*277f0*/  @!P0 BRA `(.L_x_2060) ;  /* 0x0000002400308947 */ /* 0x000fea0003800000 */
[----:B------:R-:W-:Y:S01]  /*27800*/  IMAD.MOV R8, RZ, RZ, -R3 ;  /* 0x000000ffff087224 */ /* 0x000fe200078e0a03 */
[----:B------:R-:W-:Y:S01]  /*27810*/  LOP3.LUT R2, RZ, R2, RZ, 0x33, !PT ;  /* 0x00000002ff027212 */ /* 0x000fe200078e33ff */
[----:B------:R-:W-:Y:S03]  /*27820*/  BSSY B2, `(.L_x_2061) ;  /* 0x00000c8000027945 */ /* 0x000fe60003800000 */
[----:B------:R-:W-:-:S04]  /*27830*/  VIADDMNMX R8, R8, 0x1, R2, !PT ;  /* 0x0000000108087846 */ /* 0x000fc80007800102 */
[----:B------:R-:W-:-:S04]  /*27840*/  IADD3 R2, R3, R8, RZ ;  /* 0x0000000803027210 */ /* 0x000fc80007ffe0ff */
[----:B------:R-:W-:-:S04]  /*27850*/  LOP3.LUT R2, R2, 0x1, RZ, 0xc0, !PT ;  /* 0x0000000102027812 */ /* 0x000fc800078ec0ff */
[----:B------:R-:W-:-:S13]  /*27860*/  ISETP.NE.U32.AND P0, PT, R2, 0x1, PT ;  /* 0x000000010200780c */ /* 0x000fda0003f05070 */
[----:B------:R-:W-:Y:S05]  /*27870*/  @P0 BRA `(.L_x_2062) ;  /* 0x0000000c00080947 */ /* 0x000fea0003800000 */
[----:B-1----:R-:W2:Y:S04]  /*27880*/  LDL R5, [R1] ;  /* 0x0000000001057983 */ /* 0x002ea80000100800 */
        /* <DEDUP_REMOVED lines=34> */
.L_x_2065:
[----:B------:R-:W2:Y:S01]  /*27ab0*/  LDL R2, [R1+0x4] ;  /* 0x0000040001027983 */ /* 0x000ea20000100800 */
[----:B------:R-:W-:Y:S01]  /*27ac0*/  BSSY B3, `(.L_x_2066) ;  /* 0x0000005000037945 */ /* 0x000fe20003800000 */
[----:B--2---:R-:W-:Y:S01]  /*27ad0*/  IMAD R3, R7, 0x8, R2 ;  /* 0x0000000807037824 */ /* 0x004fe200078e0202 */
[----:B------:R-:W-:-:S04]  /*27ae0*/  SHF.L.U32 R2, R9, 0x1f, RZ ;  /* 0x0000001f09027819 */ /* 0x000fc800000006ff */
[----:B------:R-:W1:Y:S02]  /*27af0*/  SYNCS.PHASECHK.TRANS64.TRYWAIT P0, [R3+URZ+0x30840], R2 ;  /* 0x03084002030075a7 */ /* 0x000e64000800017f */
[----:B-1----:R-:W-:Y:S05]  /*27b00*/  @!P0 BRA `(.L_x_2067) ;  /* 0x0000005400508947 */ /* 0x002fea0003800000 */
.L_x_2215:
[----:B------:R-:W-:Y:S05]  /*27b10*/  BSYNC B3 ;  /* 0x0000000000037941 */ /* 0x000fea0003800000 */
.L_x_2066:
        /* <DEDUP_REMOVED lines=12> */
.L_x_2069:
[----:B------:R-:W-:Y:S05]  /*27be0*/  BSYNC B3 ;  /* 0x0000000000037941 */ /* 0x000fea0003800000 */
.L_x_2068:
        /* <DEDUP_REMOVED lines=13> */
.L_x_2070:
        /* <DEDUP_REMOVED lines=16> */
.L_x_2071:
        /* <DEDUP_REMOVED lines=16> */
.L_x_2072:
        /* <DEDUP_REMOVED lines=13> */
[----:B--2---:R-:W-:Y:S02]  /*27f90*/  SHF.L.U32 R2, R12, 0x1f, RZ ;  /* 0x0000001f0c027819 */ /* 0x004fe400000006ff */
[----:B---3--:R-:W-:-:S04]  /*27fa0*/  LEA R3, R6, R11, 0x3 ;  /* 0x0000000b06037211 */ /* 0x008fc800078e18ff */
[----:B------:R-:W0:Y:S02]  /*27fb0*/  SYNCS.PHASECHK.TRANS64.TRYWAIT P0, [R3+URZ+0x60], R2 ;  /* 0x00006002030075a7 */ /* 0x000e24000800017f */
[----:B0-----:R-:W-:Y:S05]  /*27fc0*/  @!P0 BRA `(.L_x_2074) ;  /* 0x0000005000348947 */ /* 0x001fea0003800000 */
.L_x_2216:
[----:B------:R-:W-:Y:S05]  /*27fd0*/  BSYNC B3 ;  /* 0x0000000000037941 */ /* 0x000fea0003800000 */
.L_x_2073:
[----:B------:R1:W5:Y:S01]  /*27fe0*/  LDL R6, [R1+0x8] ;  /* 0x0000080001067983 */ /* 0x0003620000100800 */
[----:B------:R-:W-:Y:S01]  /*27ff0*/  BSSY B3, `(.L_x_2075) ;  /* 0x000000d000037945 */ /* 0x000fe20003800000 */
[----:B------:R-:W-:Y:S02]  /*28000*/  IMAD.MOV.U32 R12, RZ, RZ, 0x0 ;  /* 0x00000000ff0c7424 */ /* 0x000fe400078e00ff */
[----:B------:R-:W-:Y:S01]  /*28010*/  IMAD.MOV.U32 R13, RZ, RZ, 0x14f00000 ;  /* 0x14f00000ff0d7424 */ /* 0x000fe200078e00ff */
[----:B------:R-:W-:Y:S06]  /*28020*/  @P1 BRA `(.L_x_2076) ;  /* 0x0000000000241947 */ /* 0x000fec0003800000 */
[----:B0-----:R-:W2:Y:S01]  /*28030*/  LDL R3, [R1+0x4] ;  /* 0x0000040001037983 */ /* 0x001ea20000100800 */
[----:B------:R-:W0:Y:S02]  /*28040*/  S2R R5, SR_TID.X ;  /* 0x0000000000057919 */ /* 0x000e240000002100 */
[----:B0-----:R-:W-:-:S04]  /*28050*/  LOP3.LUT R5, R5, 0x1f, RZ, 0xc0, !PT ;  /* 0x0000001f05057812 */ /* 0x001fc800078ec0ff */
[----:B------:R-:W-:Y:S01]  /*28060*/  ISETP.NE.AND P0, PT, R5, RZ, PT ;  /* 0x000000ff0500720c */ /* 0x000fe20003f05270 */
[----:B--2--5:R-:W-:Y:S02]  /*28070*/  IMAD R2, R6, 0x8, R3 ;  /* 0x0000000806027824 */ /* 0x024fe400078e0203 */
[----:B------:R-:W-:-:S04]  /*28080*/  IMAD.MOV.U32 R3, RZ, RZ, 0x9000 ;  /* 0x00009000ff037424 */ /* 0x000fc800078e00ff */
[----:B------:R2:W-:Y:S06]  /*28090*/  SYNCS.ARRIVE.TRANS64 RZ, [R2+URZ+0x30850], R3 ;  /* 0x0308500302ff79a7 */ /* 0x0005ec000800003f */
[----:B------:R-:W-:Y:S05]  /*280a0*/  @!P0 BRA `(.L_x_2076) ;  /* 0x0000000000048947 */ /* 0x000fea0003800000 */
[----:B------:R-:W-:Y:S01]  /*280b0*/  BPT.TRAP 0x1 ;  /* 0x000000040000795c */ /* 0x000fe20000300000 */
.L_x_2076:
[----:B------:R-:W-:Y:S05]  /*280c0*/  BSYNC B3 ;  /* 0x0000000000037941 */ /* 0x000fea0003800000 */
.L_x_2075:
[----:B------:R-:W3:Y:S01]  /*280d0*/  LDL R5, [R1+0x18] ;  /* 0x0000180001057983 */ /* 0x000ee20000100800 */
[----:B------:R-:W-:-:S03]  /*280e0*/  R2UR UR10, R10 ;  /* 0x000000000a0a72ca */ /* 0x000fc600000e0000 */
[----:B0-2---:R-:W3:Y:S04]  /*280f0*/  LDL.LU R3, [R1+0xc] ;  /* 0x00000c0001037983 */ /* 0x005ee80000300800 */
[----:B------:R-:W2:Y:S01]  /*28100*/  LDL R10, [R1+0x4] ;  /* 0x00000400010a7983 */ /* 0x000ea20000100800 */
[----:B------:R-:W-:Y:S01]  /*28110*/  R2UR UR6, R12 ;  /* 0x000000000c0672ca */ /* 0x000fe200000e0000 */
[----:B------:R-:W-:Y:S01]  /*28120*/  UIADD3 UR4, UP0, UR36, 0x470, URZ ;  /* 0x0000047024047890 */ /* 0x000fe2000ff1e03f */
[----:B------:R-:W-:Y:S02]  /*28130*/  R2UR UR7, R13 ;  /* 0x000000000d0772ca */ /* 0x000fe400000e0000 */
[----:B------:R-:W-:Y:S01]  /*28140*/  PLOP3.LUT P0, PT, PT, PT, PT, 0x80, 0x0 ;  /* 0x000000000000781c */ /* 0x000fe20003f0f070 */
[----:B------:R-:W-:Y:S01]  /*28150*/  UIADD3.X UR5, URZ, UR37, URZ, UP0, !UPT ;  /* 0x000000253f057290 */ /* 0x000fe200087fe43f */
[----:B---3--:R-:W-:Y:S01]  /*28160*/  IMAD R3, R3, 0x60, R5 ;  /* 0x0000006003037824 */ /* 0x008fe200078e0205 */
[C---:B--2--5:R-:W-:Y:S01]  /*28170*/  LEA R2, R6.reuse, R10, 0x3 ;  /* 0x0000000a06027211 */ /* 0x064fe200078e18ff */
[----:B------:R-:W-:-:S04]  /*28180*/  IMAD R6, R6, 0x9000, R10 ;  /* 0x0000900006067824 */ /* 0x000fc800078e020a */
[----:B------:R-:W-:Y:S02]  /*28190*/  VIADD R2, R2, 0x30850 ;  /* 0x0003085002027836 */ /* 0x000fe40000000000 */
[----:B------:R-:W-:-:S07]  /*281a0*/  VIADD R5, R6, 0x400 ;  /* 0x0000040006057836 */ /* 0x000fce0000000000 */
.L_x_2077:
        /* <DEDUP_REMOVED lines=15> */
.L_x_2078:
        /* <DEDUP_REMOVED lines=15> */
.L_x_2079:
        /* <DEDUP_REMOVED lines=11> */
[----:B------:R-:W-:-:S07]  /*28440*/  MOV R17, R4 ;  /* 0x0000000400117202 */ /* 0x000fce0000000f00 */
.L_x_2064:
[----:B------:R-:W-:Y:S05]  /*28450*/  BSYNC B1 ;  /* 0x0000000000017941 */ /* 0x000fea0003800000 */
.L_x_2063:
[----:B0-----:R-:W2:Y:S04]  /*28460*/  LDL R0, [R1+0x34] ;  /* 0x0000340001007983 */ /* 0x001ea80000100800 */
[----:B------:R0:W-:Y:S04]  /*28470*/  STL [R1+0x8], R7 ;  /* 0x0000080701007387 */ /* 0x0001e80000100800 */
[----:B------:R0:W-:Y:S02]  /*28480*/  STL [R1+0x14], R9 ;  /* 0x0000140901007387 */ /* 0x0001e40000100800 */
[----:B0-2---:R-:W-:-:S07]  /*28490*/  VIADD R0, R0, 0xfffffffd ;  /* 0xfffffffd00007836 */ /* 0x005fce0000000000 */
.L_x_2062:
[----:B------:R-:W-:Y:S05]  /*284a0*/  BSYNC B2 ;  /* 0x0000000000027941 */ /* 0x000fea0003800000 */
.L_x_2061:
[----:B------:R-:W2:Y:S01]  /*284b0*/  LDL.LU R2, [R1+0x34] ;  /* 0x0000340001027983 */ /* 0x000ea20000300800 */
[----:B------:R-:W-:Y:S01]  /*284c0*/  VIADD R8, R8, 0xfffffffe ;  /* 0xfffffffe08087836 */ /* 0x000fe20000000000 */
[----:B--2---:R-:W-:-:S04]  /*284d0*/  LOP3.LUT R2, RZ, R2, RZ, 0x33, !PT ;  /* 0x00000002ff027212 */ /* 0x004fc800078e33ff */
[----:B------:R-:W-:-:S13]  /*284e0*/  ISETP.NE.AND P0, PT, R8, R2, PT ;  /* 0x000000020800720c */ /* 0x000fda0003f05270 */
[----:B------:R-:W-:Y:S05]  /*284f0*/  @!P0 BRA `(.L_x_2060) ;  /* 0x0000001400f08947 */ /* 0x000fea0003800000 */
[----:B------:R-:W-:-:S07]  /*28500*/  IMAD.MOV.U32 R9, RZ, RZ, R17 ;  /* 0x000000ffff097224 */ /* 0x000fce00078e0011 */
.L_x_2114:
[----:B------:R-:W2:Y:S04]  /*28510*/  LDL R4, [R1] ;  /* 0x0000000001047983 */ /* 0x000ea80000100800 */
[----:B------:R-:W3:Y:S04]  /*28520*/  LDL R3, [R1+0x8] ;  /* 0x0000080001037983 */ /* 0x000ee80000100800 */
[----:B------:R-:W4:Y:S01]  /*28530*/  LDL R2, [R1+0x14] ;  /* 0x0000140001027983 */ /* 0x000f220000100800 */
[----:B------:R-:W-:Y:S05]  /*28540*/  YIELD ;  /* 0x0000000000007946 */ /* 0x000fea0003800000 */
[----:B------:R-:W-:Y:S01]  /*28550*/  BSSY B1, `(.L_x_2080) ;  /* 0x00000b7000017945 */ /* 0x000fe20003800000 */
[----:B--2---:R-:W-:Y:S01]  /*28560*/  LOP3.LUT P1, RZ, R4, 0x1, RZ, 0xc0, !PT ;  /* 0x0000000104ff7812 */ /* 0x004fe2000782c0ff */
[----:B---3--:R-:W-:-:S05]  /*28570*/  VIADD R4, R3, 0x1 ;  /* 0x0000000103047836 */ /* 0x008fca0000000000 */
[----:B------:R-:W-:-:S04]  /*28580*/  ISETP.NE.AND P0, PT, R4, 0x2, PT ;  /* 0x000000020400780c */ /* 0x000fc80003f05270 */
[----:B-1----:R-:W-:Y:S02]  /*28590*/  SEL R5, RZ, 0x1, P0 ;  /* 0x00000001ff057807 */ /* 0x002fe40000000000 */
[----:B------:R-:W-:Y:S02]  /*285a0*/  SEL R4, R4, RZ, P0 ;  /* 0x000000ff04047207 */ /* 0x000fe40000000000 */
[----:B----4-:R-:W-:Y:S01]  /*285b0*/  LOP3.LUT R5, R2, R5, RZ, 0x3c, !PT ;  /* 0x0000000502057212 */ /* 0x010fe200078e3cff */
[----:B0-----:R-:W-:Y:S06]  /*285c0*/  @!P1 BRA `(.L_x_2081) ;  /* 0x0000000800bc9947 */ /* 0x001fec0003800000 */
[----:B------:R-:W-:Y:S01]  /*285d0*/  ULDC.64 UR4, c[0x0][0x418] ;  /* 0x0001060000047ab9 */ /* 0x000fe20000000a00 */
[----:B------:R-:W-:Y:S02]  /*285e0*/  MOV R6, R0 ;  /* 0x0000000000067202 */ /* 0x000fe40000000f00 */
        /* <DEDUP_REMOVED lines=22> */
.L_x_2082:
[----:B------:R-:W2:Y:S01]  /*28750*/  LDL R2, [R1+0x4] ;  /* 0x0000040001027983 */ /* 0x000ea20000100800 */
[----:B------:R-:W-:Y:S01]  /*28760*/  BSSY B2, `(.L_x_2083) ;  /* 0x0000005000027945 */ /* 0x000fe20003800000 */
[----:B--2---:R-:W-:Y:S01]  /*28770*/  IMAD R3, R4, 0x8, R2 ;  /* 0x0000000804037824 */ /* 0x004fe200078e0202 */
[----:B------:R-:W-:-:S04]  /*28780*/  SHF.L.U32 R2, R5, 0x1f, RZ ;  /* 0x0000001f05027819 */ /* 0x000fc800000006ff */
[----:B------:R-:W1:Y:S02]  /*28790*/  SYNCS.PHASECHK.TRANS64.TRYWAIT P0, [R3+URZ+0x30840], R2 ;  /* 0x03084002030075a7 */ /* 0x000e64000800017f */
[----:B-1----:R-:W-:Y:S05]  /*287a0*/  @!P0 BRA `(.L_x_2084) ;  /* 0x0000004800508947 */ /* 0x002fea0003800000 */
.L_x_2217:
[----:B------:R-:W-:Y:S05]  /*287b0*/  BSYNC B2 ;  /* 0x0000000000027941 */ /* 0x000fea0003800000 */
.L_x_2083:
[----:B------:R-:W2:Y:S01]  /*287c0*/  S2R R7, SR_TID.X ;  /* 0x0000000000077919 */ /* 0x000ea20000002100 */
[----:B------:R-:W-:Y:S01]  /*287d0*/  BSSY B2, `(.L_x_2085) ;  /* 0x000000b000027945 */ /* 0x000fe20003800000 */
[----:B--2---:R-:W-:-:S04]  /*287e0*/  LOP3.LUT R7, R7, 0x7f, RZ, 0xc0, !PT ;  /* 0x0000007f07077812 */ /* 0x004fc800078ec0ff */
[----:B------:R-:W-:-:S13]  /*287f0*/  ISETP.NE.AND P1, PT, R7, RZ, PT ;  /* 0x000000ff0700720c */ /* 0x000fda0003f25270 */
[----:B------:R-:W-:Y:S05]  /*28800*/  @P1 BRA `(.L_x_2086) ;  /* 0x00000000001c1947 */ /* 0x000fea0003800000 */
[----:B------:R-:W2:Y:S01]  /*28810*/  S2R R7, SR_TID.X ;  /* 0x0000000000077919 */ /* 0x000ea20000002100 */
[----:B-1----:R-:W-:-:S04]  /*28820*/  MOV R2, 0x9000 ;  /* 0x0000900000027802 */ /* 0x002fc80000000f00 */
[----:B------:R3:W-:Y:S01]  /*28830*/  SYNCS.ARRIVE.TRANS64 RZ, [R3+URZ+0x30830], R2 ;  /* 0x0308300203ff79a7 */ /* 0x0007e2000800003f */
[----:B--2---:R-:W-:-:S04]  /*28840*/  LOP3.LUT R7, R7, 0x1f, RZ, 0xc0, !PT ;  /* 0x0000001f07077812 */ /* 0x004fc800078ec0ff */
[----:B------:R-:W-:-:S13]  /*28850*/  ISETP.NE.AND P0, PT, R7, RZ, PT ;  /* 0x000000ff0700720c */ /* 0x000fda0003f05270 */
[----:B---3--:R-:W-:Y:S05]  /*28860*/  @!P0 BRA `(.L_x_2086) ;  /* 0x0000000000048947 */ /* 0x008fea0003800000 */
[----:B------:R-:W-:Y:S01]  /*28870*/  BPT.TRAP 0x1 ;  /* 0x000000040000795c */ /* 0x000fe20000300000 */
.L_x_2086:
[----:B------:R-:W-:Y:S05]  /*28880*/  BSYNC B2 ;  /* 0x0000000000027941 */ /* 0x000fea0003800000 */
.L_x_2085:
        /* <DEDUP_REMOVED lines=12> */
[----:B0-----:R-:W-:-:S08]  /*28950*/  VIADD R8, R7, 0x1e400 ;  /* 0x0001e40007087836 */ /* 0x001fd00000000000 */
.L_x_2087:
        /* <DEDUP_REMOVED lines=16> */
.L_x_2088:
        /* <DEDUP_REMOVED lines=16> */
.L_x_2089:
        /* <DEDUP_REMOVED lines=17> */
.L_x_2218:
[----:B------:R-:W-:Y:S05]  /*28c70*/  BSYNC B2 ;  /* 0x0000000000027941 */ /* 0x000fea0003800000 */
.L_x_2090:
[----:B------:R-:W-:Y:S01]  /*28c80*/  BSSY B2, `(.L_x_2092) ;  /* 0x000000b000027945 */ /* 0x000fe20003800000 */
[----:B------:R-:W-:Y:S01]  /*28c90*/  IMAD.MOV.U32 R12, RZ, RZ, 0x0 ;  /* 0x00000000ff0c7424 */ /* 0x000fe200078e00ff */
[----:B------:R-:W-:Y:S02]  /*28ca0*/  MOV R13, 0x14f00000 ;  /* 0x14f00000000d7802 */ /* 0x000fe40000000f00 */
        /* <DEDUP_REMOVED lines=8> */
.L_x_2093:
[----:B------:R-:W-:Y:S05]  /*28d30*/  BSYNC B2 ;  /* 0x0000000000027941 */ /* 0x000fea0003800000 */
.L_x_2092:
[----:B0-----:R-:W2:Y:S01]  /*28d40*/  LDL.LU R3, [R1+0x8] ;  /* 0x0000080001037983 */ /* 0x001ea20000300800 */
[----:B------:R-:W-:-:S03]  /*28d50*/  R2UR UR10, R10 ;  /* 0x000000000a0a72ca */ /* 0x000fc600000e0000 */
[----:B------:R-:W3:Y:S04]  /*28d60*/  LDL R8, [R1+0x18] ;  /* 0x0000180001087983 */ /* 0x000ee80000100800 */
[----:B------:R-:W3:Y:S04]  /*28d70*/  LDL.LU R7, [R1+0xc] ;  /* 0x00000c0001077983 */ /* 0x000ee80000300800 */
[----:B------:R-:W2:Y:S01]  /*28d80*/  LDL R10, [R1+0x4] ;  /* 0x00000400010a7983 */ /* 0x000ea20000100800 */
        /* <DEDUP_REMOVED lines=9> */
.L_x_2094:
        /* <DEDUP_REMOVED lines=15> */
.L_x_2095:
        /* <DEDUP_REMOVED lines=15> */
.L_x_2096:
        /* <DEDUP_REMOVED lines=12> */
.L_x_2081:
[----:B------:R-:W-:Y:S05]  /*290c0*/  BSYNC B1 ;  /* 0x0000000000017941 */ /* 0x000fea0003800000 */
.L_x_2080:
[----:B------:R-:W2:Y:S01]  /*290d0*/  LDL R2, [R1] ;  /* 0x0000000001027983 */ /* 0x000ea20000100800 */
[----:B------:R-:W-:Y:S01]  /*290e0*/  VIADD R3, R4, 0x1 ;  /* 0x0000000104037836 */ /* 0x000fe20000000000 */
[----:B------:R-:W-:Y:S01]  /*290f0*/  BSSY B1, `(.L_x_2097) ;  /* 0x00000b8000017945 */ /* 0x000fe20003800000 */
[----:B0-----:R-:W-:-:S03]  /*29100*/  VIADD R6, R0, 0xffffffff ;  /* 0xffffffff00067836 */ /* 0x001fc60000000000 */
        /* <DEDUP_REMOVED lines=14> */
[----:B------:R-:W1:Y:S01]  /*291f0*/  LDC R8, c[0x0][0x43c] ;  /* 0x00010f00ff087b82 */ /* 0x000e620000000800 */
[----:B------:R-:W-:Y:S02]  /*29200*/  ULDC.64 UR6, c[0x0][0x428] ;  /* 0x00010a0000067ab9 */ /* 0x000fe40000000a00 */
[----:B------:R-:W3:Y:S01]  /*29210*/  LDL R13, [R1+0x10] ;  /* 0x00001000010d7983 */ /* 0x000ee20000100800 */
[----:B-1----:R-:W-:-:S13]  /*29220*/  ISETP.NE.AND P0, PT, R8, 0x1, PT ;  /* 0x000000010800780c */ /* 0x002fda0003f05270 */
[----:B------:R-:W1:Y:S02]  /*29230*/  @P0 LDC.64 R2, c[0x0][0x440] ;  /* 0x00011000ff020b82 */ /* 0x000e640000000a00 */
[----:B-1----:R-:W-:Y:S01]  /*29240*/  @P0 IMAD.HI.U32 R7, R6, R2, RZ ;  /* 0x0000000206070227 */ /* 0x002fe200078e00ff */
[----:B------:R-:W-:-:S04]  /*29250*/  MOV R2, R6 ;  /* 0x0000000600027202 */ /* 0x000fc80000000f00 */
        /* <DEDUP_REMOVED lines=11> */
.L_x_2099:
[----:B------:R-:W2:Y:S01]  /*29310*/  LDL R2, [R1+0x4] ;  /* 0x0000040001027983 */ /* 0x000ea20000100800 */
[----:B------:R-:W-:Y:S01]  /*29320*/  SHF.L.U32 R3, R10, 0x1f, RZ ;  /* 0x0000001f0a037819 */ /* 0x000fe200000006ff */
[----:B------:R-:W-:Y:S01]  /*29330*/  BSSY B2, `(.L_x_2100) ;  /* 0x0000004000027945 */ /* 0x000fe20003800000 */
[----:B--2---:R-:W-:-:S04]  /*29340*/  IMAD R2, R12, 0x8, R2 ;  /* 0x000000080c027824 */ /* 0x004fc800078e0202 */
[----:B------:R-:W2:Y:S02]  /*29350*/  SYNCS.PHASECHK.TRANS64.TRYWAIT P0, [R2+URZ+0x30840], R3 ;  /* 0x03084003020075a7 */ /* 0x000ea4000800017f */
[----:B--2---:R-:W-:Y:S05]  /*29360*/  @!P0 BRA `(.L_x_2101) ;  /* 0x0000003c00888947 */ /* 0x004fea0003800000 */
.L_x_2219:
[----:B------:R-:W-:Y:S05]  /*29370*/  BSYNC B2 ;  /* 0x0000000000027941 */ /* 0x000fea0003800000 */
.L_x_2100:
        /* <DEDUP_REMOVED lines=12> */
.L_x_2103:
[----:B------:R-:W-:Y:S05]  /*29440*/  BSYNC B2 ;  /* 0x0000000000027941 */ /* 0x000fea0003800000 */
.L_x_2102:
[----:B------:R-:W3:Y:S04]  /*29450*/  LDL R8, [R1+0x8] ;  /* 0x0000080001087983 */ /* 0x000ee80000100800 */
[----:B0-----:R-:W4:Y:S04]  /*29460*/  LDL R10, [R1+0x4] ;  /* 0x00000400010a7983 */ /* 0x001f280000100800 */
[----:B--2---:R-:W2:Y:S01]  /*29470*/  LDL R2, [R1+0x18] ;  /* 0x0000180001027983 */ /* 0x004ea20000100800 */
[----:B------:R-:W-:-:S04]  /*29480*/  MOV R14, RZ ;  /* 0x000000ff000e7202 */ /* 0x000fc80000000f00 */
[----:B------:R-:W-:Y:S01]  /*29490*/  R2UR UR10, R14 ;  /* 0x000000000e0a72ca */ /* 0x000fe200000e0000 */
[----:B------:R-:W-:Y:S01]  /*294a0*/  UIADD3 UR4, UP0, UR36, 0x370, URZ ;  /* 0x0000037024047890 */ /* 0x000fe2000ff1e03f */
[----:B------:R-:W-:Y:S01]  /*294b0*/  PLOP3.LUT P0, PT, PT, PT, PT, 0x80, 0x0 ;  /* 0x000000000000781c */ /* 0x000fe20003f0f070 */
[----:B------:R-:W-:Y:S01]  /*294c0*/  UMOV UR6, 0x0 ;  /* 0x0000000000067882 */ /* 0x000fe20000000000 */
[----:B------:R-:W-:Y:S01]  /*294d0*/  UMOV UR7, 0x14f00000 ;  /* 0x14f0000000077882 */ /* 0x000fe20000000000 */
[----:B------:R-:W-:Y:S01]  /*294e0*/  UIADD3.X UR5, URZ, UR37, URZ, UP0, !UPT ;  /* 0x000000253f057290 */ /* 0x000fe200087fe43f */
[C---:B---3--:R-:W-:Y:S02]  /*294f0*/  IMAD R3, R8.reuse, 0x8, R11 ;  /* 0x0000000808037824 */ /* 0x048fe400078e020b */
[----:B----4-:R-:W-:Y:S02]  /*29500*/  IMAD R8, R8, 0x9000, R10 ;  /* 0x0000900008087824 */ /* 0x010fe400078e020a */
[----:B------:R-:W-:-:S02]  /*29510*/  VIADD R3, R3, 0x30 ;  /* 0x0000003003037836 */ /* 0x000fc40000000000 */
[----:B--2---:R-:W-:Y:S02]  /*29520*/  IMAD R2, R7, 0x60, R2 ;  /* 0x0000006007027824 */ /* 0x004fe400078e0202 */
[----:B------:R-:W-:-:S07]  /*29530*/  VIADD R10, R8, 0x1e400 ;  /* 0x0001e400080a7836 */ /* 0x000fce0000000000 */
.L_x_2104:
        /* <DEDUP_REMOVED lines=16> */
.L_x_2105:
        /* <DEDUP_REMOVED lines=16> */
.L_x_2106:
        /* <DEDUP_REMOVED lines=15> */
.L_x_2220:
[----:B------:R-:W-:Y:S05]  /*29830*/  BSYNC B2 ;  /* 0x0000000000027941 */ /* 0x000fea0003800000 */
.L_x_2107:
[----:B------:R-:W-:Y:S01]  /*29840*/  BSSY B2, `(.L_x_2109) ;  /* 0x000000b000027945 */ /* 0x000fe20003800000 */
[----:B------:R-:W-:Y:S01]  /*29850*/  IMAD.MOV.U32 R12, RZ, RZ, 0x0 ;  /* 0x00000000ff0c7424 */ /* 0x000fe200078e00ff */
[----:B------:R-:W-:Y:S02]  /*29860*/  MOV R13, 0x14f00000 ;  /* 0x14f00000000d7802 */ /* 0x000fe40000000f00 */
[----:B------:R-:W-:Y:S05]  /*29870*/  @P1 BRA `(.L_x_2110) ;  /* 0x00000000001c1947 */ /* 0x000fea0003800000 */
[----:B------:R-:W1:Y:S01]  /*29880*/  S2R R8, SR_TID.X ;  /* 0x0000000000087919 */ /* 0x000e620000002100 */
[----:B------:R-:W-:-:S04]  /*29890*/  IMAD.MOV.U32 R3, RZ, RZ, 0x9000 ;  /* 0x00009000ff037424 */ /* 0x000fc800078e00ff */
[----:B------:R2:W-:Y:S01]  /*298a0*/  SYNCS.ARRIVE.TRANS64 RZ, [R2+URZ+0x50], R3 ;  /* 0x0000500302ff79a7 */ /* 0x0005e2000800003f */
[----:B-1----:R-:W-:-:S04]  /*298b0*/  LOP3.LUT R8, R8, 0x1f, RZ, 0xc0, !PT ;  /* 0x0000001f08087812 */ /* 0x002fc800078ec0ff */
[----:B------:R-:W-:-:S13]  /*298c0*/  ISETP.NE.AND P0, PT, R8, RZ, PT ;  /* 0x000000ff0800720c */ /* 0x000fda0003f05270 */
[----:B--2---:R-:W-:Y:S05]  /*298d0*/  @!P0 BRA `(.L_x_2110) ;  /* 0x0000000000048947 */ /* 0x004fea0003800000 */
[----:B------:R-:W-:Y:S01]  /*298e0*/  BPT.TRAP 0x1 ;  /* 0x000000040000795c */ /* 0x000fe20000300000 */
.L_x_2110:
[----:B------:R-:W-:Y:S05]  /*298f0*/  BSYNC B2 ;  /* 0x0000000000027941 */ /* 0x000fea0003800000 */
.L_x_2109:
        /* <DEDUP_REMOVED lines=13> */
.L_x_2111:
        /* <DEDUP_REMOVED lines=15> */
.L_x_2112:
        /* <DEDUP_REMOVED lines=15> */
.L_x_2113:
        /* <DEDUP_REMOVED lines=12> */
.L_x_2098:
[----:B------:R-:W-:Y:S05]  /*29c70*/  BSYNC B1 ;  /* 0x0000000000017941 */ /* 0x000fea0003800000 */
.L_x_2097:
[----:B------:R-:W2:Y:S01]  /*29c80*/  LDL R2, [R1+0x2c] ;  /* 0x00002c0001027983 */ /* 0x000ea20000100800 */
[----:B------:R-:W-:Y:S01]  /*29c90*/  VIADD R0, R0, 0xfffffffe ;  /* 0xfffffffe00007836 */ /* 0x000fe20000000000 */
[----:B--2---:R-:W-:-:S13]  /*29ca0*/  ISETP.GT.AND P0, PT, R6, R2, PT ;  /* 0x000000020600720c */ /* 0x004fda0003f04270 */
[----:B------:R-:W-:Y:S05]  /*29cb0*/  @P0 BRA `(.L_x_2114) ;  /* 0xffffffe800140947 */ /* 0x000fea000383ffff */
.L_x_2060:
[----:B------:R-:W-:Y:S05]  /*29cc0*/  BSYNC B0 ;  /* 0x0000000000007941 */ /* 0x000fea0003800000 */
.L_x_2059:
[----:B------:R-:W2:Y:S01]  /*29cd0*/  S2R R3, SR_TID.X ;  /* 0x0000000000037919 */ /* 0x000ea20000002100 */
[----:B------:R-:W-:Y:S01]  /*29ce0*/  BSSY B0, `(.L_x_2115) ;  /* 0x0000010000007945 */ /* 0x000fe20003800000 */
[----:B--2---:R-:W-:-:S04]  /*29cf0*/  LOP3.LUT R3, R3, 0x7f, RZ, 0xc0, !PT ;  /* 0x0000007f03037812 */ /* 0x004fc800078ec0ff */
[----:B------:R-:W-:-:S13]  /*29d00*/  ISETP.NE.AND P0, PT, R3, RZ, PT ;  /* 0x000000ff0300720c */ /* 0x000fda0003f05270 */
[----:B------:R-:W-:Y:S05]  /*29d10*/  @P0 BRA `(.L_x_2116) ;  /* 0x0000000000300947 */ /* 0x000fea0003800000 */
[----:B------:R-:W2:Y:S01]  /*29d20*/  S2R R2, SR_LANEID ;  /* 0x0000000000027919 */ /* 0x000ea20000000000 */
[----:B------:R-:W-:Y:S01]  /*29d30*/  VOTEU.ANY UR4, UPT, PT ;  /* 0x0000000000047886 */ /* 0x000fe200038e0100 */
[----:B-1----:R-:W1:Y:S01]  /*29d40*/  LDC.64 R4, c[0x0][0xc60] ;  /* 0x00031800ff047b82 */ /* 0x002e620000000a00 */
[----:B------:R-:W2:Y:S02]  /*29d50*/  FLO.U32 R0, UR4 ;  /* 0x0000000400007d00 */ /* 0x000ea400080e0000 */
[----:B--2---:R-:W-:-:S06]  /*29d60*/  ISETP.EQ.U32.AND P0, PT, R0, R2, PT ;  /* 0x000000020000720c */ /* 0x004fcc0003f02070 */
[----:B------:R-:W1:Y:S07]  /*29d70*/  POPC R2, UR4 ;  /* 0x0000000400027d09 */ /* 0x000e6e0008000000 */
[----:B-1----:R-:W2:Y:S04]  /*29d80*/  @P0 ATOMG.E.ADD.STRONG.GPU PT, R2, desc[UR60][R4.64], R2 ;  /* 0x00000002040209a8 */ /* 0x002ea800081ee1fc */
[----:B--2---:R1:W2:Y:S02]  /*29d90*/  SHFL.IDX PT, R2, R2, R0, 0x1f ;  /* 0x00001f0002027589 */ /* 0x0042a400000e0000 */
[----:B-1----:R-:W1:Y:S02]  /*29da0*/  S2R R0, SR_LTMASK ;  /* 0x0000000000007919 */ /* 0x002e640000003900 */
[----:B-1----:R-:W-:-:S06]  /*29db0*/  LOP3.LUT R0, R0, UR4, RZ, 0xc0, !PT ;  /* 0x0000000400007c12 */ /* 0x002fcc000f8ec0ff */
[----:B------:R-:W2:Y:S02]  /*29dc0*/  POPC R0, R0 ;  /* 0x0000000000007309 */ /* 0x000ea40000000000 */
[----:B--2---:R-:W-:-:S07]  /*29dd0*/  IADD3 R16, R2, UR38, R0 ;  /* 0x0000002602107c10 */ /* 0x004fce000fffe000 */
.L_x_2116:
[----:B------:R-:W-:Y:S05]  /*29de0*/  BSYNC B0 ;  /* 0x0000000000007941 */ /* 0x000fea0003800000 */
.L_x_2115:
[----:B------:R-:W2:Y:S01]  /*29df0*/  LDL R0, [R1] ;  /* 0x0000000001007983 */ /* 0x000ea20000100800 */
[----:B------:R-:W-:Y:S01]  /*29e00*/  BSSY B0, `(.L_x_2117) ;  /* 0x000004d000007945 */ /* 0x000fe20003800000 */
[----:B--2---:R-:W-:-:S13]  /*29e10*/  LOP3.LUT P0, RZ, R0, 0x1, RZ, 0xc0, !PT ;  /* 0x0000000100ff7812 */ /* 0x004fda000780c0ff */
        /* <DEDUP_REMOVED lines=8> */
[----:B------:R-:W2:Y:S02]  /*29ea0*/  SYNCS.PHASECHK.TRANS64.TRYWAIT P0, [R0+URZ+0x30860], R2 ;  /* 0x03086002000075a7 */ /* 0x000ea4000800017f */
[----:B--2---:R-:W-:Y:S05]  /*29eb0*/  @!P0 BRA `(.L_x_2120) ;  /* 0x0000003000dc8947 */ /* 0x004fea0003800000 */
.L_x_2221:
[----:B------:R-:W-:Y:S05]  /*29ec0*/  BSYNC B1 ;  /* 0x0000000000017941 */ /* 0x000fea0003800000 */
.L_x_2119:
[----:B------:R-:W-:Y:S04]  /*29ed0*/  BSSY B1, `(.L_x_2121) ;  /* 0x0000009000017945 */ /* 0x000fe80003800000 */
        /* <DEDUP_REMOVED lines=8> */
.L_x_2122:
[----:B------:R-:W-:Y:S05]  /*29f60*/  BSYNC B1 ;  /* 0x0000000000017941 */ /* 0x000fea0003800000 */
.L_x_2121:
[----:B-1----:R-:W3:Y:S04]  /*29f70*/  LDL.LU R5, [R1+0x18] ;  /* 0x0000180001057983 */ /* 0x002ee80000300800 */
[----:B------:R-:W3:Y:S04]  /*29f80*/  LDL.LU R3, [R1+0xc] ;  /* 0x00000c0001037983 */ /* 0x000ee80000300800 */
[----:B------:R-:W4:Y:S04]  /*29f90*/  LDL R4, [R1+0x4] ;  /* 0x0000040001047983 */ /* 0x000f280000100800 */
[----:B--2---:R-:W4:Y:S01]  /*29fa0*/  LDL R2, [R1+0x8] ;  /* 0x0000080001027983 */ /* 0x004f220000100800 */
[----:B------:R-:W-:Y:S01]  /*29fb0*/  UIADD3 UR4, UP0, UR36, 0x470, URZ ;  /* 0x0000047024047890 */ /* 0x000fe2000ff1e03f */
[----:B------:R-:W-:Y:S01]  /*29fc0*/  PLOP3.LUT P0, PT, PT, PT, PT, 0x80, 0x0 ;  /* 0x000000000000781c */ /* 0x000fe20003f0f070 */
[----:B------:R-:W-:Y:S01]  /*29fd0*/  UMOV UR6, 0x0 ;  /* 0x0000000000067882 */ /* 0x000fe20000000000 */
[----:B------:R-:W-:Y:S01]  /*29fe0*/  IADD3 R0, R0, 0x30850, RZ ;  /* 0x0003085000007810 */ /* 0x000fe20007ffe0ff */
[----:B------:R-:W-:Y:S01]  /*29ff0*/  UIADD3.X UR5, URZ, UR37, URZ, UP0, !UPT ;  /* 0x000000253f057290 */ /* 0x000fe200087fe43f */
[----:B------:R-:W-:Y:S01]  /*2a000*/  UMOV UR7, 0x14f00000 ;  /* 0x14f0000000077882 */ /* 0x000fe20000000000 */
[----:B------:R-:W-:Y:S01]  /*2a010*/  UMOV UR10, URZ ;  /* 0x0000003f000a7c82 */ /* 0x000fe20008000000 */
[----:B---3--:R-:W-:-:S02]  /*2a020*/  IMAD R3, R3, 0x60, R5 ;  /* 0x0000006003037824 */ /* 0x008fc400078e0205 */
[----:B----4-:R-:W-:-:S04]  /*2a030*/  IMAD R2, R2, 0x9000, R4 ;  /* 0x0000900002027824 */ /* 0x010fc800078e0204 */
[----:B------:R-:W-:-:S07]  /*2a040*/  VIADD R4, R2, 0x400 ;  /* 0x0000040002047836 */ /* 0x000fce0000000000 */
.L_x_2123:
        /* <DEDUP_REMOVED lines=9> */
[----:B-1----:R-:W-:Y:S05]  /*2a0e0*/  @P0 BRA.U.ANY `(.L_x_2123) ;  /* 0xfffffffd00d80947 */ /* 0x002fea000393ffff */
[----:B------:R-:W-:Y:S01]  /*2a0f0*/  PLOP3.LUT P0, PT, PT, PT, PT, 0x80, 0x0 ;  /* 0x000000000000781c */ /* 0x000fe20003f0f070 */
[----:B------:R-:W-:Y:S01]  /*2a100*/  VIADD R4, R2, 0x3400 ;  /* 0x0000340002047836 */ /* 0x000fe20000000000 */
[----:B------:R-:W-:Y:S01]  /*2a110*/  UMOV UR6, 0x0 ;  /* 0x0000000000067882 */ /* 0x000fe20000000000 */
[----:B------:R-:W-:Y:S01]  /*2a120*/  UMOV UR7, 0x14f00000 ;  /* 0x14f0000000077882 */ /* 0x000fe20000000000 */
[----:B------:R-:W-:-:S09]  /*2a130*/  UMOV UR10, 0x40 ;  /* 0x00000040000a7882 */ /* 0x000fd20000000000 */
.L_x_2124:
        /* <DEDUP_REMOVED lines=15> */
.L_x_2125:
        /* <DEDUP_REMOVED lines=10> */
.L_x_2118:
[----:B------:R-:W-:Y:S05]  /*2a2d0*/  BSYNC B0 ;  /* 0x0000000000007941 */ /* 0x000fea0003800000 */
.L_x_2117:
[----:B-1----:R-:W2:Y:S04]  /*2a2e0*/  LDL.LU R5, [R1+0x8] ;  /* 0x0000080001057983 */ /* 0x002ea80000300800 */
        /* <DEDUP_REMOVED lines=8> */
.L_x_2039:
[----:B------:R-:W-:Y:S05]  /*2a370*/  BSYNC B7 ;  /* 0x0000000000077941 */ /* 0x000fea0003800000 */
.L_x_2037:
[----:B-1----:R-:W2:Y:S02]  /*2a380*/  LDL R0, [R1] ;  /* 0x0000000001007983 */ /* 0x002ea40000100800 */
[----:B--2---:R-:W-:-:S13]  /*2a390*/  LOP3.LUT P0, RZ, R0, 0x2, RZ, 0xc0, !PT ;  /* 0x0000000200ff7812 */ /* 0x004fda000780c0ff */
[----:B------:R-:W-:Y:S05]  /*2a3a0*/  @!P0 BRA `(.L_x_2126) ;  /* 0x0000000000288947 */ /* 0x000fea0003800000 */
[----:B------:R-:W-:Y:S05]  /*2a3b0*/  WARPSYNC.ALL ;  /* 0x0000000000007948 */ /* 0x000fea0003800000 */
[----:B------:R-:W1:Y:S08]  /*2a3c0*/  S2UR UR5, SR_CgaCtaId ;  /* 0x00000000000579c3 */ /* 0x000e700000008800 */
[----:B------:R-:W-:Y:S06]  /*2a3d0*/  BAR.SYNC.DEFER_BLOCKING 0x5, 0x180 ;  /* 0x0146000000007b1d */ /* 0x000fec0000010000 */
[----:B------:R-:W-:-:S02]  /*2a3e0*/  UMOV UR4, 0x400 ;  /* 0x0000040000047882 */ /* 0x000fc40000000000 */
[----:B-1----:R-:W-:-:S06]  /*2a3f0*/  ULEA UR4, UR5, UR4, 0x18 ;  /* 0x0000000405047291 */ /* 0x002fcc000f8ec03f */
[----:B------:R-:W-:-:S05]  /*2a400*/  MOV R0, UR4 ;  /* 0x0000000400007c02 */ /* 0x000fca0008000f00 */
[----:B------:R2:W3:Y:S04]  /*2a410*/  LDS.128 R16, [R0+0x308d0] ;  /* 0x0308d00000107984 */ /* 0x0004e80000000c00 */
[----:B------:R2:W-:Y:S01]  /*2a420*/  STL [R1+0x4], R0 ;  /* 0x0000040001007387 */ /* 0x0005e20000100800 */
[----:B------:R-:W-:Y:S06]  /*2a430*/  BAR.ARV 0x4, 0x180 ;  /* 0x0106000000007b1d */ /* 0x000fec0000002000 */
[----:B------:R-:W-:Y:S05]  /*2a440*/  BRA `(.L_x_2127) ;  /* 0x0000000800d87947 */ /* 0x000fea0003800000 */
.L_x_2126:
[----:B------:R-:W1:Y:S01]  /*2a450*/  S2R R6, SR_TID.X ;  /* 0x0000000000067919 */ /* 0x000e620000002100 */
[----:B------:R-:W-:Y:S01]  /*2a460*/  UMOV UR4, 0xffffffff ;  /* 0xffffffff00047882 */ /* 0x000fe20000000000 */
[----:B-1----:R-:W-:-:S04]  /*2a470*/  LOP3.LUT R6, R6, 0x1f, RZ, 0xc0, !PT ;  /* 0x0000001f06067812 */ /* 0x002fc800078ec0ff */
[----:B------:R-:W-:Y:S01]  /*2a480*/  ISETP.NE.AND P0, PT, R6, 0x1f, PT ;  /* 0x0000001f0600780c */ /* 0x000fe20003f05270 */
[----:B------:R-:W-:-:S12]  /*2a490*/  BRA.DIV UR4, `(.L_x_2128) ;  /* 0x0000002e04787947 */ /* 0x000fd8000b800000 */
[----:B------:R-:W-:Y:S01]  /*2a4a0*/  IMAD.IADD R0, R19, 0x1, R6 ;  /* 0x0000000113007824 */ /* 0x000fe200078e0206 */
[----:B------:R-:W-:-:S04]  /*2a4b0*/  ULDC UR4, c[0x0][0xc3c] ;  /* 0x00030f0000047ab9 */ /* 0x000fc80000000800 */
[----:B------:R-:W-:-:S13]  /*2a4c0*/  ISETP.GE.OR P1, PT, R0, UR4, !P0 ;  /* 0x0000000400007c0c */ /* 0x000fda000c726670 */
[----:B------:R-:W1:Y:S02]  /*2a4d0*/  @!P1 LDC.64 R2, c[0x0][0xc80] ;  /* 0x00032000ff029b82 */ /* 0x000e640000000a00 */
[----:B-1----:R-:W-:-:S06]  /*2a4e0*/  @!P1 IMAD.WIDE R2, R0, 0x4, R2 ;  /* 0x0000000400029825 */ /* 0x002fcc00078e0202 */
[----:B------:R1:W2:Y:S01]  /*2a4f0*/  @!P1 LDG.E R2, desc[UR60][R2.64] ;  /* 0x0000003c02029981 */ /* 0x0002a2000c1e1900 */
[C---:B------:R-:W-:Y:S02]  /*2a500*/  ISETP.GE.U32.AND P2, PT, R6.reuse, 0x2, PT ;  /* 0x000000020600780c */ /* 0x040fe40003f46070 */
[C---:B------:R-:W-:Y:S01]  /*2a510*/  ISETP.GE.U32.AND P3, PT, R6.reuse, 0x4, PT ;  /* 0x000000040600780c */ /* 0x040fe20003f66070 */
[----:B------:R-:W-:Y:S01]  /*2a520*/  SHFL.IDX PT, R5, R16, 0x1, 0x1f ;  /* 0x00201f0010057f89 */ /* 0x000fe200000e0000 */
[C---:B------:R-:W-:Y:S02]  /*2a530*/  ISETP.GE.U32.AND P4, PT, R6.reuse, 0x8, PT ;  /* 0x000000080600780c */ /* 0x040fe40003f86070 */
[C---:B------:R-:W-:Y:S01]  /*2a540*/  ISETP.GE.U32.AND P5, PT, R6.reuse, 0x10, PT ;  /* 0x000000100600780c */ /* 0x040fe20003fa6070 */
[----:B-1----:R-:W-:Y:S02]  /*2a550*/  IMAD.MOV.U32 R3, RZ, RZ, RZ ;  /* 0x000000ffff037224 */ /* 0x002fe400078e00ff */
[----:B--2---:R-:W-:Y:S01]  /*2a560*/  @!P1 IMAD.MOV.U32 R3, RZ, RZ, R2 ;  /* 0x000000ffff039224 */ /* 0x004fe200078e0002 */
[----:B------:R-:W-:-:S04]  /*2a570*/  ISETP.NE.AND P1, PT, R6, RZ, PT ;  /* 0x000000ff0600720c */ /* 0x000fc80003f25270 */
[----:B------:R-:W1:Y:S02]  /*2a580*/  SHFL.UP PT, R2, R3, 0x1, RZ ;  /* 0x0420000003027989 */ /* 0x000e6400000e00ff */
[----:B-1----:R-:W-:-:S05]  /*2a590*/  SEL R0, R2, RZ, P1 ;  /* 0x000000ff02007207 */ /* 0x002fca0000800000 */
[----:B------:R-:W-:Y:S02]  /*2a5a0*/  IMAD.IADD R2, R3, 0x1, R0 ;  /* 0x0000000103027824 */ /* 0x000fe400078e0200 */
[----:B------:R-:W-:Y:S04]  /*2a5b0*/  SHFL.IDX PT, R0, R16, RZ, 0x1f ;  /* 0x00001fff10007589 */ /* 0x000fe800000e0000 */
[----:B------:R-:W1:Y:S02]  /*2a5c0*/  SHFL.UP PT, R4, R2, 0x2, RZ ;  /* 0x0440000002047989 */ /* 0x000e6400000e00ff */
[----:B-1----:R-:W-:-:S04]  /*2a5d0*/  SEL R4, R4, RZ, P2 ;  /* 0x000000ff04047207 */ /* 0x002fc80001000000 */
[----:B------:R-:W-:-:S05]  /*2a5e0*/  IADD3 R2, R2, R4, RZ ;  /* 0x0000000402027210 */ /* 0x000fca0007ffe0ff */
        /* <DEDUP_REMOVED lines=9> */
[----:B------:R1:W2:Y:S02]  /*2a680*/  SHFL.IDX PT, R16, R2, 0x1f, 0x1f ;  /* 0x03e01f0002107f89 */ /* 0x0002a400000e0000 */
.L_x_2231:
[----:B------:R-:W-:Y:S02]  /*2a690*/  ULDC UR4, c[0x0][0xc38] ;  /* 0x00030e0000047ab9 */ /* 0x000fe40000000800 */
[----:B------:R-:W-:-:S04]  /*2a6a0*/  IMAD.U32 R4, RZ, RZ, UR4 ;  /* 0x00000004ff047e24 */ /* 0x000fc8000f8e00ff */
[----:B--2---:R-:W-:-:S05]  /*2a6b0*/  IMAD R16, R16, R4, RZ ;  /* 0x0000000410107224 */ /* 0x004fca00078e02ff */
[----:B------:R-:W-:-:S04]  /*2a6c0*/  IADD3 R5, R5, R16, RZ ;  /* 0x0000001005057210 */ /* 0x000fc80007ffe0ff */
[----:B------:R-:W-:-:S13]  /*2a6d0*/  ISETP.GT.AND P6, PT, R5, R0, PT ;  /* 0x000000000500720c */ /* 0x000fda0003fc4270 */
[----:B------:R-:W-:Y:S05]  /*2a6e0*/  @P6 BRA `(.L_x_2129) ;  /* 0x00000000009c6947 */ /* 0x000fea0003800000 */
.L_x_2134:
[----:B-1----:R-:W1:Y:S01]  /*2a6f0*/  LDC R2, c[0x0][0xc3c] ;  /* 0x00030f00ff027b82 */ /* 0x002e620000000800 */
[----:B------:R-:W-:-:S05]  /*2a700*/  VIADD R19, R19, 0x1f ;  /* 0x0000001f13137836 */ /* 0x000fca0000000000 */
[----:B-1----:R-:W-:-:S13]  /*2a710*/  ISETP.GE.AND P6, PT, R19, R2, PT ;  /* 0x000000021300720c */ /* 0x002fda0003fc6270 */
[----:B------:R-:W-:Y:S05]  /*2a720*/  @P6 BRA `(.L_x_2130) ;  /* 0x0000000400d46947 */ /* 0x000fea0003800000 */
[----:B------:R-:W1:Y:S01]  /*2a730*/  S2R R3, SR_TID.X ;  /* 0x0000000000037919 */ /* 0x000e620000002100 */
[----:B------:R-:W-:Y:S01]  /*2a740*/  BSSY B0, `(.L_x_2131) ;  /* 0x0000009000007945 */ /* 0x000fe20003800000 */
[----:B-1----:R-:W-:-:S05]  /*2a750*/  LOP3.LUT R3, R3, 0x1f, RZ, 0xc0, !PT ;  /* 0x0000001f03037812 */ /* 0x002fca00078ec0ff */
[----:B------:R-:W-:Y:S02]  /*2a760*/  IMAD.IADD R4, R19, 0x1, R3 ;  /* 0x0000000113047824 */ /* 0x000fe400078e0203 */
[----:B------:R-:W-:-:S03]  /*2a770*/  IMAD.MOV.U32 R3, RZ, RZ, RZ ;  /* 0x000000ffff037224 */ /* 0x000fc600078e00ff */
[----:B------:R-:W-:-:S13]  /*2a780*/  ISETP.GE.OR P6, PT, R4, R2, !P0 ;  /* 0x000000020400720c */ /* 0x000fda00047c6670 */
[----:B------:R-:W-:Y:S05]  /*2a790*/  @P6 BRA `(.L_x_2132) ;  /* 0x00000000000c6947 */ /* 0x000fea0003800000 */
[----:B------:R-:W1:Y:S02]  /*2a7a0*/  LDC.64 R2, c[0x0][0xc80] ;  /* 0x00032000ff027b82 */ /* 0x000e640000000a00 */
[----:B-1----:R-:W-:-:S06]  /*2a7b0*/  IMAD.WIDE R2, R4, 0x4, R2 ;  /* 0x0000000404027825 */ /* 0x002fcc00078e0202 */
[----:B------:R1:W5:Y:S02]  /*2a7c0*/  LDG.E R3, desc[UR60][R2.64] ;  /* 0x0000003c02037981 */ /* 0x000364000c1e1900 */
.L_x_2132:
[----:B------:R-:W-:Y:S05]  /*2a7d0*/  BSYNC B0 ;  /* 0x0000000000007941 */ /* 0x000fea0003800000 */
.L_x_2131:
[----:B------:R-:W-:-:S03]  /*2a7e0*/  UMOV UR4, 0xffffffff ;  /* 0xffffffff00047882 */ /* 0x000fc60000000000 */
[----:B------:R-:W-:Y:S05]  /*2a7f0*/  BRA.DIV UR4, `(.L_x_2133) ;  /* 0x0000002e04dc7947 */ /* 0x000fea000b800000 */
[----:B-1---5:R-:W1:Y:S02]  /*2a800*/  SHFL.UP PT, R2, R3, 0x1, RZ ;  /* 0x0420000003027989 */ /* 0x022e6400000e00ff */
[----:B-1----:R-:W-:-:S05]  /*2a810*/  SEL R2, R2, RZ, P1 ;  /* 0x000000ff02027207 */ /* 0x002fca0000800000 */
[----:B------:R-:W-:-:S05]  /*2a820*/  IMAD.IADD R2, R3, 0x1, R2 ;  /* 0x0000000103027824 */ /* 0x000fca00078e0202 */
        /* <DEDUP_REMOVED lines=13> */
.L_x_2239:
[----:B------:R-:W-:Y:S02]  /*2a900*/  ULDC UR4, c[0x0][0xc38] ;  /* 0x00030e0000047ab9 */ /* 0x000fe40000000800 */
[----:B------:R-:W-:-:S04]  /*2a910*/  IMAD.U32 R4, RZ, RZ, UR4 ;  /* 0x00000004ff047e24 */ /* 0x000fc8000f8e00ff */
[----:B--2---:R-:W-:-:S05]  /*2a920*/  IMAD R16, R16, R4, RZ ;  /* 0x0000000410107224 */ /* 0x004fca00078e02ff */
[----:B------:R-:W-:-:S04]  /*2a930*/  IADD3 R5, R16, R5, RZ ;  /* 0x0000000510057210 */ /* 0x000fc80007ffe0ff */
[----:B------:R-:W-:-:S13]  /*2a940*/  ISETP.GT.AND P6, PT, R5, R0, PT ;  /* 0x000000000500720c */ /* 0x000fda0003fc4270 */
[----:B------:R-:W-:Y:S05]  /*2a950*/  @!P6 BRA `(.L_x_2134) ;  /* 0xfffffffc0064e947 */ /* 0x000fea000383ffff */
.L_x_2129:
        /* <DEDUP_REMOVED lines=8> */
.L_x_2243:
[----:B------:R-:W-:Y:S01]  /*2a9e0*/  ISETP.NE.AND P0, PT, R5, RZ, PT ;  /* 0x000000ff0500720c */ /* 0x000fe20003f05270 */
[----:B------:R-:W-:-:S12]  /*2a9f0*/  IMAD.MOV.U32 R5, RZ, RZ, RZ ;  /* 0x000000ffff057224 */ /* 0x000fd800078e00ff */
[----:B------:R-:W-:Y:S05]  /*2aa00*/  @!P0 BRA `(.L_x_2136) ;  /* 0x0000000000148947 */ /* 0x000fea0003800000 */
[----:B------:R-:W-:Y:S01]  /*2aa10*/  UMOV UR4, 0xffffffff ;  /* 0xffffffff00047882 */ /* 0x000fe20000000000 */
[----:B0-----:R-:W-:Y:S02]  /*2aa20*/  VIADD R12, R6, 0xffffffff ;  /* 0xffffffff060c7836 */ /* 0x001fe40000000000 */
[----:B------:R-:W-:Y:S05]  /*2aa30*/  BRA.DIV UR4, `(.L_x_2137) ;  /* 0x00000032046c7947 */ /* 0x000fea000b800000 */
[----:B-1----:R0:W1:Y:S02]  /*2aa40*/  SHFL.IDX PT, R2, R2, R12, 0x1f ;  /* 0x00001f0c02027589 */ /* 0x00206400000e0000 */
.L_x_2246:
[----:B-1----:R-:W-:-:S07]  /*2aa50*/  IMAD.MOV.U32 R5, RZ, RZ, R2 ;  /* 0x000000ffff057224 */ /* 0x002fce00078e0002 */
.L_x_2136:
[----:B-12---:R-:W1:Y:S01]  /*2aa60*/  LDC.64 R2, c[0x0][0xc90] ;  /* 0x00032400ff027b82 */ /* 0x006e620000000a00 */
[----:B------:R-:W-:-:S05]  /*2aa70*/  IADD3 R19, R6, R19, RZ ;  /* 0x0000001306137210 */ /* 0x000fca0007ffe0ff */
[----:B-1----:R-:W-:-:S05]  /*2aa80*/  IMAD.WIDE R2, R19, 0x4, R2 ;  /* 0x0000000413027825 */ /* 0x002fca00078e0202 */
[----:B------:R-:W3:Y:S01]  /*2aa90*/  LDG.E R7, desc[UR60][R2.64] ;  /* 0x0000003c02077981 */ /* 0x000ee2000c1e1900 */
[----:B------:R-:W-:-:S04]  /*2aaa0*/  IMAD R16, R5, R4, R16 ;  /* 0x0000000405107224 */ /* 0x000fc800078e0210 */
[----:B------:R-:W-:Y:S02]  /*2aab0*/  IMAD.IADD R0, R0, 0x1, -R16 ;  /* 0x0000000100007824 */ /* 0x000fe400078e0a10 */
[----:B---3--:R-:W-:-:S05]  /*2aac0*/  IMAD R6, R17, R7, RZ ;  /* 0x0000000711067224 */ /* 0x008fca00078e02ff */
[----:B------:R-:W-:-:S04]  /*2aad0*/  IABS R8, R6 ;  /* 0x0000000600087213 */ /* 0x000fc80000000000 */
[----:B------:R-:W1:Y:S08]  /*2aae0*/  I2F.RP R2, R8 ;  /* 0x0000000800027306 */ /* 0x000e700000209400 */
[----:B-1----:R-:W1:Y:S02]  /*2aaf0*/  MUFU.RCP R2, R2 ;  /* 0x0000000200027308 */ /* 0x002e640000001000 */
[----:B-1----:R-:W-:-:S06]  /*2ab00*/  VIADD R2, R2, 0xffffffe ;  /* 0x0ffffffe02027836 */ /* 0x002fcc0000000000 */
[----:B------:R-:W1:Y:S02]  /*2ab10*/  F2I.FTZ.U32.TRUNC.NTZ R3, R2 ;  /* 0x0000000200037305 */ /* 0x000e64000021f000 */
[----:B-1----:R-:W-:-:S04]  /*2ab20*/  IMAD.MOV R2, RZ, RZ, -R3 ;  /* 0x000000ffff027224 */ /* 0x002fc800078e0a03 */
[----:B------:R-:W-:Y:S02]  /*2ab30*/  IMAD R5, R2, R8, RZ ;  /* 0x0000000802057224 */ /* 0x000fe400078e02ff */
[----:B------:R-:W-:-:S04]  /*2ab40*/  IMAD.MOV.U32 R2, RZ, RZ, RZ ;  /* 0x000000ffff027224 */ /* 0x000fc800078e00ff */
[----:B------:R-:W-:Y:S01]  /*2ab50*/  IMAD.HI.U32 R2, R3, R5, R2 ;  /* 0x0000000503027227 */ /* 0x000fe200078e0002 */
[----:B------:R-:W-:Y:S02]  /*2ab60*/  IABS R3, R0 ;  /* 0x0000000000037213 */ /* 0x000fe40000000000 */
[----:B------:R-:W-:-:S03]  /*2ab70*/  IABS R5, R6 ;  /* 0x0000000600057213 */ /* 0x000fc60000000000 */
[----:B------:R-:W-:Y:S01]  /*2ab80*/  IMAD.HI.U32 R2, R2, R3, RZ ;  /* 0x0000000302027227 */ /* 0x000fe200078e00ff */
[----:B------:R-:W-:-:S05]  /*2ab90*/  IADD3 R5, RZ, -R5, RZ ;  /* 0x80000005ff057210 */ /* 0x000fca0007ffe0ff */
        /* <DEDUP_REMOVED lines=12> */
[----:B------:R-:W-:-:S03]  /*2ac60*/  IMAD.MOV R2, RZ, RZ, -R2 ;  /* 0x000000ffff027224 */ /* 0x000fc600078e0a02 */
[----:B------:R-:W-:Y:S01]  /*2ac70*/  IADD3 R3, -R5, RZ, RZ ;  /* 0x000000ff05037210 */ /* 0x000fe20007ffe1ff */
[----:B------:R-:W-:-:S03]  /*2ac80*/  IMAD R0, R6, R2, R0 ;  /* 0x0000000206007224 */ /* 0x000fc600078e0200 */
[----:B------:R-:W-:-:S04]  /*2ac90*/  VIADDMNMX R4, R3, R4, R7, PT ;  /* 0x0000000403047246 */ /* 0x000fc80003800107 */
        /* <DEDUP_REMOVED lines=19> */
[C---:B------:R-:W-:Y:S02]  /*2add0*/  LOP3.LUT R3, R0.reuse, R4, RZ, 0x3c, !PT ;  /* 0x0000000400037212 */ /* 0x040fe400078e3cff */
[----:B------:R-:W-:Y:S02]  /*2ade0*/  IADD3 R0, R0, R5, RZ ;  /* 0x0000000500007210 */ /* 0x000fe40007ffe0ff */
        /* <DEDUP_REMOVED lines=9> */
.L_x_2130:
[----:B------:R-:W-:Y:S01]  /*2ae80*/  UMOV UR4, URZ ;  /* 0x0000003f00047c82 */ /* 0x000fe20008000000 */
[----:B------:R-:W-:Y:S01]  /*2ae90*/  UMOV UR5, URZ ;  /* 0x0000003f00057c82 */ /* 0x000fe20008000000 */
[----:B------:R-:W-:Y:S01]  /*2aea0*/  ULDC UR6, c[0x0][0xc3c] ;  /* 0x00030f0000067ab9 */ /* 0x000fe20000000800 */
[----:B------:R-:W-:Y:S01]  /*2aeb0*/  IMAD.MOV.U32 R16, RZ, RZ, R0 ;  /* 0x000000ffff107224 */ /* 0x000fe200078e0000 */
[----:B------:R-:W-:Y:S01]  /*2aec0*/  MOV R18, UR5 ;  /* 0x0000000500127c02 */ /* 0x000fe20008000f00 */
[----:B------:R-:W-:Y:S02]  /*2aed0*/  IMAD.U32 R17, RZ, RZ, UR4 ;  /* 0x00000004ff117e24 */ /* 0x000fe4000f8e00ff */
[----:B------:R-:W-:-:S07]  /*2aee0*/  IMAD.U32 R19, RZ, RZ, UR6 ;  /* 0x00000006ff137e24 */ /* 0x000fce000f8e00ff */
.L_x_2138:
[----:B------:R1:W2:Y:S01]  /*2aef0*/  LDL R3, [R1+0x4] ;  /* 0x0000040001037983 */ /* 0x0002a20000100800 */
[----:B------:R-:W3:Y:S01]  /*2af00*/  S2R R0, SR_TID.X ;  /* 0x0000000000007919 */ /* 0x000ee20000002100 */
[----:B------:R-:W-:Y:S05]  /*2af10*/  WARPSYNC.ALL ;  /* 0x0000000000007948 */ /* 0x000fea0003800000 */
[----:B---3--:R-:W-:Y:S01]  /*2af20*/  LOP3.LUT R0, R0, 0x1f, RZ, 0xc0, !PT ;  /* 0x0000001f00007812 */ /* 0x008fe200078ec0ff */
        /* <DEDUP_REMOVED lines=8> */
.L_x_2127:
[----:B------:R-:W-:Y:S02]  /*2afb0*/  ULDC UR4, c[0x0][0xc3c] ;  /* 0x00030f0000047ab9 */ /* 0x000fe40000000800 */
[----:B---3--:R-:W-:-:S13]  /*2afc0*/  ISETP.GE.AND P0, PT, R19, UR4, PT ;  /* 0x0000000413007c0c */ /* 0x008fda000bf06270 */
[----:B------:R-:W-:Y:S05]  /*2afd0*/  @!P0 BRA `(.L_x_2139) ;  /* 0xffffff88006c8947 */ /* 0x000fea000383ffff */
[----:B------:R-:W-:Y:S05]  /*2afe0*/  BSYNC B8 ;  /* 0x0000000000087941 */ /* 0x000fea0003800000 */
.L_x_1977:
[----:B--2---:R-:W2:Y:S01]  /*2aff0*/  LDL.LU R0, [R1+0x48] ;  /* 0x0000480001007983 */ /* 0x004ea20000300800 */
[----:B------:R-:W-:Y:S01]  /*2b000*/  BSSY B0, `(.L_x_2140) ;  /* 0x000000b000007945 */ /* 0x000fe20003800000 */
[----:B------:R-:W3:Y:S01]  /*2b010*/  S2R R5, SR_CgaCtaId ;  /* 0x0000000000057919 */ /* 0x000ee20000008800 */
[----:B--2---:R-:W-:-:S05]  /*2b020*/  VIADD R0, R0, 0x1 ;  /* 0x0000000100007836 */ /* 0x004fca0000000000 */
[----:B0-----:R-:W-:-:S04]  /*2b030*/  LEA.HI R2, R0, R0, RZ, 0x1 ;  /* 0x0000000000027211 */ /* 0x001fc800078f08ff */
[----:B-1----:R-:W-:-:S05]  /*2b040*/  LOP3.LUT R3, R2, 0xfffffffe, RZ, 0xc0, !PT ;  /* 0xfffffffe02037812 */ /* 0x002fca00078ec0ff */
[----:B------:R-:W-:Y:S01]  /*2b050*/  IMAD.IADD R3, R0, 0x1, -R3 ;  /* 0x0000000100037824 */ /* 0x000fe200078e0a03 */
[----:B------:R-:W-:-:S04]  /*2b060*/  MOV R0, 0x400 ;  /* 0x0000040000007802 */ /* 0x000fc80000000f00 */
[----:B---3--:R-:W-:Y:S02]  /*2b070*/  LEA R0, R5, R0, 0x18 ;  /* 0x0000000005007211 */ /* 0x008fe400078ec0ff */
[----:B------:R-:W-:-:S04]  /*2b080*/  SHF.L.U32 R3, R3, 0x1f, RZ ;  /* 0x0000001f03037819 */ /* 0x000fc800000006ff */
[----:B------:R-:W0:Y:S02]  /*2b090*/  SYNCS.PHASECHK.TRANS64.TRYWAIT P0, [R0+URZ+0x30820], R3 ;  /* 0x03082003000075a7 */ /* 0x000e24000800017f */
[----:B0-----:R-:W-:Y:S05]  /*2b0a0*/  @!P0 BRA `(.L_x_2141) ;  /* 0x0000002800f88947 */ /* 0x001fea0003800000 */
.L_x_2247:
[----:B------:R-:W-:Y:S05]  /*2b0b0*/  BSYNC B0 ;  /* 0x0000000000007941 */ /* 0x000fea0003800000 */
.L_x_2140:
[----:B------:R-:W-:-:S03]  /*2b0c0*/  UMOV UR4, 0xffffffff ;  /* 0xffffffff00047882 */ /* 0x000fc60000000000 */
[----:B------:R-:W-:Y:S05]  /*2b0d0*/  BRA.DIV UR4, `(.L_x_2142) ;  /* 0x0000002e04007947 */ /* 0x000fea000b800000 */
[----:B------:R-:W1:Y:S02]  /*2b0e0*/  S2R R2, SR_TID.X ;  /* 0x0000000000027919 */ /* 0x000e640000002100 */
[----:B-1----:R-:W-:-:S04]  /*2b0f0*/  SHF.R.U32.HI R2, RZ, 0x5, R2 ;  /* 0x00000005ff027819 */ /* 0x002fc80000011602 */
[----:B------:R-:W-:-:S05]  /*2b100*/  LOP3.LUT R2, R2, 0x3, RZ, 0xc0, !PT ;  /* 0x0000000302027812 */ /* 0x000fca00078ec0ff */
[----:B------:R1:W2:Y:S02]  /*2b110*/  SHFL.IDX PT, R14, R2, RZ, 0x1f ;  /* 0x00001fff020e7589 */ /* 0x0002a400000e0000 */
.L_x_2250:
[----:B--2---:R-:W-:-:S13]  /*2b120*/  ISETP.NE.AND P0, PT, R14, RZ, PT ;  /* 0x000000ff0e00720c */ /* 0x004fda0003f05270 */
[----:B------:R-:W-:Y:S05]  /*2b130*/  @P0 BRA `(.L_x_1680) ;  /* 0x00000000009c0947 */ /* 0x000fea0003800000 */
[----:B------:R-:W-:-:S03]  /*2b140*/  UMOV UR4, 0xffffffff ;  /* 0xffffffff00047882 */ /* 0x000fc60000000000 */
[----:B------:R-:W-:Y:S05]  /*2b150*/  BRA.DIV UR4, `(.L_x_2143) ;  /* 0x0000002e04147947 */ /* 0x000fea000b800000 */
[----:B------:R-:W-:-:S13]  /*2b160*/  ELECT P6, URZ, PT ;  /* 0x00000000003f782f */ /* 0x000fda00038c0000 */
.L_x_2253:
        /* <DEDUP_REMOVED lines=8> */
.L_x_2144:
[----:B0-----:R-:W2:Y:S04]  /*2b1f0*/  LDL R3, [R1+0x8] ;  /* 0x0000080001037983 */ /* 0x001ea80000100800 */
[----:B------:R-:W3:Y:S01]  /*2b200*/  LDL.LU R7, [R1+0x14] ;  /* 0x0000140001077983 */ /* 0x000ee20000300800 */
[----:B------:R-:W-:-:S05]  /*2b210*/  IADD3 R2, R0, 0x30840, RZ ;  /* 0x0003084000027810 */ /* 0x000fca0007ffe0ff */
        /* <DEDUP_REMOVED lines=11> */
.L_x_2254:
[----:B------:R-:W1:Y:S02]  /*2b2d0*/  SYNCS.PHASECHK.TRANS64.TRYWAIT P0, [R7+URZ], R2 ;  /* 0x00000002070075a7 */ /* 0x000e64000800017f */
[----:B-1----:R-:W-:Y:S05]  /*2b2e0*/  @!P0 BRA `(.L_x_2146) ;  /* 0x0000002800e48947 */ /* 0x002fea0003800000 */
.L_x_2255:
[----:B------:R-:W-:Y:S05]  /*2b2f0*/  @!P2 BRA `(.L_x_2147) ;  /* 0x000000000004a947 */ /* 0x000fea0003800000 */
[----:B------:R-:W-:Y:S01]  /*2b300*/  BPT.TRAP 0x1 ;  /* 0x000000040000795c */ /* 0x000fe20000300000 */
.L_x_2147:
[----:B------:R-:W2:Y:S01]  /*2b310*/  LDL.LU R4, [R1+0x8] ;  /* 0x0000080001047983 */ /* 0x000ea20000300800 */
[----:B------:R-:W-:-:S05]  /*2b320*/  VIADD R0, R0, 0x30860 ;  /* 0x0003086000007836 */ /* 0x000fca0000000000 */
[----:B--2---:R-:W-:-:S04]  /*2b330*/  LEA R4, R4, R0, 0x3 ;  /* 0x0000000004047211 */ /* 0x004fc800078e18ff */
[----:B------:R-:W2:Y:S02]  /*2b340*/  SYNCS.PHASECHK.TRANS64.TRYWAIT P0, [R4+URZ], R5 ;  /* 0x00000005040075a7 */ /* 0x000ea4000800017f */
[----:B--2---:R-:W-:Y:S05]  /*2b350*/  @!P0 BRA `(.L_x_2148) ;  /* 0x0000002800dc8947 */ /* 0x004fea0003800000 */
.L_x_2256:
[----:B------:R-:W-:-:S07]  /*2b360*/  IMAD R3, R3, 0x8, R0 ;  /* 0x0000000803037824 */ /* 0x000fce00078e0200 */
.L_x_2149:
[----:B---3--:R3:W4:Y:S02]  /*2b370*/  SYNCS.PHASECHK.TRANS64.TRYWAIT P0, [R3+URZ], R2 ;  /* 0x00000002030075a7 */ /* 0x008724000800017f */
[----:B----4-:R-:W-:Y:S05]  /*2b380*/  @!P0 NANOSLEEP.SYNCS 0x989680 ;  /* 0x009896800000895d */ /* 0x010fea0003900000 */
[----:B------:R-:W4:Y:S02]  /*2b390*/  @!P0 SYNCS.PHASECHK.TRANS64 P0, [R3+URZ], R2 ;  /* 0x00000002030085a7 */ /* 0x000f24000800007f */
[----:B----4-:R-:W-:Y:S05]  /*2b3a0*/  @!P0 BRA `(.L_x_2149) ;  /* 0xfffffffc00f08947 */ /* 0x010fea000383ffff */
.L_x_1680:
[----:B------:R-:W-:Y:S05]  /*2b3b0*/  BSYNC B9 ;  /* 0x0000000000097941 */ /* 0x000fea0003800000 */
.L_x_1677:
[----:B------:R-:W-:Y:S05]  /*2b3c0*/  EXIT ;  /* 0x000000000000794d */ /* 0x000fea0003800000 */
.L_x_1706:
[----:B0-----:R0:W1:Y:S02]  /*2b3d0*/  SYNCS.PHASECHK.TRANS64.TRYWAIT P5, [R90+URZ+0x30890], R91 ;  /* 0x0308905b5a0075a7 */ /* 0x00106400080a017f */
[----:B-1----:R-:W-:Y:S05]  /*2b3e0*/  @!P5 NANOSLEEP.SYNCS 0x989680 ;  /* 0x009896800000d95d */ /* 0x002fea0003900000 */
[----:B------:R-:W1:Y:S02]  /*2b3f0*/  @!P5 SYNCS.PHASECHK.TRANS64 P5, [R90+URZ+0x30890], R91 ;  /* 0x0308905b5a00d5a7 */ /* 0x000e6400080a007f */
[----:B-1----:R-:W-:Y:S05]  /*2b400*/  @!P5 BRA `(.L_x_1706) ;  /* 0xfffffffc00f0d947 */ /* 0x002fea000383ffff */
[----:B------:R-:W-:Y:S05]  /*2b410*/  BRA `(.L_x_2150) ;  /* 0xfffffd84009c7947 */ /* 0x000fea000383ffff */
.L_x_1760:
[----:B-1----:R1:W3:Y:S02]  /*2b420*/  SYNCS.PHASECHK.TRANS64.TRYWAIT P5, [R90+URZ+0x30890], R91 ;  /* 0x0308905b5a0075a7 */ /* 0x0022e400080a017f */
[----:B---3--:R-:W-:Y:S05]  /*2b430*/  @!P5 NANOSLEEP.SYNCS 0x989680 ;  /* 0x009896800000d95d */ /* 0x008fea0003900000 */
[----:B------:R-:W3:Y:S02]  /*2b440*/  @!P5 SYNCS.PHASECHK.TRANS64 P5, [R90+URZ+0x30890], R91 ;  /* 0x0308905b5a00d5a7 */ /* 0x000ee400080a007f */
[----:B---3--:R-:W-:Y:S05]  /*2b450*/  @!P5 BRA `(.L_x_1760) ;  /* 0xfffffffc00f0d947 */ /* 0x008fea000383ffff */
[----:B------:R-:W-:Y:S05]  /*2b460*/  BRA `(.L_x_2151) ;  /* 0xfffffdb800007947 */ /* 0x000fea000383ffff */
.L_x_1785:
[----:B-1----:R1:W2:Y:S02]  /*2b470*/  SYNCS.PHASECHK.TRANS64.TRYWAIT P3, [R90+URZ+0x30890], R91 ;  /* 0x0308905b5a0075a7 */ /* 0x0022a4000806017f */
[----:B--2---:R-:W-:Y:S05]  /*2b480*/  @!P3 NANOSLEEP.SYNCS 0x989680 ;  /* 0x009896800000b95d */ /* 0x004fea0003900000 */
[----:B------:R-:W2:Y:S02]  /*2b490*/  @!P3 SYNCS.PHASECHK.TRANS64 P3, [R90+URZ+0x30890], R91 ;  /* 0x0308905b5a00b5a7 */ /* 0x000ea4000806007f */
[----:B--2---:R-:W-:Y:S05]  /*2b4a0*/  @!P3 BRA `(.L_x_1785) ;  /* 0xfffffffc00f0b947 */ /* 0x004fea000383ffff */
[----:B------:R-:W-:Y:S05]  /*2b4b0*/  BRA `(.L_x_2152) ;  /* 0xfffffde800187947 */ /* 0x000fea000383ffff */
.L_x_1791:
[----:B-1----:R1:W2:Y:S02]  /*2b4c0*/  SYNCS.PHASECHK.TRANS64.TRYWAIT P2, [R90+URZ+0x308b0], R91 ;  /* 0x0308b05b5a0075a7 */ /* 0x0022a4000804017f */
[----:B--2---:R-:W-:Y:S05]  /*2b4d0*/  @!P2 NANOSLEEP.SYNCS 0x989680 ;  /* 0x009896800000a95d */ /* 0x004fea0003900000 */
[----:B------:R-:W2:Y:S02]  /*2b4e0*/  @!P2 SYNCS.PHASECHK.TRANS64 P2, [R90+URZ+0x308b0], R91 ;  /* 0x0308b05b5a00a5a7 */ /* 0x000ea4000804007f */
[----:B--2---:R-:W-:Y:S05]  /*2b4f0*/  @!P2 BRA `(.L_x_1791) ;  /* 0xfffffffc00f0a947 */ /* 0x004fea000383ffff */
[----:B------:R-:W-:Y:S05]  /*2b500*/  BRA `(.L_x_2153) ;  /* 0xfffffdec00107947 */ /* 0x000fea000383ffff */
.L_x_1817:
[----:B------:R-:W-:Y:S01]  /*2b510*/  BSSY B1, `(.L_x_2154) ;  /* 0x0000008000017945 */ /* 0x000fe20003800000 */
[----:B------:R-:W-:Y:S01]  /*2b520*/  IMAD.MOV.U32 R13, RZ, RZ, R7 ;  /* 0x000000ffff0d7224 */ /* 0x000fe200078e0007 */
[----:B------:R-:W-:Y:S01]  /*2b530*/  MOV R15, 0xffffffff ;  /* 0xffffffff000f7802 */ /* 0x000fe20000000f00 */
[----:B------:R-:W-:Y:S02]  /*2b540*/  IMAD.MOV.U32 R12, RZ, RZ, RZ ;  /* 0x000000ffff0c7224 */ /* 0x000fe400078e00ff */
[----:B------:R-:W-:-:S07]  /*2b550*/  IMAD.MOV.U32 R11, RZ, RZ, 0x1c1f ;  /* 0x00001c1fff0b7424 */ /* 0x000fce00078e00ff */
[----:B------:R-:W-:Y:S05]  /*2b560*/  WARPSYNC.COLLECTIVE R15, `(.L_x_2155) ;  /* 0x000000000f087348 */ /* 0x000fea0003c00000 */
[----:B------:R0:W1:Y:S02]  /*2b570*/  SHFL.IDX P6, R14, R13, R12, R11 ;  /* 0x0000000c0d0e7389 */ /* 0x00006400000c000b */
[----:B01----:R-:W-:Y:S01]  /*2b580*/  ENDCOLLECTIVE ;  /* 0x000000000000791b */ /* 0x003fe20003800000 */
.L_x_2155:
[----:B------:R-:W-:Y:S05]  /*2b590*/  BSYNC B1 ;  /* 0x0000000000017941 */ /* 0x000fea0003800000 */
.L_x_2154:
[----:B------:R-:W-:Y:S01]  /*2b5a0*/  IMAD.MOV.U32 R13, RZ, RZ, R6 ;  /* 0x000000ffff0d7224 */ /* 0x000fe200078e0006 */
[----:B------:R-:W-:Y:S01]  /*2b5b0*/  MOV R15, 0xffffffff ;  /* 0xffffffff000f7802 */ /* 0x000fe20000000f00 */
[----:B------:R-:W-:Y:S02]  /*2b5c0*/  IMAD.MOV.U32 R12, RZ, RZ, RZ ;  /* 0x000000ffff0c7224 */ /* 0x000fe400078e00ff */
[----:B------:R-:W-:Y:S02]  /*2b5d0*/  IMAD.MOV.U32 R11, RZ, RZ, 0x1c1f ;  /* 0x00001c1fff0b7424 */ /* 0x000fe400078e00ff */
[----:B------:R-:W-:-:S07]  /*2b5e0*/  IMAD.MOV.U32 R3, RZ, RZ, R14 ;  /* 0x000000ffff037224 */ /* 0x000fce00078e000e */
[----:B------:R-:W-:Y:S05]  /*2b5f0*/  WARPSYNC.COLLECTIVE R15, `(.L_x_2156) ;  /* 0x000000000f087348 */ /* 0x000fea0003c00000 */
[----:B------:R0:W1:Y:S02]  /*2b600*/  SHFL.IDX P6, R14, R13, R12, R11 ;  /* 0x0000000c0d0e7389 */ /* 0x00006400000c000b */
[----:B01----:R-:W-:Y:S01]  /*2b610*/  ENDCOLLECTIVE ;  /* 0x000000000000791b */ /* 0x003fe20003800000 */
.L_x_2156:
[----:B------:R-:W-:Y:S02]  /*2b620*/  IMAD.MOV.U32 R13, RZ, RZ, R8 ;  /* 0x000000ffff0d7224 */ /* 0x000fe400078e0008 */
[----:B------:R-:W-:-:S07]  /*2b630*/  IMAD.MOV.U32 R0, RZ, RZ, R14 ;  /* 0x000000ffff007224 */ /* 0x000fce00078e000e */
[----:B------:R-:W-:Y:S05]  /*2b640*/  WARPSYNC.COLLECTIVE R15, `(.L_x_2157) ;  /* 0x000000000f087348 */ /* 0x000fea0003c00000 */
[----:B------:R0:W1:Y:S02]  /*2b650*/  SHFL.IDX P6, R14, R13, R12, R11 ;  /* 0x0000000c0d0e7389 */ /* 0x00006400000c000b */
[----:B01----:R-:W-:Y:S01]  /*2b660*/  ENDCOLLECTIVE ;  /* 0x000000000000791b */ /* 0x003fe20003800000 */
.L_x_2157:
[----:B------:R-:W-:Y:S02]  /*2b670*/  IMAD.MOV.U32 R13, RZ, RZ, R4 ;  /* 0x000000ffff0d7224 */ /* 0x000fe400078e0004 */
[----:B------:R-:W-:-:S07]  /*2b680*/  IMAD.MOV.U32 R5, RZ, RZ, R14 ;  /* 0x000000ffff057224 */ /* 0x000fce00078e000e */
[----:B------:R-:W-:Y:S05]  /*2b690*/  WARPSYNC.COLLECTIVE R15, `(.L_x_2158) ;  /* 0x000000000f087348 */ /* 0x000fea0003c00000 */
[----:B------:R0:W1:Y:S02]  /*2b6a0*/  SHFL.IDX P6, R14, R13, R12, R11 ;  /* 0x0000000c0d0e7389 */ /* 0x00006400000c000b */
[----:B01----:R-:W-:Y:S01]  /*2b6b0*/  ENDCOLLECTIVE ;  /* 0x000000000000791b */ /* 0x003fe20003800000 */
.L_x_2158:
[----:B------:R-:W-:Y:S05]  /*2b6c0*/  BRA `(.L_x_2159) ;  /* 0xfffffdfc00c87947 */ /* 0x000fea000383ffff */
.L_x_1820:
[----:B------:R-:W-:Y:S01]  /*2b6d0*/  BSSY B1, `(.L_x_2160) ;  /* 0x0000008000017945 */ /* 0x000fe20003800000 */
[----:B------:R-:W-:Y:S01]  /*2b6e0*/  MOV R13, R7 ;  /* 0x00000007000d7202 */ /* 0x000fe20000000f00 */
[----:B------:R-:W-:Y:S02]  /*2b6f0*/  IMAD.MOV.U32 R12, RZ, RZ, 0x1 ;  /* 0x00000001ff0c7424 */ /* 0x000fe400078e00ff */
[----:B------:R-:W-:Y:S02]  /*2b700*/  IMAD.MOV.U32 R11, RZ, RZ, 0x1c1f ;  /* 0x00001c1fff0b7424 */ /* 0x000fe400078e00ff */
[----:B------:R-:W-:-:S07]  /*2b710*/  IMAD.MOV.U32 R15, RZ, RZ, -0x1 ;  /* 0xffffffffff0f7424 */ /* 0x000fce00078e00ff */
[----:B0---4-:R-:W-:Y:S05]  /*2b720*/  WARPSYNC.COLLECTIVE R15, `(.L_x_2161) ;  /* 0x000000000f087348 */ /* 0x011fea0003c00000 */
[----:B----4-:R1:W2:Y:S02]  /*2b730*/  SHFL.IDX P6, R14, R13, R12, R11 ;  /* 0x0000000c0d0e7389 */ /* 0x0102a400000c000b */
[----:B012---:R-:W-:Y:S01]  /*2b740*/  ENDCOLLECTIVE ;  /* 0x000000000000791b */ /* 0x007fe20003800000 */
.L_x_2161:
[----:B------:R-:W-:Y:S05]  /*2b750*/  BSYNC B1 ;  /* 0x0000000000017941 */ /* 0x000fea0003800000 */
.L_x_2160:
[----:B------:R-:W-:Y:S01]  /*2b760*/  MOV R13, R6 ;  /* 0x00000006000d7202 */ /* 0x000fe20000000f00 */
[----:B------:R-:W-:Y:S02]  /*2b770*/  IMAD.MOV.U32 R12, RZ, RZ, 0x1 ;  /* 0x00000001ff0c7424 */ /* 0x000fe400078e00ff */
[----:B------:R-:W-:Y:S02]  /*2b780*/  IMAD.MOV.U32 R11, RZ, RZ, 0x1c1f ;  /* 0x00001c1fff0b7424 */ /* 0x000fe400078e00ff */
[----:B------:R-:W-:Y:S02]  /*2b790*/  IMAD.MOV.U32 R15, RZ, RZ, -0x1 ;  /* 0xffffffffff0f7424 */ /* 0x000fe400078e00ff */
[----:B------:R-:W-:-:S07]  /*2b7a0*/  IMAD.MOV.U32 R3, RZ, RZ, R14 ;  /* 0x000000ffff037224 */ /* 0x000fce00078e000e */
[----:B------:R-:W-:Y:S05]  /*2b7b0*/  WARPSYNC.COLLECTIVE R15, `(.L_x_2162) ;  /* 0x000000000f087348 */ /* 0x000fea0003c00000 */
[----:B------:R0:W1:Y:S02]  /*2b7c0*/  SHFL.IDX P6, R14, R13, R12, R11 ;  /* 0x0000000c0d0e7389 */ /* 0x00006400000c000b */
[----:B01----:R-:W-:Y:S01]  /*2b7d0*/  ENDCOLLECTIVE ;  /* 0x000000000000791b */ /* 0x003fe20003800000 */
.L_x_2162:
[----:B------:R-:W-:Y:S01]  /*2b7e0*/  MOV R13, R8 ;  /* 0x00000008000d7202 */ /* 0x000fe20000000f00 */
[----:B------:R-:W-:-:S07]  /*2b7f0*/  IMAD.MOV.U32 R0, RZ, RZ, R14 ;  /* 0x000000ffff007224 */ /* 0x000fce00078e000e */
[----:B------:R-:W-:Y:S05]  /*2b800*/  WARPSYNC.COLLECTIVE R15, `(.L_x_2163) ;  /* 0x000000000f087348 */ /* 0x000fea0003c00000 */
[----:B------:R0:W1:Y:S02]  /*2b810*/  SHFL.IDX P6, R14, R13, R12, R11 ;  /* 0x0000000c0d0e7389 */ /* 0x00006400000c000b */
[----:B01----:R-:W-:Y:S01]  /*2b820*/  ENDCOLLECTIVE ;  /* 0x000000000000791b */ /* 0x003fe20003800000 */
.L_x_2163:
[----:B------:R-:W-:Y:S02]  /*2b830*/  IMAD.MOV.U32 R13, RZ, RZ, R4 ;  /* 0x000000ffff0d7224 */ /* 0x000fe400078e0004 */
[----:B------:R-:W-:-:S07]  /*2b840*/  IMAD.MOV.U32 R5, RZ, RZ, R14 ;  /* 0x000000ffff057224 */ /* 0x000fce00078e000e */
[----:B------:R-:W-:Y:S05]  /*2b850*/  WARPSYNC.COLLECTIVE R15, `(.L_x_2164) ;  /* 0x000000000f087348 */ /* 0x000fea0003c00000 */
[----:B------:R0:W1:Y:S02]  /*2b860*/  SHFL.IDX P6, R14, R13, R12, R11 ;  /* 0x0000000c0d0e7389 */ /* 0x00006400000c000b */
[----:B01----:R-:W-:Y:S01]  /*2b870*/  ENDCOLLECTIVE ;  /* 0x000000000000791b */ /* 0x003fe20003800000 */
.L_x_2164:
[----:B------:R-:W-:Y:S01]  /*2b880*/  IMAD.MOV.U32 R4, RZ, RZ, R14 ;  /* 0x000000ffff047224 */ /* 0x000fe200078e000e */
[----:B------:R-:W-:Y:S06]  /*2b890*/  BRA `(.L_x_2165) ;  /* 0xfffffe0400547947 */ /* 0x000fec000383ffff */
.L_x_1824:
[----:B0-----:R0:W1:Y:S02]  /*2b8a0*/  SYNCS.PHASECHK.TRANS64.TRYWAIT P0, [R2+URZ+0x30800], R5 ;  /* 0x03080005020075a7 */ /* 0x001064000800017f */
[----:B-1----:R-:W-:Y:S05]  /*2b8b0*/  @!P0 NANOSLEEP.SYNCS 0x989680 ;  /* 0x009896800000895d */ /* 0x002fea0003900000 */
[----:B------:R-:W1:Y:S02]  /*2b8c0*/  @!P0 SYNCS.PHASECHK.TRANS64 P0, [R2+URZ+0x30800], R5 ;  /* 0x03080005020085a7 */ /* 0x000e64000800007f */
[----:B-1----:R-:W-:Y:S05]  /*2b8d0*/  @!P0 BRA `(.L_x_1824) ;  /* 0xfffffffc00f08947 */ /* 0x002fea000383ffff */
[----:B------:R-:W-:Y:S05]  /*2b8e0*/  BRA `(.L_x_2166) ;  /* 0xfffffe0c00647947 */ /* 0x000fea000383ffff */
.L_x_1848:
[----:B------:R-:W-:Y:S01]  /*2b8f0*/  BSSY B1, `(.L_x_2167) ;  /* 0x0000008000017945 */ /* 0x000fe20003800000 */
[----:B------:R-:W-:Y:S01]  /*2b900*/  IMAD.MOV.U32 R13, RZ, RZ, R8 ;  /* 0x000000ffff0d7224 */ /* 0x000fe200078e0008 */
[----:B------:R-:W-:Y:S01]  /*2b910*/  MOV R12, RZ ;  /* 0x000000ff000c7202 */ /* 0x000fe20000000f00 */
[----:B------:R-:W-:Y:S02]  /*2b920*/  IMAD.MOV.U32 R11, RZ, RZ, 0x1c1f ;  /* 0x00001c1fff0b7424 */ /* 0x000fe400078e00ff */
[----:B------:R-:W-:-:S07]  /*2b930*/  IMAD.MOV.U32 R15, RZ, RZ, -0x1 ;  /* 0xffffffffff0f7424 */ /* 0x000fce00078e00ff */
[----:B------:R-:W-:Y:S05]  /*2b940*/  WARPSYNC.COLLECTIVE R15, `(.L_x_2168) ;  /* 0x000000000f087348 */ /* 0x000fea0003c00000 */
[----:B------:R0:W1:Y:S02]  /*2b950*/  SHFL.IDX P6, R14, R13, R12, R11 ;  /* 0x0000000c0d0e7389 */ /* 0x00006400000c000b */
[----:B01----:R-:W-:Y:S01]  /*2b960*/  ENDCOLLECTIVE ;  /* 0x000000000000791b */ /* 0x003fe20003800000 */
.L_x_2168:
[----:B------:R-:W-:Y:S05]  /*2b970*/  BSYNC B1 ;  /* 0x0000000000017941 */ /* 0x000fea0003800000 */
.L_x_2167:
        /* <DEDUP_REMOVED lines=8> */
.L_x_2169:
[----:B------:R-:W-:Y:S02]  /*2ba00*/  IMAD.MOV.U32 R13, RZ, RZ, R7 ;  /* 0x000000ffff0d7224 */ /* 0x000fe400078e0007 */
[----:B------:R-:W-:-:S07]  /*2ba10*/  IMAD.MOV.U32 R0, RZ, RZ, R14 ;  /* 0x000000ffff007224 */ /* 0x000fce00078e000e */
[----:B------:R-:W-:Y:S05]  /*2ba20*/  WARPSYNC.COLLECTIVE R15, `(.L_x_2170) ;  /* 0x000000000f087348 */ /* 0x000fea0003c00000 */
[----:B------:R0:W1:Y:S02]  /*2ba30*/  SHFL.IDX P6, R14, R13, R12, R11 ;  /* 0x0000000c0d0e7389 */ /* 0x00006400000c000b */
[----:B01----:R-:W-:Y:S01]  /*2ba40*/  ENDCOLLECTIVE ;  /* 0x000000000000791b */ /* 0x003fe20003800000 */
.L_x_2170:
[----:B------:R-:W-:Y:S01]  /*2ba50*/  IMAD.MOV.U32 R13, RZ, RZ, R9 ;  /* 0x000000ffff0d7224 */ /* 0x000fe200078e0009 */
[----:B------:R-:W-:-:S07]  /*2ba60*/  MOV R5, R14 ;  /* 0x0000000e00057202 */ /* 0x000fce0000000f00 */
[----:B------:R-:W-:Y:S05]  /*2ba70*/  WARPSYNC.COLLECTIVE R15, `(.L_x_2171) ;  /* 0x000000000f087348 */ /* 0x000fea0003c00000 */
[----:B------:R0:W1:Y:S02]  /*2ba80*/  SHFL.IDX P6, R14, R13, R12, R11 ;  /* 0x0000000c0d0e7389 */ /* 0x00006400000c000b */
[----:B01----:R-:W-:Y:S01]  /*2ba90*/  ENDCOLLECTIVE ;  /* 0x000000000000791b */ /* 0x003fe20003800000 */
.L_x_2171:
[----:B------:R-:W-:Y:S02]  /*2baa0*/  IMAD.MOV.U32 R12, RZ, RZ, R0 ;  /* 0x000000ffff0c7224 */ /* 0x000fe400078e0000 */
[----:B------:R-:W-:Y:S01]  /*2bab0*/  IMAD.MOV.U32 R13, RZ, RZ, R3 ;  /* 0x000000ffff0d7224 */ /* 0x000fe200078e0003 */
[----:B------:R-:W-:Y:S06]  /*2bac0*/  BRA `(.L_x_2172) ;  /* 0xfffffe3000347947 */ /* 0x000fec000383ffff */
.L_x_1851:
[----:B------:R-:W-:Y:S01]  /*2bad0*/  BSSY B1, `(.L_x_2173) ;  /* 0x0000008000017945 */ /* 0x000fe20003800000 */
[----:B------:R-:W-:Y:S01]  /*2bae0*/  IMAD.MOV.U32 R13, RZ, RZ, R8 ;  /* 0x000000ffff0d7224 */ /* 0x000fe200078e0008 */
[----:B------:R-:W-:Y:S01]  /*2baf0*/  MOV R12, 0x1 ;  /* 0x00000001000c7802 */ /* 0x000fe20000000f00 */
[----:B------:R-:W-:Y:S02]  /*2bb00*/  IMAD.MOV.U32 R11, RZ, RZ, 0x1c1f ;  /* 0x00001c1fff0b7424 */ /* 0x000fe400078e00ff */
[----:B------:R-:W-:-:S07]  /*2bb10*/  IMAD.MOV.U32 R15, RZ, RZ, -0x1 ;  /* 0xffffffffff0f7424 */ /* 0x000fce00078e00ff */
[----:B------:R-:W-:Y:S05]  /*2bb20*/  WARPSYNC.COLLECTIVE R15, `(.L_x_2174) ;  /* 0x000000000f087348 */ /* 0x000fea0003c00000 */
[----:B------:R0:W1:Y:S02]  /*2bb30*/  SHFL.IDX P6, R14, R13, R12, R11 ;  /* 0x0000000c0d0e7389 */ /* 0x00006400000c000b */
[----:B01----:R-:W-:Y:S01]  /*2bb40*/  ENDCOLLECTIVE ;  /* 0x000000000000791b */ /* 0x003fe20003800000 */
.L_x_2174:
[----:B------:R-:W-:Y:S05]  /*2bb50*/  BSYNC B1 ;  /* 0x0000000000017941 */ /* 0x000fea0003800000 */
.L_x_2173:
[----:B------:R-:W-:Y:S01]  /*2bb60*/  IMAD.MOV.U32 R13, RZ, RZ, R6 ;  /* 0x000000ffff0d7224 */ /* 0x000fe200078e0006 */
[----:B------:R-:W-:Y:S01]  /*2bb70*/  MOV R12, 0x1 ;  /* 0x00000001000c7802 */ /* 0x000fe20000000f00 */
[----:B------:R-:W-:Y:S02]  /*2bb80*/  IMAD.MOV.U32 R11, RZ, RZ, 0x1c1f ;  /* 0x00001c1fff0b7424 */ /* 0x000fe400078e00ff */
[----:B------:R-:W-:Y:S02]  /*2bb90*/  IMAD.MOV.U32 R15, RZ, RZ, -0x1 ;  /* 0xffffffffff0f7424 */ /* 0x000fe400078e00ff */
[----:B------:R-:W-:-:S07]  /*2bba0*/  IMAD.MOV.U32 R3, RZ, RZ, R14 ;  /* 0x000000ffff037224 */ /* 0x000fce00078e000e */
[----:B------:R-:W-:Y:S05]  /*2bbb0*/  WARPSYNC.COLLECTIVE R15, `(.L_x_2175) ;  /* 0x000000000f087348 */ /* 0x000fea0003c00000 */
[----:B------:R0:W1:Y:S02]  /*2bbc0*/  SHFL.IDX P6, R14, R13, R12, R11 ;  /* 0x0000000c0d0e7389 */ /* 0x00006400000c000b */
[----:B01----:R-:W-:Y:S01]  /*2bbd0*/  ENDCOLLECTIVE ;  /* 0x000000000000791b */ /* 0x003fe20003800000 */
.L_x_2175:
[----:B------:R-:W-:Y:S02]  /*2bbe0*/  IMAD.MOV.U32 R61, RZ, RZ, R3 ;  /* 0x000000ffff3d7224 */ /* 0x000fe400078e0003 */
[----:B------:R-:W-:Y:S02]  /*2bbf0*/  IMAD.MOV.U32 R13, RZ, RZ, R7 ;  /* 0x000000ffff0d7224 */ /* 0x000fe400078e0007 */
[----:B------:R-:W-:-:S07]  /*2bc00*/  IMAD.MOV.U32 R0, RZ, RZ, R14 ;  /* 0x000000ffff007224 */ /* 0x000fce00078e000e */
[----:B------:R-:W-:Y:S05]  /*2bc10*/  WARPSYNC.COLLECTIVE R15, `(.L_x_2176) ;  /* 0x000000000f087348 */ /* 0x000fea0003c00000 */
[----:B------:R0:W1:Y:S02]  /*2bc20*/  SHFL.IDX P6, R14, R13, R12, R11 ;  /* 0x0000000c0d0e7389 */ /* 0x00006400000c000b */
[----:B01----:R-:W-:Y:S01]  /*2bc30*/  ENDCOLLECTIVE ;  /* 0x000000000000791b */ /* 0x003fe20003800000 */
.L_x_2176:
[----:B------:R-:W-:Y:S02]  /*2bc40*/  IMAD.MOV.U32 R60, RZ, RZ, R0 ;  /* 0x000000ffff3c7224 */ /* 0x000fe400078e0000 */
[----:B------:R-:W-:Y:S01]  /*2bc50*/  IMAD.MOV.U32 R13, RZ, RZ, R9 ;  /* 0x000000ffff0d7224 */ /* 0x000fe200078e0009 */
[----:B------:R-:W-:-:S07]  /*2bc60*/  MOV R7, R14 ;  /* 0x0000000e00077202 */ /* 0x000fce0000000f00 */
[----:B------:R-:W-:Y:S05]  /*2bc70*/  WARPSYNC.COLLECTIVE R15, `(.L_x_2177) ;  /* 0x000000000f087348 */ /* 0x000fea0003c00000 */
[----:B------:R0:W1:Y:S02]  /*2bc80*/  SHFL.IDX P6, R14, R13, R12, R11 ;  /* 0x0000000c0d0e7389 */ /* 0x00006400000c000b */
[----:B01----:R-:W-:Y:S01]  /*2bc90*/  ENDCOLLECTIVE ;  /* 0x000000000000791b */ /* 0x003fe20003800000 */
.L_x_2177:
[----:B------:R-:W-:Y:S05]  /*2bca0*/  BRA `(.L_x_2178) ;  /* 0xfffffe3400447947 */ /* 0x000fea000383ffff */
.L_x_1855:
[----:B0-----:R0:W1:Y:S02]  /*2bcb0*/  SYNCS.PHASECHK.TRANS64.TRYWAIT P0, [R2+URZ+0x30800], R21 ;  /* 0x03080015020075a7 */ /* 0x001064000800017f */
[----:B-1----:R-:W-:Y:S05]  /*2bcc0*/  @!P0 NANOSLEEP.SYNCS 0x989680 ;  /* 0x009896800000895d */ /* 0x002fea0003900000 */
[----:B------:R-:W1:Y:S02]  /*2bcd0*/  @!P0 SYNCS.PHASECHK.TRANS64 P0, [R2+URZ+0x30800], R21 ;  /* 0x03080015020085a7 */ /* 0x000e64000800007f */
[----:B-1----:R-:W-:Y:S05]  /*2bce0*/  @!P0 BRA `(.L_x_1855) ;  /* 0xfffffffc00f08947 */ /* 0x002fea000383ffff */
[----:B------:R-:W-:Y:S05]  /*2bcf0*/  BRA `(.L_x_2179) ;  /* 0xfffffe3800ac7947 */ /* 0x000fea000383ffff */
.L_x_1869:
[----:B-1----:R1:W2:Y:S02]  /*2bd00*/  SYNCS.PHASECHK.TRANS64.TRYWAIT P2, [R74+URZ+0x30830], R3 ;  /* 0x030830034a0075a7 */ /* 0x0022a4000804017f */
[----:B--2---:R-:W-:Y:S05]  /*2bd10*/  @!P2 NANOSLEEP.SYNCS 0x989680 ;  /* 0x009896800000a95d */ /* 0x004fea0003900000 */
[----:B------:R-:W2:Y:S02]  /*2bd20*/  @!P2 SYNCS.PHASECHK.TRANS64 P2, [R74+URZ+0x30830], R3 ;  /* 0x030830034a00a5a7 */ /* 0x000ea4000804007f */
[----:B--2---:R-:W-:Y:S05]  /*2bd30*/  @!P2 BRA `(.L_x_1869) ;  /* 0xfffffffc00f0a947 */ /* 0x004fea000383ffff */
[----:B------:R-:W-:Y:S05]  /*2bd40*/  BRA `(.L_x_1868) ;  /* 0xfffffe6000587947 */ /* 0x000fea000383ffff */
.L_x_1889:
[----:B-1----:R1:W2:Y:S02]  /*2bd50*/  SYNCS.PHASECHK.TRANS64.TRYWAIT P2, [R6+URZ+0x30830], R11 ;  /* 0x0308300b060075a7 */ /* 0x0022a4000804017f */
[----:B--2---:R-:W-:Y:S05]  /*2bd60*/  @!P2 NANOSLEEP.SYNCS 0x989680 ;  /* 0x009896800000a95d */ /* 0x004fea0003900000 */
[----:B------:R-:W2:Y:S02]  /*2bd70*/  @!P2 SYNCS.PHASECHK.TRANS64 P2, [R6+URZ+0x30830], R11 ;  /* 0x0308300b0600a5a7 */ /* 0x000ea4000804007f */
[----:B--2---:R-:W-:Y:S05]  /*2bd80*/  @!P2 BRA `(.L_x_1889) ;  /* 0xfffffffc00f0a947 */ /* 0x004fea000383ffff */
[----:B------:R-:W-:Y:S05]  /*2bd90*/  BRA `(.L_x_1888) ;  /* 0xfffffe9400cc7947 */ /* 0x000fea000383ffff */
.L_x_1894:
[----:B-1----:R1:W2:Y:S02]  /*2bda0*/  SYNCS.PHASECHK.TRANS64.TRYWAIT P2, [R21+URZ+0x30850], R9 ;  /* 0x03085009150075a7 */ /* 0x0022a4000804017f */
[----:B--2---:R-:W-:Y:S05]  /*2bdb0*/  @!P2 NANOSLEEP.SYNCS 0x989680 ;  /* 0x009896800000a95d */ /* 0x004fea0003900000 */
[----:B------:R-:W2:Y:S02]  /*2bdc0*/  @!P2 SYNCS.PHASECHK.TRANS64 P2, [R21+URZ+0x30850], R9 ;  /* 0x030850091500a5a7 */ /* 0x000ea4000804007f */
[----:B--2---:R-:W-:Y:S05]  /*2bdd0*/  @!P2 BRA `(.L_x_1894) ;  /* 0xfffffffc00f0a947 */ /* 0x004fea000383ffff */
[----:B------:R-:W-:Y:S05]  /*2bde0*/  BRA `(.L_x_1893) ;  /* 0xfffffea400147947 */ /* 0x000fea000383ffff */
.L_x_1915:
[----:B-1----:R1:W2:Y:S02]  /*2bdf0*/  SYNCS.PHASECHK.TRANS64.TRYWAIT P2, [R0+URZ+0x30830], R3 ;  /* 0x03083003000075a7 */ /* 0x0022a4000804017f */
[----:B--2---:R-:W-:Y:S05]  /*2be00*/  @!P2 NANOSLEEP.SYNCS 0x989680 ;  /* 0x009896800000a95d */ /* 0x004fea0003900000 */
[----:B------:R-:W2:Y:S02]  /*2be10*/  @!P2 SYNCS.PHASECHK.TRANS64 P2, [R0+URZ+0x30830], R3 ;  /* 0x030830030000a5a7 */ /* 0x000ea4000804007f */
[----:B--2---:R-:W-:Y:S05]  /*2be20*/  @!P2 BRA `(.L_x_1915) ;  /* 0xfffffffc00f0a947 */ /* 0x004fea000383ffff */
[----:B------:R-:W-:Y:S05]  /*2be30*/  BRA `(.L_x_1914) ;  /* 0xfffffed400207947 */ /* 0x000fea000383ffff */
.L_x_1920:
[----:B-1----:R1:W2:Y:S02]  /*2be40*/  SYNCS.PHASECHK.TRANS64.TRYWAIT P2, [R20+URZ+0x30850], R0 ;  /* 0x03085000140075a7 */ /* 0x0022a4000804017f */
[----:B--2---:R-:W-:Y:S05]  /*2be50*/  @!P2 NANOSLEEP.SYNCS 0x989680 ;  /* 0x009896800000a95d */ /* 0x004fea0003900000 */
[----:B------:R-:W2:Y:S02]  /*2be60*/  @!P2 SYNCS.PHASECHK.TRANS64 P2, [R20+URZ+0x30850], R0 ;  /* 0x030850001400a5a7 */ /* 0x000ea4000804007f */
[----:B--2---:R-:W-:Y:S05]  /*2be70*/  @!P2 BRA `(.L_x_1920) ;  /* 0xfffffffc00f0a947 */ /* 0x004fea000383ffff */
[----:B------:R-:W-:Y:S05]  /*2be80*/  BRA `(.L_x_1919) ;  /* 0xfffffee000707947 */ /* 0x000fea000383ffff */
.L_x_1928:
[----:B-1----:R1:W2:Y:S02]  /*2be90*/  SYNCS.PHASECHK.TRANS64.TRYWAIT P2, [R3+URZ+0x30830], R6 ;  /* 0x03083006030075a7 */ /* 0x0022a4000804017f */
[----:B--2---:R-:W-:Y:S05]  /*2bea0*/  @!P2 NANOSLEEP.SYNCS 0x989680 ;  /* 0x009896800000a95d */ /* 0x004fea0003900000 */
[----:B------:R-:W2:Y:S02]  /*2beb0*/  @!P2 SYNCS.PHASECHK.TRANS64 P2, [R3+URZ+0x30830], R6 ;  /* 0x030830060300a5a7 */ /* 0x000ea4000804007f */
[----:B--2---:R-:W-:Y:S05]  /*2bec0*/  @!P2 BRA `(.L_x_1928) ;  /* 0xfffffffc00f0a947 */ /* 0x004fea000383ffff */
[----:B------:R-:W-:Y:S05]  /*2bed0*/  BRA `(.L_x_1927) ;  /* 0xfffffef800f07947 */ /* 0x000fea000383ffff */
.L_x_1933:
[----:B-1----:R1:W2:Y:S02]  /*2bee0*/  SYNCS.PHASECHK.TRANS64.TRYWAIT P2, [R20+URZ+0x30850], R3 ;  /* 0x03085003140075a7 */ /* 0x0022a4000804017f */
[----:B--2---:R-:W-:Y:S05]  /*2bef0*/  @!P2 NANOSLEEP.SYNCS 0x989680 ;  /* 0x009896800000a95d */ /* 0x004fea0003900000 */
[----:B------:R-:W2:Y:S02]  /*2bf00*/  @!P2 SYNCS.PHASECHK.TRANS64 P2, [R20+URZ+0x30850], R3 ;  /* 0x030850031400a5a7 */ /* 0x000ea4000804007f */
[----:B--2---:R-:W-:Y:S05]  /*2bf10*/  @!P2 BRA `(.L_x_1933) ;  /* 0xfffffffc00f0a947 */ /* 0x004fea000383ffff */
[----:B------:R-:W-:Y:S05]  /*2bf20*/  BRA `(.L_x_1932) ;  /* 0xffffff0800387947 */ /* 0x000fea000383ffff */
.L_x_1947:
[----:B-1----:R1:W2:Y:S02]  /*2bf30*/  SYNCS.PHASECHK.TRANS64.TRYWAIT P0, [R12+URZ+0x30850], R7 ;  /* 0x030850070c0075a7 */ /* 0x0022a4000800017f */
[----:B--2---:R-:W-:Y:S05]  /*2bf40*/  @!P0 NANOSLEEP.SYNCS 0x989680 ;  /* 0x009896800000895d */ /* 0x004fea0003900000 */
[----:B------:R-:W2:Y:S02]  /*2bf50*/  @!P0 SYNCS.PHASECHK.TRANS64 P0, [R12+URZ+0x30850], R7 ;  /* 0x030850070c0085a7 */ /* 0x000ea4000800007f */
[----:B--2---:R-:W-:Y:S05]  /*2bf60*/  @!P0 BRA `(.L_x_1947) ;  /* 0xfffffffc00f08947 */ /* 0x004fea000383ffff */
[----:B------:R-:W-:Y:S05]  /*2bf70*/  BRA `(.L_x_1946) ;  /* 0xffffff3800dc7947 */ /* 0x000fea000383ffff */
.L_x_1991:
[----:B------:R-:W1:Y:S01]  /*2bf80*/  S2R R7, SR_TID.X ;  /* 0x0000000000077919 */ /* 0x000e620000002100 */
[----:B------:R-:W-:Y:S01]  /*2bf90*/  BSSY B1, `(.L_x_2180) ;  /* 0x000000a000017945 */ /* 0x000fe20003800000 */
[----:B------:R-:W-:Y:S01]  /*2bfa0*/  MOV R12, RZ ;  /* 0x000000ff000c7202 */ /* 0x000fe20000000f00 */
[----:B0-----:R-:W-:Y:S02]  /*2bfb0*/  IMAD.MOV.U32 R11, RZ, RZ, 0x1f ;  /* 0x0000001fff0b7424 */ /* 0x001fe400078e00ff */
[----:B------:R-:W-:Y:S01]  /*2bfc0*/  IMAD.MOV.U32 R15, RZ, RZ, -0x1 ;  /* 0xffffffffff0f7424 */ /* 0x000fe200078e00ff */
[----:B-1----:R-:W-:-:S04]  /*2bfd0*/  SHF.R.U32.HI R7, RZ, 0x5, R7 ;  /* 0x00000005ff077819 */ /* 0x002fc80000011607 */
[----:B------:R-:W-:-:S05]  /*2bfe0*/  LOP3.LUT R7, R7, 0x3, RZ, 0xc0, !PT ;  /* 0x0000000307077812 */ /* 0x000fca00078ec0ff */
[----:B------:R-:W-:-:S07]  /*2bff0*/  IMAD.MOV.U32 R13, RZ, RZ, R7 ;  /* 0x000000ffff0d7224 */ /* 0x000fce00078e0007 */
[----:B------:R-:W-:Y:S05]  /*2c000*/  WARPSYNC.COLLECTIVE R15, `(.L_x_2181) ;  /* 0x000000000f087348 */ /* 0x000fea0003c00000 */
[----:B------:R0:W1:Y:S02]  /*2c010*/  SHFL.IDX P6, R14, R13, R12, R11 ;  /* 0x0000000c0d0e7389 */ /* 0x00006400000c000b */
[----:B01----:R-:W-:Y:S01]  /*2c020*/  ENDCOLLECTIVE ;  /* 0x000000000000791b */ /* 0x003fe20003800000 */
.L_x_2181:
[----:B------:R-:W-:Y:S05]  /*2c030*/  BSYNC B1 ;  /* 0x0000000000017941 */ /* 0x000fea0003800000 */
.L_x_2180:
[----:B------:R-:W-:Y:S05]  /*2c040*/  BRA `(.L_x_2182) ;  /* 0xffffff8000f87947 */ /* 0x000fea000383ffff */
.L_x_1993:
[----:B------:R-:W-:Y:S01]  /*2c050*/  BSSY B1, `(.L_x_2183) ;  /* 0x0000006000017945 */ /* 0x000fe20003800000 */
[----:B------:R-:W-:-:S07]  /*2c060*/  IMAD.MOV.U32 R15, RZ, RZ, -0x1 ;  /* 0xffffffffff0f7424 */ /* 0x000fce00078e00ff */
[----:B01----:R-:W-:Y:S05]  /*2c070*/  WARPSYNC.COLLECTIVE R15, `(.L_x_2184) ;  /* 0x000000000f0c7348 */ /* 0x003fea0003c00000 */
[----:B------:R-:W-:Y:S02]  /*2c080*/  ELECT P6, UR62, PT ;  /* 0x00000000003e782f */ /* 0x000fe400038c0000 */
[----:B------:R-:W-:Y:S01]  /*2c090*/  MOV R14, UR62 ;  /* 0x0000003e000e7c02 */ /* 0x000fe20008000f00 */
[----:B01----:R-:W-:Y:S10]  /*2c0a0*/  ENDCOLLECTIVE ;  /* 0x000000000000791b */ /* 0x003ff40003800000 */
.L_x_2184:
[----:B------:R-:W-:Y:S05]  /*2c0b0*/  BSYNC B1 ;  /* 0x0000000000017941 */ /* 0x000fea0003800000 */
.L_x_2183:
[----:B------:R-:W-:Y:S05]  /*2c0c0*/  BRA `(.L_x_1992) ;  /* 0xffffff8000f07947 */ /* 0x000fea000383ffff */
.L_x_1995:
[----:B-1----:R-:W2:Y:S02]  /*2c0d0*/  LDL R5, [R1+0x4] ;  /* 0x0000040001057983 */ /* 0x002ea40000100800 */
[----:B--2---:R1:W2:Y:S02]  /*2c0e0*/  SYNCS.PHASECHK.TRANS64.TRYWAIT P0, [R5+URZ+0x30820], R4 ;  /* 0x03082004050075a7 */ /* 0x0042a4000800017f */
[----:B--2---:R-:W-:Y:S05]  /*2c0f0*/  @!P0 NANOSLEEP.SYNCS 0x989680 ;  /* 0x009896800000895d */ /* 0x004fea0003900000 */
[----:B------:R-:W2:Y:S02]  /*2c100*/  @!P0 SYNCS.PHASECHK.TRANS64 P0, [R5+URZ+0x30820], R4 ;  /* 0x03082004050085a7 */ /* 0x000ea4000800007f */
[----:B--2---:R-:W-:Y:S05]  /*2c110*/  @!P0 BRA `(.L_x_1995) ;  /* 0xfffffffc00ec8947 */ /* 0x004fea000383ffff */
[----:B------:R-:W-:Y:S05]  /*2c120*/  BRA `(.L_x_2185) ;  /* 0xffffff8400007947 */ /* 0x000fea000383ffff */
.L_x_1999:
[----:B-1----:R1:W2:Y:S02]  /*2c130*/  SYNCS.PHASECHK.TRANS64.TRYWAIT P0, [R7+URZ+0x308a0], R10 ;  /* 0x0308a00a070075a7 */ /* 0x0022a4000800017f */
[----:B--2---:R-:W-:Y:S05]  /*2c140*/  @!P0 NANOSLEEP.SYNCS 0x989680 ;  /* 0x009896800000895d */ /* 0x004fea0003900000 */
[----:B------:R-:W2:Y:S02]  /*2c150*/  @!P0 SYNCS.PHASECHK.TRANS64 P0, [R7+URZ+0x308a0], R10 ;  /* 0x0308a00a070085a7 */ /* 0x000ea4000800007f */
[----:B--2---:R-:W-:Y:S05]  /*2c160*/  @!P0 BRA `(.L_x_1999) ;  /* 0xfffffffc00f08947 */ /* 0x004fea000383ffff */
[----:B------:R-:W-:Y:S05]  /*2c170*/  BRA `(.L_x_2186) ;  /* 0xffffff8400247947 */ /* 0x000fea000383ffff */
.L_x_2006:
[----:B--2---:R2:W3:Y:S02]  /*2c180*/  SYNCS.PHASECHK.TRANS64.TRYWAIT P0, [R7+URZ+0x308c0], R10 ;  /* 0x0308c00a070075a7 */ /* 0x0044e4000800017f */
[----:B---3--:R-:W-:Y:S05]  /*2c190*/  @!P0 NANOSLEEP.SYNCS 0x989680 ;  /* 0x009896800000895d */ /* 0x008fea0003900000 */
[----:B------:R-:W3:Y:S02]  /*2c1a0*/  @!P0 SYNCS.PHASECHK.TRANS64 P0, [R7+URZ+0x308c0], R10 ;  /* 0x0308c00a070085a7 */ /* 0x000ee4000800007f */
[----:B---3--:R-:W-:Y:S05]  /*2c1b0*/  @!P0 BRA `(.L_x_2006) ;  /* 0xfffffffc00f08947 */ /* 0x008fea000383ffff */
[----:B------:R-:W-:Y:S05]  /*2c1c0*/  BRA `(.L_x_2187) ;  /* 0xffffff8800287947 */ /* 0x000fea000383ffff */
.L_x_2015:
[----:B-1----:R1:W2:Y:S02]  /*2c1d0*/  SYNCS.PHASECHK.TRANS64.TRYWAIT P1, [R8+URZ+0x308a0], R7 ;  /* 0x0308a007080075a7 */ /* 0x0022a4000802017f */
[----:B--2---:R-:W-:Y:S05]  /*2c1e0*/  @!P1 NANOSLEEP.SYNCS 0x989680 ;  /* 0x009896800000995d */ /* 0x004fea0003900000 */
[----:B------:R-:W2:Y:S02]  /*2c1f0*/  @!P1 SYNCS.PHASECHK.TRANS64 P1, [R8+URZ+0x308a0], R7 ;  /* 0x0308a007080095a7 */ /* 0x000ea4000802007f */
[----:B--2---:R-:W-:Y:S05]  /*2c200*/  @!P1 BRA `(.L_x_2015) ;  /* 0xfffffffc00f09947 */ /* 0x004fea000383ffff */
[----:B------:R-:W-:Y:S05]  /*2c210*/  BRA `(.L_x_2188) ;  /* 0xffffff8c00787947 */ /* 0x000fea000383ffff */
.L_x_2022:
[----:B--2---:R2:W3:Y:S02]  /*2c220*/  SYNCS.PHASECHK.TRANS64.TRYWAIT P1, [R8+URZ+0x308c0], R7 ;  /* 0x0308c007080075a7 */ /* 0x0044e4000802017f */
[----:B---3--:R-:W-:Y:S05]  /*2c230*/  @!P1 NANOSLEEP.SYNCS 0x989680 ;  /* 0x009896800000995d */ /* 0x008fea0003900000 */
[----:B------:R-:W3:Y:S02]  /*2c240*/  @!P1 SYNCS.PHASECHK.TRANS64 P1, [R8+URZ+0x308c0], R7 ;  /* 0x0308c007080095a7 */ /* 0x000ee4000802007f */
[----:B---3--:R-:W-:Y:S05]  /*2c250*/  @!P1 BRA `(.L_x_2022) ;  /* 0xfffffffc00f09947 */ /* 0x008fea000383ffff */
[----:B------:R-:W-:Y:S05]  /*2c260*/  BRA `(.L_x_2189) ;  /* 0xffffff9000787947 */ /* 0x000fea000383ffff */
.L_x_2045:
[----:B------:R-:W2:Y:S01]  /*2c270*/  S2R R4, SR_TID.X ;  /* 0x0000000000047919 */ /* 0x000ea20000002100 */
[----:B------:R-:W-:Y:S01]  /*2c280*/  BSSY B0, `(.L_x_2190) ;  /* 0x000000a000007945 */ /* 0x000fe20003800000 */
[----:B------:R-:W-:Y:S01]  /*2c290*/  MOV R12, RZ ;  /* 0x000000ff000c7202 */ /* 0x000fe20000000f00 */
[----:B0-----:R-:W-:Y:S02]  /*2c2a0*/  IMAD.MOV.U32 R11, RZ, RZ, 0x1f ;  /* 0x0000001fff0b7424 */ /* 0x001fe400078e00ff */
[----:B------:R-:W-:Y:S01]  /*2c2b0*/  IMAD.MOV.U32 R15, RZ, RZ, -0x1 ;  /* 0xffffffffff0f7424 */ /* 0x000fe200078e00ff */
[----:B--2---:R-:W-:-:S04]  /*2c2c0*/  SHF.R.U32.HI R4, RZ, 0x5, R4 ;  /* 0x00000005ff047819 */ /* 0x004fc80000011604 */
[----:B------:R-:W-:-:S05]  /*2c2d0*/  LOP3.LUT R4, R4, 0x3, RZ, 0xc0, !PT ;  /* 0x0000000304047812 */ /* 0x000fca00078ec0ff */
[----:B------:R-:W-:-:S07]  /*2c2e0*/  IMAD.MOV.U32 R13, RZ, RZ, R4 ;  /* 0x000000ffff0d7224 */ /* 0x000fce00078e0004 */
[----:B-1----:R-:W-:Y:S05]  /*2c2f0*/  WARPSYNC.COLLECTIVE R15, `(.L_x_2191) ;  /* 0x000000000f087348 */ /* 0x002fea0003c00000 */
[----:B------:R0:W2:Y:S02]  /*2c300*/  SHFL.IDX P6, R14, R13, R12, R11 ;  /* 0x0000000c0d0e7389 */ /* 0x0000a400000c000b */
[----:B012---:R-:W-:Y:S01]  /*2c310*/  ENDCOLLECTIVE ;  /* 0x000000000000791b */ /* 0x007fe20003800000 */
.L_x_2191:
[----:B------:R-:W-:Y:S05]  /*2c320*/  BSYNC B0 ;  /* 0x0000000000007941 */ /* 0x000fea0003800000 */
.L_x_2190:
[----:B------:R-:W-:Y:S05]  /*2c330*/  BRA `(.L_x_2192) ;  /* 0xffffffa0001c7947 */ /* 0x000fea000383ffff */
.L_x_2047:
[----:B------:R-:W-:Y:S01]  /*2c340*/  BSSY B0, `(.L_x_2193) ;  /* 0x0000006000007945 */ /* 0x000fe20003800000 */
[----:B------:R-:W-:-:S07]  /*2c350*/  IMAD.MOV.U32 R15, RZ, RZ, -0x1 ;  /* 0xffffffffff0f7424 */ /* 0x000fce00078e00ff */
[----:B01-3--:R-:W-:Y:S05]  /*2c360*/  WARPSYNC.COLLECTIVE R15, `(.L_x_2194) ;  /* 0x000000000f0c7348 */ /* 0x00bfea0003c00000 */
[----:B------:R-:W-:Y:S02]  /*2c370*/  ELECT P6, UR62, PT ;  /* 0x00000000003e782f */ /* 0x000fe400038c0000 */
[----:B------:R-:W-:Y:S01]  /*2c380*/  MOV R14, UR62 ;  /* 0x0000003e000e7c02 */ /* 0x000fe20008000f00 */
[----:B01-3--:R-:W-:Y:S10]  /*2c390*/  ENDCOLLECTIVE ;  /* 0x000000000000791b */ /* 0x00bff40003800000 */
.L_x_2194:
[----:B------:R-:W-:Y:S05]  /*2c3a0*/  BSYNC B0 ;  /* 0x0000000000007941 */ /* 0x000fea0003800000 */
.L_x_2193:
[----:B------:R-:W-:Y:S05]  /*2c3b0*/  BRA `(.L_x_2195) ;  /* 0xffffffa000287947 */ /* 0x000fea000383ffff */
.L_x_2049:
[----:B-1----:R1:W2:Y:S02]  /*2c3c0*/  SYNCS.PHASECHK.TRANS64.TRYWAIT P0, [R0+URZ+0x30840], R2 ;  /* 0x03084002000075a7 */ /* 0x0022a4000800017f */
[----:B--2---:R-:W-:Y:S05]  /*2c3d0*/  @!P0 NANOSLEEP.SYNCS 0x989680 ;  /* 0x009896800000895d */ /* 0x004fea0003900000 */
[----:B------:R-:W2:Y:S02]  /*2c3e0*/  @!P0 SYNCS.PHASECHK.TRANS64 P0, [R0+URZ+0x30840], R2 ;  /* 0x03084002000085a7 */ /* 0x000ea4000800007f */
[----:B--2---:R-:W-:Y:S05]  /*2c3f0*/  @!P0 BRA `(.L_x_2049) ;  /* 0xfffffffc00f08947 */ /* 0x004fea000383ffff */
[----:B------:R-:W-:Y:S05]  /*2c400*/  BRA `(.L_x_2196) ;  /* 0xffffffa000907947 */ /* 0x000fea000383ffff */
.L_x_2053:
[----:B------:R-:W2:Y:S01]  /*2c410*/  LDL.LU R11, [R1+0x3c] ;  /* 0x00003c00010b7983 */ /* 0x000ea20000300800 */
[----:B------:R-:W-:Y:S01]  /*2c420*/  IMAD.MOV.U32 R13, RZ, RZ, R3 ;  /* 0x000000ffff0d7224 */ /* 0x000fe200078e0003 */
[----:B------:R-:W-:Y:S01]  /*2c430*/  MOV R12, RZ ;  /* 0x000000ff000c7202 */ /* 0x000fe20000000f00 */
[----:B------:R-:W-:Y:S01]  /*2c440*/  IMAD.MOV.U32 R15, RZ, RZ, -0x1 ;  /* 0xffffffffff0f7424 */ /* 0x000fe200078e00ff */
[----:B------:R-:W0:Y:S02]  /*2c450*/  S2R R5, SR_TID.X ;  /* 0x0000000000057919 */ /* 0x000e240000002100 */
[----:B0-----:R-:W-:-:S04]  /*2c460*/  LOP3.LUT R5, R5, 0x7f, RZ, 0xc0, !PT ;  /* 0x0000007f05057812 */ /* 0x001fc800078ec0ff */
        /* <DEDUP_REMOVED lines=9> */
.L_x_2197:
[----:B------:R-:W-:Y:S02]  /*2c500*/  IMAD.MOV.U32 R13, RZ, RZ, R4 ;  /* 0x000000ffff0d7224 */ /* 0x000fe400078e0004 */
[----:B------:R-:W-:-:S07]  /*2c510*/  IMAD.MOV.U32 R6, RZ, RZ, R14 ;  /* 0x000000ffff067224 */ /* 0x000fce00078e000e */
[----:B------:R-:W-:Y:S05]  /*2c520*/  WARPSYNC.COLLECTIVE R15, `(.L_x_2198) ;  /* 0x000000000f087348 */ /* 0x000fea0003c00000 */
[----:B------:R0:W1:Y:S02]  /*2c530*/  SHFL.IDX P6, R14, R13, R12, R11 ;  /* 0x0000000c0d0e7389 */ /* 0x00006400000c000b */
[----:B01----:R-:W-:Y:S01]  /*2c540*/  ENDCOLLECTIVE ;  /* 0x000000000000791b */ /* 0x003fe20003800000 */
.L_x_2198:
[----:B------:R-:W-:Y:S01]  /*2c550*/  IMAD.MOV.U32 R13, RZ, RZ, R3 ;  /* 0x000000ffff0d7224 */ /* 0x000fe200078e0003 */
[----:B------:R-:W-:Y:S02]  /*2c560*/  MOV R12, 0x1 ;  /* 0x00000001000c7802 */ /* 0x000fe40000000f00 */
[----:B------:R-:W-:-:S07]  /*2c570*/  MOV R7, R14 ;  /* 0x0000000e00077202 */ /* 0x000fce0000000f00 */
[----:B------:R-:W-:Y:S05]  /*2c580*/  WARPSYNC.COLLECTIVE R15, `(.L_x_2199) ;  /* 0x000000000f087348 */ /* 0x000fea0003c00000 */
[----:B------:R0:W1:Y:S02]  /*2c590*/  SHFL.IDX P6, R14, R13, R12, R11 ;  /* 0x0000000c0d0e7389 */ /* 0x00006400000c000b */
[----:B01----:R-:W-:Y:S01]  /*2c5a0*/  ENDCOLLECTIVE ;  /* 0x000000000000791b */ /* 0x003fe20003800000 */
.L_x_2199:
[----:B------:R-:W-:-:S05]  /*2c5b0*/  @!P3 LEA R7, P5, R8, R7, 0x1 ;  /* 0x000000070807b211 */ /* 0x000fca00078a08ff */
[----:B------:R-:W-:-:S05]  /*2c5c0*/  @!P3 IMAD.X R6, RZ, RZ, R6, P5 ;  /* 0x000000ffff06b224 */ /* 0x000fca00028e0606 */
[----:B------:R-:W-:Y:S01]  /*2c5d0*/  @!P3 LOP3.LUT R7, R7, R6, RZ, 0x3c, !PT ;  /* 0x000000060707b212 */ /* 0x000fe200078e3cff */
[----:B------:R-:W-:-:S03]  /*2c5e0*/  IMAD.MOV.U32 R13, RZ, RZ, R4 ;  /* 0x000000ffff0d7224 */ /* 0x000fc600078e0004 */
[----:B------:R-:W-:-:S04]  /*2c5f0*/  @!P3 LOP3.LUT R6, R7, R6, RZ, 0x3c, !PT ;  /* 0x000000060706b212 */ /* 0x000fc800078e3cff */
[----:B------:R-:W-:Y:S01]  /*2c600*/  @!P3 LOP3.LUT R7, R7, R6, RZ, 0x3c, !PT ;  /* 0x000000060707b212 */ /* 0x000fe200078e3cff */
[----:B------:R-:W-:-:S04]  /*2c610*/  IMAD.MOV.U32 R9, RZ, RZ, R14 ;  /* 0x000000ffff097224 */ /* 0x000fc800078e000e */
[----:B------:R-:W-:Y:S01]  /*2c620*/  @!PT LDS RZ, [RZ] ;  /* 0x00000000fffff984 */ /* 0x000fe20000000800 */
[----:B------:R-:W-:Y:S01]  /*2c630*/  @!PT LDS RZ, [RZ] ;  /* 0x00000000fffff984 */ /* 0x000fe20000000800 */
[----:B------:R-:W-:Y:S01]  /*2c640*/  @!PT LDS RZ, [RZ] ;  /* 0x00000000fffff984 */ /* 0x000fe20000000800 */
[----:B------:R0:W-:Y:S03]  /*2c650*/  @!P3 LDGSTS.E.BYPASS.LTC128B.128 [R10+0x12400], desc[UR60][R6.64], !P2 ;  /* 0x12400000060abfae */ /* 0x0001e6000d101d7c */
[----:B0-----:R-:W-:Y:S05]  /*2c660*/  WARPSYNC.COLLECTIVE R15, `(.L_x_2200) ;  /* 0x000000000f087348 */ /* 0x001fea0003c00000 */
[----:B------:R1:W2:Y:S02]  /*2c670*/  SHFL.IDX P6, R14, R13, R12, R11 ;  /* 0x0000000c0d0e7389 */ /* 0x0002a400000c000b */
[----:B012---:R-:W-:Y:S01]  /*2c680*/  ENDCOLLECTIVE ;  /* 0x000000000000791b */ /* 0x007fe20003800000 */
.L_x_2200:
        /* <DEDUP_REMOVED lines=12> */
.L_x_2201:
[----:B------:R-:W-:-:S04]  /*2c750*/  @!P3 LEA R8, P5, R8, R5, 0x1 ;  /* 0x000000050808b211 */ /* 0x000fc800078a08ff */
[----:B------:R-:W-:Y:S01]  /*2c760*/  @!P3 MOV R6, R8 ;  /* 0x000000080006b202 */ /* 0x000fe20000000f00 */
[----:B------:R-:W-:Y:S02]  /*2c770*/  @!P3 IMAD.X R5, RZ, RZ, R9, P5 ;  /* 0x000000ffff05b224 */ /* 0x000fe400028e0609 */
[----:B------:R-:W0:Y:S02]  /*2c780*/  S2R R9, SR_TID.X ;  /* 0x0000000000097919 */ /* 0x000e240000002100 */
[----:B------:R-:W-:Y:S02]  /*2c790*/  @!P3 IMAD.MOV.U32 R7, RZ, RZ, R5 ;  /* 0x000000ffff07b224 */ /* 0x000fe400078e0005 */
[----:B------:R-:W-:Y:S02]  /*2c7a0*/  IMAD.MOV.U32 R13, RZ, RZ, R4 ;  /* 0x000000ffff0d7224 */ /* 0x000fe400078e0004 */
[----:B------:R-:W-:Y:S01]  /*2c7b0*/  VIADD R5, R0, 0x20 ;  /* 0x0000002000057836 */ /* 0x000fe20000000000 */
[----:B------:R-:W-:Y:S01]  /*2c7c0*/  @!PT LDS RZ, [RZ] ;  /* 0x00000000fffff984 */ /* 0x000fe20000000800 */
[----:B------:R-:W-:Y:S01]  /*2c7d0*/  @!PT LDS RZ, [RZ] ;  /* 0x00000000fffff984 */ /* 0x000fe20000000800 */
[----:B------:R-:W-:Y:S01]  /*2c7e0*/  @!PT LDS RZ, [RZ] ;  /* 0x00000000fffff984 */ /* 0x000fe20000000800 */
[----:B------:R1:W-:Y:S04]  /*2c7f0*/  @!P3 LDGSTS.E.BYPASS.LTC128B.128 [R10+0x12c00], desc[UR60][R6.64], !P2 ;  /* 0x12c00000060abfae */ /* 0x0003e8000d101d7c */
[----:B------:R1:W-:Y:S01]  /*2c800*/  @!P3 LDGSTS.E.BYPASS.LTC128B.128 [R10+0x16c00], desc[UR60][R6.64+0x80], !P1 ;  /* 0x16c00080060abfae */ /* 0x0003e2000c901d7c */
[----:B------:R-:W-:-:S03]  /*2c810*/  MOV R8, R14 ;  /* 0x0000000e00087202 */ /* 0x000fc60000000f00 */
[----:B------:R1:W-:Y:S01]  /*2c820*/  @!P3 LDGSTS.E.BYPASS.LTC128B.128 [R10+0x1ac00], desc[UR60][R6.64+0x100], !P0 ;  /* 0x1ac00100060abfae */ /* 0x0003e2000c101d7c */
[----:B------:R-:W-:-:S13]  /*2c830*/  ISETP.GE.AND P3, PT, R5, R2, PT ;  /* 0x000000020500720c */ /* 0x000fda0003f66270 */
[----:B01----:R-:W-:Y:S05]  /*2c840*/  WARPSYNC.COLLECTIVE R15, `(.L_x_2202) ;  /* 0x000000000f087348 */ /* 0x003fea0003c00000 */
[----:B------:R2:W3:Y:S02]  /*2c850*/  SHFL.IDX P6, R14, R13, R12, R11 ;  /* 0x0000000c0d0e7389 */ /* 0x0004e400000c000b */
[----:B0123--:R-:W-:Y:S01]  /*2c860*/  ENDCOLLECTIVE ;  /* 0x000000000000791b */ /* 0x00ffe20003800000 */
.L_x_2202:
[----:B------:R-:W-:Y:S02]  /*2c870*/  IMAD.SHL.U32 R9, R9, 0x8, RZ ;  /* 0x0000000809097824 */ /* 0x000fe400078e00ff */
[----:B------:R-:W-:Y:S02]  /*2c880*/  IMAD.MOV.U32 R13, RZ, RZ, R3 ;  /* 0x000000ffff0d7224 */ /* 0x000fe400078e0003 */
[----:B------:R-:W-:Y:S01]  /*2c890*/  IMAD.MOV.U32 R12, RZ, RZ, 0x3 ;  /* 0x00000003ff0c7424 */ /* 0x000fe200078e00ff */
[----:B------:R-:W-:Y:S01]  /*2c8a0*/  LOP3.LUT R9, R9, 0x38, RZ, 0xc0, !PT ;  /* 0x0000003809097812 */ /* 0x000fe200078ec0ff */
[----:B------:R-:W-:-:S07]  /*2c8b0*/  IMAD.MOV.U32 R5, RZ, RZ, R14 ;  /* 0x000000ffff057224 */ /* 0x000fce00078e000e */
[----:B------:R-:W-:Y:S05]  /*2c8c0*/  WARPSYNC.COLLECTIVE R15, `(.L_x_2203) ;  /* 0x000000000f087348 */ /* 0x000fea0003c00000 */
[----:B------:R0:W1:Y:S02]  /*2c8d0*/  SHFL.IDX P6, R14, R13, R12, R11 ;  /* 0x0000000c0d0e7389 */ /* 0x00006400000c000b */
[----:B01----:R-:W-:Y:S01]  /*2c8e0*/  ENDCOLLECTIVE ;  /* 0x000000000000791b */ /* 0x003fe20003800000 */
.L_x_2203:
[----:B------:R-:W-:-:S05]  /*2c8f0*/  @!P3 LEA R5, P4, R9, R5, 0x1 ;  /* 0x000000050905b211 */ /* 0x000fca00078808ff */
[----:B------:R-:W-:-:S05]  /*2c900*/  @!P3 IMAD.X R6, RZ, RZ, R8, P4 ;  /* 0x000000ffff06b224 */ /* 0x000fca00020e0608 */
[----:B------:R-:W-:Y:S01]  /*2c910*/  @!P3 MOV R7, R6 ;  /* 0x000000060007b202 */ /* 0x000fe20000000f00 */
        /* <DEDUP_REMOVED lines=14> */
.L_x_2204:
[----:B------:R-:W-:Y:S02]  /*2ca00*/  IMAD.MOV.U32 R13, RZ, RZ, R3 ;  /* 0x000000ffff0d7224 */ /* 0x000fe400078e0003 */
[----:B------:R-:W-:Y:S02]  /*2ca10*/  IMAD.MOV.U32 R12, RZ, RZ, 0x4 ;  /* 0x00000004ff0c7424 */ /* 0x000fe400078e00ff */
[----:B------:R-:W-:-:S07]  /*2ca20*/  IMAD.MOV.U32 R5, RZ, RZ, R14 ;  /* 0x000000ffff057224 */ /* 0x000fce00078e000e */
[----:B------:R-:W-:Y:S05]  /*2ca30*/  WARPSYNC.COLLECTIVE R15, `(.L_x_2205) ;  /* 0x000000000f087348 */ /* 0x000fea0003c00000 */
[----:B------:R0:W1:Y:S02]  /*2ca40*/  SHFL.IDX P6, R14, R13, R12, R11 ;  /* 0x0000000c0d0e7389 */ /* 0x00006400000c000b */
[----:B01----:R-:W-:Y:S01]  /*2ca50*/  ENDCOLLECTIVE ;  /* 0x000000000000791b */ /* 0x003fe20003800000 */
.L_x_2205:
[----:B------:R-:W-:-:S05]  /*2ca60*/  @!P3 LEA R5, P4, R9, R5, 0x1 ;  /* 0x000000050905b211 */ /* 0x000fca00078808ff */
[----:B------:R-:W-:-:S04]  /*2ca70*/  @!P3 IMAD.X R6, RZ, RZ, R6, P4 ;  /* 0x000000ffff06b224 */ /* 0x000fc800020e0606 */
[----:B------:R-:W-:Y:S01]  /*2ca80*/  @!P3 IMAD.MOV.U32 R7, RZ, RZ, R6 ;  /* 0x000000ffff07b224 */ /* 0x000fe200078e0006 */
[----:B------:R-:W-:Y:S01]  /*2ca90*/  @!P3 MOV R6, R5 ;  /* 0x000000050006b202 */ /* 0x000fe20000000f00 */
[----:B------:R-:W-:Y:S01]  /*2caa0*/  VIADD R5, R0, 0x40 ;  /* 0x0000004000057836 */ /* 0x000fe20000000000 */
[----:B------:R-:W-:-:S03]  /*2cab0*/  MOV R13, R4 ;  /* 0x00000004000d7202 */ /* 0x000fc60000000f00 */
        /* <DEDUP_REMOVED lines=11> */
.L_x_2206:
[----:B------:R-:W-:Y:S02]  /*2cb70*/  IMAD.MOV.U32 R13, RZ, RZ, R3 ;  /* 0x000000ffff0d7224 */ /* 0x000fe400078e0003 */
[----:B------:R-:W-:Y:S02]  /*2cb80*/  IMAD.MOV.U32 R12, RZ, RZ, 0x5 ;  /* 0x00000005ff0c7424 */ /* 0x000fe400078e00ff */
[----:B------:R-:W-:-:S07]  /*2cb90*/  IMAD.MOV.U32 R5, RZ, RZ, R14 ;  /* 0x000000ffff057224 */ /* 0x000fce00078e000e */
[----:B------:R-:W-:Y:S05]  /*2cba0*/  WARPSYNC.COLLECTIVE R15, `(.L_x_2207) ;  /* 0x000000000f087348 */ /* 0x000fea0003c00000 */
[----:B------:R0:W1:Y:S02]  /*2cbb0*/  SHFL.IDX P6, R14, R13, R12, R11 ;  /* 0x0000000c0d0e7389 */ /* 0x00006400000c000b */
[----:B01----:R-:W-:Y:S01]  /*2cbc0*/  ENDCOLLECTIVE ;  /* 0x000000000000791b */ /* 0x003fe20003800000 */
.L_x_2207:
[----:B------:R-:W-:-:S05]  /*2cbd0*/  @!P3 LEA R5, P4, R9, R5, 0x1 ;  /* 0x000000050905b211 */ /* 0x000fca00078808ff */
[----:B------:R-:W-:-:S04]  /*2cbe0*/  @!P3 IMAD.X R6, RZ, RZ, R6, P4 ;  /* 0x000000ffff06b224 */ /* 0x000fc800020e0606 */
        /* <DEDUP_REMOVED lines=15> */
.L_x_2208:
[----:B------:R-:W-:Y:S01]  /*2cce0*/  IMAD.MOV.U32 R13, RZ, RZ, R3 ;  /* 0x000000ffff0d7224 */ /* 0x000fe200078e0003 */
[----:B------:R-:W-:Y:S02]  /*2ccf0*/  MOV R12, 0x6 ;  /* 0x00000006000c7802 */ /* 0x000fe40000000f00 */
[----:B------:R-:W-:-:S07]  /*2cd00*/  MOV R5, R14 ;  /* 0x0000000e00057202 */ /* 0x000fce0000000f00 */
[----:B------:R-:W-:Y:S05]  /*2cd10*/  WARPSYNC.COLLECTIVE R15, `(.L_x_2209) ;  /* 0x000000000f087348 */ /* 0x000fea0003c00000 */
[----:B------:R0:W1:Y:S02]  /*2cd20*/  SHFL.IDX P6, R14, R13, R12, R11 ;  /* 0x0000000c0d0e7389 */ /* 0x00006400000c000b */
[----:B01----:R-:W-:Y:S01]  /*2cd30*/  ENDCOLLECTIVE ;  /* 0x000000000000791b */ /* 0x003fe20003800000 */
.L_x_2209:
[----:B------:R-:W-:-:S05]  /*2cd40*/  @!P3 LEA R5, P4, R9, R5, 0x1 ;  /* 0x000000050905b211 */ /* 0x000fca00078808ff */
[----:B------:R-:W-:-:S04]  /*2cd50*/  @!P3 IMAD.X R6, RZ, RZ, R6, P4 ;  /* 0x000000ffff06b224 */ /* 0x000fc800020e0606 */
        /* <DEDUP_REMOVED lines=13> */
.L_x_2210:
[----:B------:R-:W-:-:S05]  /*2ce30*/  VIADD R7, R0, 0x60 ;  /* 0x0000006000077836 */ /* 0x000fca0000000000 */
[----:B------:R-:W-:Y:S01]  /*2ce40*/  ISETP.GE.AND P4, PT, R7, R2, PT ;  /* 0x000000020700720c */ /* 0x000fe20003f86270 */
[----:B------:R-:W-:Y:S02]  /*2ce50*/  IMAD.MOV.U32 R13, RZ, RZ, R3 ;  /* 0x000000ffff0d7224 */ /* 0x000fe400078e0003 */
[----:B------:R-:W-:Y:S02]  /*2ce60*/  IMAD.MOV.U32 R12, RZ, RZ, 0x7 ;  /* 0x00000007ff0c7424 */ /* 0x000fe400078e00ff */
[----:B------:R-:W-:-:S08]  /*2ce70*/  IMAD.MOV.U32 R5, RZ, RZ, R14 ;  /* 0x000000ffff057224 */ /* 0x000fd000078e000e */
[----:B------:R-:W-:Y:S05]  /*2ce80*/  WARPSYNC.COLLECTIVE R15, `(.L_x_2211) ;  /* 0x000000000f087348 */ /* 0x000fea0003c00000 */
[----:B------:R0:W1:Y:S02]  /*2ce90*/  SHFL.IDX P6, R14, R13, R12, R11 ;  /* 0x0000000c0d0e7389 */ /* 0x00006400000c000b */
[----:B01----:R-:W-:Y:S01]  /*2cea0*/  ENDCOLLECTIVE ;  /* 0x000000000000791b */ /* 0x003fe20003800000 */
.L_x_2211:
[----:B------:R-:W-:-:S04]  /*2ceb0*/  @!P4 LEA R5, P3, R9, R5, 0x1 ;  /* 0x000000050905c211 */ /* 0x000fc800078608ff */
[----:B------:R-:W-:-:S05]  /*2cec0*/  @!P4 IADD3.X R6, RZ, R6, RZ, P3, !PT ;  /* 0x00000006ff06c210 */ /* 0x000fca0001ffe4ff */
[----:B------:R-:W-:Y:S02]  /*2ced0*/  @!P4 IMAD.MOV.U32 R7, RZ, RZ, R6 ;  /* 0x000000ffff07c224 */ /* 0x000fe400078e0006 */
[----:B------:R-:W-:Y:S02]  /*2cee0*/  IMAD.MOV.U32 R13, RZ, RZ, R4 ;  /* 0x000000ffff0d7224 */ /* 0x000fe400078e0004 */
[----:B------:R-:W-:-:S05]  /*2cef0*/  @!P4 IMAD.MOV.U32 R6, RZ, RZ, R5 ;  /* 0x000000ffff06c224 */ /* 0x000fca00078e0005 */
[----:B------:R-:W-:Y:S01]  /*2cf00*/  @!PT LDS RZ, [RZ] ;  /* 0x00000000fffff984 */ /* 0x000fe20000000800 */
[----:B------:R-:W-:Y:S01]  /*2cf10*/  @!PT LDS RZ, [RZ] ;  /* 0x00000000fffff984 */ /* 0x000fe20000000800 */
[----:B------:R-:W-:Y:S01]  /*2cf20*/  @!PT LDS RZ, [RZ] ;  /* 0x00000000fffff984 */ /* 0x000fe20000000800 */
[----:B------:R0:W-:Y:S01]  /*2cf30*/  @!P4 LDGSTS.E.BYPASS.LTC128B.128 [R10+0x15400], desc[UR60][R6.64], !P2 ;  /* 0x15400000060acfae */ /* 0x0001e2000d101d7c */
[----:B------:R-:W-:-:S03]  /*2cf40*/  MOV R5, R14 ;  /* 0x0000000e00057202 */ /* 0x000fc60000000f00 */
[----:B------:R0:W-:Y:S04]  /*2cf50*/  @!P4 LDGSTS.E.BYPASS.LTC128B.128 [R10+0x19400], desc[UR60][R6.64+0x80], !P1 ;  /* 0x19400080060acfae */ /* 0x0001e8000c901d7c */
[----:B0-----:R-:W-:Y:S05]  /*2cf60*/  WARPSYNC.COLLECTIVE R15, `(.L_x_2212) ;  /* 0x000000000f087348 */ /* 0x001fea0003c00000 */
[----:B------:R1:W2:Y:S02]  /*2cf70*/  SHFL.IDX P6, R14, R13, R12, R11 ;  /* 0x0000000c0d0e7389 */ /* 0x0002a400000c000b */
[----:B012---:R-:W-:Y:S01]  /*2cf80*/  ENDCOLLECTIVE ;  /* 0x000000000000791b */ /* 0x007fe20003800000 */
.L_x_2212:
[----:B------:R-:W-:Y:S01]  /*2cf90*/  @!PT LDS RZ, [RZ] ;  /* 0x00000000fffff984 */ /* 0x000fe20000000800 */
[----:B------:R-:W-:Y:S01]  /*2cfa0*/  @!PT LDS RZ, [RZ] ;  /* 0x00000000fffff984 */ /* 0x000fe20000000800 */
[----:B------:R-:W-:Y:S01]  /*2cfb0*/  @!PT LDS RZ, [RZ] ;  /* 0x00000000fffff984 */ /* 0x000fe20000000800 */
[----:B------:R3:W-:Y:S01]  /*2cfc0*/  @!P4 LDGSTS.E.BYPASS.LTC128B.128 [R10+0x1d400], desc[UR60][R6.64+0x100], !P0 ;  /* 0x1d400100060acfae */ /* 0x0007e2000c101d7c */
[----:B------:R-:W-:Y:S01]  /*2cfd0*/  IMAD.MOV.U32 R3, RZ, RZ, R14 ;  /* 0x000000ffff037224 */ /* 0x000fe200078e000e */
[----:B------:R-:W-:Y:S06]  /*2cfe0*/  BRA `(.L_x_2213) ;  /* 0xffffffa4004c7947 */ /* 0x000fec000383ffff */
.L_x_2058:
[----:B0-----:R-:W2:Y:S02]  /*2cff0*/  LDL R2, [R1+0x4] ;  /* 0x0000040001027983 */ /* 0x001ea40000100800 */
[----:B--2---:R0:W2:Y:S02]  /*2d000*/  SYNCS.PHASECHK.TRANS64.TRYWAIT P0, [R2+URZ+0x30820], R0 ;  /* 0x03082000020075a7 */ /* 0x0040a4000800017f */
[----:B--2---:R-:W-:Y:S05]  /*2d010*/  @!P0 NANOSLEEP.SYNCS 0x989680 ;  /* 0x009896800000895d */ /* 0x004fea0003900000 */
[----:B------:R-:W2:Y:S02]  /*2d020*/  @!P0 SYNCS.PHASECHK.TRANS64 P0, [R2+URZ+0x30820], R0 ;  /* 0x03082000020085a7 */ /* 0x000ea4000800007f */
[----:B--2---:R-:W-:Y:S05]  /*2d030*/  @!P0 BRA `(.L_x_2058) ;  /* 0xfffffffc00ec8947 */ /* 0x004fea000383ffff */
[----:B------:R-:W-:Y:S05]  /*2d040*/  BRA `(.L_x_2214) ;  /* 0xffffffa400d07947 */ /* 0x000fea000383ffff */
.L_x_2067:
[----:B-1----:R1:W2:Y:S02]  /*2d050*/  SYNCS.PHASECHK.TRANS64.TRYWAIT P0, [R3+URZ+0x30840], R2 ;  /* 0x03084002030075a7 */ /* 0x0022a4000800017f */
[----:B--2---:R-:W-:Y:S05]  /*2d060*/  @!P0 NANOSLEEP.SYNCS 0x989680 ;  /* 0x009896800000895d */ /* 0x004fea0003900000 */
[----:B------:R-:W2:Y:S02]  /*2d070*/  @!P0 SYNCS.PHASECHK.TRANS64 P0, [R3+URZ+0x30840], R2 ;  /* 0x03084002030085a7 */ /* 0x000ea4000800007f */
[----:B--2---:R-:W-:Y:S05]  /*2d080*/  @!P0 BRA `(.L_x_2067) ;  /* 0xfffffffc00f08947 */ /* 0x004fea000383ffff */
[----:B------:R-:W-:Y:S05]  /*2d090*/  BRA `(.L_x_2215) ;  /* 0xffffffa8009c7947 */ /* 0x000fea000383ffff */
.L_x_2074:
[----:B0-----:R0:W1:Y:S02]  /*2d0a0*/  SYNCS.PHASECHK.TRANS64.TRYWAIT P0, [R3+URZ+0x60], R2 ;  /* 0x00006002030075a7 */ /* 0x001064000800017f */
[----:B-1----:R-:W-:Y:S05]  /*2d0b0*/  @!P0 NANOSLEEP.SYNCS 0x989680 ;  /* 0x009896800000895d */ /* 0x002fea0003900000 */
[----:B------:R-:W1:Y:S02]  /*2d0c0*/  @!P0 SYNCS.PHASECHK.TRANS64 P0, [R3+URZ+0x60], R2 ;  /* 0x00006002030085a7 */ /* 0x000e64000800007f */
[----:B-1----:R-:W-:Y:S05]  /*2d0d0*/  @!P0 BRA `(.L_x_2074) ;  /* 0xfffffffc00f08947 */ /* 0x002fea000383ffff */
[----:B------:R-:W-:Y:S05]  /*2d0e0*/  BRA `(.L_x_2216) ;  /* 0xffffffac00b87947 */ /* 0x000fea000383ffff */
.L_x_2084:
[----:B-1----:R1:W2:Y:S02]  /*2d0f0*/  SYNCS.PHASECHK.TRANS64.TRYWAIT P0, [R3+URZ+0x30840], R2 ;  /* 0x03084002030075a7 */ /* 0x0022a4000800017f */
[----:B--2---:R-:W-:Y:S05]  /*2d100*/  @!P0 NANOSLEEP.SYNCS 0x989680 ;  /* 0x009896800000895d */ /* 0x004fea0003900000 */
[----:B------:R-:W2:Y:S02]  /*2d110*/  @!P0 SYNCS.PHASECHK.TRANS64 P0, [R3+URZ+0x30840], R2 ;  /* 0x03084002030085a7 */ /* 0x000ea4000800007f */
[----:B--2---:R-:W-:Y:S05]  /*2d120*/  @!P0 BRA `(.L_x_2084) ;  /* 0xfffffffc00f08947 */ /* 0x004fea000383ffff */
[----:B------:R-:W-:Y:S05]  /*2d130*/  BRA `(.L_x_2217) ;  /* 0xffffffb4009c7947 */ /* 0x000fea000383ffff */
.L_x_2091:
[----:B0-----:R0:W1:Y:S02]  /*2d140*/  SYNCS.PHASECHK.TRANS64.TRYWAIT P0, [R2+URZ+0x60], R3 ;  /* 0x00006003020075a7 */ /* 0x001064000800017f */
[----:B-1----:R-:W-:Y:S05]  /*2d150*/  @!P0 NANOSLEEP.SYNCS 0x989680 ;  /* 0x009896800000895d */ /* 0x002fea0003900000 */
[----:B------:R-:W1:Y:S02]  /*2d160*/  @!P0 SYNCS.PHASECHK.TRANS64 P0, [R2+URZ+0x60], R3 ;  /* 0x00006003020085a7 */ /* 0x000e64000800007f */
[----:B-1----:R-:W-:Y:S05]  /*2d170*/  @!P0 BRA `(.L_x_2091) ;  /* 0xfffffffc00f08947 */ /* 0x002fea000383ffff */
[----:B------:R-:W-:Y:S05]  /*2d180*/  BRA `(.L_x_2218) ;  /* 0xffffffb800b87947 */ /* 0x000fea000383ffff */
.L_x_2101:
[----:B--2---:R2:W3:Y:S02]  /*2d190*/  SYNCS.PHASECHK.TRANS64.TRYWAIT P0, [R2+URZ+0x30840], R3 ;  /* 0x03084003020075a7 */ /* 0x0044e4000800017f */
[----:B---3--:R-:W-:Y:S05]  /*2d1a0*/  @!P0 NANOSLEEP.SYNCS 0x989680 ;  /* 0x009896800000895d */ /* 0x008fea0003900000 */
[----:B------:R-:W3:Y:S02]  /*2d1b0*/  @!P0 SYNCS.PHASECHK.TRANS64 P0, [R2+URZ+0x30840], R3 ;  /* 0x03084003020085a7 */ /* 0x000ee4000800007f */
[----:B---3--:R-:W-:Y:S05]  /*2d1c0*/  @!P0 BRA `(.L_x_2101) ;  /* 0xfffffffc00f08947 */ /* 0x008fea000383ffff */
[----:B------:R-:W-:Y:S05]  /*2d1d0*/  BRA `(.L_x_2219) ;  /* 0xffffffc000647947 */ /* 0x000fea000383ffff */
.L_x_2108:
[----:B0-----:R0:W1:Y:S02]  /*2d1e0*/  SYNCS.PHASECHK.TRANS64.TRYWAIT P0, [R2+URZ+0x60], R5 ;  /* 0x00006005020075a7 */ /* 0x001064000800017f */
[----:B-1----:R-:W-:Y:S05]  /*2d1f0*/  @!P0 NANOSLEEP.SYNCS 0x989680 ;  /* 0x009896800000895d */ /* 0x002fea0003900000 */
[----:B------:R-:W1:Y:S02]  /*2d200*/  @!P0 SYNCS.PHASECHK.TRANS64 P0, [R2+URZ+0x60], R5 ;  /* 0x00006005020085a7 */ /* 0x000e64000800007f */
[----:B-1----:R-:W-:Y:S05]  /*2d210*/  @!P0 BRA `(.L_x_2108) ;  /* 0xfffffffc00f08947 */ /* 0x002fea000383ffff */
[----:B------:R-:W-:Y:S05]  /*2d220*/  BRA `(.L_x_2220) ;  /* 0xffffffc400807947 */ /* 0x000fea000383ffff */
.L_x_2120:
[----:B--2---:R2:W3:Y:S02]  /*2d230*/  SYNCS.PHASECHK.TRANS64.TRYWAIT P0, [R0+URZ+0x30860], R2 ;  /* 0x03086002000075a7 */ /* 0x0044e4000800017f */
[----:B---3--:R-:W-:Y:S05]  /*2d240*/  @!P0 NANOSLEEP.SYNCS 0x989680 ;  /* 0x009896800000895d */ /* 0x008fea0003900000 */
[----:B------:R-:W3:Y:S02]  /*2d250*/  @!P0 SYNCS.PHASECHK.TRANS64 P0, [R0+URZ+0x30860], R2 ;  /* 0x03086002000085a7 */ /* 0x000ee4000800007f */
[----:B---3--:R-:W-:Y:S05]  /*2d260*/  @!P0 BRA `(.L_x_2120) ;  /* 0xfffffffc00f08947 */ /* 0x008fea000383ffff */
[----:B------:R-:W-:Y:S05]  /*2d270*/  BRA `(.L_x_2221) ;  /* 0xffffffcc00107947 */ /* 0x000fea000383ffff */
.L_x_2128:
[----:B------:R-:W-:Y:S01]  /*2d280*/  BSSY B0, `(.L_x_2222) ;  /* 0x0000008000007945 */ /* 0x000fe20003800000 */
[----:B------:R-:W-:Y:S01]  /*2d290*/  IMAD.MOV.U32 R13, RZ, RZ, R16 ;  /* 0x000000ffff0d7224 */ /* 0x000fe200078e0010 */
[----:B0-----:R-:W-:Y:S01]  /*2d2a0*/  MOV R11, 0x1f ;  /* 0x0000001f000b7802 */ /* 0x001fe20000000f00 */
[----:B------:R-:W-:Y:S02]  /*2d2b0*/  IMAD.MOV.U32 R12, RZ, RZ, RZ ;  /* 0x000000ffff0c7224 */ /* 0x000fe400078e00ff */
[----:B------:R-:W-:-:S07]  /*2d2c0*/  IMAD.MOV.U32 R15, RZ, RZ, -0x1 ;  /* 0xffffffffff0f7424 */ /* 0x000fce00078e00ff */
[----:B------:R-:W-:Y:S05]  /*2d2d0*/  WARPSYNC.COLLECTIVE R15, `(.L_x_2223) ;  /* 0x000000000f087348 */ /* 0x000fea0003c00000 */
[----:B------:R0:W1:Y:S02]  /*2d2e0*/  SHFL.IDX P6, R14, R13, R12, R11 ;  /* 0x0000000c0d0e7389 */ /* 0x00006400000c000b */
[----:B01----:R-:W-:Y:S01]  /*2d2f0*/  ENDCOLLECTIVE ;  /* 0x000000000000791b */ /* 0x003fe20003800000 */
.L_x_2223:
[----:B------:R-:W-:Y:S05]  /*2d300*/  BSYNC B0 ;  /* 0x0000000000007941 */ /* 0x000fea0003800000 */
.L_x_2222:
[----:B------:R-:W-:Y:S01]  /*2d310*/  IMAD.MOV.U32 R13, RZ, RZ, R16 ;  /* 0x000000ffff0d7224 */ /* 0x000fe200078e0010 */
[----:B------:R-:W-:Y:S01]  /*2d320*/  MOV R11, 0x1f ;  /* 0x0000001f000b7802 */ /* 0x000fe20000000f00 */
[----:B------:R-:W-:Y:S02]  /*2d330*/  IMAD.MOV.U32 R12, RZ, RZ, 0x1 ;  /* 0x00000001ff0c7424 */ /* 0x000fe400078e00ff */
[----:B------:R-:W-:Y:S02]  /*2d340*/  IMAD.MOV.U32 R15, RZ, RZ, -0x1 ;  /* 0xffffffffff0f7424 */ /* 0x000fe400078e00ff */
[----:B------:R-:W-:Y:S02]  /*2d350*/  IMAD.IADD R4, R19, 0x1, R6 ;  /* 0x0000000113047824 */ /* 0x000fe400078e0206 */
[----:B------:R-:W-:-:S07]  /*2d360*/  IMAD.MOV.U32 R0, RZ, RZ, R14 ;  /* 0x000000ffff007224 */ /* 0x000fce00078e000e */
[----:B------:R-:W-:Y:S05]  /*2d370*/  WARPSYNC.COLLECTIVE R15, `(.L_x_2224) ;  /* 0x000000000f087348 */ /* 0x000fea0003c00000 */
[----:B------:R0:W1:Y:S02]  /*2d380*/  SHFL.IDX P6, R14, R13, R12, R11 ;  /* 0x0000000c0d0e7389 */ /* 0x00006400000c000b */
[----:B01----:R-:W-:Y:S01]  /*2d390*/  ENDCOLLECTIVE ;  /* 0x000000000000791b */ /* 0x003fe20003800000 */
.L_x_2224:
        /* <DEDUP_REMOVED lines=11> */
[----:B0-----:R-:W-:Y:S01]  /*2d450*/  IMAD.MOV.U32 R3, RZ, RZ, RZ ;  /* 0x000000ffff037224 */ /* 0x001fe200078e00ff */
[----:B--2---:R-:W-:Y:S02]  /*2d460*/  @!P1 MOV R3, R2 ;  /* 0x0000000200039202 */ /* 0x004fe40000000f00 */
[----:B------:R-:W-:-:S03]  /*2d470*/  ISETP.NE.AND P1, PT, R6, RZ, PT ;  /* 0x000000ff0600720c */ /* 0x000fc60003f25270 */
[----:B------:R-:W-:-:S10]  /*2d480*/  IMAD.MOV.U32 R13, RZ, RZ, R3 ;  /* 0x000000ffff0d7224 */ /* 0x000fd400078e0003 */
[----:B------:R-:W-:Y:S05]  /*2d490*/  WARPSYNC.COLLECTIVE R15, `(.L_x_2225) ;  /* 0x000000000f087348 */ /* 0x000fea0003c00000 */
[----:B------:R0:W1:Y:S02]  /*2d4a0*/  SHFL.UP P6, R14, R13, R12, R11 ;  /* 0x0400000c0d0e7389 */ /* 0x00006400000c000b */
[----:B01----:R-:W-:Y:S01]  /*2d4b0*/  ENDCOLLECTIVE ;  /* 0x000000000000791b */ /* 0x003fe20003800000 */
.L_x_2225:
        /* <DEDUP_REMOVED lines=8> */
.L_x_2226:
        /* <DEDUP_REMOVED lines=8> */
.L_x_2227:
        /* <DEDUP_REMOVED lines=8> */
.L_x_2228:
        /* <DEDUP_REMOVED lines=8> */
.L_x_2229:
        /* <DEDUP_REMOVED lines=9> */
.L_x_2230:
[----:B------:R-:W-:Y:S01]  /*2d750*/  IMAD.MOV.U32 R16, RZ, RZ, R14 ;  /* 0x000000ffff107224 */ /* 0x000fe200078e000e */
[----:B------:R-:W-:Y:S06]  /*2d760*/  BRA `(.L_x_2231) ;  /* 0xffffffcc00c87947 */ /* 0x000fec000383ffff */
.L_x_2133:
[----:B------:R-:W-:Y:S01]  /*2d770*/  BSSY B0, `(.L_x_2232) ;  /* 0x0000008000007945 */ /* 0x000fe20003800000 */
[----:B-----5:R-:W-:Y:S01]  /*2d780*/  MOV R13, R3 ;  /* 0x00000003000d7202 */ /* 0x020fe20000000f00 */
[----:B0-----:R-:W-:Y:S02]  /*2d790*/  IMAD.MOV.U32 R12, RZ, RZ, 0x1 ;  /* 0x00000001ff0c7424 */ /* 0x001fe400078e00ff */
[----:B------:R-:W-:Y:S02]  /*2d7a0*/  IMAD.MOV.U32 R11, RZ, RZ, RZ ;  /* 0x000000ffff0b7224 */ /* 0x000fe400078e00ff */
[----:B------:R-:W-:-:S07]  /*2d7b0*/  IMAD.MOV.U32 R15, RZ, RZ, -0x1 ;  /* 0xffffffffff0f7424 */ /* 0x000fce00078e00ff */
[----:B-1----:R-:W-:Y:S05]  /*2d7c0*/  WARPSYNC.COLLECTIVE R15, `(.L_x_2233) ;  /* 0x000000000f087348 */ /* 0x002fea0003c00000 */
[----:B------:R0:W2:Y:S02]  /*2d7d0*/  SHFL.UP P6, R14, R13, R12, R11 ;  /* 0x0400000c0d0e7389 */ /* 0x0000a400000c000b */
[----:B012---:R-:W-:Y:S01]  /*2d7e0*/  ENDCOLLECTIVE ;  /* 0x000000000000791b */ /* 0x007fe20003800000 */
.L_x_2233:
[----:B------:R-:W-:Y:S05]  /*2d7f0*/  BSYNC B0 ;  /* 0x0000000000007941 */ /* 0x000fea0003800000 */
.L_x_2232:
[----:B------:R-:W-:Y:S02]  /*2d800*/  IMAD.MOV.U32 R2, RZ, RZ, R14 ;  /* 0x000000ffff027224 */ /* 0x000fe400078e000e */
[----:B------:R-:W-:Y:S02]  /*2d810*/  IMAD.MOV.U32 R12, RZ, RZ, 0x2 ;  /* 0x00000002ff0c7424 */ /* 0x000fe400078e00ff */
[----:B------:R-:W-:Y:S01]  /*2d820*/  IMAD.MOV.U32 R11, RZ, RZ, RZ ;  /* 0x000000ffff0b7224 */ /* 0x000fe200078e00ff */
[----:B------:R-:W-:Y:S01]  /*2d830*/  SEL R2, R2, RZ, P1 ;  /* 0x000000ff02027207 */ /* 0x000fe20000800000 */
[----:B------:R-:W-:-:S03]  /*2d840*/  IMAD.MOV.U32 R15, RZ, RZ, -0x1 ;  /* 0xffffffffff0f7424 */ /* 0x000fc600078e00ff */
[----:B------:R-:W-:-:S05]  /*2d850*/  IADD3 R2, R3, R2, RZ ;  /* 0x0000000203027210 */ /* 0x000fca0007ffe0ff */
[----:B------:R-:W-:-:S07]  /*2d860*/  IMAD.MOV.U32 R13, RZ, RZ, R2 ;  /* 0x000000ffff0d7224 */ /* 0x000fce00078e0002 */
[----:B------:R-:W-:Y:S05]  /*2d870*/  WARPSYNC.COLLECTIVE R15, `(.L_x_2234) ;  /* 0x000000000f087348 */ /* 0x000fea0003c00000 */
[----:B------:R0:W1:Y:S02]  /*2d880*/  SHFL.UP P6, R14, R13, R12, R11 ;  /* 0x0400000c0d0e7389 */ /* 0x00006400000c000b */
[----:B01----:R-:W-:Y:S01]  /*2d890*/  ENDCOLLECTIVE ;  /* 0x000000000000791b */ /* 0x003fe20003800000 */
.L_x_2234:
        /* <DEDUP_REMOVED lines=8> */
.L_x_2235:
        /* <DEDUP_REMOVED lines=8> */
.L_x_2236:
        /* <DEDUP_REMOVED lines=8> */
.L_x_2237:
[----:B------:R-:W-:Y:S01]  /*2da20*/  MOV R12, 0x1f ;  /* 0x0000001f000c7802 */ /* 0x000fe20000000f00 */
        /* <DEDUP_REMOVED lines=8> */
.L_x_2238:
[----:B------:R-:W-:Y:S01]  /*2dab0*/  IMAD.MOV.U32 R16, RZ, RZ, R14 ;  /* 0x000000ffff107224 */ /* 0x000fe200078e000e */
[----:B------:R-:W-:Y:S06]  /*2dac0*/  BRA `(.L_x_2239) ;  /* 0xffffffcc008c7947 */ /* 0x000fec000383ffff */
.L_x_2135:
[----:B------:R-:W-:Y:S01]  /*2dad0*/  BSSY B0, `(.L_x_2240) ;  /* 0x0000006000007945 */ /* 0x000fe20003800000 */
[----:B------:R-:W-:Y:S01]  /*2dae0*/  PLOP3.LUT P6, PT, P6, PT, PT, 0x8, 0x0 ;  /* 0x000000000000781c */ /* 0x000fe200037ce170 */
[----:B------:R-:W-:-:S12]  /*2daf0*/  IMAD.MOV.U32 R15, RZ, RZ, -0x1 ;  /* 0xffffffffff0f7424 */ /* 0x000fd800078e00ff */
[----:B01----:R-:W-:Y:S05]  /*2db00*/  WARPSYNC.COLLECTIVE R15, `(.L_x_2241) ;  /* 0x000000000f087348 */ /* 0x003fea0003c00000 */
[----:B------:R-:W-:Y:S01]  /*2db10*/  VOTE.ANY R14, PT, P6 ;  /* 0x00000000000e7806 */ /* 0x000fe200030e0100 */
[----:B01----:R-:W-:Y:S06]  /*2db20*/  ENDCOLLECTIVE ;  /* 0x000000000000791b */ /* 0x003fec0003800000 */
.L_x_2241:
[----:B------:R-:W-:Y:S05]  /*2db30*/  BSYNC B0 ;  /* 0x0000000000007941 */ /* 0x000fea0003800000 */
.L_x_2240:
[----:B------:R-:W-:Y:S01]  /*2db40*/  IMAD.MOV.U32 R5, RZ, RZ, R14 ;  /* 0x000000ffff057224 */ /* 0x000fe200078e000e */
[----:B------:R-:W-:Y:S01]  /*2db50*/  MOV R13, R3 ;  /* 0x00000003000d7202 */ /* 0x000fe20000000f00 */
[----:B------:R-:W-:Y:S02]  /*2db60*/  IMAD.MOV.U32 R11, RZ, RZ, 0x1f ;  /* 0x0000001fff0b7424 */ /* 0x000fe400078e00ff */
[----:B------:R-:W0:Y:S01]  /*2db70*/  POPC R6, R5 ;  /* 0x0000000500067309 */ /* 0x000e220000000000 */
[----:B------:R-:W-:Y:S02]  /*2db80*/  IMAD.MOV.U32 R15, RZ, RZ, -0x1 ;  /* 0xffffffffff0f7424 */ /* 0x000fe400078e00ff */
[----:B0-----:R-:W-:-:S07]  /*2db90*/  IMAD.MOV.U32 R12, RZ, RZ, R6 ;  /* 0x000000ffff0c7224 */ /* 0x001fce00078e0006 */
[----:B------:R-:W-:Y:S05]  /*2dba0*/  WARPSYNC.COLLECTIVE R15, `(.L_x_2242) ;  /* 0x000000000f087348 */ /* 0x000fea0003c00000 */
[----:B------:R0:W1:Y:S02]  /*2dbb0*/  SHFL.IDX P6, R14, R13, R12, R11 ;  /* 0x0000000c0d0e7389 */ /* 0x00006400000c000b */
[----:B01----:R-:W-:Y:S01]  /*2dbc0*/  ENDCOLLECTIVE ;  /* 0x000000000000791b */ /* 0x003fe20003800000 */
.L_x_2242:
[----:B------:R-:W-:Y:S01]  /*2dbd0*/  IMAD.MOV.U32 R17, RZ, RZ, R14 ;  /* 0x000000ffff117224 */ /* 0x000fe200078e000e */
[----:B------:R-:W-:Y:S06]  /*2dbe0*/  BRA `(.L_x_2243) ;  /* 0xffffffcc007c7947 */ /* 0x000fec000383ffff */
.L_x_2137:
[----:B------:R-:W-:Y:S01]  /*2dbf0*/  BSSY B0, `(.L_x_2244) ;  /* 0x0000007000007945 */ /* 0x000fe20003800000 */
[----:B------:R-:W-:Y:S01]  /*2dc00*/  MOV R13, R2 ;  /* 0x00000002000d7202 */ /* 0x000fe20000000f00 */
[----:B------:R-:W-:Y:S02]  /*2dc10*/  IMAD.MOV.U32 R11, RZ, RZ, 0x1f ;  /* 0x0000001fff0b7424 */ /* 0x000fe400078e00ff */
[----:B------:R-:W-:-:S07]  /*2dc20*/  IMAD.MOV.U32 R15, RZ, RZ, -0x1 ;  /* 0xffffffffff0f7424 */ /* 0x000fce00078e00ff */
[----:B-123--:R-:W-:Y:S05]  /*2dc30*/  WARPSYNC.COLLECTIVE R15, `(.L_x_2245) ;  /* 0x000000000f087348 */ /* 0x00efea0003c00000 */
[----:B------:R0:W4:Y:S02]  /*2dc40*/  SHFL.IDX P6, R14, R13, R12, R11 ;  /* 0x0000000c0d0e7389 */ /* 0x00012400000c000b */
[----:B01234-:R-:W-:Y:S01]  /*2dc50*/  ENDCOLLECTIVE ;  /* 0x000000000000791b */ /* 0x01ffe20003800000 */
.L_x_2245:
[----:B------:R-:W-:Y:S05]  /*2dc60*/  BSYNC B0 ;  /* 0x0000000000007941 */ /* 0x000fea0003800000 */
.L_x_2244:
[----:B------:R-:W-:Y:S01]  /*2dc70*/  IMAD.MOV.U32 R2, RZ, RZ, R14 ;  /* 0x000000ffff027224 */ /* 0x000fe200078e000e */
[----:B------:R-:W-:Y:S06]  /*2dc80*/  BRA `(.L_x_2246) ;  /* 0xffffffcc00707947 */ /* 0x000fec000383ffff */
.L_x_2141:
[----:B0-----:R0:W1:Y:S02]  /*2dc90*/  SYNCS.PHASECHK.TRANS64.TRYWAIT P0, [R0+URZ+0x30820], R3 ;  /* 0x03082003000075a7 */ /* 0x001064000800017f */
[----:B-1----:R-:W-:Y:S05]  /*2dca0*/  @!P0 NANOSLEEP.SYNCS 0x989680 ;  /* 0x009896800000895d */ /* 0x002fea0003900000 */
[----:B------:R-:W1:Y:S02]  /*2dcb0*/  @!P0 SYNCS.PHASECHK.TRANS64 P0, [R0+URZ+0x30820], R3 ;  /* 0x03082003000085a7 */ /* 0x000e64000800007f */
[----:B-1----:R-:W-:Y:S05]  /*2dcc0*/  @!P0 BRA `(.L_x_2141) ;  /* 0xfffffffc00f08947 */ /* 0x002fea000383ffff */
[----:B------:R-:W-:Y:S05]  /*2dcd0*/  BRA `(.L_x_2247) ;  /* 0xffffffd000f47947 */ /* 0x000fea000383ffff */
.L_x_2142:
[----:B------:R-:W1:Y:S01]  /*2dce0*/  S2R R2, SR_TID.X ;  /* 0x0000000000027919 */ /* 0x000e620000002100 */
[----:B------:R-:W-:Y:S01]  /*2dcf0*/  BSSY B0, `(.L_x_2248) ;  /* 0x000000a000007945 */ /* 0x000fe20003800000 */
[----:B------:R-:W-:Y:S01]  /*2dd00*/  MOV R12, RZ ;  /* 0x000000ff000c7202 */ /* 0x000fe20000000f00 */
        /* <DEDUP_REMOVED lines=8> */
.L_x_2249:
[----:B------:R-:W-:Y:S05]  /*2dd90*/  BSYNC B0 ;  /* 0x0000000000007941 */ /* 0x000fea0003800000 */
.L_x_2248:
[----:B------:R-:W-:Y:S05]  /*2dda0*/  BRA `(.L_x_2250) ;  /* 0xffffffd000dc7947 */ /* 0x000fea000383ffff */
.L_x_2143:
[----:B------:R-:W-:Y:S01]  /*2ddb0*/  BSSY B0, `(.L_x_2251) ;  /* 0x0000006000007945 */ /* 0x000fe20003800000 */
[----:B------:R-:W-:-:S07]  /*2ddc0*/  IMAD.MOV.U32 R15, RZ, RZ, -0x1 ;  /* 0xffffffffff0f7424 */ /* 0x000fce00078e00ff */
[----:B01----:R-:W-:Y:S05]  /*2ddd0*/  WARPSYNC.COLLECTIVE R15, `(.L_x_2252) ;  /* 0x000000000f0c7348 */ /* 0x003fea0003c00000 */
[----:B------:R-:W-:Y:S02]  /*2dde0*/  ELECT P6, UR62, PT ;  /* 0x00000000003e782f */ /* 0x000fe400038c0000 */
[----:B------:R-:W-:Y:S01]  /*2ddf0*/  MOV R14, UR62 ;  /* 0x0000003e000e7c02 */ /* 0x000fe20008000f00 */
[----:B01----:R-:W-:Y:S10]  /*2de00*/  ENDCOLLECTIVE ;  /* 0x000000000000791b */ /* 0x003ff40003800000 */
.L_x_2252:
[----:B------:R-:W-:Y:S05]  /*2de10*/  BSYNC B0 ;  /* 0x0000000000007941 */ /* 0x000fea0003800000 */
.L_x_2251:
[----:B------:R-:W-:Y:S05]  /*2de20*/  BRA `(.L_x_2253) ;  /* 0xffffffd000d07947 */ /* 0x000fea000383ffff */
.L_x_2145:
[----:B0-----:R0:W1:Y:S02]  /*2de30*/  SYNCS.PHASECHK.TRANS64.TRYWAIT P0, [R6+URZ], R5 ;  /* 0x00000005060075a7 */ /* 0x001064000800017f */
[----:B-1----:R-:W-:Y:S05]  /*2de40*/  @!P0 NANOSLEEP.SYNCS 0x989680 ;  /* 0x009896800000895d */ /* 0x002fea0003900000 */
[----:B------:R-:W1:Y:S02]  /*2de50*/  @!P0 SYNCS.PHASECHK.TRANS64 P0, [R6+URZ], R5 ;  /* 0x00000005060085a7 */ /* 0x000e64000800007f */
[----:B-1----:R-:W-:Y:S05]  /*2de60*/  @!P0 BRA `(.L_x_2145) ;  /* 0xfffffffc00f08947 */ /* 0x002fea000383ffff */
[----:B------:R-:W-:Y:S05]  /*2de70*/  BRA `(.L_x_2254) ;  /* 0xffffffd400147947 */ /* 0x000fea000383ffff */
.L_x_2146:
[----:B-1----:R1:W2:Y:S02]  /*2de80*/  SYNCS.PHASECHK.TRANS64.TRYWAIT P0, [R7+URZ], R2 ;  /* 0x00000002070075a7 */ /* 0x0022a4000800017f */
[----:B--2---:R-:W-:Y:S05]  /*2de90*/  @!P0 NANOSLEEP.SYNCS 0x989680 ;  /* 0x009896800000895d */ /* 0x004fea0003900000 */
[----:B------:R-:W2:Y:S02]  /*2dea0*/  @!P0 SYNCS.PHASECHK.TRANS64 P0, [R7+URZ], R2 ;  /* 0x00000002070085a7 */ /* 0x000ea4000800007f */
[----:B--2---:R-:W-:Y:S05]  /*2deb0*/  @!P0 BRA `(.L_x_2146) ;  /* 0xfffffffc00f08947 */ /* 0x004fea000383ffff */
[----:B------:R-:W-:Y:S05]  /*2dec0*/  BRA `(.L_x_2255) ;  /* 0xffffffd400087947 */ /* 0x000fea000383ffff */
.L_x_2148:
[----:B--2---:R2:W3:Y:S02]  /*2ded0*/  SYNCS.PHASECHK.TRANS64.TRYWAIT P0, [R4+URZ], R5 ;  /* 0x00000005040075a7 */ /* 0x0044e4000800017f */
[----:B---3--:R-:W-:Y:S05]  /*2dee0*/  @!P0 NANOSLEEP.SYNCS 0x989680 ;  /* 0x009896800000895d */ /* 0x008fea0003900000 */
[----:B------:R-:W3:Y:S02]  /*2def0*/  @!P0 SYNCS.PHASECHK.TRANS64 P0, [R4+URZ], R5 ;  /* 0x00000005040085a7 */ /* 0x000ee4000800007f */
[----:B---3--:R-:W-:Y:S05]  /*2df00*/  @!P0 BRA `(.L_x_2148) ;  /* 0xfffffffc00f08947 */ /* 0x008fea000383ffff */
[----:B------:R-:W-:Y:S05]  /*2df10*/  BRA `(.L_x_2256) ;  /* 0xffffffd400107947 */ /* 0x000fea000383ffff */
.L_x_2257:
        /* <DEDUP_REMOVED lines=14> */
.L_x_3246:


//--------------------- .text._ZN7cutlass13device_kernelIN5flash11enable_sm90INS1_16FlashAttnFwdSm90INS1_25CollectiveMainloopFwdSm90ILi2EN4cute5tupleIJNS5_1CILi1EEES8_S8_EEENS6_IJNS7_ILi128EEENS7_ILi112EEENS7_ILi192EEEEEELi192ENS_6half_tEfNS_4arch4Sm90ELb1ELb0ELb1ELb0ELb0ELb0ELb0ELb1ELb1ELb1ELb0ELb0EEENS1_21CollectiveEpilogueFwdINS6_IJSA_SC_SB_EEES9_SE_SG_Li256ELb0ELb1ELb0ELb0EEENS1_30DynamicPersistentTileSchedulerILi256ELi128ELb0ELb1ELb1EEEEEEEEEvNT_6ParamsE --------------------------
	.section	.text._ZN7cutlass13device_kernelIN5flash11enable_sm90INS1_16FlashAttnFwdSm90INS1_25CollectiveMainloopFwdSm90ILi2EN4cute5tupleIJNS5_1CILi1EEES8_S8_EEENS6_IJNS7_ILi128EEENS7_ILi112EEENS7_ILi192EEEEEELi192ENS_6half_tEfNS_4arch4Sm90ELb1ELb0ELb1ELb0ELb0ELb0ELb0ELb1ELb1ELb1ELb0ELb0EEENS1_21CollectiveEpilogueFwdINS6_IJSA_SC_SB_EEES9_SE_SG_Li256ELb0ELb1ELb0ELb0EEENS1_30DynamicPersistentTileSchedulerILi256ELi128ELb0ELb1ELb1EEEEEEEEEvNT_6ParamsE,"ax",@progbits
	.align	128
.text._ZN7cutlass13device_kernelIN5flash11enable_sm90INS1_16FlashAttnFwdSm90INS1_25CollectiveMainloopFwdSm90ILi2EN4cute5tupleIJNS5_1CILi1EEES8_S8_EEENS6_IJNS7_ILi128EEENS7_ILi112EEENS7_ILi192EEEEEELi192ENS_6half_tEfNS_4arch4Sm90ELb1ELb0ELb1ELb0ELb0ELb0ELb0ELb1ELb1ELb1ELb0ELb0EEENS1_21CollectiveEpilogueFwdINS6_IJSA_SC_SB_EEES9_SE_SG_Li256ELb0ELb1ELb0ELb0EEENS1_30DynamicPersistentTileSchedulerILi256ELi128ELb0ELb1ELb1EEEEEEEEEvNT_6ParamsE:
        .type           _ZN7cutlass13device_kernelIN5flash11enable_sm90INS1_16FlashAttnFwdSm90INS1_25CollectiveMainloopFwdSm90ILi2EN4cute5tupleIJNS5_1CILi1EEES8_S8_EEENS6_IJNS7_ILi128EEENS7_ILi112EEENS7_ILi192EEEEEELi192ENS_6half_tEfNS_4arch4Sm90ELb1ELb0ELb1ELb0ELb0ELb0ELb0ELb1ELb1ELb1ELb0ELb0EEENS1_21CollectiveEpilogueFwdINS6_IJSA_SC_SB_EEES9_SE_SG_Li256ELb0ELb1ELb0ELb0EEENS1_30DynamicPersistentTileSchedulerILi256ELi128ELb0ELb1ELb1EEEEEEEEEvNT_6ParamsE,@function
        .size           _ZN7cutlass13device_kernelIN5flash11enable_sm90INS1_16FlashAttnFwdSm90INS1_25CollectiveMainloopFwdSm90ILi2EN4cute5tupleIJNS5_1CILi1EEES8_S8_EEENS6_IJNS7_ILi128EEENS7_ILi112EEENS7_ILi192EEEEEELi192ENS_6half_tEfNS_4arch4Sm90ELb1ELb0ELb1ELb0ELb0ELb0ELb0ELb1ELb1ELb1ELb0ELb0EEENS1_21CollectiveEpilogueFwdINS6_IJSA_SC_SB_EEES9_SE_SG_Li256ELb0ELb1ELb0ELb0EEENS1_30DynamicPersistentTileSchedulerILi256ELi128ELb0ELb1ELb1EEEEEEEEEvNT_6ParamsE,(.L_x_3247 - _ZN7cutlass13device_kernelIN5flash11enable_sm90INS1_16FlashAttnFwdSm90INS1_25CollectiveMainloopFwdSm90ILi2EN4cute5tupleIJNS5_1CILi1EEES8_S8_EEENS6_IJNS7_ILi128EEENS7_ILi112EEENS7_ILi192EEEEEELi192ENS_6half_tEfNS_4arch4Sm90ELb1ELb0ELb1ELb0ELb0ELb0ELb0ELb1ELb1ELb1ELb0ELb0EEENS1_21CollectiveEpilogueFwdINS6_IJSA_SC_SB_EEES9_SE_SG_Li256ELb0ELb1ELb0ELb0EEENS1_30DynamicPersistentTileSchedulerILi256ELi128ELb0ELb1ELb1EEEEEEEEEvNT_6ParamsE)
        .other          _ZN7cutlass13device_kernelIN5flash11enable_sm90INS1_16FlashAttnFwdSm90INS1_25CollectiveMainloopFwdSm90ILi2EN4cute5tupleIJNS5_1CILi1EEES8_S8_EEENS6_IJNS7_ILi128EEENS7_ILi112EEENS7_ILi192EEEEEELi192ENS_6half_tEfNS_4arch4Sm90ELb1ELb0ELb1ELb0ELb0ELb0ELb0ELb1ELb1ELb1ELb0ELb0EEENS1_21CollectiveEpilogueFwdINS6_IJSA_SC_SB_EEES9_SE_SG_Li256ELb0ELb1ELb0ELb0EEENS1_30DynamicPersistentTileSchedulerILi256ELi128ELb0ELb1ELb1EEEEEEEEEvNT_6ParamsE,@"STO_CUDA_ENTRY STV_DEFAULT"
_ZN7cutlass13device_kernelIN5flash11enable_sm90INS1_16FlashAttnFwdSm90INS1_25CollectiveMainloopFwdSm90ILi2EN4cute5tupleIJNS5_1CILi1EEES8_S8_EEENS6_IJNS7_ILi128EEENS7_ILi112EEENS7_ILi192EEEEEELi192ENS_6half_tEfNS_4arch4Sm90ELb1ELb0ELb1ELb0ELb0ELb0ELb0ELb1ELb1ELb1ELb0ELb0EEENS1_21CollectiveEpilogueFwdINS6_IJSA_SC_SB_EEES9_SE_SG_Li256ELb0ELb1ELb0ELb0EEENS1_30DynamicPersistentTileSchedulerILi256ELi128ELb0ELb1ELb1EEEEEEEEEvNT_6ParamsE:
        /* <DEDUP_REMOVED lines=17> */
.L_x_2259:
[----:B------:R-:W-:Y:S05]  /*0110*/  BSYNC B0 ;  /* 0x0000000000007941 */ /* 0x000fea0003800000 */
.L_x_2258:
        /* <DEDUP_REMOVED lines=40> */
.L_x_2260:
        /* <DEDUP_REMOVED lines=22> */
.L_x_2261:
        /* <DEDUP_REMOVED lines=18> */
.L_x_2262:
        /* <DEDUP_REMOVED lines=22> */
.L_x_2263:
        /* <DEDUP_REMOVED lines=22> */
.L_x_2264:
[----:B0-----:R-:W-:Y:S01]  /*08e0*/  ISETP.NE.AND P0, PT, R2, RZ, PT ;  /* 0x000000ff0200720c */ /* 0x001fe20003f05270 */
[----:B------:R-:W-:Y:S01]  /*08f0*/  IMAD.MOV.U32 R2, RZ, RZ, 0x1 ;  /* 0x00000001ff027424 */ /* 0x000fe200078e00ff */
[----:B------:R-:W-:-:S04]  /*0900*/  NOP ;  /* 0x0000000000007918 */ /* 0x000fc80000000000 */
[----:B------:R-:W-:-:S05]  /*0910*/  SEL R2, R2, 0x2, !P0 ;  /* 0x0000000202027807 */ /* 0x000fca0004000000 */
[----:B------:R0:W-:Y:S01]  /*0920*/  STL [R1+0x30], R2 ;  /* 0x0000300201007387 */ /* 0x0001e20000100800 */
[----:B-123--:R-:W-:Y:S06]  /*0930*/  BAR.SYNC.DEFER_BLOCKING 0x0 ;  /* 0x0000000000007b1d */ /* 0x00efec0000010000 */
[----:B------:R-:W-:Y:S05]  /*0940*/  @!P0 BRA `(.L_x_2265) ;  /* 0x0000011800548947 */ /* 0x000fea0003800000 */
.L_x_2266:
        /* <DEDUP_REMOVED lines=10> */
[----:B------:R-:W2:Y:S01]  /*09f0*/  LDL.LU R12, [R1+0x30] ;  /* 0x00003000010c7983 */ /* 0x000ea20000300800 */
[----:B0-----:R-:W0:Y:S02]  /*0a00*/  S2R R2, SR_TID.X ;  /* 0x0000000000027919 */ /* 0x001e240000002100 */
[----:B0-----:R-:W-:-:S05]  /*0a10*/  VIADD R217, R2, 0xffffff80 ;  /* 0xffffff8002d97836 */ /* 0x001fca0000000000 */
[----:B------:R-:W-:-:S04]  /*0a20*/  SHF.R.S32.HI R0, RZ, 0x1f, R217 ;  /* 0x0000001fff007819 */ /* 0x000fc800000114d9 */
[CC--:B------:R-:W-:Y:S02]  /*0a30*/  LEA.HI R2, R0.reuse, R217.reuse, RZ, 0x7 ;  /* 0x000000d900027211 */ /* 0x0c0fe400078f38ff */
[-C--:B------:R-:W-:Y:S02]  /*0a40*/  LEA.HI R3, R0, R217.reuse, RZ, 0x4 ;  /* 0x000000d900037211 */ /* 0x080fe400078f20ff */
[----:B------:R-:W-:Y:S02]  /*0a50*/  LOP3.LUT R210, R2, 0xffffff80, RZ, 0xc0, !PT ;  /* 0xffffff8002d27812 */ /* 0x000fe400078ec0ff */
[----:B------:R-:W-:Y:S02]  /*0a60*/  LEA.HI R4, R0, R217, RZ, 0x5 ;  /* 0x000000d900047211 */ /* 0x000fe400078f28ff */
[----:B------:R-:W-:Y:S01]  /*0a70*/  SHF.R.S32.HI R6, RZ, 0x4, R3 ;  /* 0x00000004ff067819 */ /* 0x000fe20000011403 */
[----:B------:R-:W-:Y:S02]  /*0a80*/  IMAD.IADD R210, R217, 0x1, -R210 ;  /* 0x00000001d9d27824 */ /* 0x000fe400078e0ad2 */
[----:B------:R-:W-:Y:S01]  /*0a90*/  IMAD.SHL.U32 R5, R4, 0x20, RZ ;  /* 0x0000002004057824 */ /* 0x000fe200078e00ff */
[----:B------:R-:W-:-:S02]  /*0aa0*/  LOP3.LUT R4, R3, 0x3fffff0, RZ, 0xc0, !PT ;  /* 0x03fffff003047812 */ /* 0x000fc400078ec0ff */
[----:B------:R-:W-:Y:S02]  /*0ab0*/  SHF.R.S32.HI R7, RZ, 0x1f, R210 ;  /* 0x0000001fff077819 */ /* 0x000fe400000114d2 */
[----:B------:R-:W-:Y:S02]  /*0ac0*/  LEA.HI R3, R3, R6, RZ, 0x1 ;  /* 0x0000000603037211 */ /* 0x000fe400078f08ff */
[----:B------:R-:W-:Y:S02]  /*0ad0*/  LEA.HI R8, R7, R210, RZ, 0x2 ;  /* 0x000000d207087211 */ /* 0x000fe400078f10ff */
[----:B------:R-:W-:Y:S02]  /*0ae0*/  LOP3.LUT R3, R3, 0x1ffffffe, RZ, 0xc0, !PT ;  /* 0x1ffffffe03037812 */ /* 0x000fe400078ec0ff */
[----:B------:R-:W-:Y:S02]  /*0af0*/  LEA.HI R11, R0, R217, RZ, 0x2 ;  /* 0x000000d9000b7211 */ /* 0x000fe400078f10ff */
[--C-:B------:R-:W-:Y:S01]  /*0b00*/  SHF.R.S32.HI R9, RZ, 0x2, R8.reuse ;  /* 0x00000002ff097819 */ /* 0x100fe20000011408 */
[----:B------:R-:W-:Y:S01]  /*0b10*/  IMAD.IADD R3, R6, 0x1, -R3 ;  /* 0x0000000106037824 */ /* 0x000fe200078e0a03 */
[----:B------:R-:W-:-:S02]  /*0b20*/  SHF.R.S32.HI R10, RZ, 0x1f, R8 ;  /* 0x0000001fff0a7819 */ /* 0x000fc40000011408 */
[----:B------:R-:W-:Y:S02]  /*0b30*/  LOP3.LUT R6, R11, 0xfffffffc, RZ, 0xc0, !PT ;  /* 0xfffffffc0b067812 */ /* 0x000fe400078ec0ff */
[----:B------:R-:W-:Y:S02]  /*0b40*/  LEA.HI R0, R0, R217, RZ, 0x3 ;  /* 0x000000d900007211 */ /* 0x000fe400078f18ff */
[----:B------:R-:W-:Y:S02]  /*0b50*/  LEA.HI R10, R10, R9, RZ, 0x3 ;  /* 0x000000090a0a7211 */ /* 0x000fe400078f18ff */
[----:B------:R-:W-:Y:S01]  /*0b60*/  SHF.R.S32.HI R211, RZ, 0x7, R2 ;  /* 0x00000007ffd37819 */ /* 0x000fe20000011402 */
[----:B------:R-:W-:Y:S01]  /*0b70*/  IMAD.IADD R4, R217, 0x1, -R4 ;  /* 0x00000001d9047824 */ /* 0x000fe200078e0a04 */
[----:B------:R-:W-:Y:S01]  /*0b80*/  LOP3.LUT R5, R5, 0xfffffc00, RZ, 0xc0, !PT ;  /* 0xfffffc0005057812 */ /* 0x000fe200078ec0ff */
[----:B------:R-:W-:Y:S01]  /*0b90*/  IMAD.IADD R6, R217, 0x1, -R6 ;  /* 0x00000001d9067824 */ /* 0x000fe200078e0a06 */
[----:B------:R-:W-:-:S02]  /*0ba0*/  LOP3.LUT R206, R0, 0xfffffff8, RZ, 0xc0, !PT ;  /* 0xfffffff800ce7812 */ /* 0x000fc400078ec0ff */
[----:B------:R-:W-:Y:S02]  /*0bb0*/  LOP3.LUT R10, R10, 0xfffffff8, RZ, 0xc0, !PT ;  /* 0xfffffff80a0a7812 */ /* 0x000fe400078ec0ff */
[----:B------:R-:W-:Y:S02]  /*0bc0*/  LEA.HI R7, R7, R210, RZ, 0x5 ;  /* 0x000000d207077211 */ /* 0x000fe400078f28ff */
[----:B------:R-:W-:Y:S01]  /*0bd0*/  LEA.HI R2, R2, R211, RZ, 0x1 ;  /* 0x000000d302027211 */ /* 0x000fe200078f08ff */
[----:B------:R-:W-:Y:S01]  /*0be0*/  IMAD R4, R4, 0x40, R5 ;  /* 0x0000004004047824 */ /* 0x000fe200078e0205 */
[----:B------:R-:W-:Y:S01]  /*0bf0*/  SHF.R.S32.HI R7, RZ, 0x5, R7 ;  /* 0x00000005ff077819 */ /* 0x000fe20000011407 */
[----:B------:R-:W-:Y:S01]  /*0c00*/  IMAD.IADD R206, R217, 0x1, -R206 ;  /* 0x00000001d9ce7824 */ /* 0x000fe200078e0ace */
[----:B------:R-:W-:Y:S01]  /*0c10*/  LEA.HI R5, R6, R6, RZ, 0x1 ;  /* 0x0000000606057211 */ /* 0x000fe200078f08ff */
[----:B------:R-:W-:Y:S01]  /*0c20*/  IMAD.IADD R10, R9, 0x1, -R10 ;  /* 0x00000001090a7824 */ /* 0x000fe200078e0a0a */
[----:B------:R-:W-:Y:S01]  /*0c30*/  LOP3.LUT R2, R2, 0x3fffffe, RZ, 0xc0, !PT ;  /* 0x03fffffe02027812 */ /* 0x000fe200078ec0ff */
[----:B------:R-:W-:Y:S01]  /*0c40*/  IMAD.SHL.U32 R16, R206, 0x8, RZ ;  /* 0x00000008ce107824 */ /* 0x000fe200078e00ff */
[----:B------:R-:W-:Y:S01]  /*0c50*/  LOP3.LUT R5, R5, 0x1ffffffe, RZ, 0xc0, !PT ;  /* 0x1ffffffe05057812 */ /* 0x000fe200078ec0ff */
[----:B------:R-:W-:-:S02]  /*0c60*/  IMAD R7, R7, 0x10, R10 ;  /* 0x0000001007077824 */ /* 0x000fc400078e020a */
[----:B------:R-:W-:Y:S01]  /*0c70*/  IMAD.IADD R2, R211, 0x1, -R2 ;  /* 0x00000001d3027824 */ /* 0x000fe200078e0a02 */
[----:B------:R-:W-:Y:S01]  /*0c80*/  LOP3.LUT R19, R8, 0x7ffffffc, RZ, 0xc0, !PT ;  /* 0x7ffffffc08137812 */ /* 0x000fe200078ec0ff */
[C---:B------:R-:W-:Y:S02]  /*0c90*/  VIADD R23, R16.reuse, 0x40 ;  /* 0x0000004010177836 */ /* 0x040fe40000000000 */
[----:B------:R-:W-:Y:S02]  /*0ca0*/  VIADD R204, R16, 0x80 ;  /* 0x0000008010cc7836 */ /* 0x000fe40000000000 */
[----:B------:R-:W-:Y:S02]  /*0cb0*/  IMAD.IADD R5, R6, 0x1, -R5 ;  /* 0x0000000106057824 */ /* 0x000fe400078e0a05 */
[----:B------:R-:W-:Y:S01]  /*0cc0*/  IMAD R212, R2, 0x40, R7 ;  /* 0x0000004002d47824 */ /* 0x000fe200078e0207 */
[----:B------:R-:W-:Y:S01]  /*0cd0*/  LEA R213, R3, R4, 0x3 ;  /* 0x0000000403d57211 */ /* 0x000fe200078e18ff */
[----:B------:R-:W-:Y:S01]  /*0ce0*/  IMAD.U32 R52, RZ, RZ, UR4 ;  /* 0x00000004ff347e24 */ /* 0x000fe2000f8e00ff */
[----:B------:R-:W-:Y:S01]  /*0cf0*/  SHF.R.S32.HI R208, RZ, 0x3, R0 ;  /* 0x00000003ffd07819 */ /* 0x000fe20000011400 */
[----:B------:R-:W-:Y:S01]  /*0d00*/  IMAD.MOV.U32 R209, RZ, RZ, RZ ;  /* 0x000000ffffd17224 */ /* 0x000fe200078e00ff */
[----:B------:R-:W-:Y:S01]  /*0d10*/  SHF.R.S32.HI R216, RZ, 0x1f, R16 ;  /* 0x0000001fffd87819 */ /* 0x000fe20000011410 */
[----:B------:R-:W-:Y:S01]  /*0d20*/  IMAD.IADD R19, R210, 0x1, -R19 ;  /* 0x00000001d2137824 */ /* 0x000fe200078e0a13 */
[----:B------:R-:W-:Y:S01]  /*0d30*/  SHF.R.S32.HI R215, RZ, 0x1f, R23 ;  /* 0x0000001fffd77819 */ /* 0x000fe20000011417 */
[----:B------:R-:W-:Y:S01]  /*0d40*/  IMAD R22, R5, 0x8, R212 ;  /* 0x0000000805167824 */ /* 0x000fe200078e02d4 */
[----:B------:R-:W-:Y:S01]  /*0d50*/  SHF.R.S32.HI R214, RZ, 0x1f, R204 ;  /* 0x0000001fffd67819 */ /* 0x000fe200000114cc */
[----:B------:R-:W-:Y:S01]  /*0d60*/  UMOV UR39, URZ ;  /* 0x0000003f00277c82 */ /* 0x000fe20008000000 */
[----:B------:R-:W-:Y:S01]  /*0d70*/  UMOV UR36, URZ ;  /* 0x0000003f00247c82 */ /* 0x000fe20008000000 */
[----:B--2---:R-:W-:-:S07]  /*0d80*/  LOP3.LUT R18, R12, 0x1, RZ, 0xfc, !PT ;  /* 0x000000010c127812 */ /* 0x004fce00078efcff */
.L_x_2317:
[----:B0-23--:R-:W0:Y:S01]  /*0d90*/  LDC R3, c[0x0][0xc60] ;  /* 0x00031800ff037b82 */ /* 0x00de220000000800 */
[----:B------:R-:W-:Y:S01]  /*0da0*/  IMAD.MOV.U32 R0, RZ, RZ, R52 ;  /* 0x000000ffff007224 */ /* 0x000fe200078e0034 */
[----:B------:R-:W-:Y:S01]  /*0db0*/  ULDC UR4, c[0x0][0xc78] ;  /* 0x00031e0000047ab9 */ /* 0x000fe20000000800 */
[----:B0-----:R-:W-:-:S13]  /*0dc0*/  ISETP.NE.AND P0, PT, R3, 0x1, PT ;  /* 0x000000010300780c */ /* 0x001fda0003f05270 */
[----:B------:R-:W0:Y:S08]  /*0dd0*/  @P0 LDC R5, c[0x0][0xc64] ;  /* 0x00031900ff050b82 */ /* 0x000e300000000800 */
[----:B------:R-:W1:Y:S01]  /*0de0*/  @P0 LDC R7, c[0x0][0xc68] ;  /* 0x00031a00ff070b82 */ /* 0x000e620000000800 */
[----:B0-----:R-:W-:-:S05]  /*0df0*/  @P0 IMAD.HI.U32 R2, R52, R5, RZ ;  /* 0x0000000534020227 */ /* 0x001fca00078e00ff */
[----:B-1----:R-:W-:-:S04]  /*0e00*/  @P0 SHF.R.U32.HI R0, RZ, R7, R2 ;  /* 0x00000007ff000219 */ /* 0x002fc80000011602 */
[----:B------:R-:W-:Y:S01]  /*0e10*/  ISETP.GE.AND P0, PT, R0, UR4, PT ;  /* 0x0000000400007c0c */ /* 0x000fe2000bf06270 */
[----:B------:R-:W-:-:S04]  /*0e20*/  IMAD.MOV R2, RZ, RZ, -R0 ;  /* 0x000000ffff027224 */ /* 0x000fc800078e0a00 */
[----:B------:R-:W-:-:S08]  /*0e30*/  IMAD R13, R3, R2, R52 ;  /* 0x00000002030d7224 */ /* 0x000fd000078e0234 */
[----:B----4-:R-:W-:Y:S05]  /*0e40*/  @!P0 BRA `(.L_x_2267) ;  /* 0x0000000000208947 */ /* 0x010fea0003800000 */
[----:B------:R-:W0:Y:S01]  /*0e50*/  LDC R3, c[0x0][0xc6c] ;  /* 0x00031b00ff037b82 */ /* 0x000e220000000800 */
[----:B------:R-:W-:Y:S02]  /*0e60*/  MOV R2, R13 ;  /* 0x0000000d00027202 */ /* 0x000fe40000000f00 */
[----:B0-----:R-:W-:-:S13]  /*0e70*/  ISETP.NE.AND P0, PT, R3, 0x1, PT ;  /* 0x000000010300780c */ /* 0x001fda0003f05270 */
[----:B------:R-:W0:Y:S02]  /*0e80*/  @P0 LDC.64 R4, c[0x0][0xc70] ;  /* 0x00031c00ff040b82 */ /* 0x000e240000000a00 */
[----:B0-----:R-:W-:-:S05]  /*0e90*/  @P0 IMAD.HI.U32 R4, R13, R4, RZ ;  /* 0x000000040d040227 */ /* 0x001fca00078e00ff */
[----:B------:R-:W-:-:S05]  /*0ea0*/  @P0 SHF.R.U32.HI R2, RZ, R5, R4 ;  /* 0x00000005ff020219 */ /* 0x000fca0000011604 */
[----:B------:R-:W-:Y:S01]  /*0eb0*/  IMAD R3, R2, R3, RZ ;  /* 0x0000000302037224 */ /* 0x000fe200078e02ff */
[----:B------:R-:W-:Y:S06]  /*0ec0*/  BRA `(.L_x_2268) ;  /* 0x00000000001c7947 */ /* 0x000fec0003800000 */
.L_x_2267:
[----:B------:R-:W0:Y:S01]  /*0ed0*/  LDC R3, c[0x0][0xc54] ;  /* 0x00031500ff037b82 */ /* 0x000e220000000800 */
[----:B------:R-:W-:Y:S01]  /*0ee0*/  IMAD.MOV.U32 R2, RZ, RZ, R13 ;  /* 0x000000ffff027224 */ /* 0x000fe200078e000d */
[----:B0-----:R-:W-:-:S13]  /*0ef0*/  ISETP.NE.AND P0, PT, R3, 0x1, PT ;  /* 0x000000010300780c */ /* 0x001fda0003f05270 */
[----:B------:R-:W0:Y:S02]  /*0f00*/  @P0 LDC.64 R4, c[0x0][0xc58] ;  /* 0x00031600ff040b82 */ /* 0x000e240000000a00 */
[----:B0-----:R-:W-:-:S05]  /*0f10*/  @P0 IMAD.HI.U32 R4, R13, R4, RZ ;  /* 0x000000040d040227 */ /* 0x001fca00078e00ff */
[----:B------:R-:W-:-:S05]  /*0f20*/  @P0 SHF.R.U32.HI R2, RZ, R5, R4 ;  /* 0x00000005ff020219 */ /* 0x000fca0000011604 */
[----:B------:R-:W-:-:S07]  /*0f30*/  IMAD R3, R2, R3, RZ ;  /* 0x0000000302037224 */ /* 0x000fce00078e02ff */
.L_x_2268:
[----:B------:R-:W0:Y:S01]  /*0f40*/  LDC R4, c[0x0][0x448] ;  /* 0x00011200ff047b82 */ /* 0x000e220000000800 */
[----:B------:R-:W-:Y:S01]  /*0f50*/  LOP3.LUT R2, RZ, R2, RZ, 0x33, !PT ;  /* 0x00000002ff027212 */ /* 0x000fe200078e33ff */
[----:B------:R-:W-:Y:S01]  /*0f60*/  ULDC UR4, c[0x0][0xc3c] ;  /* 0x00030f0000047ab9 */ /* 0x000fe20000000800 */
[----:B------:R-:W-:Y:S01]  /*0f70*/  ULDC.64 UR6, c[0x0][0x418] ;  /* 0x0001060000067ab9 */ /* 0x000fe20000000a00 */
[----:B------:R-:W-:Y:S01]  /*0f80*/  ULDC UR61, c[0x0][0x424] ;  /* 0x00010900003d7ab9 */ /* 0x000fe20000000800 */
[----:B------:R-:W-:Y:S01]  /*0f90*/  UISETP.NE.U32.AND UP0, UPT, UR6, URZ, UPT ;  /* 0x0000003f0600728c */ /* 0x000fe2000bf05070 */
[----:B------:R-:W-:Y:S01]  /*0fa0*/  VIADD R2, R2, UR4 ;  /* 0x0000000402027c36 */ /* 0x000fe20008000000 */
[----:B------:R-:W-:Y:S01]  /*0fb0*/  ULDC UR4, c[0x0][0x288] ;  /* 0x0000a20000047ab9 */ /* 0x000fe20000000800 */
[----:B------:R-:W1:Y:S01]  /*0fc0*/  LDC R207, c[0x0][0xc48] ;  /* 0x00031200ffcf7b82 */ /* 0x000e620000000800 */
[----:B------:R-:W-:Y:S01]  /*0fd0*/  UISETP.NE.AND.EX UP0, UPT, UR7, URZ, UPT, UP0 ;  /* 0x0000003f0700728c */ /* 0x000fe2000bf05300 */
[----:B------:R-:W-:Y:S01]  /*0fe0*/  IMAD.SHL.U32 R17, R2, 0x80, RZ ;  /* 0x0000008002117824 */ /* 0x000fe200078e00ff */
[----:B------:R-:W-:Y:S01]  /*0ff0*/  UIADD3 UR4, -UR4, 0x70, URZ ;  /* 0x0000007004047890 */ /* 0x000fe2000fffe13f */
[----:B------:R-:W-:Y:S01]  /*1000*/  IMAD.IADD R3, R13, 0x1, -R3 ;  /* 0x000000010d037824 */ /* 0x000fe200078e0a03 */
[----:B------:R-:W-:Y:S01]  /*1010*/  USEL UR61, UR61, 0x1, UP0 ;  /* 0x000000013d3d7887 */ /* 0x000fe20008000000 */
[----:B------:R-:W-:Y:S01]  /*1020*/  VIADD R2, R17, 0x7f ;  /* 0x0000007f11027836 */ /* 0x000fe20000000000 */
[----:B------:R-:W-:Y:S01]  /*1030*/  ULDC UR5, c[0x0][0x2f0] ;  /* 0x0000bc0000057ab9 */ /* 0x000fe20000000800 */
[----:B------:R-:W-:Y:S01]  /*1040*/  ULDC UR6, c[0x0][0xc54] ;  /* 0x0003150000067ab9 */ /* 0x000fe20000000800 */
[----:B------:R-:W-:Y:S01]  /*1050*/  UIMAD UR4, UR61, UR5, UR4 ;  /* 0x000000053d0472a4 */ /* 0x000fe2000f8e0204 */
[----:B------:R-:W-:Y:S01]  /*1060*/  IMAD R6, R0, UR6, R3 ;  /* 0x0000000600067c24 */ /* 0x000fe2000f8e0203 */
[----:B------:R-:W-:Y:S01]  /*1070*/  UIMAD UR5, UR61, UR5, 0x6f ;  /* 0x0000006f3d0574a4 */ /* 0x000fe2000f8e0205 */
[----:B------:R-:W-:-:S02]  /*1080*/  CS2R R118, SRZ ;  /* 0x0000000000767805 */ /* 0x000fc4000001ff00 */
[----:B------:R-:W-:Y:S01]  /*1090*/  CS2R R116, SRZ ;  /* 0x0000000000747805 */ /* 0x000fe2000001ff00 */
[----:B------:R-:W-:Y:S01]  /*10a0*/  IMAD.MOV.U32 R205, RZ, RZ, R6 ;  /* 0x000000ffffcd7224 */ /* 0x000fe200078e0006 */
[----:B------:R-:W-:Y:S02]  /*10b0*/  CS2R R114, SRZ ;  /* 0x0000000000727805 */ /* 0x000fe4000001ff00 */
[----:B0-----:R-:W-:Y:S02]  /*10c0*/  ISETP.NE.AND P1, PT, R4, 0x1, PT ;  /* 0x000000010400780c */ /* 0x001fe40003f25270 */
[----:B------:R-:W-:Y:S01]  /*10d0*/  CS2R R112, SRZ ;  /* 0x0000000000707805 */ /* 0x000fe2000001ff00 */
[----:B------:R-:W-:Y:S01]  /*10e0*/  IMAD.MOV.U32 R102, RZ, RZ, RZ ;  /* 0x000000ffff667224 */ /* 0x000fe200078e00ff */
[----:B------:R-:W-:Y:S02]  /*10f0*/  CS2R R106, SRZ ;  /* 0x00000000006a7805 */ /* 0x000fe4000001ff00 */
[----:B------:R-:W-:Y:S01]  /*1100*/  CS2R R108, SRZ ;  /* 0x00000000006c7805 */ /* 0x000fe2000001ff00 */
[----:B------:R-:W-:Y:S01]  /*1110*/  IMAD.MOV.U32 R95, RZ, RZ, RZ ;  /* 0x000000ffff5f7224 */ /* 0x000fe200078e00ff */
[----:B------:R-:W-:-:S02]  /*1120*/  CS2R R104, SRZ ;  /* 0x0000000000687805 */ /* 0x000fc4000001ff00 */
[----:B------:R-:W-:Y:S02]  /*1130*/  CS2R R126, SRZ ;  /* 0x00000000007e7805 */ /* 0x000fe4000001ff00 */
[----:B-1----:R-:W-:Y:S02]  /*1140*/  ISETP.NE.AND P0, PT, R207, 0x1, PT ;  /* 0x00000001cf00780c */ /* 0x002fe40003f05270 */
[----:B------:R-:W-:Y:S02]  /*1150*/  CS2R R98, SRZ ;  /* 0x0000000000627805 */ /* 0x000fe4000001ff00 */
[----:B------:R-:W-:Y:S02]  /*1160*/  CS2R R100, SRZ ;  /* 0x0000000000647805 */ /* 0x000fe4000001ff00 */
[----:B------:R-:W-:Y:S02]  /*1170*/  CS2R R96, SRZ ;  /* 0x0000000000607805 */ /* 0x000fe4000001ff00 */
[----:B------:R-:W-:Y:S01]  /*1180*/  CS2R R128, SRZ ;  /* 0x0000000000807805 */ /* 0x000fe2000001ff00 */
[----:B------:R-:W0:Y:S01]  /*1190*/  @P1 LDC R9, c[0x0][0x44c] ;  /* 0x00011300ff091b82 */ /* 0x000e220000000800 */
[----:B------:R-:W-:-:S02]  /*11a0*/  CS2R R124, SRZ ;  /* 0x00000000007c7805 */ /* 0x000fc4000001ff00 */
[----:B------:R-:W-:Y:S02]  /*11b0*/  CS2R R92, SRZ ;  /* 0x00000000005c7805 */ /* 0x000fe4000001ff00 */
[----:B------:R-:W-:Y:S02]  /*11c0*/  CS2R R88, SRZ ;  /* 0x0000000000587805 */ /* 0x000fe4000001ff00 */
[----:B------:R-:W-:Y:S02]  /*11d0*/  CS2R R132, SRZ ;  /* 0x0000000000847805 */ /* 0x000fe4000001ff00 */
[----:B------:R-:W-:Y:S02]  /*11e0*/  CS2R R122, SRZ ;  /* 0x00000000007a7805 */ /* 0x000fe4000001ff00 */
[----:B------:R-:W-:Y:S02]  /*11f0*/  CS2R R84, SRZ ;  /* 0x0000000000547805 */ /* 0x000fe4000001ff00 */
[----:B------:R-:W-:Y:S01]  /*1200*/  CS2R R130, SRZ ;  /* 0x0000000000827805 */ /* 0x000fe2000001ff00 */
[----:B------:R-:W1:Y:S01]  /*1210*/  @P1 LDC R11, c[0x0][0x450] ;  /* 0x00011400ff0b1b82 */ /* 0x000e620000000800 */
[----:B------:R-:W-:-:S02]  /*1220*/  CS2R R120, SRZ ;  /* 0x0000000000787805 */ /* 0x000fc4000001ff00 */
[----:B------:R-:W-:Y:S02]  /*1230*/  CS2R R80, SRZ ;  /* 0x0000000000507805 */ /* 0x000fe4000001ff00 */
[----:B------:R-:W-:Y:S02]  /*1240*/  CS2R R138, SRZ ;  /* 0x00000000008a7805 */ /* 0x000fe4000001ff00 */
[----:B------:R-:W-:Y:S02]  /*1250*/  CS2R R76, SRZ ;  /* 0x00000000004c7805 */ /* 0x000fe4000001ff00 */
[----:B------:R-:W-:Y:S02]  /*1260*/  CS2R R140, SRZ ;  /* 0x00000000008c7805 */ /* 0x000fe4000001ff00 */
[----:B------:R-:W-:Y:S02]  /*1270*/  CS2R R72, SRZ ;  /* 0x0000000000487805 */ /* 0x000fe4000001ff00 */
[----:B------:R-:W-:Y:S01]  /*1280*/  CS2R R134, SRZ ;  /* 0x0000000000867805 */ /* 0x000fe2000001ff00 */
[----:B------:R-:W2:Y:S01]  /*1290*/  @P0 LDC R5, c[0x0][0xc4c] ;  /* 0x00031300ff050b82 */ /* 0x000ea20000000800 */
[----:B------:R-:W-:-:S02]  /*12a0*/  CS2R R68, SRZ ;  /* 0x0000000000447805 */ /* 0x000fc4000001ff00 */
[----:B------:R-:W-:Y:S02]  /*12b0*/  CS2R R144, SRZ ;  /* 0x0000000000907805 */ /* 0x000fe4000001ff00 */
[----:B------:R-:W-:Y:S02]  /*12c0*/  CS2R R64, SRZ ;  /* 0x0000000000407805 */ /* 0x000fe4000001ff00 */
[----:B------:R-:W-:Y:S02]  /*12d0*/  CS2R R136, SRZ ;  /* 0x0000000000887805 */ /* 0x000fe4000001ff00 */
[----:B------:R-:W-:Y:S02]  /*12e0*/  CS2R R60, SRZ ;  /* 0x00000000003c7805 */ /* 0x000fe4000001ff00 */
[----:B------:R-:W-:Y:S02]  /*12f0*/  CS2R R142, SRZ ;  /* 0x00000000008e7805 */ /* 0x000fe4000001ff00 */
[----:B------:R-:W-:Y:S01]  /*1300*/  CS2R R56, SRZ ;  /* 0x0000000000387805 */ /* 0x000fe2000001ff00 */
[----:B0-----:R-:W-:Y:S01]  /*1310*/  @P1 IMAD.HI.U32 R4, R2, R9, RZ ;  /* 0x0000000902041227 */ /* 0x001fe200078e00ff */
[----:B------:R-:W0:Y:S01]  /*1320*/  @P0 LDC R7, c[0x0][0xc50] ;  /* 0x00031400ff070b82 */ /* 0x000e220000000800 */
[----:B------:R-:W-:-:S02]  /*1330*/  CS2R R146, SRZ ;  /* 0x0000000000927805 */ /* 0x000fc4000001ff00 */
[----:B------:R-:W-:Y:S02]  /*1340*/  MOV R53, RZ ;  /* 0x000000ff00357202 */ /* 0x000fe40000000f00 */
[----:B------:R-:W-:Y:S02]  /*1350*/  CS2R R14, SRZ ;  /* 0x00000000000e7805 */ /* 0x000fe4000001ff00 */
[----:B------:R-:W-:Y:S02]  /*1360*/  CS2R R152, SRZ ;  /* 0x0000000000987805 */ /* 0x000fe4000001ff00 */
[----:B------:R-:W-:Y:S01]  /*1370*/  CS2R R12, SRZ ;  /* 0x00000000000c7805 */ /* 0x000fe2000001ff00 */
[----:B------:R-:W-:Y:S01]  /*1380*/  IMAD.MOV.U32 R154, RZ, RZ, RZ ;  /* 0x000000ffff9a7224 */ /* 0x000fe200078e00ff */
[----:B-1----:R-:W-:Y:S02]  /*1390*/  @P1 SHF.R.U32.HI R2, RZ, R11, R4 ;  /* 0x0000000bff021219 */ /* 0x002fe40000011604 */
[----:B------:R-:W-:-:S02]  /*13a0*/  CS2R R10, SRZ ;  /* 0x00000000000a7805 */ /* 0x000fc4000001ff00 */
[----:B------:R-:W-:Y:S02]  /*13b0*/  CS2R R150, SRZ ;  /* 0x0000000000967805 */ /* 0x000fe4000001ff00 */
[----:B------:R-:W-:Y:S02]  /*13c0*/  CS2R R148, SRZ ;  /* 0x0000000000947805 */ /* 0x000fe4000001ff00 */
[----:B------:R-:W-:Y:S01]  /*13d0*/  CS2R R8, SRZ ;  /* 0x0000000000087805 */ /* 0x000fe2000001ff00 */
[----:B------:R-:W-:Y:S01]  /*13e0*/  VIADD R3, R2, UR4 ;  /* 0x0000000402037c36 */ /* 0x000fe20008000000 */
[----:B------:R-:W-:Y:S01]  /*13f0*/  UMOV UR4, URZ ;  /* 0x0000003f00047c82 */ /* 0x000fe20008000000 */
[----:B------:R-:W-:Y:S01]  /*1400*/  IMAD.MOV.U32 R2, RZ, RZ, RZ ;  /* 0x000000ffff027224 */ /* 0x000fe200078e00ff */
[----:B------:R-:W-:Y:S01]  /*1410*/  UIMAD.WIDE UR4, UR5, -0x6db6db6d, UR4 ;  /* 0x92492493050478a5 */ /* 0x000fe2000f8e0204 */
[----:B--2---:R-:W-:Y:S01]  /*1420*/  @P0 IMAD.HI.U32 R0, R6, R5, RZ ;  /* 0x0000000506000227 */ /* 0x004fe200078e00ff */
[----:B------:R-:W-:-:S02]  /*1430*/  CS2R R4, SRZ ;  /* 0x0000000000047805 */ /* 0x000fc4000001ff00 */
[----:B------:R-:W-:Y:S01]  /*1440*/  USHF.R.U32.HI UR4, URZ, 0x1f, UR5 ;  /* 0x0000001f3f047899 */ /* 0x000fe20008011605 */
[----:B------:R-:W-:-:S03]  /*1450*/  IMAD.HI R2, R3, -0x6db6db6d, R2 ;  /* 0x9249249303027827 */ /* 0x000fc600078e0202 */
[----:B------:R-:W-:Y:S01]  /*1460*/  ULEA.HI.SX32 UR4, UR5, UR4, 0x1a ;  /* 0x0000000405047291 */ /* 0x000fe2000f8fd23f */
[----:B0-----:R-:W-:Y:S01]  /*1470*/  @P0 SHF.R.U32.HI R205, RZ, R7, R0 ;  /* 0x00000007ffcd0219 */ /* 0x001fe20000011600 */
[----:B------:R-:W-:Y:S01]  /*1480*/  IMAD.MOV.U32 R156, RZ, RZ, RZ ;  /* 0x000000ffff9c7224 */ /* 0x000fe200078e00ff */
[----:B------:R-:W-:Y:S01]  /*1490*/  SHF.R.U32.HI R3, RZ, 0x1f, R2 ;  /* 0x0000001fff037819 */ /* 0x000fe20000011602 */
[----:B------:R-:W-:Y:S01]  /*14a0*/  IMAD.MOV.U32 R158, RZ, RZ, RZ ;  /* 0x000000ffff9e7224 */ /* 0x000fe200078e00ff */
[----:B------:R-:W-:Y:S01]  /*14b0*/  PLOP3.LUT P0, PT, PT, PT, PT, 0x80, 0x0 ;  /* 0x000000000000781c */ /* 0x000fe20003f0f070 */
[----:B------:R-:W-:Y:S01]  /*14c0*/  IMAD.MOV R0, RZ, RZ, -R205 ;  /* 0x000000ffff007224 */ /* 0x000fe200078e0acd */
[----:B------:R-:W-:Y:S02]  /*14d0*/  LEA.HI.SX32 R82, R2, R3, 0x1a ;  /* 0x0000000302527211 */ /* 0x000fe400078fd2ff */
[----:B------:R-:W-:Y:S01]  /*14e0*/  CS2R R2, SRZ ;  /* 0x0000000000027805 */ /* 0x000fe2000001ff00 */
[----:B------:R-:W-:Y:S01]  /*14f0*/  IMAD.MOV.U32 R33, RZ, RZ, RZ ;  /* 0x000000ffff217224 */ /* 0x000fe200078e00ff */
[----:B------:R-:W-:Y:S01]  /*1500*/  VIMNMX R82, R82, UR4, PT ;  /* 0x0000000452527c48 */ /* 0x000fe2000bfe0100 */
[----:B------:R-:W-:Y:S01]  /*1510*/  IMAD R207, R207, R0, R6 ;  /* 0x00000000cfcf7224 */ /* 0x000fe200078e0206 */
[----:B------:R-:W-:Y:S01]  /*1520*/  CS2R R6, SRZ ;  /* 0x0000000000067805 */ /* 0x000fe2000001ff00 */
[----:B------:R-:W-:Y:S01]  /*1530*/  IMAD.MOV.U32 R0, RZ, RZ, RZ ;  /* 0x000000ffff007224 */ /* 0x000fe200078e00ff */
[----:B------:R-:W-:Y:S01]  /*1540*/  ISETP.GE.AND P1, PT, R82, 0x1, PT ;  /* 0x000000015200780c */ /* 0x000fe20003f26270 */
[----:B------:R-:W-:-:S02]  /*1550*/  IMAD.MOV.U32 R160, RZ, RZ, RZ ;  /* 0x000000ffffa07224 */ /* 0x000fc400078e00ff */
[----:B------:R-:W-:-:S10]  /*1560*/  IMAD.MOV.U32 R37, RZ, RZ, RZ ;  /* 0x000000ffff257224 */ /* 0x000fd400078e00ff */
[----:B------:R-:W-:Y:S05]  /*1570*/  @!P1 BRA `(.L_x_2269) ;  /* 0x000000e800849947 */ /* 0x000fea0003800000 */
        /* <DEDUP_REMOVED lines=31> */
.L_x_2270:
[----:B------:R-:W-:Y:S02]  /*1770*/  LEA.HI R0, R209, R209, RZ, 0x1 ;  /* 0x000000d1d1007211 */ /* 0x000fe400078f08ff */
[----:B------:R-:W-:Y:S02]  /*1780*/  ISETP.NE.AND P0, PT, R18, 0x3, PT ;  /* 0x000000031200780c */ /* 0x000fe40003f05270 */
[----:B------:R-:W-:-:S05]  /*1790*/  LOP3.LUT R0, R0, 0xfffffffe, RZ, 0xc0, !PT ;  /* 0xfffffffe00007812 */ /* 0x000fca00078ec0ff */
[----:B------:R-:W-:-:S05]  /*17a0*/  IMAD.IADD R0, R209, 0x1, -R0 ;  /* 0x00000001d1007824 */ /* 0x000fca00078e0a00 */
[----:B------:R-:W-:-:S04]  /*17b0*/  SHF.L.U32 R0, R0, 0x1f, RZ ;  /* 0x0000001f00007819 */ /* 0x000fc800000006ff */
[----:B------:R-:W0:Y:S02]  /*17c0*/  SYNCS.PHASECHK.TRANS64.TRYWAIT P1, [UR37+0x36800], R0 ;  /* 0x03680000ff0075a7 */ /* 0x000e240008020165 */
[----:B0-----:R-:W-:Y:S05]  /*17d0*/  @!P1 BRA `(.L_x_2271) ;  /* 0x00000158002c9947 */ /* 0x001fea0003800000 */
.L_x_2425:
[----:B------:R-:W-:Y:S05]  /*17e0*/  @!P0 BRA `(.L_x_2272) ;  /* 0x0000000000048947 */ /* 0x000fea0003800000 */
[----:B------:R-:W-:Y:S01]  /*17f0*/  BPT.TRAP 0x1 ;  /* 0x000000040000795c */ /* 0x000fe20000300000 */
.L_x_2272:
[----:B0-----:R-:W-:Y:S02]  /*1800*/  IMAD.U32 R0, RZ, RZ, UR36 ;  /* 0x00000024ff007e24 */ /* 0x001fe4000f8e00ff */
[----:B------:R-:W-:-:S03]  /*1810*/  IMAD.U32 R3, RZ, RZ, UR39 ;  /* 0x00000027ff037e24 */ /* 0x000fc6000f8e00ff */
[----:B------:R-:W-:Y:S02]  /*1820*/  LEA R0, R0, UR37, 0x3 ;  /* 0x0000002500007c11 */ /* 0x000fe4000f8e18ff */
[----:B------:R-:W-:-:S04]  /*1830*/  SHF.L.U32 R3, R3, 0x1f, RZ ;  /* 0x0000001f03037819 */ /* 0x000fc800000006ff */
[----:B------:R0:W1:Y:S01]  /*1840*/  SYNCS.PHASECHK.TRANS64.TRYWAIT P2, [R0+URZ+0x36830], R3 ;  /* 0x03683003000075a7 */ /* 0x000062000804017f */
[----:B------:R-:W-:Y:S05]  /*1850*/  @!P0 BRA `(.L_x_2273) ;  /* 0x0000000000048947 */ /* 0x000fea0003800000 */
[----:B------:R-:W-:Y:S01]  /*1860*/  BPT.TRAP 0x1 ;  /* 0x000000040000795c */ /* 0x000fe20000300000 */
.L_x_2273:
[----:B------:R-:W2:Y:S02]  /*1870*/  S2R R2, SR_TID.X ;  /* 0x0000000000027919 */ /* 0x000ea40000002100 */
[----:B--2---:R-:W-:Y:S01]  /*1880*/  LOP3.LUT P1, RZ, R2, 0x7f, RZ, 0xc0, !PT ;  /* 0x0000007f02ff7812 */ /* 0x004fe2000782c0ff */
[----:B-1----:R-:W-:-:S12]  /*1890*/  @P2 BRA `(.L_x_2274) ;  /* 0x0000000000082947 */ /* 0x002fd80003800000 */
[----:B------:R-:W1:Y:S02]  /*18a0*/  SYNCS.PHASECHK.TRANS64.TRYWAIT P2, [R0+URZ+0x36830], R3 ;  /* 0x03683003000075a7 */ /* 0x000e64000804017f */
[----:B-1----:R-:W-:Y:S05]  /*18b0*/  @!P2 BRA `(.L_x_2275) ;  /* 0x00000158000ca947 */ /* 0x002fea0003800000 */
.L_x_2274:
        /* <DEDUP_REMOVED lines=17> */
[----:B------:R-:W-:Y:S01]  /*19d0*/  UIMAD UR4, UR36, 0xa80, UR60 ;  /* 0x00000a80240478a4 */ /* 0x000fe2000f8e023c */
[----:B------:R-:W-:Y:S01]  /*19e0*/  MOV R5, UR56 ;  /* 0x0000003800057c02 */ /* 0x000fe20008000f00 */
[----:B------:R-:W-:Y:S01]  /*19f0*/  UMOV UR16, UR56 ;  /* 0x0000003800107c82 */ /* 0x000fe20008000000 */
[----:B------:R-:W-:Y:S01]  /*1a00*/  UMOV UR17, UR57 ;  /* 0x0000003900117c82 */ /* 0x000fe20008000000 */
[----:B------:R-:W-:Y:S01]  /*1a10*/  UIADD3 UR22, UR4, 0x80, URZ ;  /* 0x0000008004167890 */ /* 0x000fe2000fffe03f */
[----:B01----:R-:W-:Y:S01]  /*1a20*/  @!P1 VIADD R0, R0, 0x36840 ;  /* 0x0003684000009836 */ /* 0x003fe20000000000 */
[----:B------:R-:W-:Y:S01]  /*1a30*/  UIADD3 UR18, UR4, 0x100, URZ ;  /* 0x0000010004127890 */ /* 0x000fe2000fffe03f */
[----:B------:R-:W-:Y:S01]  /*1a40*/  CS2R R118, SRZ ;  /* 0x0000000000767805 */ /* 0x000fe2000001ff00 */
[----:B------:R-:W-:Y:S01]  /*1a50*/  UMOV UR58, UR4 ;  /* 0x00000004003a7c82 */ /* 0x000fe20008000000 */
[----:B------:R-:W-:Y:S01]  /*1a60*/  UMOV UR19, 0x40000040 ;  /* 0x4000004000137882 */ /* 0x000fe20000000000 */
[----:B------:R-:W-:Y:S01]  /*1a70*/  HGMMA.64x16x16.F32 R72, gdesc[UR56], RZ, !UPT, gsb0 ;  /* 0x00200000384879f0 */ /* 0x000fe2000c0008ff */
[----:B------:R-:W-:Y:S01]  /*1a80*/  UIADD3 UR14, UR4, 0x180, URZ ;  /* 0x00000180040e7890 */ /* 0x000fe2000fffe03f */
[----:B------:R-:W-:Y:S01]  /*1a90*/  @!P1 PRMT R0, RZ, 0x654, R0 ;  /* 0x00000654ff009816 */ /* 0x000fe20000000000 */
[----:B------:R-:W-:Y:S01]  /*1aa0*/  UMOV UR12, UR56 ;  /* 0x00000038000c7c82 */ /* 0x000fe20008000000 */
[----:B------:R-:W-:Y:S01]  /*1ab0*/  UMOV UR13, UR57 ;  /* 0x00000039000d7c82 */ /* 0x000fe20008000000 */
[----:B------:R-:W-:Y:S01]  /*1ac0*/  UMOV UR15, 0x40000040 ;  /* 0x40000040000f7882 */ /* 0x000fe20000000000 */
[----:B------:R-:W-:Y:S01]  /*1ad0*/  UIADD3 UR10, UR4, 0x200, URZ ;  /* 0x00000200040a7890 */ /* 0x000fe2000fffe03f */
[----:B------:R-:W-:Y:S01]  /*1ae0*/  CS2R R116, SRZ ;  /* 0x0000000000747805 */ /* 0x000fe2000001ff00 */
[----:B------:R-:W-:Y:S01]  /*1af0*/  UMOV UR8, UR56 ;  /* 0x0000003800087c82 */ /* 0x000fe20008000000 */
[----:B------:R-:W-:Y:S01]  /*1b00*/  UMOV UR9, UR57 ;  /* 0x0000003900097c82 */ /* 0x000fe20008000000 */
[----:B------:R-:W-:Y:S01]  /*1b10*/  UMOV UR11, 0x40000040 ;  /* 0x40000040000b7882 */ /* 0x000fe20000000000 */
[----:B------:R-:W-:Y:S01]  /*1b20*/  UIADD3 UR58, UR4, 0x280, URZ ;  /* 0x00000280043a7890 */ /* 0x000fe2000fffe03f */
[----:B------:R-:W-:Y:S01]  /*1b30*/  CS2R R114, SRZ ;  /* 0x0000000000727805 */ /* 0x000fe2000001ff00 */
[----:B------:R-:W-:Y:S01]  /*1b40*/  UMOV UR59, 0x40000040 ;  /* 0x40000040003b7882 */ /* 0x000fe20000000000 */
[----:B------:R-:W-:Y:S01]  /*1b50*/  UIADD3 UR6, UR4, 0x300, URZ ;  /* 0x0000030004067890 */ /* 0x000fe2000fffe03f */
[----:B------:R-:W-:Y:S01]  /*1b60*/  CS2R R112, SRZ ;  /* 0x0000000000707805 */ /* 0x000fe2000001ff00 */
[----:B------:R-:W-:Y:S01]  /*1b70*/  UIADD3 UR7, UR5, 0x2, URZ ;  /* 0x0000000205077890 */ /* 0x000fe2000fffe03f */
[----:B------:R-:W-:Y:S01]  /*1b80*/  CS2R R110, SRZ ;  /* 0x00000000006e7805 */ /* 0x000fe2000001ff00 */
        /* <DEDUP_REMOVED lines=15> */
[----:B------:R-:W-:-:S02]  /*1c80*/  WARPGROUP.DEPBAR.LE gsb0, 0x0 ;  /* 0x00008000000079c5 */ /* 0x000fc40000010000 */
        /* <DEDUP_REMOVED lines=29> */
[----:B------:R-:W-:-:S07]  /*1e60*/  UIADD3 UR7, UR4, 0x780, URZ ;  /* 0x0000078004077890 */ /* 0x000fce000fffe03f */
[----:B------:R-:W-:Y:S01]  /*1e70*/  UMOV UR38, UR7 ;  /* 0x0000000700267c82 */ /* 0x000fe20008000000 */
        /* <DEDUP_REMOVED lines=428> */
[----:B------:R-:W0:Y:S01]  /*3940*/  LDC R2, c[0x0][0x448] ;  /* 0x00011200ff027b82 */ /* 0x000e220000000800 */
[----:B------:R-:W-:Y:S01]  /*3950*/  R2UR UR12, R3 ;  /* 0x00000000030c72ca */ /* 0x000fe200000e0000 */
[----:B------:R-:W-:Y:S01]  /*3960*/  IMAD.IADD R3, R22, 0x1, R17 ;  /* 0x0000000116037824 */ /* 0x000fe200078e0211 */
[----:B0-----:R-:W-:-:S05]  /*3970*/  ISETP.NE.AND P2, PT, R2, 0x1, PT ;  /* 0x000000010200780c */ /* 0x001fca0003f45270 */
[----:B------:R-:W0:Y:S01]  /*3980*/  LDC R2, c[0x0][0x2f0] ;  /* 0x0000bc00ff027b82 */ /* 0x000e220000000800 */
        /* <DEDUP_REMOVED lines=9> */
[----:B------:R-:W1:Y:S01]  /*3a20*/  @P2 LDC R6, c[0x0][0x44c] ;  /* 0x00011300ff062b82 */ /* 0x000e620000000800 */
[----:B------:R-:W-:Y:S02]  /*3a30*/  R2UR UR37, R7 ;  /* 0x00000000072572ca */ /* 0x000fe400000e0000 */
[----:B------:R-:W-:Y:S01]  /*3a40*/  R2UR UR36, R8 ;  /* 0x00000000082472ca */ /* 0x000fe200000e0000 */
[----:B-1----:R-:W-:Y:S01]  /*3a50*/  @P2 IMAD.HI.U32 R5, R3, R6, RZ ;  /* 0x0000000603052227 */ /* 0x002fe200078e00ff */
        /* <DEDUP_REMOVED lines=32> */
[----:B------:R-:W1:Y:S01]  /*3c60*/  MUFU.TANH R74, R74 ;  /* 0x0000004a004a7308 */ /* 0x000e620000002400 */
[----:B------:R-:W-:Y:S01]  /*3c70*/  UMOV UR55, 0x40000040 ;  /* 0x4000004000377882 */ /* 0x000fe20000000000 */
[----:B------:R-:W-:Y:S01]  /*3c80*/  FMUL.FTZ R9, R76, UR10 ;  /* 0x0000000a4c097c20 */ /* 0x000fe20008410000 */
[----:B------:R-:W-:Y:S01]  /*3c90*/  FMUL.FTZ R7, R73, UR10 ;  /* 0x0000000a49077c20 */ /* 0x000fe20008410000 */
[----:B------:R-:W-:-:S04]  /*3ca0*/  FMUL.FTZ R8, R77, UR10 ;  /* 0x0000000a4d087c20 */ /* 0x000fc80008410000 */
[----:B------:R-:W-:Y:S08]  /*3cb0*/  MUFU.TANH R75, R75 ;  /* 0x0000004b004b7308 */ /* 0x000ff00000002400 */
[----:B------:R-:W2:Y:S08]  /*3cc0*/  MUFU.TANH R78, R78 ;  /* 0x0000004e004e7308 */ /* 0x000eb00000002400 */
[----:B------:R-:W3:Y:S08]  /*3cd0*/  MUFU.TANH R79, R79 ;  /* 0x0000004f004f7308 */ /* 0x000ef00000002400 */
        /* <DEDUP_REMOVED lines=12> */
[----:B------:R-:W4:Y:S01]  /*3da0*/  MUFU.TANH R72, R66 ;  /* 0x0000004200487308 */ /* 0x000f220000002400 */
[----:B------:R-:W-:Y:S01]  /*3db0*/  UMOV UR55, 0x40000040 ;  /* 0x4000004000377882 */ /* 0x000fe20000000000 */
[----:B------:R-:W-:Y:S01]  /*3dc0*/  FMUL.FTZ R13, R68, UR10 ;  /* 0x0000000a440d7c20 */ /* 0x000fe20008410000 */
[----:B------:R-:W-:Y:S01]  /*3dd0*/  FMUL.FTZ R10, R65, UR10 ;  /* 0x0000000a410a7c20 */ /* 0x000fe20008410000 */
[----:B------:R-:W-:-:S04]  /*3de0*/  FMUL.FTZ R12, R69, UR10 ;  /* 0x0000000a450c7c20 */ /* 0x000fc80008410000 */
[----:B------:R-:W5:Y:S08]  /*3df0*/  MUFU.TANH R67, R67 ;  /* 0x0000004300437308 */ /* 0x000f700000002400 */
[----:B------:R-:W5:Y:S08]  /*3e00*/  MUFU.TANH R76, R70 ;  /* 0x00000046004c7308 */ /* 0x000f700000002400 */
[----:B------:R-:W5:Y:S08]  /*3e10*/  MUFU.TANH R71, R71 ;  /* 0x0000004700477308 */ /* 0x000f700000002400 */
[----:B------:R-:W-:Y:S08]  /*3e20*/  MUFU.TANH R8, R8 ;  /* 0x0000000800087308 */ /* 0x000ff00000002400 */
[----:B------:R-:W-:Y:S08]  /*3e30*/  MUFU.TANH R11, R11 ;  /* 0x0000000b000b7308 */ /* 0x000ff00000002400 */
[----:B------:R-:W-:Y:S01]  /*3e40*/  MUFU.TANH R10, R10 ;  /* 0x0000000a000a7308 */ /* 0x000fe20000002400 */
[----:B------:R-:W-:-:S02]  /*3e50*/  WARPGROUP.DEPBAR.LE gsb0, 0x0 ;  /* 0x00008000000079c5 */ /* 0x000fc40000010000 */
[----:B------:R-:W-:Y:S01]  /*3e60*/  WARPGROUP.ARRIVE ;  /* 0x00000000000079c5 */ /* 0x000fe20000000000 */
[----:B------:R-:W-:Y:S01]  /*3e70*/  FMUL.FTZ R15, R56, UR10 ;  /* 0x0000000a380f7c20 */ /* 0x000fe20008410000 */
[----:B------:R-:W-:Y:S01]  /*3e80*/  FMUL.FTZ R14, R57, UR10 ;  /* 0x0000000a390e7c20 */ /* 0x000fe20008410000 */
[----:B------:R-:W0:Y:S01]  /*3e90*/  @P2 LDC R56, c[0x0][0x450] ;  /* 0x00011400ff382b82 */ /* 0x000e220000000800 */
[----:B------:R-:W-:Y:S02]  /*3ea0*/  IMAD.MOV.U32 R57, RZ, RZ, R3 ;  /* 0x000000ffff397224 */ /* 0x000fe400078e0003 */
[----:B------:R-:W-:Y:S01]  /*3eb0*/  FMUL.FTZ R59, R59, UR10 ;  /* 0x0000000a3b3b7c20 */ /* 0x000fe20008410000 */
[----:B------:R-:W-:Y:S01]  /*3ec0*/  HGMMA.64x16x16.F32 R48, gdesc[UR52], R48, gsb0 ;  /* 0x00200000343079f0 */ /* 0x000fe20008000830 */
[----:B------:R-:W-:Y:S01]  /*3ed0*/  UIADD3 UR54, UR4, 0x906, URZ ;  /* 0x0000090604367890 */ /* 0x000fe2000fffe03f */
[----:B------:R-:W-:Y:S01]  /*3ee0*/  FMUL.FTZ R20, R61, UR10 ;  /* 0x0000000a3d147c20 */ /* 0x000fe20008410000 */
[----:B------:R-:W-:Y:S01]  /*3ef0*/  UMOV UR55, 0x40000040 ;  /* 0x4000004000377882 */ /* 0x000fe20000000000 */
[----:B------:R1:W-:Y:S01]  /*3f00*/  MUFU.TANH R86, R59 ;  /* 0x0000003b00567308 */ /* 0x0003e20000002400 */
[----:B------:R-:W2:Y:S01]  /*3f10*/  LDC R3, c[0x0][0x288] ;  /* 0x0000a200ff037b82 */ /* 0x000ea20000000800 */
[----:B------:R-:W-:Y:S01]  /*3f20*/  FMUL.FTZ R58, R58, UR10 ;  /* 0x0000000a3a3a7c20 */ /* 0x000fe20008410000 */
[----:B------:R-:W-:Y:S01]  /*3f30*/  FMUL.FTZ R62, R62, UR10 ;  /* 0x0000000a3e3e7c20 */ /* 0x000fe20008410000 */
[----:B------:R-:W-:Y:S01]  /*3f40*/  FMUL.FTZ R63, R63, UR10 ;  /* 0x0000000a3f3f7c20 */ /* 0x000fe20008410000 */
[----:B------:R-:W-:-:S03]  /*3f50*/  FMUL.FTZ R21, R60, UR10 ;  /* 0x0000000a3c157c20 */ /* 0x000fc60008410000 */
[----:B------:R-:W5:Y:S08]  /*3f60*/  MUFU.TANH R58, R58 ;  /* 0x0000003a003a7308 */ /* 0x000f700000002400 */
[----:B------:R-:W5:Y:S01]  /*3f70*/  MUFU.TANH R62, R62 ;  /* 0x0000003e003e7308 */ /* 0x000f620000002400 */
[----:B0-----:R-:W-:Y:S01]  /*3f80*/  @P2 SHF.R.U32.HI R57, RZ, R56, R5 ;  /* 0x00000038ff392219 */ /* 0x001fe20000011605 */
[----:B------:R-:W-:-:S04]  /*3f90*/  IMAD R5, R82, -0x70, RZ ;  /* 0xffffff9052057824 */ /* 0x000fc800078e02ff */
[----:B------:R-:W2:Y:S01]  /*3fa0*/  SHFL.IDX PT, R56, R57, 0x1, 0x1c1f ;  /* 0x003c1f0039387f89 */ /* 0x000ea200000e0000 */
[----:B------:R-:W-:Y:S01]  /*3fb0*/  VIADD R6, R5, 0x71 ;  /* 0x0000007105067836 */ /* 0x000fe20000000000 */
[----:B------:R-:W0:Y:S01]  /*3fc0*/  MUFU.TANH R63, R63 ;  /* 0x0000003f003f7308 */ /* 0x000e220000002400 */
[C---:B------:R-:W-:Y:S01]  /*3fd0*/  IMAD R5, R2.reuse, UR61, R5 ;  /* 0x0000003d02057c24 */ /* 0x040fe2000f8e0205 */
[----:B------:R-:W0:Y:S01]  /*3fe0*/  SHFL.IDX PT, R57, R57, RZ, 0x1c1f ;  /* 0x001c1fff39397589 */ /* 0x000e2200000e0000 */
[----:B-1----:R-:W-:Y:S02]  /*3ff0*/  IMAD R59, R19, -0x2, R6 ;  /* 0xfffffffe133b7824 */ /* 0x002fe400078e0206 */
[----:B------:R-:W-:Y:S02]  /*4000*/  VIADD R6, R5, 0x70 ;  /* 0x0000007005067836 */ /* 0x000fe40000000000 */
[----:B------:R-:W-:Y:S01]  /*4010*/  IMAD R64, R2, UR61, R59 ;  /* 0x0000003d02407c24 */ /* 0x000fe2000f8e023b */
[----:B------:R-:W-:Y:S01]  /*4020*/  MUFU.TANH R13, R13 ;  /* 0x0000000d000d7308 */ /* 0x000fe20000002400 */
[----:B------:R-:W-:-:S07]  /*4030*/  IMAD R59, R19, -0x2, R6 ;  /* 0xfffffffe133b7824 */ /* 0x000fce00078e0206 */
[----:B------:R-:W-:Y:S01]  /*4040*/  MUFU.TANH R12, R12 ;  /* 0x0000000c000c7308 */ /* 0x000fe20000002400 */
[----:B--2---:R-:W-:Y:S01]  /*4050*/  IADD3 R56, R56, -R3, R64 ;  /* 0x8000000338387210 */ /* 0x004fe20007ffe040 */
[--C-:B------:R-:W-:Y:S01]  /*4060*/  IMAD.IADD R64, R64, 0x1, -R3.reuse ;  /* 0x0000000140407824 */ /* 0x100fe200078e0a03 */
[----:B------:R-:W-:Y:S02]  /*4070*/  WARPGROUP.DEPBAR.LE gsb0, 0x0 ;  /* 0x00008000000079c5 */ /* 0x000fe40000010000 */
[----:B------:R-:W-:Y:S01]  /*4080*/  WARPGROUP.ARRIVE ;  /* 0x00000000000079c5 */ /* 0x000fe20000000000 */
[----:B------:R-:W-:Y:S01]  /*4090*/  VIMNMX R6, R59, R56, PT ;  /* 0x000000383b067248 */ /* 0x000fe20003fe0100 */
[----:B------:R-:W-:Y:S01]  /*40a0*/  FMUL.FTZ R51, R51, UR10 ;  /* 0x0000000a33337c20 */ /* 0x000fe20008410000 */
[----:B------:R-:W-:Y:S01]  /*40b0*/  FMUL.FTZ R50, R50, UR10 ;  /* 0x0000000a32327c20 */ /* 0x000fe20008410000 */
[----:B------:R-:W-:Y:S01]  /*40c0*/  FMUL.FTZ R54, R54, UR10 ;  /* 0x0000000a36367c20 */ /* 0x000fe20008410000 */
[C---:B------:R-:W-:Y:S01]  /*40d0*/  ISETP.GT.AND P5, PT, R6.reuse, RZ, PT ;  /* 0x000000ff0600720c */ /* 0x040fe20003fa4270 */
[----:B------:R-:W-:Y:S01]  /*40e0*/  HGMMA.64x16x16.F32 R40, gdesc[UR52], R40, gsb0 ;  /* 0x00200000342879f0 */ /* 0x000fe20008000828 */
[----:B------:R-:W-:Y:S01]  /*40f0*/  UIADD3 UR54, UR4, 0x986, URZ ;  /* 0x0000098604367890 */ /* 0x000fe2000fffe03f */
[C---:B------:R-:W-:Y:S01]  /*4100*/  ISETP.GT.AND P6, PT, R6.reuse, 0x1, PT ;  /* 0x000000010600780c */ /* 0x040fe20003fc4270 */
[----:B------:R-:W-:Y:S01]  /*4110*/  UMOV UR55, 0x40000040 ;  /* 0x4000004000377882 */ /* 0x000fe20000000000 */
[----:B------:R1:W-:Y:S01]  /*4120*/  MUFU.TANH R61, R51 ;  /* 0x00000033003d7308 */ /* 0x0003e20000002400 */
[----:B------:R-:W-:Y:S01]  /*4130*/  ISETP.GT.AND P4, PT, R6, 0x8, PT ;  /* 0x000000080600780c */ /* 0x000fe20003f84270 */
[----:B------:R-:W-:Y:S01]  /*4140*/  UMOV UR4, UR52 ;  /* 0x0000003400047c82 */ /* 0x000fe20008000000 */
[----:B------:R-:W-:Y:S01]  /*4150*/  FSEL R66, R74, -INF , P5 ;  /* 0xff8000004a427808 */ /* 0x000fe20002800000 */
[----:B------:R-:W-:Y:S01]  /*4160*/  FMUL.FTZ R55, R55, UR10 ;  /* 0x0000000a37377c20 */ /* 0x000fe20008410000 */
[----:B------:R-:W-:Y:S01]  /*4170*/  ISETP.GT.AND P3, PT, R6, 0x9, PT ;  /* 0x000000090600780c */ /* 0x000fe20003f64270 */
[----:B------:R-:W-:Y:S01]  /*4180*/  FMUL.FTZ R52, R52, UR10 ;  /* 0x0000000a34347c20 */ /* 0x000fe20008410000 */
[----:B------:R-:W-:Y:S01]  /*4190*/  FSEL R68, R78, -INF , P4 ;  /* 0xff8000004e447808 */ /* 0x000fe20002000000 */
[----:B------:R-:W2:Y:S01]  /*41a0*/  MUFU.TANH R50, R50 ;  /* 0x0000003200327308 */ /* 0x000ea20000002400 */
[----:B-1----:R-:W-:Y:S01]  /*41b0*/  FSEL R51, R75, -INF , P6 ;  /* 0xff8000004b337808 */ /* 0x002fe20003000000 */
[----:B------:R-:W-:Y:S01]  /*41c0*/  FMUL.FTZ R48, R48, UR10 ;  /* 0x0000000a30307c20 */ /* 0x000fe20008410000 */
[----:B------:R-:W-:Y:S01]  /*41d0*/  ISETP.GT.AND P5, PT, R6, 0x10, PT ;  /* 0x000000100600780c */ /* 0x000fe20003fa4270 */
[----:B------:R-:W-:Y:S01]  /*41e0*/  FMUL.FTZ R49, R49, UR10 ;  /* 0x0000000a31317c20 */ /* 0x000fe20008410000 */
[----:B------:R-:W-:Y:S01]  /*41f0*/  FMNMX.FTZ R5, R66, R51, !PT ;  /* 0x0000003342057209 */ /* 0x000fe20007810000 */
[----:B------:R-:W-:Y:S01]  /*4200*/  FMUL.FTZ R53, R53, UR10 ;  /* 0x0000000a35357c20 */ /* 0x000fe20008410000 */
[----:B---3--:R-:W-:Y:S01]  /*4210*/  FSEL R70, R79, -INF , P3 ;  /* 0xff8000004f467808 */ /* 0x008fe20001800000 */
[----:B------:R-:W-:Y:S01]  /*4220*/  MUFU.TANH R54, R54 ;  /* 0x0000003600367308 */ /* 0x000fe20000002400 */
[----:B------:R-:W-:Y:S01]  /*4230*/  FMNMX.FTZ R5, R68, R5, !PT ;  /* 0x0000000544057209 */ /* 0x000fe20007810000 */
[----:B------:R-:W-:Y:S01]  /*4240*/  IMAD R3, R2, UR61, -R3 ;  /* 0x0000003d02037c24 */ /* 0x000fe2000f8e0a03 */
[----:B------:R-:W-:-:S02]  /*4250*/  ISETP.GT.AND P3, PT, R6, 0x11, PT ;  /* 0x000000110600780c */ /* 0x000fc40003f64270 */
[----:B----4-:R-:W-:Y:S02]  /*4260*/  FSEL R72, R72, -INF , P5 ;  /* 0xff80000048487808 */ /* 0x010fe40002800000 */
[----:B------:R-:W-:Y:S01]  /*4270*/  FMNMX.FTZ R5, R70, R5, !PT ;  /* 0x0000000546057209 */ /* 0x000fe20007810000 */
[----:B------:R-:W1:Y:S01]  /*4280*/  MUFU.TANH R55, R55 ;  /* 0x0000003700377308 */ /* 0x000e620000002400 */
[----:B------:R-:W-:Y:S02]  /*4290*/  ISETP.GT.AND P4, PT, R6, 0x18, PT ;  /* 0x000000180600780c */ /* 0x000fe40003f84270 */
[----:B-----5:R-:W-:Y:S02]  /*42a0*/  FSEL R74, R67, -INF , P3 ;  /* 0xff800000434a7808 */ /* 0x020fe40001800000 */
[----:B------:R-:W-:Y:S02]  /*42b0*/  FMNMX.FTZ R5, R72, R5, !PT ;  /* 0x0000000548057209 */ /* 0x000fe40007810000 */
[----:B------:R-:W-:Y:S01]  /*42c0*/  ISETP.GT.AND P3, PT, R6, 0x19, PT ;  /* 0x000000190600780c */ /* 0x000fe20003f64270 */
[----:B------:R-:W-:Y:S01]  /*42d0*/  MUFU.TANH R15, R15 ;  /* 0x0000000f000f7308 */ /* 0x000fe20000002400 */
[----:B------:R-:W-:-:S02]  /*42e0*/  FSEL R76, R76, -INF , P4 ;  /* 0xff8000004c4c7808 */ /* 0x000fc40002000000 */
[----:B------:R-:W-:Y:S02]  /*42f0*/  FMNMX.FTZ R5, R74, R5, !PT ;  /* 0x000000054a057209 */ /* 0x000fe40007810000 */
[----:B------:R-:W-:Y:S02]  /*4300*/  ISETP.GT.AND P4, PT, R6, 0x20, PT ;  /* 0x000000200600780c */ /* 0x000fe40003f84270 */
[----:B------:R-:W-:Y:S01]  /*4310*/  FSEL R78, R71, -INF , P3 ;  /* 0xff800000474e7808 */ /* 0x000fe20001800000 */
[----:B------:R-:W-:Y:S01]  /*4320*/  MUFU.TANH R14, R14 ;  /* 0x0000000e000e7308 */ /* 0x000fe20000002400 */
[----:B------:R-:W-:Y:S02]  /*4330*/  FMNMX.FTZ R5, R76, R5, !PT ;  /* 0x000000054c057209 */ /* 0x000fe40007810000 */
[----:B------:R-:W-:Y:S02]  /*4340*/  ISETP.GT.AND P3, PT, R6, 0x21, PT ;  /* 0x000000210600780c */ /* 0x000fe40003f64270 */
[----:B------:R-:W-:-:S02]  /*4350*/  FSEL R80, R58, -INF , P4 ;  /* 0xff8000003a507808 */ /* 0x000fc40002000000 */
[----:B------:R-:W-:Y:S01]  /*4360*/  FMNMX.FTZ R5, R78, R5, !PT ;  /* 0x000000054e057209 */ /* 0x000fe20007810000 */
[----:B------:R-:W-:Y:S02]  /*4370*/  WARPGROUP.DEPBAR.LE gsb0, 0x0 ;  /* 0x00008000000079c5 */ /* 0x000fe40000010000 */
[----:B------:R-:W-:Y:S01]  /*4380*/  WARPGROUP.ARRIVE ;  /* 0x00000000000079c5 */ /* 0x000fe20000000000 */
[----:B------:R-:W-:Y:S01]  /*4390*/  ISETP.GT.AND P4, PT, R6, 0x28, PT ;  /* 0x000000280600780c */ /* 0x000fe20003f84270 */
[----:B------:R-:W-:Y:S01]  /*43a0*/  FMUL.FTZ R43, R43, UR10 ;  /* 0x0000000a2b2b7c20 */ /* 0x000fe20008410000 */
[----:B------:R-:W-:Y:S01]  /*43b0*/  FSEL R86, R86, -INF , P3 ;  /* 0xff80000056567808 */ /* 0x000fe20001800000 */
[----:B------:R-:W-:Y:S01]  /*43c0*/  FMUL.FTZ R42, R42, UR10 ;  /* 0x0000000a2a2a7c20 */ /* 0x000fe20008410000 */
[----:B------:R-:W-:Y:S01]  /*43d0*/  FMNMX.FTZ R5, R80, R5, !PT ;  /* 0x0000000550057209 */ /* 0x000fe20007810000 */
[----:B------:R-:W-:Y:S01]  /*43e0*/  HGMMA.64x16x16.F32 R32, gdesc[UR52], R32, gsb0 ;  /* 0x00200000342079f0 */ /* 0x000fe20008000820 */
[----:B------:R-:W-:Y:S01]  /*43f0*/  ISETP.GT.AND P3, PT, R6, 0x29, PT ;  /* 0x000000290600780c */ /* 0x000fe20003f64270 */
[----:B------:R3:W-:Y:S01]  /*4400*/  MUFU.TANH R56, R43 ;  /* 0x0000002b00387308 */ /* 0x0007e20000002400 */
[----:B------:R-:W-:Y:S01]  /*4410*/  FSEL R90, R62, -INF , P4 ;  /* 0xff8000003e5a7808 */ /* 0x000fe20002000000 */
[----:B------:R-:W-:Y:S01]  /*4420*/  FMUL.FTZ R46, R46, UR10 ;  /* 0x0000000a2e2e7c20 */ /* 0x000fe20008410000 */
[----:B------:R-:W-:Y:S01]  /*4430*/  FMNMX.FTZ R5, R86, R5, !PT ;  /* 0x0000000556057209 */ /* 0x000fe20007810000 */
[----:B------:R-:W-:Y:S01]  /*4440*/  FMUL.FTZ R47, R47, UR10 ;  /* 0x0000000a2f2f7c20 */ /* 0x000fe20008410000 */
[----:B------:R-:W-:Y:S01]  /*4450*/  ISETP.GT.AND P4, PT, R6, 0x30, PT ;  /* 0x000000300600780c */ /* 0x000fe20003f84270 */
[----:B------:R-:W-:Y:S01]  /*4460*/  FMUL.FTZ R40, R40, UR10 ;  /* 0x0000000a28287c20 */ /* 0x000fe20008410000 */
[----:B0-----:R-:W-:Y:S01]  /*4470*/  FSEL R94, R63, -INF , P3 ;  /* 0xff8000003f5e7808 */ /* 0x001fe20001800000 */
[----:B------:R-:W0:Y:S01]  /*4480*/  MUFU.TANH R42, R42 ;  /* 0x0000002a002a7308 */ /* 0x000e220000002400 */
[----:B---3--:R-:W-:Y:S01]  /*4490*/  FMNMX.FTZ R43, R90, R5, !PT ;  /* 0x000000055a2b7209 */ /* 0x008fe20007810000 */
[----:B------:R-:W-:Y:S01]  /*44a0*/  FMUL.FTZ R44, R44, UR10 ;  /* 0x0000000a2c2c7c20 */ /* 0x000fe20008410000 */
[----:B------:R-:W-:Y:S01]  /*44b0*/  ISETP.GT.AND P3, PT, R6, 0x31, PT ;  /* 0x000000310600780c */ /* 0x000fe20003f64270 */
[----:B------:R-:W-:Y:S01]  /*44c0*/  FMUL.FTZ R41, R41, UR10 ;  /* 0x0000000a29297c20 */ /* 0x000fe20008410000 */
[----:B--2---:R-:W-:Y:S01]  /*44d0*/  FSEL R60, R50, -INF , P4 ;  /* 0xff800000323c7808 */ /* 0x004fe20002000000 */
[----:B------:R-:W-:Y:S01]  /*44e0*/  FMUL.FTZ R45, R45, UR10 ;  /* 0x0000000a2d2d7c20 */ /* 0x000fe20008410000 */
[----:B------:R-:W-:Y:S01]  /*44f0*/  FMNMX.FTZ R43, R94, R43, !PT ;  /* 0x0000002b5e2b7209 */ /* 0x000fe20007810000 */
[----:B------:R-:W2:Y:S01]  /*4500*/  MUFU.TANH R46, R46 ;  /* 0x0000002e002e7308 */ /* 0x000ea20000002400 */
[----:B------:R-:W-:-:S02]  /*4510*/  ISETP.GT.AND P4, PT, R6, 0x38, PT ;  /* 0x000000380600780c */ /* 0x000fc40003f84270 */
[----:B------:R-:W-:Y:S02]  /*4520*/  FSEL R50, R61, -INF , P3 ;  /* 0xff8000003d327808 */ /* 0x000fe40001800000 */
[----:B------:R-:W-:Y:S02]  /*4530*/  FMNMX.FTZ R43, R60, R43, !PT ;  /* 0x0000002b3c2b7209 */ /* 0x000fe40007810000 */
[----:B------:R-:W-:Y:S01]  /*4540*/  ISETP.GT.AND P3, PT, R6, 0x39, PT ;  /* 0x000000390600780c */ /* 0x000fe20003f64270 */
[----:B------:R-:W3:Y:S01]  /*4550*/  MUFU.TANH R47, R47 ;  /* 0x0000002f002f7308 */ /* 0x000ee20000002400 */
[----:B------:R-:W-:Y:S02]  /*4560*/  FMNMX.FTZ R43, R50, R43, !PT ;  /* 0x0000002b322b7209 */ /* 0x000fe40007810000 */
[----:B------:R-:W-:-:S04]  /*4570*/  VIADDMNMX R57, R57, R64, R59, PT ;  /* 0x0000004039397246 */ /* 0x000fc8000380013b */
[----:B------:R-:W-:Y:S01]  /*4580*/  ISETP.GT.AND P5, PT, R57, 0x8, PT ;  /* 0x000000083900780c */ /* 0x000fe20003fa4270 */
[----:B------:R-:W-:Y:S08]  /*4590*/  MUFU.TANH R21, R21 ;  /* 0x0000001500157308 */ /* 0x000ff00000002400 */
[----:B------:R-:W-:Y:S08]  /*45a0*/  MUFU.TANH R84, R44 ;  /* 0x0000002c00547308 */ /* 0x000ff00000002400 */
[----:B------:R-:W-:Y:S01]  /*45b0*/  MUFU.TANH R20, R20 ;  /* 0x0000001400147308 */ /* 0x000fe20000002400 */
[----:B------:R-:W-:-:S02]  /*45c0*/  WARPGROUP.DEPBAR.LE gsb0, 0x0 ;  /* 0x00008000000079c5 */ /* 0x000fc40000010000 */
[----:B------:R-:W-:Y:S01]  /*45d0*/  WARPGROUP.ARRIVE ;  /* 0x00000000000079c5 */ /* 0x000fe20000000000 */
[----:B------:R-:W-:Y:S01]  /*45e0*/  FMUL.FTZ R34, R34, UR10 ;  /* 0x0000000a22227c20 */ /* 0x000fe20008410000 */
[----:B------:R-:W-:Y:S01]  /*45f0*/  FMUL.FTZ R5, R38, UR10 ;  /* 0x0000000a26057c20 */ /* 0x000fe20008410000 */
[----:B-1----:R-:W-:Y:S01]  /*4600*/  FSEL R38, R55, -INF , P3 ;  /* 0xff80000037267808 */ /* 0x002fe20001800000 */
[----:B------:R-:W-:Y:S01]  /*4610*/  FMUL.FTZ R35, R35, UR10 ;  /* 0x0000000a23237c20 */ /* 0x000fe20008410000 */
[----:B------:R1:W4:Y:S01]  /*4620*/  MUFU.TANH R58, R34 ;  /* 0x00000022003a7308 */ /* 0x0003220000002400 */
[----:B------:R-:W-:Y:S01]  /*4630*/  HGMMA.64x16x16.F32 R24, gdesc[UR4], R24, gsb0 ;  /* 0x00200000041879f0 */ /* 0x000fe20008000818 */
[----:B------:R-:W-:Y:S01]  /*4640*/  ISETP.GT.AND P3, PT, R6, 0x41, PT ;  /* 0x000000410600780c */ /* 0x000fe20003f64270 */
[----:B------:R-:W-:Y:S01]  /*4650*/  FMUL.FTZ R39, R39, UR10 ;  /* 0x0000000a27277c20 */ /* 0x000fe20008410000 */
[----:B------:R-:W-:Y:S01]  /*4660*/  ULDC UR4, c[0x0][0x988] ;  /* 0x0002620000047ab9 */ /* 0x000fe20000000800 */
[----:B------:R-:W-:Y:S01]  /*4670*/  FMUL.FTZ R32, R32, UR10 ;  /* 0x0000000a20207c20 */ /* 0x000fe20008410000 */
[----:B------:R-:W-:Y:S01]  /*4680*/  FMUL.FTZ R36, R36, UR10 ;  /* 0x0000000a24247c20 */ /* 0x000fe20008410000 */
[----:B------:R-:W-:Y:S01]  /*4690*/  FMUL.FTZ R33, R33, UR10 ;  /* 0x0000000a21217c20 */ /* 0x000fe20008410000 */
[----:B------:R5:W-:Y:S01]  /*46a0*/  MUFU.TANH R62, R5 ;  /* 0x00000005003e7308 */ /* 0x000be20000002400 */
[----:B-1----:R-:W-:Y:S01]  /*46b0*/  FSEL R34, R54, -INF , P4 ;  /* 0xff80000036227808 */ /* 0x002fe20002000000 */
[----:B------:R-:W-:Y:S01]  /*46c0*/  FMUL.FTZ R37, R37, UR10 ;  /* 0x0000000a25257c20 */ /* 0x000fe20008410000 */
[----:B------:R-:W-:-:S02]  /*46d0*/  ISETP.GT.AND P4, PT, R6, 0x40, PT ;  /* 0x000000400600780c */ /* 0x000fc40003f84270 */
[----:B------:R-:W-:-:S03]  /*46e0*/  FMNMX.FTZ R43, R34, R43, !PT ;  /* 0x0000002b222b7209 */ /* 0x000fc60007810000 */
[----:B------:R-:W1:Y:S01]  /*46f0*/  MUFU.TANH R35, R35 ;  /* 0x0000002300237308 */ /* 0x000e620000002400 */
[----:B------:R-:W-:-:S07]  /*4700*/  FMNMX.FTZ R43, R38, R43, !PT ;  /* 0x0000002b262b7209 */ /* 0x000fce0007810000 */
[----:B------:R-:W1:Y:S08]  /*4710*/  MUFU.TANH R39, R39 ;  /* 0x0000002700277308 */ /* 0x000e700000002400 */
[----:B------:R-:W-:Y:S08]  /*4720*/  MUFU.TANH R88, R32 ;  /* 0x0000002000587308 */ /* 0x000ff00000002400 */
[----:B------:R-:W-:Y:S08]  /*4730*/  MUFU.TANH R92, R36 ;  /* 0x00000024005c7308 */ /* 0x000ff00000002400 */
[----:B------:R-:W-:Y:S01]  /*4740*/  MUFU.TANH R48, R48 ;  /* 0x0000003000307308 */ /* 0x000fe20000002400 */
[----:B------:R-:W-:-:S02]  /*4750*/  WARPGROUP.DEPBAR.LE gsb0, 0x0 ;  /* 0x00008000000079c5 */ /* 0x000fc40000010000 */
[----:B-----5:R-:W-:Y:S01]  /*4760*/  FMUL.FTZ R5, R26, UR10 ;  /* 0x0000000a1a057c20 */ /* 0x020fe20008410000 */
[----:B0-----:R-:W-:Y:S01]  /*4770*/  FSEL R26, R42, -INF , P4 ;  /* 0xff8000002a1a7808 */ /* 0x001fe20002000000 */
[----:B------:R-:W-:Y:S01]  /*4780*/  FMUL.FTZ R27, R27, UR10 ;  /* 0x0000000a1b1b7c20 */ /* 0x000fe20008410000 */
[----:B------:R-:W-:Y:S02]  /*4790*/  ISETP.GT.AND P4, PT, R6, 0x48, PT ;  /* 0x000000480600780c */ /* 0x000fe40003f84270 */
[----:B------:R0:W5:Y:S01]  /*47a0*/  MUFU.TANH R100, R5 ;  /* 0x0000000500647308 */ /* 0x0001620000002400 */
[----:B------:R-:W-:Y:S01]  /*47b0*/  FSEL R42, R56, -INF , P3 ;  /* 0xff800000382a7808 */ /* 0x000fe20001800000 */
[----:B------:R-:W-:Y:S01]  /*47c0*/  FMUL.FTZ R31, R31, UR10 ;  /* 0x0000000a1f1f7c20 */ /* 0x000fe20008410000 */
[----:B------:R-:W-:Y:S01]  /*47d0*/  FMNMX.FTZ R43, R26, R43, !PT ;  /* 0x0000002b1a2b7209 */ /* 0x000fe20007810000 */
[----:B------:R-:W-:Y:S01]  /*47e0*/  FMUL.FTZ R24, R24, UR10 ;  /* 0x0000000a18187c20 */ /* 0x000fe20008410000 */
[----:B------:R-:W-:Y:S01]  /*47f0*/  ISETP.GT.AND P3, PT, R6, 0x49, PT ;  /* 0x000000490600780c */ /* 0x000fe20003f64270 */
[----:B------:R-:W-:Y:S01]  /*4800*/  FMUL.FTZ R25, R25, UR10 ;  /* 0x0000000a19197c20 */ /* 0x000fe20008410000 */
[----:B--2---:R-:W-:Y:S01]  /*4810*/  FSEL R46, R46, -INF , P4 ;  /* 0xff8000002e2e7808 */ /* 0x004fe20002000000 */
[----:B------:R-:W2:Y:S01]  /*4820*/  MUFU.TANH R27, R27 ;  /* 0x0000001b001b7308 */ /* 0x000ea20000002400 */
[----:B------:R-:W-:Y:S01]  /*4830*/  FMNMX.FTZ R43, R42, R43, !PT ;  /* 0x0000002b2a2b7209 */ /* 0x000fe20007810000 */
[----:B0-----:R-:W-:Y:S01]  /*4840*/  FMUL.FTZ R5, R30, UR10 ;  /* 0x0000000a1e057c20 */ /* 0x001fe20008410000 */
[----:B------:R-:W-:Y:S01]  /*4850*/  ISETP.GT.AND P4, PT, R6, 0x50, PT ;  /* 0x000000500600780c */ /* 0x000fe20003f84270 */
[----:B------:R-:W-:Y:S01]  /*4860*/  FMUL.FTZ R28, R28, UR10 ;  /* 0x0000000a1c1c7c20 */ /* 0x000fe20008410000 */
[----:B---3--:R-:W-:Y:S01]  /*4870*/  FSEL R56, R47, -INF , P3 ;  /* 0xff8000002f387808 */ /* 0x008fe20001800000 */
[----:B------:R-:W-:Y:S01]  /*4880*/  FMUL.FTZ R29, R29, UR10 ;  /* 0x0000000a1d1d7c20 */ /* 0x000fe20008410000 */
[----:B------:R-:W-:Y:S01]  /*4890*/  FMNMX.FTZ R43, R46, R43, !PT ;  /* 0x0000002b2e2b7209 */ /* 0x000fe20007810000 */
[----:B------:R-:W0:Y:S01]  /*48a0*/  MUFU.TANH R5, R5 ;  /* 0x0000000500057308 */ /* 0x000e220000002400 */
[----:B------:R-:W-:Y:S01]  /*48b0*/  ISETP.GT.AND P3, PT, R6, 0x51, PT ;  /* 0x000000510600780c */ /* 0x000fe20003f64270 */
[----:B------:R3:W-:Y:S01]  /*48c0*/  @!P1 SYNCS.ARRIVE.TRANS64.RED.A1T0 RZ, [R0+URZ], RZ ;  /* 0x000000ff00ff99a7 */ /* 0x0007e2000810043f */
[----:B----4-:R-:W-:-:S02]  /*48d0*/  FSEL R54, R58, -INF , P4 ;  /* 0xff8000003a367808 */ /* 0x010fc40002000000 */
[----:B------:R-:W-:Y:S02]  /*48e0*/  FMNMX.FTZ R43, R56, R43, !PT ;  /* 0x0000002b382b7209 */ /* 0x000fe40007810000 */
[----:B------:R-:W-:Y:S01]  /*48f0*/  ISETP.GT.AND P4, PT, R6, 0x58, PT ;  /* 0x000000580600780c */ /* 0x000fe20003f84270 */
[----:B------:R-:W4:Y:S01]  /*4900*/  MUFU.TANH R31, R31 ;  /* 0x0000001f001f7308 */ /* 0x000f220000002400 */
[----:B-1----:R-:W-:Y:S02]  /*4910*/  FSEL R30, R35, -INF , P3 ;  /* 0xff800000231e7808 */ /* 0x002fe40001800000 */
[----:B------:R-:W-:Y:S02]  /*4920*/  FMNMX.FTZ R43, R54, R43, !PT ;  /* 0x0000002b362b7209 */ /* 0x000fe40007810000 */
[----:B------:R-:W-:Y:S02]  /*4930*/  ISETP.GT.AND P3, PT, R6, 0x59, PT ;  /* 0x000000590600780c */ /* 0x000fe40003f64270 */
[----:B------:R-:W-:Y:S01]  /*4940*/  FSEL R58, R62, -INF , P4 ;  /* 0xff8000003e3a7808 */ /* 0x000fe20002000000 */
[----:B------:R-:W-:Y:S01]  /*4950*/  MUFU.TANH R96, R24 ;  /* 0x0000001800607308 */ /* 0x000fe20000002400 */
[----:B------:R-:W-:-:S02]  /*4960*/  FMNMX.FTZ R43, R30, R43, !PT ;  /* 0x0000002b1e2b7209 */ /* 0x000fc40007810000 */
[----:B------:R-:W-:Y:S02]  /*4970*/  ISETP.GT.AND P4, PT, R6, 0x60, PT ;  /* 0x000000600600780c */ /* 0x000fe40003f84270 */
[----:B------:R-:W-:Y:S02]  /*4980*/  FSEL R62, R39, -INF , P3 ;  /* 0xff800000273e7808 */ /* 0x000fe40001800000 */
[----:B------:R-:W-:Y:S01]  /*4990*/  FMNMX.FTZ R43, R58, R43, !PT ;  /* 0x0000002b3a2b7209 */ /* 0x000fe20007810000 */
[----:B------:R1:W-:Y:S01]  /*49a0*/  MUFU.TANH R39, R25 ;  /* 0x0000001900277308 */ /* 0x0003e20000002400 */
[----:B------:R-:W-:Y:S02]  /*49b0*/  ISETP.GT.AND P3, PT, R6, 0x61, PT ;  /* 0x000000610600780c */ /* 0x000fe40003f64270 */
[----:B-----5:R-:W-:Y:S02]  /*49c0*/  FSEL R100, R100, -INF , P4 ;  /* 0xff80000064647808 */ /* 0x020fe40002000000 */
[----:B------:R-:W-:-:S02]  /*49d0*/  FMNMX.FTZ R43, R62, R43, !PT ;  /* 0x0000002b3e2b7209 */ /* 0x000fc40007810000 */
[----:B------:R-:W-:Y:S01]  /*49e0*/  ISETP.GT.AND P4, PT, R6, 0x68, PT ;  /* 0x000000680600780c */ /* 0x000fe20003f84270 */
[----:B------:R5:W-:Y:S01]  /*49f0*/  MUFU.TANH R98, R28 ;  /* 0x0000001c00627308 */ /* 0x000be20000002400 */
[----:B--2---:R-:W-:Y:S02]  /*4a00*/  FSEL R102, R27, -INF , P3 ;  /* 0xff8000001b667808 */ /* 0x004fe40001800000 */
[----:B------:R-:W-:Y:S02]  /*4a10*/  FMNMX.FTZ R43, R100, R43, !PT ;  /* 0x0000002b642b7209 */ /* 0x000fe40007810000 */
[----:B------:R-:W-:Y:S02]  /*4a20*/  ISETP.GT.AND P3, PT, R6, 0x69, PT ;  /* 0x000000690600780c */ /* 0x000fe40003f64270 */
[----:B0-----:R-:W-:Y:S01]  /*4a30*/  FSEL R104, R5, -INF , P4 ;  /* 0xff80000005687808 */ /* 0x001fe20002000000 */
[----:B------:R-:W-:Y:S01]  /*4a40*/  MUFU.TANH R35, R52 ;  /* 0x0000003400237308 */ /* 0x000fe20000002400 */
[----:B------:R-:W-:-:S02]  /*4a50*/  FMNMX.FTZ R43, R102, R43, !PT ;  /* 0x0000002b662b7209 */ /* 0x000fc40007810000 */
[----:B----4-:R-:W-:Y:S02]  /*4a60*/  FSEL R106, R31, -INF , P3 ;  /* 0xff8000001f6a7808 */ /* 0x010fe40001800000 */
[----:B------:R-:W-:Y:S02]  /*4a70*/  FMNMX.FTZ R43, R104, R43, !PT ;  /* 0x0000002b682b7209 */ /* 0x000fe40007810000 */
[----:B------:R-:W-:Y:S01]  /*4a80*/  ISETP.GT.AND P4, PT, R57, 0x1, PT ;  /* 0x000000013900780c */ /* 0x000fe20003f84270 */
[----:B------:R0:W-:Y:S01]  /*4a90*/  MUFU.TANH R31, R40 ;  /* 0x00000028001f7308 */ /* 0x0001e20000002400 */
[----:B------:R-:W-:Y:S02]  /*4aa0*/  FMNMX.FTZ R43, R106, R43, !PT ;  /* 0x0000002b6a2b7209 */ /* 0x000fe40007810000 */
[----:B-1----:R-:W-:Y:S02]  /*4ab0*/  FSEL R25, R7, -INF , P4 ;  /* 0xff80000007197808 */ /* 0x002fe40002000000 */
[----:B-----5:R-:W-:Y:S01]  /*4ac0*/  FSEL R28, R9, -INF , P5 ;  /* 0xff800000091c7808 */ /* 0x020fe20002800000 */
[----:B------:R-:W1:Y:S01]  /*4ad0*/  SHFL.BFLY PT, R6, R43, 0x2, 0x1f ;  /* 0x0c401f002b067f89 */ /* 0x000e6200000e0000 */
[----:B------:R-:W-:Y:S01]  /*4ae0*/  ISETP.GT.AND P4, PT, R57, 0x10, PT ;  /* 0x000000103900780c */ /* 0x000fe20003f84270 */
[----:B------:R-:W2:Y:S03]  /*4af0*/  MUFU.TANH R49, R49 ;  /* 0x0000003100317308 */ /* 0x000ea60000002400 */
[----:B------:R-:W-:-:S02]  /*4b00*/  FSEL R36, R11, -INF , P4 ;  /* 0xff8000000b247808 */ /* 0x000fc40002000000 */
[----:B------:R-:W-:-:S03]  /*4b10*/  ISETP.GT.AND P4, PT, R57, 0x18, PT ;  /* 0x000000183900780c */ /* 0x000fc60003f84270 */
[----:B------:R-:W4:Y:S01]  /*4b20*/  MUFU.TANH R53, R53 ;  /* 0x0000003500357308 */ /* 0x000f220000002400 */
[----:B------:R-:W-:Y:S02]  /*4b30*/  FSEL R44, R13, -INF , P4 ;  /* 0xff8000000d2c7808 */ /* 0x000fe40002000000 */
[----:B------:R-:W-:-:S04]  /*4b40*/  ISETP.GT.AND P4, PT, R57, 0x20, PT ;  /* 0x000000203900780c */ /* 0x000fc80003f84270 */
[----:B------:R-:W-:Y:S01]  /*4b50*/  FSEL R64, R15, -INF , P4 ;  /* 0xff8000000f407808 */ /* 0x000fe20002000000 */
[----:B------:R-:W5:Y:S01]  /*4b60*/  MUFU.TANH R41, R41 ;  /* 0x0000002900297308 */ /* 0x000f620000002400 */
[----:B------:R-:W-:Y:S02]  /*4b70*/  ISETP.GT.AND P4, PT, R57, 0x28, PT ;  /* 0x000000283900780c */ /* 0x000fe40003f84270 */
[----:B-1----:R-:W-:-:S05]  /*4b80*/  FMNMX.FTZ R6, R43, R6, !PT ;  /* 0x000000062b067209 */ /* 0x002fca0007810000 */
[----:B------:R-:W1:Y:S01]  /*4b90*/  MUFU.TANH R45, R45 ;  /* 0x0000002d002d7308 */ /* 0x000e620000002400 */
[----:B------:R-:W3:Y:S07]  /*4ba0*/  SHFL.BFLY PT, R5, R6, 0x1, 0x1f ;  /* 0x0c201f0006057f89 */ /* 0x000eee00000e0000 */
[----:B------:R-:W-:Y:S08]  /*4bb0*/  MUFU.TANH R33, R33 ;  /* 0x0000002100217308 */ /* 0x000ff00000002400 */
[----:B------:R-:W-:Y:S08]  /*4bc0*/  MUFU.TANH R37, R37 ;  /* 0x0000002500257308 */ /* 0x000ff00000002400 */
[----:B------:R-:W-:Y:S01]  /*4bd0*/  MUFU.TANH R29, R29 ;  /* 0x0000001d001d7308 */ /* 0x000fe20000002400 */
[----:B---3--:R-:W-:Y:S01]  /*4be0*/  FMNMX.FTZ R6, R6, R5, !PT ;  /* 0x0000000506067209 */ /* 0x008fe20007810000 */
[----:B------:R-:W-:-:S03]  /*4bf0*/  IMAD.U32 R5, RZ, RZ, UR4 ;  /* 0x00000004ff057e24 */ /* 0x000fc6000f8e00ff */
[C---:B------:R-:W-:Y:S01]  /*4c00*/  FSETP.NEU.FTZ.AND P3, PT, R6.reuse, -INF , PT ;  /* 0xff8000000600780b */ /* 0x040fe20003f7d000 */
[----:B------:R-:W-:-:S05]  /*4c10*/  FMUL.FTZ R27, R6, R5 ;  /* 0x00000005061b7220 */ /* 0x000fca0000410000 */
[----:B------:R-:W-:Y:S02]  /*4c20*/  FSEL R27, R27, RZ, P3 ;  /* 0x000000ff1b1b7208 */ /* 0x000fe40001800000 */
[----:B------:R-:W-:-:S03]  /*4c30*/  ISETP.GT.AND P3, PT, R57, RZ, PT ;  /* 0x000000ff3900720c */ /* 0x000fc60003f64270 */
[-CC-:B------:R-:W-:Y:S01]  /*4c40*/  FFMA.FTZ R201, R66, R5.reuse, -R27.reuse ;  /* 0x0000000542c97223 */ /* 0x180fe2000001081b */
[----:B------:R-:W-:Y:S01]  /*4c50*/  FSEL R24, R4, -INF , P3 ;  /* 0xff80000004187808 */ /* 0x000fe20001800000 */
[-CC-:B------:R-:W-:Y:S01]  /*4c60*/  FFMA.FTZ R203, R68, R5.reuse, -R27.reuse ;  /* 0x0000000544cb7223 */ /* 0x180fe2000001081b */
[C---:B------:R-:W-:Y:S01]  /*4c70*/  ISETP.GT.AND P3, PT, R57.reuse, 0x9, PT ;  /* 0x000000093900780c */ /* 0x040fe20003f64270 */
[--C-:B------:R-:W-:Y:S01]  /*4c80*/  FFMA.FTZ R197, R72, R5, -R27.reuse ;  /* 0x0000000548c57223 */ /* 0x100fe2000001081b */
[----:B------:R-:W-:Y:S01]  /*4c90*/  FMNMX.FTZ R7, R24, R25, !PT ;  /* 0x0000001918077209 */ /* 0x000fe20007810000 */
[-CC-:B------:R-:W-:Y:S01]  /*4ca0*/  FFMA.FTZ R199, R76, R5.reuse, -R27.reuse ;  /* 0x000000054cc77223 */ /* 0x180fe2000001081b */
[----:B------:R-:W-:Y:S01]  /*4cb0*/  FSEL R32, R8, -INF , P3 ;  /* 0xff80000008207808 */ /* 0x000fe20001800000 */
[--C-:B------:R-:W-:Y:S01]  /*4cc0*/  FFMA.FTZ R8, R70, R5, -R27.reuse ;  /* 0x0000000546087223 */ /* 0x100fe2000001081b */
[----:B------:R-:W-:Y:S01]  /*4cd0*/  FMNMX.FTZ R7, R28, R7, !PT ;  /* 0x000000071c077209 */ /* 0x000fe20007810000 */
[-CC-:B------:R-:W-:Y:S01]  /*4ce0*/  FFMA.FTZ R193, R80, R5.reuse, -R27.reuse ;  /* 0x0000000550c17223 */ /* 0x180fe2000001081b */
[C---:B------:R-:W-:Y:S01]  /*4cf0*/  ISETP.GT.AND P3, PT, R57.reuse, 0x11, PT ;  /* 0x000000113900780c */ /* 0x040fe20003f64270 */
[--C-:B------:R-:W-:Y:S01]  /*4d00*/  FFMA.FTZ R195, R90, R5, -R27.reuse ;  /* 0x000000055ac37223 */ /* 0x100fe2000001081b */
[----:B------:R-:W-:Y:S01]  /*4d10*/  FMNMX.FTZ R7, R32, R7, !PT ;  /* 0x0000000720077209 */ /* 0x000fe20007810000 */
[-CC-:B------:R-:W-:Y:S01]  /*4d20*/  FFMA.FTZ R189, R60, R5.reuse, -R27.reuse ;  /* 0x000000053cbd7223 */ /* 0x180fe2000001081b */
[----:B0-----:R-:W-:Y:S01]  /*4d30*/  FSEL R40, R10, -INF , P3 ;  /* 0xff8000000a287808 */ /* 0x001fe20001800000 */
[--C-:B------:R-:W-:Y:S01]  /*4d40*/  FFMA.FTZ R10, R74, R5, -R27.reuse ;  /* 0x000000054a0a7223 */ /* 0x100fe2000001081b */
[----:B------:R-:W-:Y:S01]  /*4d50*/  FMNMX.FTZ R7, R36, R7, !PT ;  /* 0x0000000724077209 */ /* 0x000fe20007810000 */
[-CC-:B------:R-:W-:Y:S01]  /*4d60*/  FFMA.FTZ R9, R50, R5.reuse, -R27.reuse ;  /* 0x0000000532097223 */ /* 0x180fe2000001081b */
[----:B------:R-:W-:Y:S01]  /*4d70*/  ISETP.GT.AND P3, PT, R57, 0x19, PT ;  /* 0x000000193900780c */ /* 0x000fe20003f64270 */
[--C-:B------:R-:W-:Y:S01]  /*4d80*/  FFMA.FTZ R11, R34, R5, -R27.reuse ;  /* 0x00000005220b7223 */ /* 0x100fe2000001081b */
[----:B------:R-:W-:Y:S01]  /*4d90*/  FMNMX.FTZ R7, R40, R7, !PT ;  /* 0x0000000728077209 */ /* 0x000fe20007810000 */
[----:B------:R-:W-:Y:S01]  /*4da0*/  MUFU.EX2 R108, R9 ;  /* 0x00000009006c7308 */ /* 0x000fe20000000800 */
[----:B------:R-:W-:Y:S01]  /*4db0*/  FSEL R52, R12, -INF , P3 ;  /* 0xff8000000c347808 */ /* 0x000fe20001800000 */
[--C-:B------:R-:W-:Y:S01]  /*4dc0*/  FFMA.FTZ R12, R78, R5, -R27.reuse ;  /* 0x000000054e0c7223 */ /* 0x100fe2000001081b */
[----:B------:R-:W-:Y:S01]  /*4dd0*/  FMNMX.FTZ R7, R44, R7, !PT ;  /* 0x000000072c077209 */ /* 0x000fe20007810000 */
[-CC-:B------:R-:W-:Y:S01]  /*4de0*/  FFMA.FTZ R4, R51, R5.reuse, -R27.reuse ;  /* 0x0000000533047223 */ /* 0x180fe2000001081b */
[C---:B------:R-:W-:Y:S01]  /*4df0*/  ISETP.GT.AND P3, PT, R57.reuse, 0x21, PT ;  /* 0x000000213900780c */ /* 0x040fe20003f64270 */
[--C-:B------:R-:W-:Y:S01]  /*4e00*/  FFMA.FTZ R30, R30, R5, -R27.reuse ;  /* 0x000000051e1e7223 */ /* 0x100fe2000001081b */
[----:B------:R-:W-:Y:S01]  /*4e10*/  FMNMX.FTZ R7, R52, R7, !PT ;  /* 0x0000000734077209 */ /* 0x000fe20007810000 */
[----:B------:R-:W-:Y:S01]  /*4e20*/  MUFU.EX2 R201, R201 ;  /* 0x000000c900c97308 */ /* 0x000fe20000000800 */
[----:B------:R-:W-:Y:S01]  /*4e30*/  FSEL R66, R14, -INF , P3 ;  /* 0xff8000000e427808 */ /* 0x000fe20001800000 */
[--C-:B------:R-:W-:Y:S01]  /*4e40*/  FFMA.FTZ R14, R86, R5, -R27.reuse ;  /* 0x00000005560e7223 */ /* 0x100fe2000001081b */
[----:B------:R-:W-:Y:S01]  /*4e50*/  FMNMX.FTZ R7, R64, R7, !PT ;  /* 0x0000000740077209 */ /* 0x000fe20007810000 */
[-CC-:B------:R-:W-:Y:S01]  /*4e60*/  FFMA.FTZ R38, R38, R5.reuse, -R27.reuse ;  /* 0x0000000526267223 */ /* 0x180fe2000001081b */
[----:B------:R-:W-:Y:S01]  /*4e70*/  ISETP.GT.AND P3, PT, R57, 0x29, PT ;  /* 0x000000293900780c */ /* 0x000fe20003f64270 */
[--C-:B------:R-:W-:Y:S01]  /*4e80*/  FFMA.FTZ R26, R26, R5, -R27.reuse ;  /* 0x000000051a1a7223 */ /* 0x100fe2000001081b */
[----:B------:R-:W-:Y:S01]  /*4e90*/  FSEL R68, R21, -INF , P4 ;  /* 0xff80000015447808 */ /* 0x000fe20002000000 */
[----:B------:R-:W0:Y:S01]  /*4ea0*/  MUFU.EX2 R4, R4 ;  /* 0x0000000400047308 */ /* 0x000e220000000800 */
[----:B------:R-:W-:Y:S01]  /*4eb0*/  FMNMX.FTZ R7, R66, R7, !PT ;  /* 0x0000000742077209 */ /* 0x000fe20007810000 */
[-CC-:B------:R-:W-:Y:S01]  /*4ec0*/  FFMA.FTZ R42, R42, R5.reuse, -R27.reuse ;  /* 0x000000052a2a7223 */ /* 0x180fe2000001081b */
[C---:B------:R-:W-:Y:S01]  /*4ed0*/  ISETP.GT.AND P4, PT, R57.reuse, 0x30, PT ;  /* 0x000000303900780c */ /* 0x040fe20003f84270 */
[-CC-:B------:R-:W-:Y:S01]  /*4ee0*/  FFMA.FTZ R46, R46, R5.reuse, -R27.reuse ;  /* 0x000000052e2e7223 */ /* 0x180fe2000001081b */
[----:B------:R-:W-:Y:S01]  /*4ef0*/  FSEL R70, R20, -INF , P3 ;  /* 0xff80000014467808 */ /* 0x000fe20001800000 */
[--C-:B------:R-:W-:Y:S01]  /*4f00*/  FFMA.FTZ R20, R94, R5, -R27.reuse ;  /* 0x000000055e147223 */ /* 0x100fe2000001081b */
[----:B------:R-:W-:Y:S01]  /*4f10*/  FMNMX.FTZ R7, R68, R7, !PT ;  /* 0x0000000744077209 */ /* 0x000fe20007810000 */
[----:B------:R-:W3:Y:S01]  /*4f20*/  MUFU.EX2 R203, R203 ;  /* 0x000000cb00cb7308 */ /* 0x000ee20000000800 */
[C---:B------:R-:W-:Y:S01]  /*4f30*/  ISETP.GT.AND P3, PT, R57.reuse, 0x31, PT ;  /* 0x000000313900780c */ /* 0x040fe20003f64270 */
[-CC-:B------:R-:W-:Y:S01]  /*4f40*/  FFMA.FTZ R56, R56, R5.reuse, -R27.reuse ;  /* 0x0000000538387223 */ /* 0x180fe2000001081b */
[----:B------:R-:W-:Y:S01]  /*4f50*/  FSEL R48, R48, -INF , P4 ;  /* 0xff80000030307808 */ /* 0x000fe20002000000 */
[--C-:B------:R-:W-:Y:S01]  /*4f60*/  FFMA.FTZ R54, R54, R5, -R27.reuse ;  /* 0x0000000536367223 */ /* 0x100fe2000001081b */
[----:B------:R-:W-:Y:S01]  /*4f70*/  FMNMX.FTZ R7, R70, R7, !PT ;  /* 0x0000000746077209 */ /* 0x000fe20007810000 */
[-CC-:B------:R-:W-:Y:S01]  /*4f80*/  FFMA.FTZ R58, R58, R5.reuse, -R27.reuse ;  /* 0x000000053a3a7223 */ /* 0x180fe2000001081b */
[----:B------:R-:W-:Y:S01]  /*4f90*/  ISETP.GT.AND P4, PT, R57, 0x38, PT ;  /* 0x000000383900780c */ /* 0x000fe20003f84270 */
[----:B------:R-:W-:Y:S01]  /*4fa0*/  MUFU.EX2 R191, R11 ;  /* 0x0000000b00bf7308 */ /* 0x000fe20000000800 */
[----:B--2---:R-:W-:Y:S01]  /*4fb0*/  FSEL R72, R49, -INF , P3 ;  /* 0xff80000031487808 */ /* 0x004fe20001800000 */
[--C-:B------:R-:W-:Y:S01]  /*4fc0*/  FFMA.FTZ R62, R62, R5, -R27.reuse ;  /* 0x000000053e3e7223 */ /* 0x100fe2000001081b */
[----:B------:R-:W-:Y:S01]  /*4fd0*/  FMNMX.FTZ R7, R48, R7, !PT ;  /* 0x0000000730077209 */ /* 0x000fe20007810000 */
[-CC-:B------:R-:W-:Y:S01]  /*4fe0*/  FFMA.FTZ R100, R100, R5.reuse, -R27.reuse ;  /* 0x0000000564647223 */ /* 0x180fe2000001081b */
[----:B------:R-:W-:Y:S01]  /*4ff0*/  ISETP.GT.AND P3, PT, R57, 0x39, PT ;  /* 0x000000393900780c */ /* 0x000fe20003f64270 */
[--C-:B------:R-:W-:Y:S01]  /*5000*/  FFMA.FTZ R102, R102, R5, -R27.reuse ;  /* 0x0000000566667223 */ /* 0x100fe2000001081b */
[----:B------:R-:W-:Y:S01]  /*5010*/  FSEL R74, R35, -INF , P4 ;  /* 0xff800000234a7808 */ /* 0x000fe20002000000 */
[----:B------:R-:W2:Y:S01]  /*5020*/  MUFU.EX2 R8, R8 ;  /* 0x0000000800087308 */ /* 0x000ea20000000800 */
[----:B------:R-:W-:Y:S01]  /*5030*/  FMNMX.FTZ R7, R72, R7, !PT ;  /* 0x0000000748077209 */ /* 0x000fe20007810000 */
[----:B------:R-:W2:Y:S01]  /*5040*/  @P2 LDC R35, c[0x0][0x450] ;  /* 0x00011400ff232b82 */ /* 0x000ea20000000800 */
[----:B------:R-:W-:Y:S01]  /*5050*/  ISETP.GT.AND P4, PT, R57, 0x40, PT ;  /* 0x000000403900780c */ /* 0x000fe20003f84270 */
[-CC-:B------:R-:W-:Y:S01]  /*5060*/  FFMA.FTZ R104, R104, R5.reuse, -R27.reuse ;  /* 0x0000000568687223 */ /* 0x180fe2000001081b */
[----:B----4-:R-:W-:Y:S01]  /*5070*/  FSEL R76, R53, -INF , P3 ;  /* 0xff800000354c7808 */ /* 0x010fe20001800000 */
[----:B------:R-:W-:Y:S01]  /*5080*/  FFMA.FTZ R27, R106, R5, -R27 ;  /* 0x000000056a1b7223 */ /* 0x000fe2000001081b */
[----:B------:R-:W-:Y:S01]  /*5090*/  FMNMX.FTZ R7, R74, R7, !PT ;  /* 0x000000074a077209 */ /* 0x000fe20007810000 */
[----:B------:R-:W4:Y:S01]  /*50a0*/  MUFU.EX2 R197, R197 ;  /* 0x000000c500c57308 */ /* 0x000f220000000800 */
[----:B------:R-:W-:-:S02]  /*50b0*/  ISETP.GT.AND P3, PT, R57, 0x41, PT ;  /* 0x000000413900780c */ /* 0x000fc40003f64270 */
[----:B------:R-:W-:Y:S02]  /*50c0*/  CS2R R106, SRZ ;  /* 0x00000000006a7805 */ /* 0x000fe4000001ff00 */
[----:B------:R-:W-:Y:S02]  /*50d0*/  FSEL R78, R31, -INF , P4 ;  /* 0xff8000001f4e7808 */ /* 0x000fe40002000000 */
[----:B------:R-:W-:Y:S02]  /*50e0*/  FMNMX.FTZ R7, R76, R7, !PT ;  /* 0x000000074c077209 */ /* 0x000fe40007810000 */
[----:B------:R-:W-:Y:S01]  /*50f0*/  ISETP.GT.AND P4, PT, R57, 0x48, PT ;  /* 0x000000483900780c */ /* 0x000fe20003f84270 */
[----:B------:R-:W4:Y:S01]  /*5100*/  MUFU.EX2 R10, R10 ;  /* 0x0000000a000a7308 */ /* 0x000f220000000800 */
[----:B-----5:R-:W-:Y:S02]  /*5110*/  FSEL R80, R41, -INF , P3 ;  /* 0xff80000029507808 */ /* 0x020fe40001800000 */
[----:B------:R-:W-:-:S02]  /*5120*/  FMNMX.FTZ R7, R78, R7, !PT ;  /* 0x000000074e077209 */ /* 0x000fc40007810000 */
[C---:B------:R-:W-:Y:S02]  /*5130*/  ISETP.GT.AND P3, PT, R57.reuse, 0x49, PT ;  /* 0x000000493900780c */ /* 0x040fe40003f64270 */
[----:B------:R-:W-:Y:S01]  /*5140*/  FSEL R84, R84, -INF , P4 ;  /* 0xff80000054547808 */ /* 0x000fe20002000000 */
[----:B------:R0:W-:Y:S01]  /*5150*/  MUFU.EX2 R181, R30 ;  /* 0x0000001e00b57308 */ /* 0x0001e20000000800 */
[----:B------:R-:W-:Y:S02]  /*5160*/  FMNMX.FTZ R7, R80, R7, !PT ;  /* 0x0000000750077209 */ /* 0x000fe40007810000 */
[----:B------:R-:W-:Y:S02]  /*5170*/  ISETP.GT.AND P4, PT, R57, 0x50, PT ;  /* 0x000000503900780c */ /* 0x000fe40003f84270 */
[----:B-1----:R-:W-:Y:S02]  /*5180*/  FSEL R86, R45, -INF , P3 ;  /* 0xff8000002d567808 */ /* 0x002fe40001800000 */
[----:B------:R-:W-:Y:S01]  /*5190*/  FMNMX.FTZ R7, R84, R7, !PT ;  /* 0x0000000754077209 */ /* 0x000fe20007810000 */
[----:B------:R-:W-:Y:S01]  /*51a0*/  MUFU.EX2 R199, R199 ;  /* 0x000000c700c77308 */ /* 0x000fe20000000800 */
[----:B------:R-:W-:Y:S01]  /*51b0*/  ISETP.GT.AND P3, PT, R57, 0x51, PT ;  /* 0x000000513900780c */ /* 0x000fe20003f64270 */
[----:B0-----:R-:W-:Y:S01]  /*51c0*/  FADD.FTZ R30, R201, R4 ;  /* 0x00000004c91e7221 */ /* 0x001fe20000010000 */
[----:B------:R-:W-:-:S02]  /*51d0*/  FSEL R88, R88, -INF , P4 ;  /* 0xff80000058587808 */ /* 0x000fc40002000000 */
[----:B------:R-:W-:Y:S01]  /*51e0*/  FMNMX.FTZ R7, R86, R7, !PT ;  /* 0x0000000756077209 */ /* 0x000fe20007810000 */
[----:B---3--:R-:W-:Y:S01]  /*51f0*/  FADD.FTZ R31, R203, R30 ;  /* 0x0000001ecb1f7221 */ /* 0x008fe20000010000 */
[----:B------:R-:W-:Y:S01]  /*5200*/  ISETP.GT.AND P4, PT, R57, 0x58, PT ;  /* 0x000000583900780c */ /* 0x000fe20003f84270 */
[----:B------:R-:W-:Y:S01]  /*5210*/  MUFU.EX2 R12, R12 ;  /* 0x0000000c000c7308 */ /* 0x000fe20000000800 */
[----:B------:R-:W-:Y:S01]  /*5220*/  FSEL R90, R33, -INF , P3 ;  /* 0xff800000215a7808 */ /* 0x000fe20001800000 */
[----:B--2---:R-:W-:Y:S01]  /*5230*/  FADD.FTZ R30, R8, R31 ;  /* 0x0000001f081e7221 */ /* 0x004fe20000010000 */
[----:B------:R-:W-:Y:S02]  /*5240*/  FMNMX.FTZ R7, R88, R7, !PT ;  /* 0x0000000758077209 */ /* 0x000fe40007810000 */
[----:B------:R-:W-:Y:S01]  /*5250*/  ISETP.GT.AND P3, PT, R57, 0x59, PT ;  /* 0x000000593900780c */ /* 0x000fe20003f64270 */
[----:B----4-:R-:W-:Y:S01]  /*5260*/  FADD.FTZ R33, R197, R30 ;  /* 0x0000001ec5217221 */ /* 0x010fe20000010000 */
[----:B------:R-:W-:Y:S01]  /*5270*/  FSEL R92, R92, -INF , P4 ;  /* 0xff8000005c5c7808 */ /* 0x000fe20002000000 */
[----:B------:R-:W-:Y:S01]  /*5280*/  MUFU.EX2 R193, R193 ;  /* 0x000000c100c17308 */ /* 0x000fe20000000800 */
[----:B------:R-:W-:Y:S01]  /*5290*/  FMNMX.FTZ R7, R90, R7, !PT ;  /* 0x000000075a077209 */ /* 0x000fe20007810000 */
[----:B------:R-:W-:Y:S01]  /*52a0*/  FADD.FTZ R2, R10, R33 ;  /* 0x000000210a027221 */ /* 0x000fe20000010000 */
[----:B------:R-:W-:Y:S01]  /*52b0*/  ISETP.GT.AND P4, PT, R57, 0x60, PT ;  /* 0x000000603900780c */ /* 0x000fe20003f84270 */
[----:B------:R-:W-:Y:S01]  /*52c0*/  IMAD.MOV.U32 R30, RZ, RZ, R17 ;  /* 0x000000ffff1e7224 */ /* 0x000fe200078e0011 */
[----:B------:R-:W-:-:S02]  /*52d0*/  FSEL R94, R37, -INF , P3 ;  /* 0xff800000255e7808 */ /* 0x000fc40001800000 */
[----:B------:R-:W-:Y:S01]  /*52e0*/  FMNMX.FTZ R7, R92, R7, !PT ;  /* 0x000000075c077209 */ /* 0x000fe20007810000 */
[----:B------:R-:W-:Y:S01]  /*52f0*/  MUFU.EX2 R14, R14 ;  /* 0x0000000e000e7308 */ /* 0x000fe20000000800 */
[C---:B------:R-:W-:Y:S02]  /*5300*/  ISETP.GT.AND P3, PT, R57.reuse, 0x61, PT ;  /* 0x000000613900780c */ /* 0x040fe40003f64270 */
[----:B------:R-:W-:Y:S02]  /*5310*/  FSEL R96, R96, -INF , P4 ;  /* 0xff80000060607808 */ /* 0x000fe40002000000 */
[----:B------:R-:W-:Y:S02]  /*5320*/  FMNMX.FTZ R7, R94, R7, !PT ;  /* 0x000000075e077209 */ /* 0x000fe40007810000 */
[----:B------:R-:W-:Y:S01]  /*5330*/  ISETP.GT.AND P4, PT, R57, 0x68, PT ;  /* 0x000000683900780c */ /* 0x000fe20003f84270 */
[----:B------:R-:W-:Y:S01]  /*5340*/  MUFU.EX2 R195, R195 ;  /* 0x000000c300c37308 */ /* 0x000fe20000000800 */
[----:B------:R-:W-:-:S02]  /*5350*/  FSEL R60, R39, -INF , P3 ;  /* 0xff800000273c7808 */ /* 0x000fc40001800000 */
[----:B------:R-:W-:Y:S02]  /*5360*/  FMNMX.FTZ R7, R96, R7, !PT ;  /* 0x0000000760077209 */ /* 0x000fe40007810000 */
[----:B------:R-:W-:Y:S02]  /*5370*/  ISETP.GT.AND P3, PT, R57, 0x69, PT ;  /* 0x000000693900780c */ /* 0x000fe40003f64270 */
[----:B------:R-:W-:Y:S01]  /*5380*/  FSEL R98, R98, -INF , P4 ;  /* 0xff80000062627808 */ /* 0x000fe20002000000 */
[----:B------:R-:W-:Y:S01]  /*5390*/  MUFU.EX2 R20, R20 ;  /* 0x0000001400147308 */ /* 0x000fe20000000800 */
[----:B------:R-:W-:Y:S02]  /*53a0*/  FMNMX.FTZ R7, R60, R7, !PT ;  /* 0x000000073c077209 */ /* 0x000fe40007810000 */
[----:B------:R-:W-:Y:S02]  /*53b0*/  FSEL R50, R29, -INF , P3 ;  /* 0xff8000001d327808 */ /* 0x000fe40001800000 */
[----:B------:R-:W-:-:S02]  /*53c0*/  FMNMX.FTZ R7, R98, R7, !PT ;  /* 0x0000000762077209 */ /* 0x000fc40007810000 */
[----:B------:R-:W-:Y:S01]  /*53d0*/  F2FP.F16.F32.PACK_AB R201, R4, R201 ;  /* 0x000000c904c9723e */ /* 0x000fe200000000ff */
[----:B------:R-:W-:Y:S01]  /*53e0*/  MUFU.EX2 R189, R189 ;  /* 0x000000bd00bd7308 */ /* 0x000fe20000000800 */
[----:B------:R-:W-:Y:S02]  /*53f0*/  FMNMX.FTZ R7, R50, R7, !PT ;  /* 0x0000000732077209 */ /* 0x000fe40007810000 */
[----:B------:R-:W-:Y:S01]  /*5400*/  F2FP.F16.F32.PACK_AB R203, R8, R203 ;  /* 0x000000cb08cb723e */ /* 0x000fe200000000ff */
[----:B------:R-:W-:Y:S01]  /*5410*/  VIADD R8, R82, 0xfffffffe ;  /* 0xfffffffe52087836 */ /* 0x000fe20000000000 */
[----:B------:R-:W-:Y:S01]  /*5420*/  F2FP.F16.F32.PACK_AB R197, R10, R197 ;  /* 0x000000c50ac5723e */ /* 0x000fe200000000ff */
[----:B------:R-:W0:Y:S01]  /*5430*/  SHFL.BFLY PT, R34, R7, 0x2, 0x1f ;  /* 0x0c401f0007227f89 */ /* 0x000e2200000e0000 */
[----:B------:R-:W-:Y:S01]  /*5440*/  CS2R R82, SRZ ;  /* 0x0000000000527805 */ /* 0x000fe2000001ff00 */
[----:B------:R-:W-:Y:S08]  /*5450*/  MUFU.EX2 R179, R27 ;  /* 0x0000001b00b37308 */ /* 0x000ff00000000800 */
[----:B------:R-:W-:Y:S08]  /*5460*/  MUFU.EX2 R38, R38 ;  /* 0x0000002600267308 */ /* 0x000ff00000000800 */
[----:B------:R-:W-:Y:S01]  /*5470*/  MUFU.EX2 R26, R26 ;  /* 0x0000001a001a7308 */ /* 0x000fe20000000800 */
[----:B0-----:R-:W-:-:S07]  /*5480*/  FMNMX.FTZ R34, R7, R34, !PT ;  /* 0x0000002207227209 */ /* 0x001fce0007810000 */
[----:B------:R0:W-:Y:S01]  /*5490*/  MUFU.EX2 R185, R42 ;  /* 0x0000002a00b97308 */ /* 0x0001e20000000800 */
[----:B------:R-:W1:Y:S07]  /*54a0*/  SHFL.BFLY PT, R7, R34, 0x1, 0x1f ;  /* 0x0c201f0022077f89 */ /* 0x000e6e00000e0000 */
[----:B------:R-:W-:Y:S01]  /*54b0*/  MUFU.EX2 R46, R46 ;  /* 0x0000002e002e7308 */ /* 0x000fe20000000800 */
[----:B0-----:R-:W-:-:S07]  /*54c0*/  CS2R R42, SRZ ;  /* 0x00000000002a7805 */ /* 0x001fce000001ff00 */
[----:B------:R0:W-:Y:S08]  /*54d0*/  MUFU.EX2 R187, R56 ;  /* 0x0000003800bb7308 */ /* 0x0001f00000000800 */
[----:B------:R-:W-:Y:S01]  /*54e0*/  MUFU.EX2 R54, R54 ;  /* 0x0000003600367308 */ /* 0x000fe20000000800 */
[----:B0-----:R-:W-:Y:S02]  /*54f0*/  CS2R R56, SRZ ;  /* 0x0000000000387805 */ /* 0x001fe4000001ff00 */
[----:B-1----:R-:W-:-:S04]  /*5500*/  FMNMX.FTZ R7, R34, R7, !PT ;  /* 0x0000000722077209 */ /* 0x002fc80007810000 */
[C---:B------:R-:W-:Y:S01]  /*5510*/  FSETP.NEU.FTZ.AND P3, PT, R7.reuse, -INF , PT ;  /* 0xff8000000700780b */ /* 0x040fe20003f7d000 */
[----:B------:R-:W-:Y:S01]  /*5520*/  FMUL.FTZ R9, R7, R5 ;  /* 0x0000000507097220 */ /* 0x000fe20000410000 */
[----:B------:R-:W-:Y:S04]  /*5530*/  MUFU.EX2 R58, R58 ;  /* 0x0000003a003a7308 */ /* 0x000fe80000000800 */
[----:B------:R-:W-:-:S04]  /*5540*/  FSEL R9, R9, RZ, P3 ;  /* 0x000000ff09097208 */ /* 0x000fc80001800000 */
        /* <DEDUP_REMOVED lines=17> */
[----:B0-----:R-:W0:Y:S01]  /*5660*/  @P2 LDC R32, c[0x0][0x44c] ;  /* 0x00011300ff202b82 */ /* 0x001e220000000800 */
        /* <DEDUP_REMOVED lines=15> */
[----:B------:R-:W-:Y:S01]  /*5760*/  FFMA.FTZ R50, R50, R5, -R9 ;  /* 0x0000000532327223 */ /* 0x000fe20000010809 */
[----:B------:R-:W-:-:S06]  /*5770*/  CS2R R62, SRZ ;  /* 0x00000000003e7805 */ /* 0x000fcc000001ff00 */
[----:B------:R-:W3:Y:S01]  /*5780*/  MUFU.EX2 R36, R36 ;  /* 0x0000002400247308 */ /* 0x000ee20000000800 */
[----:B0-----:R-:W-:-:S04]  /*5790*/  @P2 IMAD.HI.U32 R32, R17, R32, RZ ;  /* 0x0000002011202227 */ /* 0x001fc800078e00ff */
[----:B-1----:R-:W-:Y:S01]  /*57a0*/  FADD.FTZ R33, R24, R25 ;  /* 0x0000001918217221 */ /* 0x002fe20000010000 */
[----:B------:R-:W-:Y:S02]  /*57b0*/  F2FP.F16.F32.PACK_AB R200, R25, R24 ;  /* 0x0000001819c8723e */ /* 0x000fe400000000ff */
[----:B------:R-:W-:Y:S01]  /*57c0*/  @P2 SHF.R.U32.HI R30, RZ, R35, R32 ;  /* 0x00000023ff1e2219 */ /* 0x000fe20000011620 */
[----:B------:R-:W-:Y:S01]  /*57d0*/  FADD.FTZ R35, R199, R2 ;  /* 0x00000002c7237221 */ /* 0x000fe20000010000 */
[----:B------:R-:W0:Y:S01]  /*57e0*/  MUFU.EX2 R13, R40 ;  /* 0x00000028000d7308 */ /* 0x000e220000000800 */
[----:B--2---:R-:W-:Y:S01]  /*57f0*/  FADD.FTZ R2, R28, R33 ;  /* 0x000000211c027221 */ /* 0x004fe20000010000 */
[----:B------:R-:W-:Y:S01]  /*5800*/  IADD3 R3, R3, R30, RZ ;  /* 0x0000001e03037210 */ /* 0x000fe20007ffe0ff */
[C---:B------:R-:W-:Y:S01]  /*5810*/  FADD.FTZ R30, R12.reuse, R35 ;  /* 0x000000230c1e7221 */ /* 0x040fe20000010000 */
[C---:B------:R-:W-:Y:S01]  /*5820*/  F2FP.F16.F32.PACK_AB R202, R11.reuse, R28 ;  /* 0x0000001c0bca723e */ /* 0x040fe200000000ff */
[----:B------:R-:W-:Y:S01]  /*5830*/  FADD.FTZ R35, R11, R2 ;  /* 0x000000020b237221 */ /* 0x000fe20000010000 */
[----:B------:R-:W-:Y:S01]  /*5840*/  F2FP.F16.F32.PACK_AB R199, R12, R199 ;  /* 0x000000c70cc7723e */ /* 0x000fe200000000ff */
[----:B------:R-:W-:Y:S01]  /*5850*/  FADD.FTZ R37, R193, R30 ;  /* 0x0000001ec1257221 */ /* 0x000fe20000010000 */
[----:B------:R-:W1:Y:S01]  /*5860*/  MUFU.EX2 R44, R44 ;  /* 0x0000002c002c7308 */ /* 0x000e620000000800 */
[----:B---3--:R-:W-:Y:S01]  /*5870*/  FADD.FTZ R2, R36, R35 ;  /* 0x0000002324027221 */ /* 0x008fe20000010000 */
[C---:B------:R-:W-:Y:S01]  /*5880*/  F2FP.F16.F32.PACK_AB R193, R14.reuse, R193 ;  /* 0x000000c10ec1723e */ /* 0x040fe200000000ff */
[----:B------:R-:W-:-:S04]  /*5890*/  FADD.FTZ R30, R14, R37 ;  /* 0x000000250e1e7221 */ /* 0x000fc80000010000 */
[----:B------:R-:W-:Y:S01]  /*58a0*/  FADD.FTZ R37, R195, R30 ;  /* 0x0000001ec3257221 */ /* 0x000fe20000010000 */
[----:B------:R2:W3:Y:S01]  /*58b0*/  MUFU.EX2 R15, R52 ;  /* 0x00000034000f7308 */ /* 0x0004e20000000800 */
[C---:B0-----:R-:W-:Y:S01]  /*58c0*/  FADD.FTZ R35, R13.reuse, R2 ;  /* 0x000000020d237221 */ /* 0x041fe20000010000 */
[----:B------:R-:W-:Y:S02]  /*58d0*/  IMAD.MOV.U32 R2, RZ, RZ, RZ ;  /* 0x000000ffff027224 */ /* 0x000fe400078e00ff */
[----:B------:R-:W-:Y:S01]  /*58e0*/  FADD.FTZ R30, R20, R37 ;  /* 0x00000025141e7221 */ /* 0x000fe20000010000 */
[----:B------:R-:W-:Y:S01]  /*58f0*/  F2FP.F16.F32.PACK_AB R196, R13, R36 ;  /* 0x000000240dc4723e */ /* 0x000fe200000000ff */
[----:B------:R-:W-:-:S04]  /*5900*/  IMAD.HI R32, R3, -0x6db6db6d, R2 ;  /* 0x9249249303207827 */ /* 0x000fc800078e0202 */
[----:B------:R-:W-:Y:S01]  /*5910*/  FADD.FTZ R37, R189, R30 ;  /* 0x0000001ebd257221 */ /* 0x000fe20000010000 */
[----:B------:R-:W0:Y:S01]  /*5920*/  MUFU.EX2 R64, R64 ;  /* 0x0000004000407308 */ /* 0x000e220000000800 */
[----:B-1----:R-:W-:Y:S01]  /*5930*/  FADD.FTZ R0, R44, R35 ;  /* 0x000000232c007221 */ /* 0x002fe20000010000 */
[C---:B------:R-:W-:Y:S01]  /*5940*/  F2FP.F16.F32.PACK_AB R189, R108.reuse, R189 ;  /* 0x000000bd6cbd723e */ /* 0x040fe200000000ff */
[----:B------:R-:W-:Y:S01]  /*5950*/  FADD.FTZ R2, R108, R37 ;  /* 0x000000256c027221 */ /* 0x000fe20000010000 */
[----:B------:R-:W-:Y:S02]  /*5960*/  F2FP.F16.F32.PACK_AB R195, R20, R195 ;  /* 0x000000c314c3723e */ /* 0x000fe400000000ff */
[----:B------:R-:W-:Y:S02]  /*5970*/  CS2R R108, SRZ ;  /* 0x00000000006c7805 */ /* 0x000fe4000001ff00 */
[----:B--2---:R-:W-:Y:S01]  /*5980*/  CS2R R52, SRZ ;  /* 0x0000000000347805 */ /* 0x004fe2000001ff00 */
[----:B------:R-:W-:Y:S01]  /*5990*/  FADD.FTZ R37, R191, R2 ;  /* 0x00000002bf257221 */ /* 0x000fe20000010000 */
[----:B------:R1:W2:Y:S01]  /*59a0*/  MUFU.EX2 R21, R66 ;  /* 0x0000004200157308 */ /* 0x0002a20000000800 */
[C---:B---3--:R-:W-:Y:S01]  /*59b0*/  FADD.FTZ R3, R15.reuse, R0 ;  /* 0x000000000f037221 */ /* 0x048fe20000010000 */
[C---:B------:R-:W-:Y:S01]  /*59c0*/  F2FP.F16.F32.PACK_AB R191, R38.reuse, R191 ;  /* 0x000000bf26bf723e */ /* 0x040fe200000000ff */
[----:B------:R-:W-:Y:S01]  /*59d0*/  FADD.FTZ R39, R38, R37 ;  /* 0x0000002526277221 */ /* 0x000fe20000010000 */
[----:B------:R-:W-:-:S02]  /*59e0*/  F2FP.F16.F32.PACK_AB R198, R15, R44 ;  /* 0x0000002c0fc6723e */ /* 0x000fc400000000ff */
[----:B------:R-:W-:Y:S01]  /*59f0*/  CS2R R44, SRZ ;  /* 0x00000000002c7805 */ /* 0x000fe2000001ff00 */
[----:B------:R-:W-:Y:S01]  /*5a00*/  FADD.FTZ R2, R26, R39 ;  /* 0x000000271a027221 */ /* 0x000fe20000010000 */
[----:B------:R-:W3:Y:S01]  /*5a10*/  MUFU.EX2 R68, R68 ;  /* 0x0000004400447308 */ /* 0x000ee20000000800 */
[----:B0-----:R-:W-:Y:S01]  /*5a20*/  FADD.FTZ R0, R64, R3 ;  /* 0x0000000340007221 */ /* 0x001fe20000010000 */
[----:B------:R-:W-:Y:S01]  /*5a30*/  SHF.R.U32.HI R39, RZ, 0x1f, R32 ;  /* 0x0000001fff277819 */ /* 0x000fe20000011620 */
[C---:B------:R-:W-:Y:S01]  /*5a40*/  FADD.FTZ R9, R185.reuse, R2 ;  /* 0x00000002b9097221 */ /* 0x040fe20000010000 */
[----:B------:R-:W-:Y:S02]  /*5a50*/  F2FP.F16.F32.PACK_AB R185, R185, R26 ;  /* 0x0000001ab9b9723e */ /* 0x000fe400000000ff */
[----:B-1----:R-:W-:Y:S02]  /*5a60*/  CS2R R66, SRZ ;  /* 0x0000000000427805 */ /* 0x002fe4000001ff00 */
[----:B------:R-:W-:Y:S01]  /*5a70*/  LEA.HI.SX32 R32, R32, R39, 0x1a ;  /* 0x0000002720207211 */ /* 0x000fe200078fd2ff */
[----:B------:R-:W-:Y:S01]  /*5a80*/  FADD.FTZ R2, R46, R9 ;  /* 0x000000092e027221 */ /* 0x000fe20000010000 */
[----:B------:R0:W1:Y:S01]  /*5a90*/  MUFU.EX2 R27, R70 ;  /* 0x00000046001b7308 */ /* 0x0000620000000800 */
[C---:B--2---:R-:W-:Y:S01]  /*5aa0*/  FADD.FTZ R3, R21.reuse, R0 ;  /* 0x0000000015037221 */ /* 0x044fe20000010000 */
[----:B------:R-:W-:Y:S01]  /*5ab0*/  F2FP.F16.F32.PACK_AB R192, R21, R64 ;  /* 0x0000004015c0723e */ /* 0x000fe200000000ff */
[C---:B------:R-:W-:Y:S01]  /*5ac0*/  FADD.FTZ R39, R187.reuse, R2 ;  /* 0x00000002bb277221 */ /* 0x040fe20000010000 */
[----:B------:R-:W-:-:S02]  /*5ad0*/  F2FP.F16.F32.PACK_AB R187, R187, R46 ;  /* 0x0000002ebbbb723e */ /* 0x000fc400000000ff */
[----:B------:R-:W-:Y:S02]  /*5ae0*/  CS2R R64, SRZ ;  /* 0x0000000000407805 */ /* 0x000fe4000001ff00 */
[----:B------:R-:W-:Y:S01]  /*5af0*/  CS2R R46, SRZ ;  /* 0x00000000002e7805 */ /* 0x000fe2000001ff00 */
[----:B------:R-:W-:Y:S01]  /*5b00*/  FADD.FTZ R2, R54, R39 ;  /* 0x0000002736027221 */ /* 0x000fe20000010000 */
[----:B------:R-:W2:Y:S01]  /*5b10*/  MUFU.EX2 R48, R48 ;  /* 0x0000003000307308 */ /* 0x000ea20000000800 */
[----:B---3--:R-:W-:Y:S01]  /*5b20*/  FADD.FTZ R0, R68, R3 ;  /* 0x0000000344007221 */ /* 0x008fe20000010000 */
[----:B0-----:R-:W-:Y:S01]  /*5b30*/  CS2R R70, SRZ ;  /* 0x0000000000467805 */ /* 0x001fe2000001ff00 */
[C---:B------:R-:W-:Y:S01]  /*5b40*/  FADD.FTZ R39, R181.reuse, R2 ;  /* 0x00000002b5277221 */ /* 0x040fe20000010000 */
[----:B------:R-:W-:Y:S02]  /*5b50*/  F2FP.F16.F32.PACK_AB R181, R181, R54 ;  /* 0x00000036b5b5723e */ /* 0x000fe400000000ff */
[----:B------:R-:W-:Y:S01]  /*5b60*/  CS2R R54, SRZ ;  /* 0x0000000000367805 */ /* 0x000fe2000001ff00 */
[----:B------:R-:W-:Y:S01]  /*5b70*/  FADD.FTZ R2, R58, R39 ;  /* 0x000000273a027221 */ /* 0x000fe20000010000 */
[----:B------:R0:W3:Y:S01]  /*5b80*/  MUFU.EX2 R29, R72 ;  /* 0x00000048001d7308 */ /* 0x0000e20000000800 */
[C---:B-1----:R-:W-:Y:S01]  /*5b90*/  FADD.FTZ R3, R27.reuse, R0 ;  /* 0x000000001b037221 */ /* 0x042fe20000010000 */
[----:B------:R-:W-:Y:S01]  /*5ba0*/  F2FP.F16.F32.PACK_AB R194, R27, R68 ;  /* 0x000000441bc2723e */ /* 0x000fe200000000ff */
[C---:B------:R-:W-:Y:S01]  /*5bb0*/  FADD.FTZ R41, R183.reuse, R2 ;  /* 0x00000002b7297221 */ /* 0x040fe20000010000 */
[----:B------:R-:W-:-:S02]  /*5bc0*/  F2FP.F16.F32.PACK_AB R183, R183, R58 ;  /* 0x0000003ab7b7723e */ /* 0x000fc400000000ff */
[----:B------:R-:W-:Y:S02]  /*5bd0*/  CS2R R68, SRZ ;  /* 0x0000000000447805 */ /* 0x000fe4000001ff00 */
[----:B------:R-:W-:Y:S02]  /*5be0*/  CS2R R58, SRZ ;  /* 0x00000000003a7805 */ /* 0x000fe4000001ff00 */
[----:B------:R-:W-:Y:S01]  /*5bf0*/  CS2R R26, SRZ ;  /* 0x00000000001a7805 */ /* 0x000fe2000001ff00 */
[----:B------:R-:W1:Y:S01]  /*5c00*/  MUFU.EX2 R74, R74 ;  /* 0x0000004a004a7308 */ /* 0x000e620000000800 */
[----:B--2---:R-:W-:Y:S01]  /*5c10*/  FADD.FTZ R0, R48, R3 ;  /* 0x0000000330007221 */ /* 0x004fe20000010000 */
[----:B0-----:R-:W-:-:S06]  /*5c20*/  CS2R R72, SRZ ;  /* 0x0000000000487805 */ /* 0x001fcc000001ff00 */
[----:B------:R0:W2:Y:S01]  /*5c30*/  MUFU.EX2 R31, R76 ;  /* 0x0000004c001f7308 */ /* 0x0000a20000000800 */
[C---:B---3--:R-:W-:Y:S01]  /*5c40*/  FADD.FTZ R3, R29.reuse, R0 ;  /* 0x000000001d037221 */ /* 0x048fe20000010000 */
[----:B------:R-:W-:Y:S02]  /*5c50*/  F2FP.F16.F32.PACK_AB R188, R29, R48 ;  /* 0x000000301dbc723e */ /* 0x000fe400000000ff */
[----:B------:R-:W-:Y:S02]  /*5c60*/  CS2R R48, SRZ ;  /* 0x0000000000307805 */ /* 0x000fe4000001ff00 */
[----:B------:R-:W-:Y:S02]  /*5c70*/  CS2R R28, SRZ ;  /* 0x00000000001c7805 */ /* 0x000fe4000001ff00 */
[----:B------:R-:W3:Y:S01]  /*5c80*/  MUFU.EX2 R78, R78 ;  /* 0x0000004e004e7308 */ /* 0x000ee20000000800 */
[----:B-1----:R-:W-:Y:S01]  /*5c90*/  FADD.FTZ R0, R74, R3 ;  /* 0x000000034a007221 */ /* 0x002fe20000010000 */
[----:B0-----:R-:W-:-:S06]  /*5ca0*/  CS2R R76, SRZ ;  /* 0x00000000004c7805 */ /* 0x001fcc000001ff00 */
[----:B------:R0:W1:Y:S01]  /*5cb0*/  MUFU.EX2 R33, R80 ;  /* 0x0000005000217308 */ /* 0x0000620000000800 */
[C---:B--2---:R-:W-:Y:S01]  /*5cc0*/  FADD.FTZ R3, R31.reuse, R0 ;  /* 0x000000001f037221 */ /* 0x044fe20000010000 */
[----:B------:R-:W-:Y:S02]  /*5cd0*/  F2FP.F16.F32.PACK_AB R190, R31, R74 ;  /* 0x0000004a1fbe723e */ /* 0x000fe400000000ff */
[----:B------:R-:W-:Y:S02]  /*5ce0*/  CS2R R74, SRZ ;  /* 0x00000000004a7805 */ /* 0x000fe4000001ff00 */
[----:B------:R-:W-:Y:S02]  /*5cf0*/  CS2R R30, SRZ ;  /* 0x00000000001e7805 */ /* 0x000fe4000001ff00 */
[----:B------:R-:W2:Y:S01]  /*5d00*/  MUFU.EX2 R84, R84 ;  /* 0x0000005400547308 */ /* 0x000ea20000000800 */
[----:B---3--:R-:W-:Y:S01]  /*5d10*/  FADD.FTZ R0, R78, R3 ;  /* 0x000000034e007221 */ /* 0x008fe20000010000 */
[----:B0-----:R-:W-:-:S06]  /*5d20*/  CS2R R80, SRZ ;  /* 0x0000000000507805 */ /* 0x001fcc000001ff00 */
[----:B------:R0:W3:Y:S01]  /*5d30*/  MUFU.EX2 R35, R86 ;  /* 0x0000005600237308 */ /* 0x0000e20000000800 */
[C---:B-1----:R-:W-:Y:S01]  /*5d40*/  FADD.FTZ R3, R33.reuse, R0 ;  /* 0x0000000021037221 */ /* 0x042fe20000010000 */
[----:B------:R-:W-:Y:S02]  /*5d50*/  F2FP.F16.F32.PACK_AB R184, R33, R78 ;  /* 0x0000004e21b8723e */ /* 0x000fe400000000ff */
[----:B------:R-:W-:-:S04]  /*5d60*/  CS2R R78, SRZ ;  /* 0x00000000004e7805 */ /* 0x000fc8000001ff00 */
[----:B------:R-:W1:Y:S01]  /*5d70*/  MUFU.EX2 R88, R88 ;  /* 0x0000005800587308 */ /* 0x000e620000000800 */
[----:B--2---:R-:W-:Y:S01]  /*5d80*/  FADD.FTZ R0, R84, R3 ;  /* 0x0000000354007221 */ /* 0x004fe20000010000 */
[----:B0-----:R-:W-:-:S06]  /*5d90*/  CS2R R86, SRZ ;  /* 0x0000000000567805 */ /* 0x001fcc000001ff00 */
[----:B------:R-:W0:Y:S01]  /*5da0*/  MUFU.EX2 R100, R100 ;  /* 0x0000006400647308 */ /* 0x000e220000000800 */
[C---:B---3--:R-:W-:Y:S01]  /*5db0*/  FADD.FTZ R3, R35.reuse, R0 ;  /* 0x0000000023037221 */ /* 0x048fe20000010000 */
[----:B------:R-:W-:Y:S02]  /*5dc0*/  F2FP.F16.F32.PACK_AB R186, R35, R84 ;  /* 0x0000005423ba723e */ /* 0x000fe400000000ff */
[----:B------:R-:W-:Y:S02]  /*5dd0*/  CS2R R84, SRZ ;  /* 0x0000000000547805 */ /* 0x000fe4000001ff00 */
[----:B------:R-:W-:Y:S02]  /*5de0*/  CS2R R34, SRZ ;  /* 0x0000000000227805 */ /* 0x000fe4000001ff00 */
[----:B------:R2:W3:Y:S01]  /*5df0*/  MUFU.EX2 R37, R90 ;  /* 0x0000005a00257308 */ /* 0x0004e20000000800 */
[----:B-1----:R-:W-:-:S07]  /*5e00*/  FADD.FTZ R0, R88, R3 ;  /* 0x0000000358007221 */ /* 0x002fce0000010000 */
[----:B------:R1:W4:Y:S01]  /*5e10*/  MUFU.EX2 R177, R102 ;  /* 0x0000006600b17308 */ /* 0x0003220000000800 */
[----:B0-----:R-:W-:Y:S01]  /*5e20*/  FADD.FTZ R2, R100, R41 ;  /* 0x0000002964027221 */ /* 0x001fe20000010000 */
[----:B--2---:R-:W-:-:S06]  /*5e30*/  CS2R R90, SRZ ;  /* 0x00000000005a7805 */ /* 0x004fcc000001ff00 */
[----:B------:R-:W0:Y:S01]  /*5e40*/  MUFU.EX2 R92, R92 ;  /* 0x0000005c005c7308 */ /* 0x000e220000000800 */
[C---:B---3--:R-:W-:Y:S01]  /*5e50*/  FADD.FTZ R3, R37.reuse, R0 ;  /* 0x0000000025037221 */ /* 0x048fe20000010000 */
[----:B------:R-:W-:Y:S02]  /*5e60*/  F2FP.F16.F32.PACK_AB R180, R37, R88 ;  /* 0x0000005825b4723e */ /* 0x000fe400000000ff */
[----:B-1----:R-:W-:Y:S02]  /*5e70*/  CS2R R102, SRZ ;  /* 0x0000000000667805 */ /* 0x002fe4000001ff00 */
[----:B------:R-:W-:Y:S02]  /*5e80*/  CS2R R88, SRZ ;  /* 0x0000000000587805 */ /* 0x000fe4000001ff00 */
[----:B------:R-:W-:Y:S01]  /*5e90*/  CS2R R36, SRZ ;  /* 0x0000000000247805 */ /* 0x000fe2000001ff00 */
        /* <DEDUP_REMOVED lines=8> */
[----:B--2---:R-:W-:-:S03]  /*5f20*/  CS2R R94, SRZ ;  /* 0x00000000005e7805 */ /* 0x004fc6000001ff00 */
[C---:B------:R-:W-:Y:S01]  /*5f30*/  FADD.FTZ R3, R179.reuse, R2 ;  /* 0x00000002b3037221 */ /* 0x040fe20000010000 */
[----:B------:R-:W-:Y:S01]  /*5f40*/  F2FP.F16.F32.PACK_AB R179, R179, R104 ;  /* 0x00000068b3b3723e */ /* 0x000fe200000000ff */
[----:B------:R-:W-:Y:S01]  /*5f50*/  IMAD.MOV.U32 R2, RZ, RZ, 0x3f800000 ;  /* 0x3f800000ff027424 */ /* 0x000fe200078e00ff */
[----:B------:R1:W2:Y:S01]  /*5f60*/  MUFU.EX2 R39, R60 ;  /* 0x0000003c00277308 */ /* 0x0002a20000000800 */
[C---:B---3--:R-:W-:Y:S01]  /*5f70*/  FADD.FTZ R41, R9.reuse, R0 ;  /* 0x0000000009297221 */ /* 0x048fe20000010000 */
[----:B------:R-:W-:Y:S02]  /*5f80*/  F2FP.F16.F32.PACK_AB R182, R9, R92 ;  /* 0x0000005c09b6723e */ /* 0x000fe400000000ff */
[----:B------:R-:W-:Y:S02]  /*5f90*/  CS2R R104, SRZ ;  /* 0x0000000000687805 */ /* 0x000fe4000001ff00 */
[----:B------:R-:W-:Y:S02]  /*5fa0*/  CS2R R92, SRZ ;  /* 0x00000000005c7805 */ /* 0x000fe4000001ff00 */
[----:B------:R-:W3:Y:S01]  /*5fb0*/  MUFU.EX2 R98, R98 ;  /* 0x0000006200627308 */ /* 0x000ee20000000800 */
[----:B0-----:R-:W-:Y:S01]  /*5fc0*/  FADD.FTZ R0, R96, R41 ;  /* 0x0000002960007221 */ /* 0x001fe20000010000 */
[----:B-1----:R-:W-:-:S02]  /*5fd0*/  CS2R R60, SRZ ;  /* 0x00000000003c7805 */ /* 0x002fc4000001ff00 */
[----:B------:R-:W-:-:S04]  /*5fe0*/  CS2R R40, SRZ ;  /* 0x0000000000287805 */ /* 0x000fc8000001ff00 */
[----:B------:R0:W1:Y:S01]  /*5ff0*/  MUFU.EX2 R25, R50 ;  /* 0x0000003200197308 */ /* 0x0000620000000800 */
[C---:B--2---:R-:W-:Y:S01]  /*6000*/  FADD.FTZ R11, R39.reuse, R0 ;  /* 0x00000000270b7221 */ /* 0x044fe20000010000 */
[----:B------:R-:W-:Y:S01]  /*6010*/  F2FP.F16.F32.PACK_AB R176, R39, R96 ;  /* 0x0000006027b0723e */ /* 0x000fe200000000ff */
[----:B------:R-:W-:Y:S01]  /*6020*/  IMAD.MOV.U32 R0, RZ, RZ, 0x3f800000 ;  /* 0x3f800000ff007424 */ /* 0x000fe200078e00ff */
[----:B------:R-:W-:Y:S02]  /*6030*/  CS2R R96, SRZ ;  /* 0x0000000000607805 */ /* 0x000fe4000001ff00 */
[----:B------:R-:W-:Y:S01]  /*6040*/  CS2R R38, SRZ ;  /* 0x0000000000267805 */ /* 0x000fe2000001ff00 */
[----:B---3--:R-:W-:Y:S01]  /*6050*/  FADD.FTZ R4, R98, R11 ;  /* 0x0000000b62047221 */ /* 0x008fe20000010000 */
[----:B------:R-:W-:Y:S02]  /*6060*/  VIMNMX R11, RZ, R32, !PT ;  /* 0x00000020ff0b7248 */ /* 0x000fe40007fe0100 */
[----:B0-----:R-:W-:-:S02]  /*6070*/  CS2R R50, SRZ ;  /* 0x0000000000327805 */ /* 0x001fc4000001ff00 */
[----:B------:R-:W-:Y:S02]  /*6080*/  CS2R R32, SRZ ;  /* 0x0000000000207805 */ /* 0x000fe4000001ff00 */
[----:B------:R-:W-:Y:S01]  /*6090*/  ISETP.GE.AND P3, PT, R8, R11, PT ;  /* 0x0000000b0800720c */ /* 0x000fe20003f66270 */
[C---:B-1----:R-:W-:Y:S01]  /*60a0*/  FADD.FTZ R4, R25.reuse, R4 ;  /* 0x0000000419047221 */ /* 0x042fe20000010000 */
[----:B------:R-:W-:Y:S02]  /*60b0*/  F2FP.F16.F32.PACK_AB R178, R25, R98 ;  /* 0x0000006219b2723e */ /* 0x000fe400000000ff */
[----:B------:R-:W-:Y:S02]  /*60c0*/  CS2R R98, SRZ ;  /* 0x0000000000627805 */ /* 0x000fe4000001ff00 */
[----:B------:R-:W-:-:S07]  /*60d0*/  CS2R R24, SRZ ;  /* 0x0000000000187805 */ /* 0x000fce000001ff00 */
[----:B------:R-:W-:Y:S05]  /*60e0*/  @!P3 BRA `(.L_x_2276) ;  /* 0x0000004800b8b947 */ /* 0x000fea0003800000 */
[----:B------:R-:W-:Y:S01]  /*60f0*/  IMAD.MOV.U32 R9, RZ, RZ, R6 ;  /* 0x000000ffff097224 */ /* 0x000fe200078e0006 */
[----:B------:R-:W-:Y:S01]  /*6100*/  UMOV UR38, UR39 ;  /* 0x0000002700267c82 */ /* 0x000fe20008000000 */
[----:B------:R-:W-:Y:S01]  /*6110*/  IMAD.MOV.U32 R10, RZ, RZ, R7 ;  /* 0x000000ffff0a7224 */ /* 0x000fe200078e0007 */
[----:B------:R-:W-:Y:S01]  /*6120*/  UMOV UR6, UR36 ;  /* 0x0000002400067c82 */ /* 0x000fe20008000000 */
[----:B------:R-:W-:Y:S01]  /*6130*/  IMAD.MOV.U32 R2, RZ, RZ, 0x3f800000 ;  /* 0x3f800000ff027424 */ /* 0x000fe200078e00ff */
[----:B------:R-:W-:Y:S01]  /*6140*/  ULDC UR5, c[0x0][0x9d8] ;  /* 0x0002760000057ab9 */ /* 0x000fe20000000800 */
[----:B------:R-:W-:-:S07]  /*6150*/  IMAD.MOV.U32 R119, RZ, RZ, RZ ;  /* 0x000000ffff777224 */ /* 0x000fce00078e00ff */
.L_x_2285:
[----:B------:R-:W-:-:S04]  /*6160*/  UIADD3 UR4, UR6, 0x1, URZ ;  /* 0x0000000106047890 */ /* 0x000fc8000fffe03f */
[----:B------:R-:W-:-:S04]  /*6170*/  UISETP.NE.AND UP0, UPT, UR4, 0x2, UPT ;  /* 0x000000020400788c */ /* 0x000fc8000bf05270 */
[----:B------:R-:W-:Y:S02]  /*6180*/  USEL UR39, URZ, 0x1, UP0 ;  /* 0x000000013f277887 */ /* 0x000fe40008000000 */
[----:B------:R-:W-:Y:S02]  /*6190*/  USEL UR36, UR4, URZ, UP0 ;  /* 0x0000003f04247287 */ /* 0x000fe40008000000 */
[----:B------:R-:W-:Y:S01]  /*61a0*/  ULOP3.LUT UR39, UR38, UR39, URZ, 0x3c, !UPT ;  /* 0x0000002726277292 */ /* 0x000fe2000f8e3c3f */
[----:B------:R-:W-:Y:S11]  /*61b0*/  @!P0 BRA `(.L_x_2277) ;  /* 0x0000000000048947 */ /* 0x000ff60003800000 */
[----:B------:R-:W-:Y:S01]  /*61c0*/  BPT.TRAP 0x1 ;  /* 0x000000040000795c */ /* 0x000fe20000300000 */
.L_x_2277:
[----:B------:R-:W-:Y:S01]  /*61d0*/  ULEA UR7, UR36, UR37, 0x3 ;  /* 0x0000002524077291 */ /* 0x000fe2000f8e183f */
[----:B------:R-:W-:-:S05]  /*61e0*/  IMAD.U32 R5, RZ, RZ, UR39 ;  /* 0x00000027ff057e24 */ /* 0x000fca000f8e00ff */
[----:B------:R-:W-:-:S04]  /*61f0*/  SHF.L.U32 R5, R5, 0x1f, RZ ;  /* 0x0000001f05057819 */ /* 0x000fc800000006ff */
[----:B------:R0:W1:Y:S01]  /*6200*/  SYNCS.PHASECHK.TRANS64.TRYWAIT P3, [UR7+0x36830], R5 ;  /* 0x03683005ff0075a7 */ /* 0x0000620008060147 */
[----:B------:R-:W-:Y:S05]  /*6210*/  @!P0 BRA `(.L_x_2278) ;  /* 0x0000000000048947 */ /* 0x000fea0003800000 */
[----:B------:R-:W-:Y:S01]  /*6220*/  BPT.TRAP 0x1 ;  /* 0x000000040000795c */ /* 0x000fe20000300000 */
.L_x_2278:
[----:B-1----:R-:W-:Y:S05]  /*6230*/  @P3 BRA `(.L_x_2279) ;  /* 0x0000000000083947 */ /* 0x002fea0003800000 */
[----:B------:R-:W1:Y:S02]  /*6240*/  SYNCS.PHASECHK.TRANS64.TRYWAIT P3, [UR7+0x36830], R5 ;  /* 0x03683005ff0075a7 */ /* 0x000e640008060147 */
[----:B-1----:R-:W-:Y:S05]  /*6250*/  @!P3 BRA `(.L_x_2280) ;  /* 0x0000010c00b8b947 */ /* 0x002fea0003800000 */
.L_x_2279:
[----:B------:R-:W-:Y:S01]  /*6260*/  UIMAD UR4, UR36, 0xa80, UR60 ;  /* 0x00000a80240478a4 */ /* 0x000fe2000f8e023c */
[----:B------:R-:W-:Y:S01]  /*6270*/  WARPGROUP.ARRIVE ;  /* 0x00000000000079c5 */ /* 0x000fe20000000000 */
[----:B------:R-:W-:Y:S01]  /*6280*/  UMOV UR59, 0x40000040 ;  /* 0x40000040003b7882 */ /* 0x000fe20000000000 */
[----:B------:R-:W-:Y:S01]  /*6290*/  UMOV UR19, 0x40000040 ;  /* 0x4000004000137882 */ /* 0x000fe20000000000 */
        /* <DEDUP_REMOVED lines=587> */
.L_x_2281:
[----:B------:R-:W-:Y:S01]  /*8750*/  ULEA UR10, UR6, UR37, 0x3 ;  /* 0x00000025060a7291 */ /* 0x000fe2000f8e183f */
[----:B------:R-:W-:-:S05]  /*8760*/  IMAD.U32 R0, RZ, RZ, UR38 ;  /* 0x00000026ff007e24 */ /* 0x000fca000f8e00ff */
[----:B------:R-:W-:-:S04]  /*8770*/  SHF.L.U32 R0, R0, 0x1f, RZ ;  /* 0x0000001f00007819 */ /* 0x000fc800000006ff */
[----:B------:R2:W3:Y:S01]  /*8780*/  SYNCS.PHASECHK.TRANS64.TRYWAIT P3, [UR10+0x36850], R0 ;  /* 0x03685000ff0075a7 */ /* 0x0004e2000806014a */
[----:B------:R-:W-:Y:S05]  /*8790*/  @!P0 BRA `(.L_x_2282) ;  /* 0x0000000000048947 */ /* 0x000fea0003800000 */
[----:B------:R-:W-:Y:S01]  /*87a0*/  BPT.TRAP 0x1 ;  /* 0x000000040000795c */ /* 0x000fe20000300000 */
.L_x_2282:
[----:B---3--:R-:W-:Y:S05]  /*87b0*/  @P3 BRA `(.L_x_2283) ;  /* 0x0000000000083947 */ /* 0x008fea0003800000 */
[----:B------:R-:W3:Y:S02]  /*87c0*/  SYNCS.PHASECHK.TRANS64.TRYWAIT P3, [UR10+0x36850], R0 ;  /* 0x03685000ff0075a7 */ /* 0x000ee4000806014a */
[----:B---3--:R-:W-:Y:S05]  /*87d0*/  @!P3 BRA `(.L_x_2284) ;  /* 0x000000e80070b947 */ /* 0x008fea0003800000 */
.L_x_2283:
[----:B------:R-:W-:Y:S01]  /*87e0*/  UIADD3 UR4, UR37, 0x400, URZ ;  /* 0x0000040025047890 */ /* 0x000fe2000fffe03f */
[----:B------:R-:W-:Y:S01]  /*87f0*/  WARPGROUP.ARRIVE ;  /* 0x00000000000079c5 */ /* 0x000fe20000000000 */
[----:B------:R-:W-:Y:S01]  /*8800*/  UMOV UR15, 0x40000040 ;  /* 0x40000040000f7882 */ /* 0x000fe20000000000 */
[----:B------:R-:W-:Y:S01]  /*8810*/  FMUL.FTZ R15, R165, UR5 ;  /* 0x00000005a50f7c20 */ /* 0x000fe20008410000 */
[----:B------:R-:W-:Y:S01]  /*8820*/  USHF.R.U32.HI UR4, URZ, 0x4, UR4 ;  /* 0x000000043f047899 */ /* 0x000fe20008011604 */
[----:B------:R-:W3:Y:S01]  /*8830*/  @P2 LDC R165, c[0x0][0x450] ;  /* 0x00011400ffa52b82 */ /* 0x000ee20000000800 */
[----:B------:R-:W-:Y:S01]  /*8840*/  FMUL.FTZ R14, R161, UR5 ;  /* 0x00000005a10e7c20 */ /* 0x000fe20008410000 */
[----:B------:R-:W-:Y:S01]  /*8850*/  IMAD.IADD R161, R22, 0x1, R17 ;  /* 0x0000000116a17824 */ /* 0x000fe200078e0211 */
[----:B------:R-:W-:Y:S01]  /*8860*/  ULOP3.LUT UR4, UR4, 0x3fff, URZ, 0xc0, !UPT ;  /* 0x00003fff04047892 */ /* 0x000fe2000f8ec03f */
[----:B------:R-:W-:Y:S01]  /*8870*/  FMUL.FTZ R13, R160, UR5 ;  /* 0x00000005a00d7c20 */ /* 0x000fe20008410000 */
[----:B------:R-:W-:Y:S01]  /*8880*/  FMUL.FTZ R160, R152, UR5 ;  /* 0x0000000598a07c20 */ /* 0x000fe20008410000 */
[----:B------:R-:W-:Y:S01]  /*8890*/  FMUL.FTZ R152, R159, UR5 ;  /* 0x000000059f987c20 */ /* 0x000fe20008410000 */
[----:B------:R-:W-:Y:S01]  /*88a0*/  ULOP3.LUT UR4, UR4, 0x3800000, URZ, 0xfc, !UPT ;  /* 0x0380000004047892 */ /* 0x000fe2000f8efc3f */
[----:B------:R-:W4:Y:S01]  /*88b0*/  LDC R159, c[0x0][0x2f0] ;  /* 0x0000bc00ff9f7b82 */ /* 0x000f220000000800 */
[----:B------:R-:W-:Y:S01]  /*88c0*/  FMUL.FTZ R20, R164, UR5 ;  /* 0x00000005a4147c20 */ /* 0x000fe20008410000 */
[----:B------:R-:W-:Y:S01]  /*88d0*/  FMUL.FTZ R164, R146, UR5 ;  /* 0x0000000592a47c20 */ /* 0x000fe20008410000 */
[----:B------:R-:W-:Y:S01]  /*88e0*/  UIMAD UR4, UR6, 0xa80, UR4 ;  /* 0x00000a80060478a4 */ /* 0x000fe2000f8e0204 */
[----:B------:R-:W-:Y:S01]  /*88f0*/  FMUL.FTZ R21, R153, UR5 ;  /* 0x0000000599157c20 */ /* 0x000fe20008410000 */
[----:B------:R-:W-:Y:S01]  /*8900*/  FMUL.FTZ R153, R157, UR5 ;  /* 0x000000059d997c20 */ /* 0x000fe20008410000 */
[----:B------:R-:W-:Y:S01]  /*8910*/  FMUL.FTZ R157, R144, UR5 ;  /* 0x00000005909d7c20 */ /* 0x000fe20008410000 */
[----:B------:R-:W-:Y:S01]  /*8920*/  UIADD3 UR6, UR4, 0x80, URZ ;  /* 0x0000008004067890 */ /* 0x000fe2000fffe03f */
[----:B01----:R-:W-:Y:S01]  /*8930*/  FMUL.FTZ R5, R174, UR5 ;  /* 0x00000005ae057c20 */ /* 0x003fe20008410000 */
[----:B------:R-:W-:Y:S01]  /*8940*/  FMUL.FTZ R6, R175, UR5 ;  /* 0x00000005af067c20 */ /* 0x000fe20008410000 */
[----:B------:R-:W-:Y:S01]  /*8950*/  UMOV UR14, UR4 ;  /* 0x00000004000e7c82 */ /* 0x000fe20008000000 */
[----:B------:R-:W-:Y:S01]  /*8960*/  ULDC UR11, c[0x0][0x288] ;  /* 0x0000a200000b7ab9 */ /* 0x000fe20000000800 */
[----:B------:R-:W-:Y:S01]  /*8970*/  HGMMA.64x192x16.F32 R24, R200, gdesc[UR12].tnspB, R24, gsb0 ;  /* 0x42e0000cc8187df0 */ /* 0x000fe20008000818 */
[----:B------:R-:W-:Y:S01]  /*8980*/  UMOV UR15, 0x40000040 ;  /* 0x40000040000f7882 */ /* 0x000fe20000000000 */
[----:B------:R-:W-:Y:S01]  /*8990*/  UMOV UR14, UR6 ;  /* 0x00000006000e7c82 */ /* 0x000fe20008000000 */
[----:B------:R-:W-:Y:S01]  /*89a0*/  UIADD3 UR6, UR4, 0x100, URZ ;  /* 0x0000010004067890 */ /* 0x000fe2000fffe03f */
[----:B------:R-:W-:Y:S01]  /*89b0*/  MUFU.TANH R5, R5 ;  /* 0x0000000500057308 */ /* 0x000fe20000002400 */
[----:B------:R-:W-:Y:S01]  /*89c0*/  FMUL.FTZ R162, R162, UR5 ;  /* 0x00000005a2a27c20 */ /* 0x000fe20008410000 */
[----:B------:R-:W-:Y:S01]  /*89d0*/  FMUL.FTZ R163, R163, UR5 ;  /* 0x00000005a3a37c20 */ /* 0x000fe20008410000 */
[----:B------:R-:W-:Y:S01]  /*89e0*/  FMUL.FTZ R174, R166, UR5 ;  /* 0x00000005a6ae7c20 */ /* 0x000fe20008410000 */
[----:B------:R-:W-:Y:S01]  /*89f0*/  FMUL.FTZ R12, R172, UR5 ;  /* 0x00000005ac0c7c20 */ /* 0x000fe20008410000 */
[----:B------:R-:W-:Y:S01]  /*8a00*/  FMUL.FTZ R172, R167, UR5 ;  /* 0x00000005a7ac7c20 */ /* 0x000fe20008410000 */
[----:B--2---:R-:W-:Y:S01]  /*8a10*/  FMUL.FTZ R0, R168, UR5 ;  /* 0x00000005a8007c20 */ /* 0x004fe20008410000 */
        /* <DEDUP_REMOVED lines=31> */
[----:B------:R-:W-:-:S02]  /*8c10*/  UMOV UR38, UR39 ;  /* 0x0000002700267c82 */ /* 0x000fc40008000000 */
        /* <DEDUP_REMOVED lines=54> */
[----:B------:R-:W0:Y:S02]  /*8f80*/  @P2 LDC R154, c[0x0][0x44c] ;  /* 0x00011300ff9a2b82 */ /* 0x000e240000000800 */
[----:B------:R-:W-:Y:S01]  /*8f90*/  HGMMA.64x192x16.F32 R24, R192, gdesc[UR12].tnspB, R24, gsb0 ;  /* 0x42e0000cc0187df0 */ /* 0x000fe20008000818 */
[----:B------:R-:W-:Y:S01]  /*8fa0*/  UMOV UR14, UR6 ;  /* 0x00000006000e7c82 */ /* 0x000fe20008000000 */
[----:B------:R-:W-:Y:S01]  /*8fb0*/  UMOV UR15, 0x40000040 ;  /* 0x40000040000f7882 */ /* 0x000fe20000000000 */
[----:B------:R-:W1:Y:S01]  /*8fc0*/  MUFU.TANH R198, R198 ;  /* 0x000000c600c67308 */ /* 0x000e620000002400 */
[----:B------:R-:W-:-:S07]  /*8fd0*/  UIADD3 UR6, UR4, 0x200, URZ ;  /* 0x0000020004067890 */ /* 0x000fce000fffe03f */
[----:B------:R-:W2:Y:S08]  /*8fe0*/  MUFU.TANH R196, R196 ;  /* 0x000000c400c47308 */ /* 0x000eb00000002400 */
[----:B------:R-:W5:Y:S01]  /*8ff0*/  MUFU.TANH R170, R170 ;  /* 0x000000aa00aa7308 */ /* 0x000f620000002400 */
[----:B0-----:R-:W-:-:S05]  /*9000*/  @P2 IMAD.HI.U32 R154, R161, R154, RZ ;  /* 0x0000009aa19a2227 */ /* 0x001fca00078e00ff */
[----:B---3--:R-:W-:Y:S01]  /*9010*/  @P2 SHF.R.U32.HI R161, RZ, R165, R154 ;  /* 0x000000a5ffa12219 */ /* 0x008fe2000001169a */
[----:B------:R-:W-:Y:S01]  /*9020*/  FMUL.FTZ R154, R151, UR5 ;  /* 0x00000005979a7c20 */ /* 0x000fe20008410000 */
[----:B------:R-:W-:-:S03]  /*9030*/  MOV R165, 0xffffff90 ;  /* 0xffffff9000a57802 */ /* 0x000fc60000000f00 */
[----:B------:R-:W0:Y:S02]  /*9040*/  SHFL.IDX PT, R146, R161, 0x1, 0x1c1f ;  /* 0x003c1f00a1927f89 */ /* 0x000e2400000e0000 */
[----:B------:R-:W-:Y:S01]  /*9050*/  IMAD R144, R8, R165, 0x1 ;  /* 0x0000000108907424 */ /* 0x000fe200078e02a5 */
[----:B------:R-:W3:Y:S01]  /*9060*/  MUFU.TANH R154, R154 ;  /* 0x0000009a009a7308 */ /* 0x000ee20000002400 */
[----:B------:R-:W5:Y:S02]  /*9070*/  SHFL.IDX PT, R128, R161, RZ, 0x1c1f ;  /* 0x001c1fffa1807589 */ /* 0x000f6400000e0000 */
[----:B------:R-:W-:-:S04]  /*9080*/  IMAD R144, R19, -0x2, R144 ;  /* 0xfffffffe13907824 */ /* 0x000fc800078e0290 */
[----:B----4-:R-:W-:-:S05]  /*9090*/  IMAD R159, R159, UR61, R144 ;  /* 0x0000003d9f9f7c24 */ /* 0x010fca000f8e0290 */
[----:B0-----:R-:W-:-:S04]  /*90a0*/  IADD3 R151, R146, -UR11, R159 ;  /* 0x8000000b92977c10 */ /* 0x001fc8000fffe09f */
[C---:B------:R-:W-:Y:S02]  /*90b0*/  ISETP.GT.AND P3, PT, R151.reuse, RZ, PT ;  /* 0x000000ff9700720c */ /* 0x040fe40003f64270 */
[C---:B------:R-:W-:Y:S02]  /*90c0*/  ISETP.GT.AND P4, PT, R151.reuse, 0x1, PT ;  /* 0x000000019700780c */ /* 0x040fe40003f84270 */
[----:B-1----:R-:W-:Y:S02]  /*90d0*/  FSEL R198, R198, -INF , P3 ;  /* 0xff800000c6c67808 */ /* 0x002fe40001800000 */
[----:B------:R-:W-:Y:S02]  /*90e0*/  ISETP.GT.AND P3, PT, R151, 0x8, PT ;  /* 0x000000089700780c */ /* 0x000fe40003f64270 */
[----:B--2---:R-:W-:Y:S02]  /*90f0*/  FSEL R196, R196, -INF , P4 ;  /* 0xff800000c4c47808 */ /* 0x004fe40002000000 */
[----:B------:R-:W-:-:S02]  /*9100*/  FMNMX.FTZ R165, R198, R9, !PT ;  /* 0x00000009c6a57209 */ /* 0x000fc40007810000 */
[----:B------:R-:W-:Y:S02]  /*9110*/  ISETP.GT.AND P4, PT, R151, 0x9, PT ;  /* 0x000000099700780c */ /* 0x000fe40003f84270 */
[----:B------:R-:W-:Y:S02]  /*9120*/  FMNMX.FTZ R165, R196, R165, !PT ;  /* 0x000000a5c4a57209 */ /* 0x000fe40007810000 */
[----:B-----5:R-:W-:-:S04]  /*9130*/  IADD3 R159, R128, -UR11, R159 ;  /* 0x8000000b809f7c10 */ /* 0x020fc8000fffe09f */
[----:B------:R-:W-:-:S04]  /*9140*/  ISETP.GT.AND P5, PT, R159, 0x1, PT ;  /* 0x000000019f00780c */ /* 0x000fc80003fa4270 */
[----:B------:R-:W-:Y:S02]  /*9150*/  FSEL R2, R2, -INF , P5 ;  /* 0xff80000002027808 */ /* 0x000fe40002800000 */
[----:B------:R-:W-:-:S04]  /*9160*/  ISETP.GT.AND P5, PT, R159, 0x9, PT ;  /* 0x000000099f00780c */ /* 0x000fc80003fa4270 */
[----:B------:R-:W-:Y:S02]  /*9170*/  FSEL R120, R7, -INF , P5 ;  /* 0xff80000007787808 */ /* 0x000fe40002800000 */
[----:B------:R-:W-:-:S04]  /*9180*/  ISETP.GT.AND P5, PT, R159, 0x11, PT ;  /* 0x000000119f00780c */ /* 0x000fc80003fa4270 */
[----:B------:R-:W-:Y:S02]  /*9190*/  FSEL R14, R14, -INF , P5 ;  /* 0xff8000000e0e7808 */ /* 0x000fe40002800000 */
[----:B------:R-:W-:Y:S01]  /*91a0*/  ISETP.GT.AND P5, PT, R159, 0x19, PT ;  /* 0x000000199f00780c */ /* 0x000fe20003fa4270 */
[----:B------:R-:W-:Y:S02]  /*91b0*/  WARPGROUP.DEPBAR.LE gsb0, 0x0 ;  /* 0x00008000000079c5 */ /* 0x000fe40000010000 */
[----:B------:R-:W-:Y:S01]  /*91c0*/  WARPGROUP.ARRIVE ;  /* 0x00000000000079c5 */ /* 0x000fe20000000000 */
[----:B------:R-:W-:Y:S02]  /*91d0*/  FSEL R194, R5, -INF , P3 ;  /* 0xff80000005c27808 */ /* 0x000fe40001800000 */
[C---:B------:R-:W-:Y:S01]  /*91e0*/  ISETP.GT.AND P3, PT, R151.reuse, 0x10, PT ;  /* 0x000000109700780c */ /* 0x040fe20003f64270 */
[----:B------:R-:W0:Y:S01]  /*91f0*/  MUFU.TANH R5, R122 ;  /* 0x0000007a00057308 */ /* 0x000e220000002400 */
[----:B------:R-:W-:Y:S01]  /*9200*/  FSEL R192, R6, -INF , P4 ;  /* 0xff80000006c07808 */ /* 0x000fe20002000000 */
[----:B------:R-:W-:Y:S01]  /*9210*/  HGMMA.64x192x16.F32 R24, R188, gdesc[UR12].tnspB, R24, gsb0 ;  /* 0x42e0000cbc187df0 */ /* 0x000fe20008000818 */
[----:B------:R-:W-:Y:S01]  /*9220*/  FMNMX.FTZ R165, R194, R165, !PT ;  /* 0x000000a5c2a57209 */ /* 0x000fe20007810000 */
[----:B------:R-:W-:Y:S01]  /*9230*/  UMOV UR14, UR6 ;  /* 0x00000006000e7c82 */ /* 0x000fe20008000000 */
[----:B------:R-:W-:Y:S01]  /*9240*/  ISETP.GT.AND P4, PT, R151, 0x11, PT ;  /* 0x000000119700780c */ /* 0x000fe20003f84270 */
[----:B------:R-:W-:Y:S01]  /*9250*/  UMOV UR15, 0x40000040 ;  /* 0x40000040000f7882 */ /* 0x000fe20000000000 */
[----:B------:R-:W-:Y:S01]  /*9260*/  FMNMX.FTZ R165, R192, R165, !PT ;  /* 0x000000a5c0a57209 */ /* 0x000fe20007810000 */
[----:B------:R1:W2:Y:S01]  /*9270*/  MUFU.TANH R6, R123 ;  /* 0x0000007b00067308 */ /* 0x0002a20000002400 */
[----:B------:R-:W-:-:S02]  /*9280*/  UIADD3 UR6, UR4, 0x280, URZ ;  /* 0x0000028004067890 */ /* 0x000fc4000fffe03f */
[----:B------:R-:W-:Y:S01]  /*9290*/  UIADD3 UR4, UR4, 0x300, URZ ;  /* 0x0000030004047890 */ /* 0x000fe2000fffe03f */
[----:B-1----:R-:W-:-:S06]  /*92a0*/  FMUL.FTZ R123, R149, UR5 ;  /* 0x00000005957b7c20 */ /* 0x002fcc0008410000 */
[----:B------:R-:W-:Y:S01]  /*92b0*/  MUFU.TANH R123, R123 ;  /* 0x0000007b007b7308 */ /* 0x000fe20000002400 */
[----:B------:R-:W-:Y:S02]  /*92c0*/  WARPGROUP.DEPBAR.LE gsb0, 0x0 ;  /* 0x00008000000079c5 */ /* 0x000fe40000010000 */
[----:B------:R-:W-:Y:S01]  /*92d0*/  FSEL R190, R162, -INF , P3 ;  /* 0xff800000a2be7808 */ /* 0x000fe20001800000 */
[----:B------:R-:W-:Y:S01]  /*92e0*/  WARPGROUP.ARRIVE ;  /* 0x00000000000079c5 */ /* 0x000fe20000000000 */
[----:B------:R-:W-:Y:S02]  /*92f0*/  ISETP.GT.AND P3, PT, R151, 0x18, PT ;  /* 0x000000189700780c */ /* 0x000fe40003f64270 */
[----:B------:R-:W-:Y:S02]  /*9300*/  FSEL R188, R163, -INF , P4 ;  /* 0xff800000a3bc7808 */ /* 0x000fe40002000000 */
[----:B------:R-:W-:Y:S01]  /*9310*/  FMNMX.FTZ R165, R190, R165, !PT ;  /* 0x000000a5bea57209 */ /* 0x000fe20007810000 */
[----:B------:R-:W-:Y:S01]  /*9320*/  HGMMA.64x192x16.F32 R24, R184, gdesc[UR12].tnspB, R24, gsb0 ;  /* 0x42e0000cb8187df0 */ /* 0x000fe20008000818 */
[C---:B------:R-:W-:Y:S01]  /*9330*/  ISETP.GT.AND P4, PT, R151.reuse, 0x19, PT ;  /* 0x000000199700780c */ /* 0x040fe20003f84270 */
[----:B------:R-:W-:Y:S01]  /*9340*/  UMOV UR14, UR6 ;  /* 0x00000006000e7c82 */ /* 0x000fe20008000000 */
[----:B------:R-:W-:Y:S01]  /*9350*/  FSEL R174, R174, -INF , P3 ;  /* 0xff800000aeae7808 */ /* 0x000fe20001800000 */
[----:B------:R-:W-:Y:S01]  /*9360*/  UMOV UR15, 0x40000040 ;  /* 0x40000040000f7882 */ /* 0x000fe20000000000 */
[----:B------:R-:W-:Y:S01]  /*9370*/  FMNMX.FTZ R165, R188, R165, !PT ;  /* 0x000000a5bca57209 */ /* 0x000fe20007810000 */
[----:B------:R-:W-:Y:S01]  /*9380*/  UMOV UR6, UR4 ;  /* 0x0000000400067c82 */ /* 0x000fe20008000000 */
[----:B------:R-:W-:-:S02]  /*9390*/  ISETP.GT.AND P3, PT, R151, 0x20, PT ;  /* 0x000000209700780c */ /* 0x000fc40003f64270 */
[----:B------:R-:W-:Y:S02]  /*93a0*/  FSEL R172, R172, -INF , P4 ;  /* 0xff800000acac7808 */ /* 0x000fe40002000000 */
[----:B------:R-:W-:Y:S02]  /*93b0*/  FMNMX.FTZ R165, R174, R165, !PT ;  /* 0x000000a5aea57209 */ /* 0x000fe40007810000 */
[C---:B------:R-:W-:Y:S02]  /*93c0*/  ISETP.GT.AND P4, PT, R151.reuse, 0x21, PT ;  /* 0x000000219700780c */ /* 0x040fe40003f84270 */
[----:B------:R-:W-:Y:S02]  /*93d0*/  FSEL R170, R170, -INF , P3 ;  /* 0xff800000aaaa7808 */ /* 0x000fe40001800000 */
[----:B------:R-:W-:Y:S02]  /*93e0*/  FMNMX.FTZ R165, R172, R165, !PT ;  /* 0x000000a5aca57209 */ /* 0x000fe40007810000 */
        /* <DEDUP_REMOVED lines=19> */
[----:B---3--:R-:W-:Y:S02]  /*9520*/  FSEL R154, R154, -INF , P4 ;  /* 0xff8000009a9a7808 */ /* 0x008fe40002000000 */
        /* <DEDUP_REMOVED lines=18> */
[----:B------:R-:W-:Y:S01]  /*9650*/  FMNMX.FTZ R165, R142, R165, !PT ;  /* 0x000000a58ea57209 */ /* 0x000fe20007810000 */
[----:B------:R1:W3:Y:S01]  /*9660*/  MUFU.TANH R131, R127 ;  /* 0x0000007f00837308 */ /* 0x0002e20000002400 */
[C---:B------:R-:W-:Y:S02]  /*9670*/  ISETP.GT.AND P4, PT, R151.reuse, 0x59, PT ;  /* 0x000000599700780c */ /* 0x040fe40003f84270 */
[----:B------:R-:W-:Y:S02]  /*9680*/  FSEL R138, R134, -INF , P3 ;  /* 0xff800000868a7808 */ /* 0x000fe40001800000 */
[----:B------:R-:W-:Y:S02]  /*9690*/  FMNMX.FTZ R165, R122, R165, !PT ;  /* 0x000000a57aa57209 */ /* 0x000fe40007810000 */
[----:B------:R-:W-:-:S02]  /*96a0*/  ISETP.GT.AND P3, PT, R151, 0x60, PT ;  /* 0x000000609700780c */ /* 0x000fc40003f64270 */
[----:B------:R-:W-:Y:S01]  /*96b0*/  FSEL R144, R135, -INF , P4 ;  /* 0xff80000087907808 */ /* 0x000fe20002000000 */
[----:B-1----:R-:W-:Y:S01]  /*96c0*/  FMUL.FTZ R127, R136, UR5 ;  /* 0x00000005887f7c20 */ /* 0x002fe20008410000 */
[----:B------:R-:W-:Y:S01]  /*96d0*/  FMNMX.FTZ R165, R138, R165, !PT ;  /* 0x000000a58aa57209 */ /* 0x000fe20007810000 */
[----:B------:R-:W-:Y:S01]  /*96e0*/  FMUL.FTZ R135, R121, UR5 ;  /* 0x0000000579877c20 */ /* 0x000fe20008410000 */
[----:B------:R-:W-:Y:S02]  /*96f0*/  ISETP.GT.AND P4, PT, R151, 0x61, PT ;  /* 0x000000619700780c */ /* 0x000fe40003f84270 */
[----:B0-----:R-:W-:Y:S01]  /*9700*/  FSEL R130, R5, -INF , P3 ;  /* 0xff80000005827808 */ /* 0x001fe20001800000 */
[----:B------:R-:W0:Y:S01]  /*9710*/  MUFU.TANH R127, R127 ;  /* 0x0000007f007f7308 */ /* 0x000e220000002400 */
[----:B------:R-:W-:Y:S01]  /*9720*/  FMNMX.FTZ R165, R144, R165, !PT ;  /* 0x000000a590a57209 */ /* 0x000fe20007810000 */
[----:B------:R-:W1:Y:S01]  /*9730*/  LDC R5, c[0x0][0x988] ;  /* 0x00026200ff057b82 */ /* 0x000e620000000800 */
[----:B------:R-:W-:-:S02]  /*9740*/  ISETP.GT.AND P3, PT, R151, 0x68, PT ;  /* 0x000000689700780c */ /* 0x000fc40003f64270 */
[----:B--2---:R-:W-:Y:S02]  /*9750*/  FSEL R134, R6, -INF , P4 ;  /* 0xff80000006867808 */ /* 0x004fe40002000000 */
[----:B------:R-:W-:Y:S01]  /*9760*/  FMNMX.FTZ R165, R130, R165, !PT ;  /* 0x000000a582a57209 */ /* 0x000fe20007810000 */
[----:B------:R-:W-:Y:S01]  /*9770*/  MUFU.TANH R135, R135 ;  /* 0x0000008700877308 */ /* 0x000fe20000002400 */
[----:B------:R-:W-:Y:S02]  /*9780*/  ISETP.GT.AND P4, PT, R151, 0x69, PT ;  /* 0x000000699700780c */ /* 0x000fe40003f84270 */
[----:B------:R-:W-:Y:S02]  /*9790*/  FSEL R136, R126, -INF , P3 ;  /* 0xff8000007e887808 */ /* 0x000fe40001800000 */
[----:B------:R-:W-:Y:S02]  /*97a0*/  FMNMX.FTZ R165, R134, R165, !PT ;  /* 0x000000a586a57209 */ /* 0x000fe40007810000 */
[----:B---3--:R-:W-:Y:S01]  /*97b0*/  FSEL R126, R131, -INF , P4 ;  /* 0xff800000837e7808 */ /* 0x008fe20002000000 */
[----:B------:R-:W-:Y:S01]  /*97c0*/  FMUL.FTZ R131, R140, UR5 ;  /* 0x000000058c837c20 */ /* 0x000fe20008410000 */
[----:B------:R-:W-:-:S02]  /*97d0*/  FMNMX.FTZ R165, R136, R165, !PT ;  /* 0x000000a588a57209 */ /* 0x000fc40007810000 */
[C---:B------:R-:W-:Y:S02]  /*97e0*/  ISETP.GT.AND P4, PT, R159.reuse, RZ, PT ;  /* 0x000000ff9f00720c */ /* 0x040fe40003f84270 */
[----:B------:R-:W-:Y:S01]  /*97f0*/  FMNMX.FTZ R165, R126, R165, !PT ;  /* 0x000000a57ea57209 */ /* 0x000fe20007810000 */
[----:B------:R-:W2:Y:S01]  /*9800*/  MUFU.TANH R131, R131 ;  /* 0x0000008300837308 */ /* 0x000ea20000002400 */
[----:B------:R-:W-:Y:S02]  /*9810*/  FSEL R0, R0, -INF , P4 ;  /* 0xff80000000007808 */ /* 0x000fe40002000000 */
[----:B------:R-:W-:Y:S01]  /*9820*/  ISETP.GT.AND P4, PT, R159, 0x8, PT ;  /* 0x000000089f00780c */ /* 0x000fe20003f84270 */
[----:B------:R-:W3:Y:S01]  /*9830*/  SHFL.BFLY PT, R6, R165, 0x2, 0x1f ;  /* 0x0c401f00a5067f89 */ /* 0x000ee200000e0000 */
[----:B------:R-:W-:Y:S02]  /*9840*/  FSEL R140, R15, -INF , P5 ;  /* 0xff8000000f8c7808 */ /* 0x000fe40002800000 */
[----:B------:R-:W-:-:S02]  /*9850*/  FSEL R12, R12, -INF , P4 ;  /* 0xff8000000c0c7808 */ /* 0x000fc40002000000 */
[C---:B------:R-:W-:Y:S02]  /*9860*/  ISETP.GT.AND P4, PT, R159.reuse, 0x10, PT ;  /* 0x000000109f00780c */ /* 0x040fe40003f84270 */
[----:B------:R-:W-:Y:S02]  /*9870*/  ISETP.GT.AND P5, PT, R159, 0x21, PT ;  /* 0x000000219f00780c */ /* 0x000fe40003fa4270 */
[----:B------:R-:W-:Y:S02]  /*9880*/  FSEL R128, R13, -INF , P4 ;  /* 0xff8000000d807808 */ /* 0x000fe40002000000 */
[----:B------:R-:W-:-:S04]  /*9890*/  ISETP.GT.AND P4, PT, R159, 0x18, PT ;  /* 0x000000189f00780c */ /* 0x000fc80003f84270 */
[----:B------:R-:W-:Y:S02]  /*98a0*/  FSEL R132, R20, -INF , P4 ;  /* 0xff80000014847808 */ /* 0x000fe40002000000 */
[----:B------:R-:W-:-:S04]  /*98b0*/  ISETP.GT.AND P4, PT, R159, 0x20, PT ;  /* 0x000000209f00780c */ /* 0x000fc80003f84270 */
[----:B------:R-:W-:Y:S02]  /*98c0*/  FSEL R160, R160, -INF , P4 ;  /* 0xff800000a0a07808 */ /* 0x000fe40002000000 */
[----:B------:R-:W-:Y:S02]  /*98d0*/  ISETP.GT.AND P4, PT, R159, 0x28, PT ;  /* 0x000000289f00780c */ /* 0x000fe40003f84270 */
[----:B---3--:R-:W-:-:S05]  /*98e0*/  FMNMX.FTZ R6, R165, R6, !PT ;  /* 0x00000006a5067209 */ /* 0x008fca0007810000 */
[----:B------:R-:W3:Y:S02]  /*98f0*/  SHFL.BFLY PT, R139, R6, 0x1, 0x1f ;  /* 0x0c201f00068b7f89 */ /* 0x000ee400000e0000 */
[----:B---3--:R-:W-:Y:S02]  /*9900*/  FMNMX.FTZ R6, R6, R139, !PT ;  /* 0x0000008b06067209 */ /* 0x008fe40007810000 */
[----:B------:R-:W-:Y:S02]  /*9910*/  FMNMX.FTZ R139, R0, R10, !PT ;  /* 0x0000000a008b7209 */ /* 0x000fe40007810000 */
[C---:B------:R-:W-:Y:S01]  /*9920*/  FSETP.NEU.FTZ.AND P3, PT, R6.reuse, -INF , PT ;  /* 0xff8000000600780b */ /* 0x040fe20003f7d000 */
[----:B-1----:R-:W-:Y:S01]  /*9930*/  FMUL.FTZ R121, R6, R5 ;  /* 0x0000000506797220 */ /* 0x002fe20000410000 */
[----:B------:R-:W-:-:S04]  /*9940*/  FMNMX.FTZ R139, R2, R139, !PT ;  /* 0x0000008b028b7209 */ /* 0x000fc80007810000 */
[----:B------:R-:W-:Y:S02]  /*9950*/  FMNMX.FTZ R139, R12, R139, !PT ;  /* 0x0000008b0c8b7209 */ /* 0x000fe40007810000 */
[----:B------:R-:W-:Y:S02]  /*9960*/  FSEL R121, R121, RZ, P3 ;  /* 0x000000ff79797208 */ /* 0x000fe40001800000 */
[----:B------:R-:W-:Y:S01]  /*9970*/  FMNMX.FTZ R139, R120, R139, !PT ;  /* 0x0000008b788b7209 */ /* 0x000fe20007810000 */
[----:B------:R-:W-:Y:S02]  /*9980*/  WARPGROUP.DEPBAR.LE gsb0, 0x0 ;  /* 0x00008000000079c5 */ /* 0x000fe40000010000 */
[----:B------:R-:W-:Y:S01]  /*9990*/  FSEL R184, R21, -INF , P5 ;  /* 0xff80000015b87808 */ /* 0x000fe20002800000 */
[--C-:B------:R-:W-:Y:S01]  /*99a0*/  FFMA.FTZ R197, R190, R5, -R121.reuse ;  /* 0x00000005bec57223 */ /* 0x100fe20000010879 */
[----:B------:R-:W-:Y:S01]  /*99b0*/  FMNMX.FTZ R139, R128, R139, !PT ;  /* 0x0000008b808b7209 */ /* 0x000fe20007810000 */
[-CC-:B------:R-:W-:Y:S01]  /*99c0*/  FFMA.FTZ R20, R192, R5.reuse, -R121.reuse ;  /* 0x00000005c0147223 */ /* 0x180fe20000010879 */
[----:B------:R-:W-:Y:S01]  /*99d0*/  ISETP.GT.AND P5, PT, R159, 0x29, PT ;  /* 0x000000299f00780c */ /* 0x000fe20003fa4270 */
[--C-:B------:R-:W-:Y:S01]  /*99e0*/  FFMA.FTZ R186, R188, R5, -R121.reuse ;  /* 0x00000005bcba7223 */ /* 0x100fe20000010879 */
[----:B------:R-:W-:Y:S01]  /*99f0*/  FMNMX.FTZ R139, R14, R139, !PT ;  /* 0x0000008b0e8b7209 */ /* 0x000fe20007810000 */
[-CC-:B------:R-:W-:Y:S01]  /*9a00*/  FFMA.FTZ R203, R194, R5.reuse, -R121.reuse ;  /* 0x00000005c2cb7223 */ /* 0x180fe20000010879 */
[----:B------:R-:W-:Y:S01]  /*9a10*/  FSEL R190, R155, -INF , P4 ;  /* 0xff8000009bbe7808 */ /* 0x000fe20002000000 */
[--C-:B------:R-:W-:Y:S01]  /*9a20*/  FFMA.FTZ R124, R196, R5, -R121.reuse ;  /* 0x00000005c47c7223 */ /* 0x100fe20000010879 */
[----:B------:R-:W-:Y:S01]  /*9a30*/  FMNMX.FTZ R139, R132, R139, !PT ;  /* 0x0000008b848b7209 */ /* 0x000fe20007810000 */
[----:B------:R-:W-:Y:S01]  /*9a40*/  WARPGROUP.ARRIVE ;  /* 0x00000000000079c5 */ /* 0x000fe20000000000 */
[----:B------:R-:W-:Y:S01]  /*9a50*/  ISETP.GT.AND P4, PT, R159, 0x30, PT ;  /* 0x000000309f00780c */ /* 0x000fe20003f84270 */
[--C-:B------:R-:W-:Y:S01]  /*9a60*/  FFMA.FTZ R199, R174, R5, -R121.reuse ;  /* 0x00000005aec77223 */ /* 0x100fe20000010879 */
[----:B------:R-:W-:Y:S01]  /*9a70*/  FMNMX.FTZ R139, R140, R139, !PT ;  /* 0x0000008b8c8b7209 */ /* 0x000fe20007810000 */
[--C-:B------:R-:W-:Y:S01]  /*9a80*/  FFMA.FTZ R201, R198, R5, -R121.reuse ;  /* 0x00000005c6c97223 */ /* 0x100fe20000010879 */
[----:B------:R-:W-:Y:S01]  /*9a90*/  FSEL R192, R153, -INF , P5 ;  /* 0xff80000099c07808 */ /* 0x000fe20002800000 */
[----:B------:R-:W-:Y:S01]  /*9aa0*/  HGMMA.64x192x16.F32 R24, R180, gdesc[UR12].tnspB, R24, gsb0 ;  /* 0x42e0000cb4187df0 */ /* 0x000fe20008000818 */
        /* <DEDUP_REMOVED lines=17> */
[----:B------:R-:W-:Y:S01]  /*9bc0*/  IMAD.U32 R136, RZ, RZ, UR10 ;  /* 0x0000000aff887e24 */ /* 0x000fe2000f8e00ff */
[----:B------:R-:W-:Y:S01]  /*9bd0*/  ISETP.GT.AND P5, PT, R159, 0x39, PT ;  /* 0x000000399f00780c */ /* 0x000fe20003fa4270 */
[--C-:B------:R-:W-:Y:S01]  /*9be0*/  FFMA.FTZ R172, R172, R5, -R121.reuse ;  /* 0x00000005acac7223 */ /* 0x100fe20000010879 */
[----:B------:R-:W-:Y:S01]  /*9bf0*/  FSEL R196, R147, -INF , P4 ;  /* 0xff80000093c47808 */ /* 0x000fe20002000000 */
[----:B------:R-:W-:Y:S01]  /*9c00*/  MUFU.EX2 R124, R124 ;  /* 0x0000007c007c7308 */ /* 0x000fe20000000800 */
[----:B------:R-:W-:Y:S01]  /*9c10*/  FMNMX.FTZ R139, R194, R139, !PT ;  /* 0x0000008bc28b7209 */ /* 0x000fe20007810000 */
[-CC-:B------:R-:W-:Y:S01]  /*9c20*/  FFMA.FTZ R168, R168, R5.reuse, -R121.reuse ;  /* 0x00000005a8a87223 */ /* 0x180fe20000010879 */
[----:B------:R-:W-:Y:S01]  /*9c30*/  ISETP.GT.AND P4, PT, R159, 0x40, PT ;  /* 0x000000409f00780c */ /* 0x000fe20003f84270 */
[-CC-:B------:R-:W-:Y:S01]  /*9c40*/  FFMA.FTZ R162, R162, R5.reuse, -R121.reuse ;  /* 0x00000005a2a27223 */ /* 0x180fe20000010879 */
[----:B------:R-:W-:Y:S01]  /*9c50*/  FSEL R174, R123, -INF , P5 ;  /* 0xff8000007bae7808 */ /* 0x000fe20002800000 */
[--C-:B------:R-:W-:Y:S01]  /*9c60*/  FFMA.FTZ R158, R158, R5, -R121.reuse ;  /* 0x000000059e9e7223 */ /* 0x100fe20000010879 */
[----:B------:R-:W-:Y:S01]  /*9c70*/  FMNMX.FTZ R139, R196, R139, !PT ;  /* 0x0000008bc48b7209 */ /* 0x000fe20007810000 */
[----:B------:R-:W-:Y:S01]  /*9c80*/  MUFU.EX2 R203, R203 ;  /* 0x000000cb00cb7308 */ /* 0x000fe20000000800 */
[----:B------:R-:W-:Y:S01]  /*9c90*/  ISETP.GT.AND P5, PT, R159, 0x41, PT ;  /* 0x000000419f00780c */ /* 0x000fe20003fa4270 */
[-CC-:B------:R-:W-:Y:S01]  /*9ca0*/  FFMA.FTZ R154, R154, R5.reuse, -R121.reuse ;  /* 0x000000059a9a7223 */ /* 0x180fe20000010879 */
[----:B0-----:R-:W-:Y:S01]  /*9cb0*/  FSEL R198, R127, -INF , P4 ;  /* 0xff8000007fc67808 */ /* 0x001fe20002000000 */
[--C-:B------:R-:W-:Y:S01]  /*9cc0*/  FFMA.FTZ R185, R152, R5, -R121.reuse ;  /* 0x0000000598b97223 */ /* 0x100fe20000010879 */
[----:B------:R-:W-:Y:S01]  /*9cd0*/  FMNMX.FTZ R139, R174, R139, !PT ;  /* 0x0000008bae8b7209 */ /* 0x000fe20007810000 */
[-CC-:B------:R-:W-:Y:S01]  /*9ce0*/  FFMA.FTZ R150, R150, R5.reuse, -R121.reuse ;  /* 0x0000000596967223 */ /* 0x180fe20000010879 */
[C---:B------:R-:W-:Y:S01]  /*9cf0*/  ISETP.GT.AND P4, PT, R159.reuse, 0x48, PT ;  /* 0x000000489f00780c */ /* 0x040fe20003f84270 */
[----:B------:R-:W-:Y:S01]  /*9d00*/  MUFU.EX2 R20, R20 ;  /* 0x0000001400147308 */ /* 0x000fe20000000800 */
[----:B------:R-:W-:Y:S01]  /*9d10*/  FSEL R200, R200, -INF , P5 ;  /* 0xff800000c8c87808 */ /* 0x000fe20002800000 */
[--C-:B------:R-:W-:Y:S01]  /*9d20*/  FFMA.FTZ R187, R148, R5, -R121.reuse ;  /* 0x0000000594bb7223 */ /* 0x100fe20000010879 */
[----:B------:R-:W-:Y:S01]  /*9d30*/  FMNMX.FTZ R139, R198, R139, !PT ;  /* 0x0000008bc68b7209 */ /* 0x000fe20007810000 */
[-CC-:B------:R-:W-:Y:S01]  /*9d40*/  FFMA.FTZ R146, R146, R5.reuse, -R121.reuse ;  /* 0x0000000592927223 */ /* 0x180fe20000010879 */
[----:B------:R-:W-:Y:S01]  /*9d50*/  ISETP.GT.AND P5, PT, R159, 0x49, PT ;  /* 0x000000499f00780c */ /* 0x000fe20003fa4270 */
[--C-:B------:R-:W-:Y:S01]  /*9d60*/  FFMA.FTZ R13, R142, R5, -R121.reuse ;  /* 0x000000058e0d7223 */ /* 0x100fe20000010879 */
[----:B--2---:R-:W-:Y:S01]  /*9d70*/  FSEL R170, R131, -INF , P4 ;  /* 0xff80000083aa7808 */ /* 0x004fe20002000000 */
[----:B------:R-:W-:Y:S01]  /*9d80*/  MUFU.EX2 R197, R197 ;  /* 0x000000c500c57308 */ /* 0x000fe20000000800 */
[----:B------:R-:W-:Y:S01]  /*9d90*/  FMNMX.FTZ R139, R200, R139, !PT ;  /* 0x0000008bc88b7209 */ /* 0x000fe20007810000 */
[----:B------:R-:W-:Y:S01]  /*9da0*/  FFMA.FTZ R122, R122, R5, -R121 ;  /* 0x000000057a7a7223 */ /* 0x000fe20000010879 */
[----:B------:R-:W-:-:S02]  /*9db0*/  ISETP.GT.AND P4, PT, R159, 0x50, PT ;  /* 0x000000509f00780c */ /* 0x000fc40003f84270 */
[----:B------:R-:W-:Y:S02]  /*9dc0*/  FSEL R202, R202, -INF , P5 ;  /* 0xff800000caca7808 */ /* 0x000fe40002800000 */
        /* <DEDUP_REMOVED lines=13> */
[----:B------:R-:W-:Y:S02]  /*9ea0*/  ISETP.GT.AND P4, PT, R159, 0x60, PT ;  /* 0x000000609f00780c */ /* 0x000fe40003f84270 */
[----:B------:R-:W-:-:S02]  /*9eb0*/  FSEL R222, R222, -INF , P5 ;  /* 0xff800000dede7808 */ /* 0x000fc40002800000 */
[----:B------:R-:W-:Y:S01]  /*9ec0*/  FMNMX.FTZ R139, R166, R139, !PT ;  /* 0x0000008ba68b7209 */ /* 0x000fe20007810000 */
[----:B------:R-:W-:Y:S01]  /*9ed0*/  MUFU.EX2 R193, R193 ;  /* 0x000000c100c17308 */ /* 0x000fe20000000800 */
[----:B------:R-:W-:Y:S02]  /*9ee0*/  ISETP.GT.AND P5, PT, R159, 0x61, PT ;  /* 0x000000619f00780c */ /* 0x000fe40003fa4270 */
        /* <DEDUP_REMOVED lines=11> */
[----:B------:R-:W-:-:S03]  /*9fa0*/  FMNMX.FTZ R139, R164, R139, !PT ;  /* 0x0000008ba48b7209 */ /* 0x000fc60007810000 */
[----:B------:R-:W-:Y:S01]  /*9fb0*/  MUFU.EX2 R162, R162 ;  /* 0x000000a200a27308 */ /* 0x000fe20000000800 */
[----:B------:R-:W-:-:S05]  /*9fc0*/  FMNMX.FTZ R139, R228, R139, !PT ;  /* 0x0000008be48b7209 */ /* 0x000fca0007810000 */
[----:B------:R-:W0:Y:S02]  /*9fd0*/  SHFL.BFLY PT, R156, R139, 0x2, 0x1f ;  /* 0x0c401f008b9c7f89 */ /* 0x000e2400000e0000 */
        /* <DEDUP_REMOVED lines=9> */
[----:B0-----:R-:W-:-:S04]  /*a070*/  FMNMX.FTZ R7, R156, R7, !PT ;  /* 0x000000079c077209 */ /* 0x001fc80007810000 */
[C---:B------:R-:W-:Y:S01]  /*a080*/  FSETP.NEU.FTZ.AND P4, PT, R7.reuse, -INF , PT ;  /* 0xff8000000700780b */ /* 0x040fe20003f9d000 */
[----:B------:R-:W-:Y:S02]  /*a090*/  FMUL.FTZ R123, R7, R5 ;  /* 0x00000005077b7220 */ /* 0x000fe40000410000 */
[----:B------:R-:W-:Y:S03]  /*a0a0*/  MUFU.EX2 R146, R146 ;  /* 0x0000009200927308 */ /* 0x000fe60000000800 */
[----:B------:R-:W-:-:S05]  /*a0b0*/  FSEL R123, R123, RZ, P4 ;  /* 0x000000ff7b7b7208 */ /* 0x000fca0002000000 */
[----:B------:R-:W-:Y:S01]  /*a0c0*/  MUFU.EX2 R13, R13 ;  /* 0x0000000d000d7308 */ /* 0x000fe20000000800 */
[-CC-:B------:R-:W-:Y:S01]  /*a0d0*/  FFMA.FTZ R125, R0, R5.reuse, -R123.reuse ;  /* 0x00000005007d7223 */ /* 0x180fe2000001087b */
[----:B------:R-:W-:Y:S01]  /*a0e0*/  FSEL R0, R6, RZ, P3 ;  /* 0x000000ff06007208 */ /* 0x000fe20001800000 */
[-CC-:B------:R-:W-:Y:S01]  /*a0f0*/  FFMA.FTZ R134, R2, R5.reuse, -R123.reuse ;  /* 0x0000000502867223 */ /* 0x180fe2000001087b */
[-CC-:B------:R-:W-:Y:S01]  /*a100*/  FFMA.FTZ R12, R12, R5.reuse, -R123.reuse ;  /* 0x000000050c0c7223 */ /* 0x180fe2000001087b */
[-CC-:B------:R-:W-:Y:S01]  /*a110*/  FFMA.FTZ R127, R120, R5.reuse, -R123.reuse ;  /* 0x00000005787f7223 */ /* 0x180fe2000001087b */
[-C--:B------:R-:W-:Y:S01]  /*a120*/  FFMA.FTZ R120, R128, R5.reuse, -R123 ;  /* 0x0000000580787223 */ /* 0x080fe2000001087b */
[----:B------:R-:W-:Y:S01]  /*a130*/  FADD.FTZ R0, -R0, R9 ;  /* 0x0000000900007221 */ /* 0x000fe20000010100 */
[----:B------:R-:W-:Y:S01]  /*a140*/  FSEL R9, R7, RZ, P4 ;  /* 0x000000ff07097208 */ /* 0x000fe20002000000 */
[----:B------:R-:W-:Y:S01]  /*a150*/  MUFU.EX2 R125, R125 ;  /* 0x0000007d007d7308 */ /* 0x000fe20000000800 */
[-CC-:B------:R-:W-:Y:S01]  /*a160*/  FFMA.FTZ R129, R14, R5.reuse, -R123.reuse ;  /* 0x000000050e817223 */ /* 0x180fe2000001087b */
[-C--:B------:R-:W-:Y:S01]  /*a170*/  FMUL.FTZ R2, R0, R5.reuse ;  /* 0x0000000500027220 */ /* 0x080fe20000410000 */
[-CC-:B------:R-:W-:Y:S01]  /*a180*/  FFMA.FTZ R14, R132, R5.reuse, -R123.reuse ;  /* 0x00000005840e7223 */ /* 0x180fe2000001087b */
[----:B------:R-:W-:Y:S01]  /*a190*/  FADD.FTZ R0, -R9, R10 ;  /* 0x0000000a09007221 */ /* 0x000fe20000010100 */
[----:B------:R-:W-:Y:S01]  /*a1a0*/  IMAD.U32 R10, RZ, RZ, UR7 ;  /* 0x00000007ff0a7e24 */ /* 0x000fe2000f8e00ff */
[----:B------:R-:W-:Y:S01]  /*a1b0*/  UMOV UR7, 0x40000040 ;  /* 0x4000004000077882 */ /* 0x000fe20000000000 */
[-C--:B------:R-:W-:Y:S01]  /*a1c0*/  FFMA.FTZ R131, R140, R5.reuse, -R123 ;  /* 0x000000058c837223 */ /* 0x080fe2000001087b */
[----:B------:R-:W-:Y:S01]  /*a1d0*/  FMUL.FTZ R0, R0, R5 ;  /* 0x0000000500007220 */ /* 0x000fe20000410000 */
[----:B------:R-:W0:Y:S01]  /*a1e0*/  MUFU.EX2 R2, R2 ;  /* 0x0000000200027308 */ /* 0x000e220000000800 */
[----:B------:R-:W-:-:S02]  /*a1f0*/  @!P1 VIADD R10, R10, 0x36840 ;  /* 0x000368400a0a9836 */ /* 0x000fc40000000000 */
[-CC-:B------:R-:W-:Y:S01]  /*a200*/  FFMA.FTZ R128, R160, R5.reuse, -R123.reuse ;  /* 0x00000005a0807223 */ /* 0x180fe2000001087b */
[-CC-:B------:R-:W-:Y:S01]  /*a210*/  FFMA.FTZ R133, R184, R5.reuse, -R123.reuse ;  /* 0x00000005b8857223 */ /* 0x180fe2000001087b */
[-CC-:B------:R-:W-:Y:S01]  /*a220*/  FFMA.FTZ R132, R190, R5.reuse, -R123.reuse ;  /* 0x00000005be847223 */ /* 0x180fe2000001087b */
[-CC-:B------:R-:W-:Y:S01]  /*a230*/  FFMA.FTZ R135, R192, R5.reuse, -R123.reuse ;  /* 0x00000005c0877223 */ /* 0x180fe2000001087b */
[----:B------:R-:W-:Y:S01]  /*a240*/  @!P1 PRMT R10, RZ, 0x654, R10 ;  /* 0x00000654ff0a9816 */ /* 0x000fe2000000000a */
[-CC-:B------:R-:W-:Y:S01]  /*a250*/  FFMA.FTZ R188, R188, R5.reuse, -R123.reuse ;  /* 0x00000005bcbc7223 */ /* 0x180fe2000001087b */
[----:B------:R-:W1:Y:S01]  /*a260*/  MUFU.EX2 R0, R0 ;  /* 0x0000000000007308 */ /* 0x000e620000000800 */
[-CC-:B------:R-:W-:Y:S01]  /*a270*/  FFMA.FTZ R137, R194, R5.reuse, -R123.reuse ;  /* 0x00000005c2897223 */ /* 0x180fe2000001087b */
[-CC-:B------:R-:W-:Y:S01]  /*a280*/  FFMA.FTZ R190, R196, R5.reuse, -R123.reuse ;  /* 0x00000005c4be7223 */ /* 0x180fe2000001087b */
[-CC-:B------:R-:W-:Y:S01]  /*a290*/  FFMA.FTZ R9, R174, R5.reuse, -R123.reuse ;  /* 0x00000005ae097223 */ /* 0x180fe2000001087b */
[----:B------:R-:W-:Y:S01]  /*a2a0*/  FFMA.FTZ R184, R198, R5, -R123 ;  /* 0x00000005c6b87223 */ /* 0x000fe2000001087b */
[----:B------:R-:W-:-:S02]  /*a2b0*/  WARPGROUP.DEPBAR.LE gsb0, 0x0 ;  /* 0x00008000000079c5 */ /* 0x000fc40000010000 */
[----:B------:R-:W-:Y:S01]  /*a2c0*/  WARPGROUP.ARRIVE ;  /* 0x00000000000079c5 */ /* 0x000fe20000000000 */
[----:B------:R-:W2:Y:S01]  /*a2d0*/  MUFU.EX2 R134, R134 ;  /* 0x0000008600867308 */ /* 0x000ea20000000800 */
[----:B0-----:R-:W-:Y:S01]  /*a2e0*/  FFMA.FTZ R141, R2, R3, R201 ;  /* 0x00000003028d7223 */ /* 0x001fe200000100c9 */
[-CC-:B------:R-:W-:Y:S01]  /*a2f0*/  FFMA.FTZ R183, R138, R5.reuse, -R121.reuse ;  /* 0x000000058ab77223 */ /* 0x180fe20000010879 */
[-CC-:B------:R-:W-:Y:S01]  /*a300*/  FFMA.FTZ R138, R144, R5.reuse, -R121.reuse ;  /* 0x00000005908a7223 */ /* 0x180fe20000010879 */
[----:B------:R-:W-:Y:S01]  /*a310*/  FFMA.FTZ R121, R126, R5, -R121 ;  /* 0x000000057e797223 */ /* 0x000fe20000010879 */
[----:B------:R-:W-:Y:S01]  /*a320*/  HGMMA.64x192x16.F32 R24, R176, gdesc[UR4].tnspB, R24, gsb0 ;  /* 0x42e00004b0187df0 */ /* 0x000fe20008000818 */
[----:B------:R-:W-:Y:S01]  /*a330*/  F2FP.F16.F32.PACK_AB R201, R124, R201 ;  /* 0x000000c97cc9723e */ /* 0x000fe200000000ff */
[-C--:B------:R-:W-:Y:S01]  /*a340*/  FFMA.FTZ R200, R200, R5.reuse, -R123 ;  /* 0x00000005c8c87223 */ /* 0x080fe2000001087b */
[----:B------:R-:W-:Y:S01]  /*a350*/  MUFU.EX2 R12, R12 ;  /* 0x0000000c000c7308 */ /* 0x000fe20000000800 */
[----:B-1----:R-:W-:Y:S01]  /*a360*/  FFMA.FTZ R139, R0, R4, R125 ;  /* 0x00000004008b7223 */ /* 0x002fe2000001007d */
[-CC-:B------:R-:W-:Y:S01]  /*a370*/  FFMA.FTZ R180, R218, R5.reuse, -R123.reuse ;  /* 0x00000005dab47223 */ /* 0x180fe2000001087b */
[-CC-:B------:R-:W-:Y:S01]  /*a380*/  FFMA.FTZ R220, R220, R5.reuse, -R123.reuse ;  /* 0x00000005dcdc7223 */ /* 0x180fe2000001087b */
[-CC-:B------:R-:W-:Y:S01]  /*a390*/  FFMA.FTZ R166, R166, R5.reuse, -R123.reuse ;  /* 0x00000005a6a67223 */ /* 0x180fe2000001087b */
[-CC-:B------:R-:W-:Y:S01]  /*a3a0*/  FFMA.FTZ R222, R222, R5.reuse, -R123.reuse ;  /* 0x00000005dede7223 */ /* 0x180fe2000001087b */
[-CC-:B------:R-:W-:Y:S01]  /*a3b0*/  FFMA.FTZ R224, R224, R5.reuse, -R123.reuse ;  /* 0x00000005e0e07223 */ /* 0x180fe2000001087b */
[-C--:B------:R-:W-:Y:S01]  /*a3c0*/  FFMA.FTZ R226, R226, R5.reuse, -R123 ;  /* 0x00000005e2e27223 */ /* 0x080fe2000001087b */
[----:B------:R-:W-:Y:S01]  /*a3d0*/  MUFU.EX2 R127, R127 ;  /* 0x0000007f007f7308 */ /* 0x000fe20000000800 */
[----:B--2---:R-:W-:Y:S01]  /*a3e0*/  FADD.FTZ R139, R134, R139 ;  /* 0x0000008b868b7221 */ /* 0x004fe20000010000 */
[----:B------:R-:W-:Y:S01]  /*a3f0*/  FFMA.FTZ R164, R164, R5, -R123 ;  /* 0x00000005a4a47223 */ /* 0x000fe2000001087b */
[C---:B------:R-:W-:Y:S01]  /*a400*/  ISETP.GT.AND P3, PT, R8.reuse, R11, PT ;  /* 0x0000000b0800720c */ /* 0x040fe20003f64270 */
[----:B------:R-:W-:Y:S01]  /*a410*/  UMOV UR6, UR36 ;  /* 0x0000002400067c82 */ /* 0x000fe20008000000 */
[----:B------:R-:W-:-:S03]  /*a420*/  VIADD R8, R8, 0xffffffff ;  /* 0xffffffff08087836 */ /* 0x000fc60000000000 */
        /* <DEDUP_REMOVED lines=8> */
[----:B------:R-:W-:Y:S08]  /*a4b0*/  MUFU.EX2 R132, R132 ;  /* 0x0000008400847308 */ /* 0x000ff00000000800 */
[----:B------:R-:W1:Y:S01]  /*a4c0*/  MUFU.EX2 R135, R135 ;  /* 0x0000008700877308 */ /* 0x000e620000000800 */
[----:B0-----:R-:W-:-:S07]  /*a4d0*/  F2FP.F16.F32.PACK_AB R192, R133, R128 ;  /* 0x0000008085c0723e */ /* 0x001fce00000000ff */
[----:B------:R-:W-:Y:S08]  /*a4e0*/  MUFU.EX2 R188, R188 ;  /* 0x000000bc00bc7308 */ /* 0x000ff00000000800 */
[----:B------:R-:W-:Y:S01]  /*a4f0*/  MUFU.EX2 R137, R137 ;  /* 0x0000008900897308 */ /* 0x000fe20000000800 */
[----:B-1----:R-:W-:-:S07]  /*a500*/  F2FP.F16.F32.PACK_AB R194, R135, R132 ;  /* 0x0000008487c2723e */ /* 0x002fce00000000ff */
[----:B------:R-:W-:Y:S08]  /*a510*/  MUFU.EX2 R190, R190 ;  /* 0x000000be00be7308 */ /* 0x000ff00000000800 */
[----:B------:R-:W-:Y:S08]  /*a520*/  MUFU.EX2 R9, R9 ;  /* 0x0000000900097308 */ /* 0x000ff00000000800 */
[----:B------:R0:W-:Y:S08]  /*a530*/  MUFU.EX2 R3, R200 ;  /* 0x000000c800037308 */ /* 0x0001f00000000800 */
[----:B------:R-:W-:Y:S01]  /*a540*/  MUFU.EX2 R184, R184 ;  /* 0x000000b800b87308 */ /* 0x000fe20000000800 */
[----:B0-----:R-:W-:-:S07]  /*a550*/  F2FP.F16.F32.PACK_AB R200, R134, R125 ;  /* 0x0000007d86c8723e */ /* 0x001fce00000000ff */
        /* <DEDUP_REMOVED lines=10> */
[----:B------:R-:W-:Y:S01]  /*a600*/  MUFU.EX2 R226, R226 ;  /* 0x000000e200e27308 */ /* 0x000fe20000000800 */
[----:B------:R-:W-:-:S02]  /*a610*/  WARPGROUP.DEPBAR.LE gsb0, 0x0 ;  /* 0x00008000000079c5 */ /* 0x000fc40000010000 */
[----:B------:R1:W-:Y:S05]  /*a620*/  @!P1 SYNCS.ARRIVE.TRANS64.RED.A1T0 RZ, [R10+URZ], RZ ;  /* 0x000000ff0aff99a7 */ /* 0x0003ea000810043f */
[----:B------:R-:W-:Y:S01]  /*a630*/  MUFU.EX2 R176, R224 ;  /* 0x000000e000b07308 */ /* 0x000fe20000000800 */
[----:B0-----:R-:W-:Y:S01]  /*a640*/  F2FP.F16.F32.PACK_AB R177, R130, R15 ;  /* 0x0000000f82b1723e */ /* 0x001fe200000000ff */
[----:B-1----:R-:W-:Y:S02]  /*a650*/  @!P1 VIADD R10, R136, 0x36860 ;  /* 0x00036860880a9836 */ /* 0x002fe40000000000 */
[----:B------:R-:W-:-:S04]  /*a660*/  FADD.FTZ R136, R12, R139 ;  /* 0x0000008b0c887221 */ /* 0x000fc80000010000 */
[----:B------:R-:W-:Y:S01]  /*a670*/  MUFU.EX2 R21, R21 ;  /* 0x0000001500157308 */ /* 0x000fe20000000800 */
[----:B------:R-:W-:Y:S01]  /*a680*/  @!P1 PRMT R4, RZ, 0x654, R10 ;  /* 0x00000654ff049816 */ /* 0x000fe2000000000a */
[----:B------:R-:W-:Y:S01]  /*a690*/  FADD.FTZ R10, R124, R141 ;  /* 0x0000008d7c0a7221 */ /* 0x000fe20000010000 */
[----:B------:R-:W-:Y:S02]  /*a6a0*/  FADD.FTZ R141, R127, R136 ;  /* 0x000000887f8d7221 */ /* 0x000fe40000010000 */
[----:B------:R0:W-:Y:S01]  /*a6b0*/  @!P1 SYNCS.ARRIVE.TRANS64.RED.A1T0 RZ, [R4+URZ], RZ ;  /* 0x000000ff04ff99a7 */ /* 0x0001e2000810043f */
[----:B------:R-:W-:Y:S01]  /*a6c0*/  FADD.FTZ R139, R203, R10 ;  /* 0x0000000acb8b7221 */ /* 0x000fe20000010000 */
[----:B------:R-:W-:Y:S01]  /*a6d0*/  FADD.FTZ R126, R120, R141 ;  /* 0x0000008d787e7221 */ /* 0x000fe20000010000 */
[C---:B------:R-:W-:Y:S01]  /*a6e0*/  F2FP.F16.F32.PACK_AB R203, R20.reuse, R203 ;  /* 0x000000cb14cb723e */ /* 0x040fe200000000ff */
[----:B------:R-:W-:Y:S01]  /*a6f0*/  MUFU.EX2 R164, R164 ;  /* 0x000000a400a47308 */ /* 0x000fe20000000800 */
[----:B------:R-:W-:Y:S01]  /*a700*/  FADD.FTZ R10, R20, R139 ;  /* 0x0000008b140a7221 */ /* 0x000fe20000010000 */
[----:B------:R-:W-:Y:S01]  /*a710*/  FADD.FTZ R143, R129, R126 ;  /* 0x0000007e818f7221 */ /* 0x000fe20000010000 */
[-CC-:B------:R-:W-:Y:S01]  /*a720*/  FFMA.FTZ R139, R202, R5.reuse, -R123.reuse ;  /* 0x00000005ca8b7223 */ /* 0x180fe2000001087b */
[-C--:B0-----:R-:W-:Y:S01]  /*a730*/  FFMA.FTZ R4, R170, R5.reuse, -R123 ;  /* 0x00000005aa047223 */ /* 0x081fe2000001087b */
[----:B------:R-:W-:Y:S01]  /*a740*/  FADD.FTZ R141, R197, R10 ;  /* 0x0000000ac58d7221 */ /* 0x000fe20000010000 */
[----:B------:R-:W-:Y:S01]  /*a750*/  FADD.FTZ R126, R14, R143 ;  /* 0x0000008f0e7e7221 */ /* 0x000fe20000010000 */
[----:B------:R-:W-:Y:S01]  /*a760*/  F2FP.F16.F32.PACK_AB R202, R127, R12 ;  /* 0x0000000c7fca723e */ /* 0x000fe200000000ff */
[----:B------:R-:W-:Y:S01]  /*a770*/  FFMA.FTZ R123, R228, R5, -R123 ;  /* 0x00000005e47b7223 */ /* 0x000fe2000001087b */
[C---:B------:R-:W-:Y:S01]  /*a780*/  FADD.FTZ R10, R186.reuse, R141 ;  /* 0x0000008dba0a7221 */ /* 0x040fe20000010000 */
        /* <DEDUP_REMOVED lines=8> */
[----:B------:R-:W0:Y:S02]  /*a810*/  MUFU.EX2 R139, R139 ;  /* 0x0000008b008b7308 */ /* 0x000e240000000800 */
[----:B------:R-:W-:Y:S01]  /*a820*/  FADD.FTZ R141, R193, R10 ;  /* 0x0000000ac18d7221 */ /* 0x000fe20000010000 */
[----:B------:R-:W-:Y:S01]  /*a830*/  FADD.FTZ R124, R132, R143 ;  /* 0x0000008f847c7221 */ /* 0x000fe20000010000 */
[C---:B------:R-:W-:Y:S02]  /*a840*/  F2FP.F16.F32.PACK_AB R193, R168.reuse, R193 ;  /* 0x000000c1a8c1723e */ /* 0x040fe400000000ff */
[----:B------:R-:W-:Y:S01]  /*a850*/  FADD.FTZ R10, R168, R141 ;  /* 0x0000008da80a7221 */ /* 0x000fe20000010000 */
[----:B------:R-:W-:Y:S01]  /*a860*/  FADD.FTZ R143, R135, R124 ;  /* 0x0000007c878f7221 */ /* 0x000fe20000010000 */
[----:B------:R-:W1:Y:S02]  /*a870*/  MUFU.EX2 R123, R123 ;  /* 0x0000007b007b7308 */ /* 0x000e640000000800 */
        /* <DEDUP_REMOVED lines=8> */
[C---:B------:R-:W-:Y:S02]  /*a900*/  F2FP.F16.F32.PACK_AB R190, R9.reuse, R190 ;  /* 0x000000be09be723e */ /* 0x040fe400000000ff */
[----:B------:R-:W-:Y:S01]  /*a910*/  FADD.FTZ R10, R158, R125 ;  /* 0x0000007d9e0a7221 */ /* 0x000fe20000010000 */
[----:B------:R-:W-:Y:S01]  /*a920*/  FADD.FTZ R127, R9, R12 ;  /* 0x0000000c097f7221 */ /* 0x000fe20000010000 */
[----:B0-----:R-:W-:-:S02]  /*a930*/  F2FP.F16.F32.PACK_AB R186, R139, R4 ;  /* 0x000000048bba723e */ /* 0x001fc400000000ff */
[----:B------:R-:W-:Y:S01]  /*a940*/  FADD.FTZ R125, R191, R10 ;  /* 0x0000000abf7d7221 */ /* 0x000fe20000010000 */
[----:B------:R-:W-:Y:S01]  /*a950*/  FADD.FTZ R12, R184, R127 ;  /* 0x0000007fb80c7221 */ /* 0x000fe20000010000 */
[C---:B------:R-:W-:Y:S02]  /*a960*/  F2FP.F16.F32.PACK_AB R184, R3.reuse, R184 ;  /* 0x000000b803b8723e */ /* 0x040fe400000000ff */
[----:B------:R-:W-:Y:S01]  /*a970*/  FADD.FTZ R10, R154, R125 ;  /* 0x0000007d9a0a7221 */ /* 0x000fe20000010000 */
        /* <DEDUP_REMOVED lines=18> */
[C---:B------:R-:W-:Y:S01]  /*aaa0*/  FADD.FTZ R9, R182.reuse, R9 ;  /* 0x00000009b6097221 */ /* 0x040fe20000010000 */
[----:B------:R-:W-:Y:S02]  /*aab0*/  F2FP.F16.F32.PACK_AB R182, R182, R166 ;  /* 0x000000a6b6b6723e */ /* 0x000fe400000000ff */
[----:B------:R-:W-:Y:S01]  /*aac0*/  FADD.FTZ R3, R183, R10 ;  /* 0x0000000ab7037221 */ /* 0x000fe20000010000 */
[----:B------:R-:W-:Y:S01]  /*aad0*/  FADD.FTZ R9, R176, R9 ;  /* 0x00000009b0097221 */ /* 0x000fe20000010000 */
[----:B------:R-:W0:Y:S01]  /*aae0*/  MUFU.EX2 R10, R121 ;  /* 0x00000079000a7308 */ /* 0x000e220000000800 */
[C---:B------:R-:W-:Y:S01]  /*aaf0*/  F2FP.F16.F32.PACK_AB R183, R138.reuse, R183 ;  /* 0x000000b78ab7723e */ /* 0x040fe200000000ff */
[----:B------:R-:W-:Y:S01]  /*ab00*/  FADD.FTZ R4, R138, R3 ;  /* 0x000000038a047221 */ /* 0x000fe20000010000 */
[C---:B------:R-:W-:Y:S01]  /*ab10*/  FADD.FTZ R9, R226.reuse, R9 ;  /* 0x00000009e2097221 */ /* 0x040fe20000010000 */
[----:B------:R-:W-:-:S02]  /*ab20*/  F2FP.F16.F32.PACK_AB R176, R226, R176 ;  /* 0x000000b0e2b0723e */ /* 0x000fc400000000ff */
[----:B------:R-:W-:Y:S01]  /*ab30*/  FADD.FTZ R3, R15, R4 ;  /* 0x000000040f037221 */ /* 0x000fe20000010000 */
[----:B------:R-:W-:-:S03]  /*ab40*/  FADD.FTZ R9, R164, R9 ;  /* 0x00000009a4097221 */ /* 0x000fc60000010000 */
[----:B------:R-:W-:-:S04]  /*ab50*/  FADD.FTZ R4, R130, R3 ;  /* 0x0000000382047221 */ /* 0x000fc80000010000 */
[----:B------:R-:W-:Y:S01]  /*ab60*/  FADD.FTZ R3, R21, R4 ;  /* 0x0000000415037221 */ /* 0x000fe20000010000 */
[----:B------:R-:W-:Y:S01]  /*ab70*/  FADD.FTZ R4, R123, R9 ;  /* 0x000000097b047221 */ /* 0x000fe20000010000 */
[----:B------:R-:W-:Y:S01]  /*ab80*/  IMAD.MOV.U32 R9, RZ, RZ, R6 ;  /* 0x000000ffff097224 */ /* 0x000fe200078e0006 */
[C---:B0-----:R-:W-:Y:S01]  /*ab90*/  F2FP.F16.F32.PACK_AB R179, R10.reuse, R21 ;  /* 0x000000150ab3723e */ /* 0x041fe200000000ff */
[----:B------:R-:W-:Y:S01]  /*aba0*/  FADD.FTZ R3, R10, R3 ;  /* 0x000000030a037221 */ /* 0x000fe20000010000 */
[----:B------:R-:W-:Y:S01]  /*abb0*/  IMAD.MOV.U32 R10, RZ, RZ, R7 ;  /* 0x000000ffff0a7224 */ /* 0x000fe200078e0007 */
[----:B------:R-:W-:Y:S06]  /*abc0*/  @P3 BRA `(.L_x_2285) ;  /* 0xffffffb400643947 */ /* 0x000fec000383ffff */
.L_x_2276:
[----:B------:R-:W-:-:S13]  /*abd0*/  ISETP.GE.AND P2, PT, R8, RZ, PT ;  /* 0x000000ff0800720c */ /* 0x000fda0003f46270 */
[----:B------:R-:W-:Y:S05]  /*abe0*/  @!P2 BRA `(.L_x_2286) ;  /* 0x00000040008ca947 */ /* 0x000fea0003800000 */
[----:B------:R-:W-:Y:S01]  /*abf0*/  IMAD.MOV.U32 R9, RZ, RZ, R6 ;  /* 0x000000ffff097224 */ /* 0x000fe200078e0006 */
[----:B------:R-:W-:Y:S01]  /*ac00*/  UMOV UR7, UR39 ;  /* 0x0000002700077c82 */ /* 0x000fe20008000000 */
[----:B------:R-:W-:Y:S01]  /*ac10*/  IMAD.MOV.U32 R10, RZ, RZ, R7 ;  /* 0x000000ffff0a7224 */ /* 0x000fe200078e0007 */
[----:B------:R-:W-:Y:S01]  /*ac20*/  UMOV UR6, UR36 ;  /* 0x0000002400067c82 */ /* 0x000fe20008000000 */
[----:B------:R-:W-:-:S05]  /*ac30*/  ULDC UR5, c[0x0][0x9d8] ;  /* 0x0002760000057ab9 */ /* 0x000fca0000000800 */
.L_x_2295:
[----:B------:R-:W-:-:S04]  /*ac40*/  UIADD3 UR36, UR6, 0x1, URZ ;  /* 0x0000000106247890 */ /* 0x000fc8000fffe03f */
[----:B------:R-:W-:-:S04]  /*ac50*/  UISETP.NE.AND UP0, UPT, UR36, 0x2, UPT ;  /* 0x000000022400788c */ /* 0x000fc8000bf05270 */
[----:B------:R-:W-:Y:S02]  /*ac60*/  USEL UR39, URZ, 0x1, UP0 ;  /* 0x000000013f277887 */ /* 0x000fe40008000000 */
[----:B------:R-:W-:Y:S02]  /*ac70*/  USEL UR36, UR36, URZ, UP0 ;  /* 0x0000003f24247287 */ /* 0x000fe40008000000 */
[----:B------:R-:W-:Y:S01]  /*ac80*/  ULOP3.LUT UR39, UR7, UR39, URZ, 0x3c, !UPT ;  /* 0x0000002707277292 */ /* 0x000fe2000f8e3c3f */
[----:B------:R-:W-:Y:S11]  /*ac90*/  @!P0 BRA `(.L_x_2287) ;  /* 0x0000000000048947 */ /* 0x000ff60003800000 */
[----:B------:R-:W-:Y:S01]  /*aca0*/  BPT.TRAP 0x1 ;  /* 0x000000040000795c */ /* 0x000fe20000300000 */
.L_x_2287:
[----:B------:R-:W-:Y:S01]  /*acb0*/  ULEA UR4, UR36, UR37, 0x3 ;  /* 0x0000002524047291 */ /* 0x000fe2000f8e183f */
[----:B------:R-:W-:-:S05]  /*acc0*/  IMAD.U32 R5, RZ, RZ, UR39 ;  /* 0x00000027ff057e24 */ /* 0x000fca000f8e00ff */
[----:B------:R-:W-:-:S04]  /*acd0*/  SHF.L.U32 R5, R5, 0x1f, RZ ;  /* 0x0000001f05057819 */ /* 0x000fc800000006ff */
[----:B------:R0:W1:Y:S01]  /*ace0*/  SYNCS.PHASECHK.TRANS64.TRYWAIT P2, [UR4+0x36830], R5 ;  /* 0x03683005ff0075a7 */ /* 0x0000620008040144 */
[----:B------:R-:W-:Y:S05]  /*acf0*/  @!P0 BRA `(.L_x_2288) ;  /* 0x0000000000048947 */ /* 0x000fea0003800000 */
[----:B------:R-:W-:Y:S01]  /*ad00*/  BPT.TRAP 0x1 ;  /* 0x000000040000795c */ /* 0x000fe20000300000 */
.L_x_2288:
[----:B-1----:R-:W-:Y:S05]  /*ad10*/  @P2 BRA `(.L_x_2289) ;  /* 0x0000000000082947 */ /* 0x002fea0003800000 */
[----:B------:R-:W1:Y:S02]  /*ad20*/  SYNCS.PHASECHK.TRANS64.TRYWAIT P2, [UR4+0x36830], R5 ;  /* 0x03683005ff0075a7 */ /* 0x000e640008040144 */
[----:B-1----:R-:W-:Y:S05]  /*ad30*/  @!P2 BRA `(.L_x_2290) ;  /* 0x000000c40030a947 */ /* 0x002fea0003800000 */
.L_x_2289:
        /* <DEDUP_REMOVED lines=591> */
.L_x_2291:
[----:B------:R-:W-:Y:S01]  /*d230*/  ULEA UR10, UR6, UR37, 0x3 ;  /* 0x00000025060a7291 */ /* 0x000fe2000f8e183f */
[----:B------:R-:W-:-:S05]  /*d240*/  IMAD.U32 R0, RZ, RZ, UR7 ;  /* 0x00000007ff007e24 */ /* 0x000fca000f8e00ff */
[----:B------:R-:W-:-:S04]  /*d250*/  SHF.L.U32 R0, R0, 0x1f, RZ ;  /* 0x0000001f00007819 */ /* 0x000fc800000006ff */
[----:B------:R2:W3:Y:S01]  /*d260*/  SYNCS.PHASECHK.TRANS64.TRYWAIT P2, [UR10+0x36850], R0 ;  /* 0x03685000ff0075a7 */ /* 0x0004e2000804014a */
[----:B------:R-:W-:Y:S05]  /*d270*/  @!P0 BRA `(.L_x_2292) ;  /* 0x0000000000048947 */ /* 0x000fea0003800000 */
[----:B------:R-:W-:Y:S01]  /*d280*/  BPT.TRAP 0x1 ;  /* 0x000000040000795c */ /* 0x000fe20000300000 */
.L_x_2292:
[----:B---3--:R-:W-:Y:S05]  /*d290*/  @P2 BRA `(.L_x_2293) ;  /* 0x0000000000082947 */ /* 0x008fea0003800000 */
[----:B------:R-:W3:Y:S02]  /*d2a0*/  SYNCS.PHASECHK.TRANS64.TRYWAIT P2, [UR10+0x36850], R0 ;  /* 0x03685000ff0075a7 */ /* 0x000ee4000804014a */
[----:B---3--:R-:W-:Y:S05]  /*d2b0*/  @!P2 BRA `(.L_x_2294) ;  /* 0x0000009c00e8a947 */ /* 0x008fea0003800000 */
.L_x_2293:
[----:B------:R-:W-:Y:S01]  /*d2c0*/  UIADD3 UR4, UR37, 0x400, URZ ;  /* 0x0000040025047890 */ /* 0x000fe2000fffe03f */
[----:B------:R-:W-:Y:S01]  /*d2d0*/  WARPGROUP.ARRIVE ;  /* 0x00000000000079c5 */ /* 0x000fe20000000000 */
[----:B------:R-:W-:Y:S01]  /*d2e0*/  UMOV UR7, 0x40000040 ;  /* 0x4000004000077882 */ /* 0x000fe20000000000 */
[----:B------:R-:W-:Y:S01]  /*d2f0*/  FMUL.FTZ R2, R168, UR5 ;  /* 0x00000005a8027c20 */ /* 0x000fe20008410000 */
        /* <DEDUP_REMOVED lines=23> */
[----:B------:R-:W3:Y:S01]  /*d470*/  MUFU.TANH R168, R168 ;  /* 0x000000a800a87308 */ /* 0x000ee20000002400 */
[----:B------:R-:W-:Y:S01]  /*d480*/  UMOV UR7, 0x40000040 ;  /* 0x4000004000077882 */ /* 0x000fe20000000000 */
[----:B0-----:R-:W-:Y:S01]  /*d490*/  FMNMX.FTZ R5, R2, R10, !PT ;  /* 0x0000000a02057209 */ /* 0x001fe20007810000 */
[----:B------:R-:W-:Y:S01]  /*d4a0*/  FMUL.FTZ R140, R140, UR5 ;  /* 0x000000058c8c7c20 */ /* 0x000fe20008410000 */
[----:B------:R-:W-:Y:S01]  /*d4b0*/  FMUL.FTZ R228, R141, UR5 ;  /* 0x000000058de47c20 */ /* 0x000fe20008410000 */
[----:B------:R-:W-:Y:S01]  /*d4c0*/  FMUL.FTZ R232, R128, UR5 ;  /* 0x0000000580e87c20 */ /* 0x000fe20008410000 */
[----:B------:R-:W-:Y:S01]  /*d4d0*/  FMUL.FTZ R14, R171, UR5 ;  /* 0x00000005ab0e7c20 */ /* 0x000fe20008410000 */
[----:B-1----:R-:W-:Y:S01]  /*d4e0*/  FMNMX.FTZ R5, R6, R5, !PT ;  /* 0x0000000506057209 */ /* 0x002fe20007810000 */
        /* <DEDUP_REMOVED lines=9> */
[----:B---3--:R-:W-:Y:S01]  /*d580*/  FMNMX.FTZ R5, R168, R5, !PT ;  /* 0x00000005a8057209 */ /* 0x008fe20007810000 */
        /* <DEDUP_REMOVED lines=21> */
[----:B------:R-:W-:Y:S01]  /*d6e0*/  VIADD R8, R8, 0xffffffff ;  /* 0xffffffff08087836 */ /* 0x000fe20000000000 */
[----:B------:R-:W-:Y:S08]  /*d6f0*/  MUFU.TANH R220, R220 ;  /* 0x000000dc00dc7308 */ /* 0x000ff00000002400 */
        /* <DEDUP_REMOVED lines=60> */
[----:B------:R-:W-:Y:S01]  /*dac0*/  UIADD3 UR6, UR4, 0x180, URZ ;  /* 0x0000018004067890 */ /* 0x000fe2000fffe03f */
[----:B------:R-:W0:Y:S01]  /*dad0*/  MUFU.TANH R196, R196 ;  /* 0x000000c400c47308 */ /* 0x000e220000002400 */
[----:B------:R-:W-:-:S07]  /*dae0*/  UMOV UR7, 0x40000040 ;  /* 0x4000004000077882 */ /* 0x000fce0000000000 */
[----:B------:R-:W1:Y:S08]  /*daf0*/  MUFU.TANH R198, R198 ;  /* 0x000000c600c67308 */ /* 0x000e700000002400 */
[----:B------:R-:W3:Y:S01]  /*db00*/  MUFU.TANH R164, R164 ;  /* 0x000000a400a47308 */ /* 0x000ee20000002400 */
[----:B0-----:R-:W-:-:S07]  /*db10*/  FMNMX.FTZ R5, R196, R5, !PT ;  /* 0x00000005c4057209 */ /* 0x001fce0007810000 */
[----:B------:R-:W0:Y:S01]  /*db20*/  MUFU.TANH R166, R166 ;  /* 0x000000a600a67308 */ /* 0x000e220000002400 */
[----:B-1----:R-:W-:-:S04]  /*db30*/  FMNMX.FTZ R5, R198, R5, !PT ;  /* 0x00000005c6057209 */ /* 0x002fc80007810000 */
[----:B------:R-:W-:-:S04]  /*db40*/  FMNMX.FTZ R5, R200, R5, !PT ;  /* 0x00000005c8057209 */ /* 0x000fc80007810000 */
[----:B------:R-:W-:Y:S02]  /*db50*/  FMNMX.FTZ R5, R202, R5, !PT ;  /* 0x00000005ca057209 */ /* 0x000fe40007810000 */
[----:B---3--:R-:W-:Y:S02]  /*db60*/  FMNMX.FTZ R121, R164, R121, !PT ;  /* 0x00000079a4797209 */ /* 0x008fe40007810000 */
        /* <DEDUP_REMOVED lines=38> */
[----:B--2---:R-:W-:-:S04]  /*ddd0*/  FMNMX.FTZ R0, R120, R5, !PT ;  /* 0x0000000578007209 */ /* 0x004fc80007810000 */
        /* <DEDUP_REMOVED lines=31> */
[----:B------:R-:W-:Y:S08]  /*dfd0*/  MUFU.EX2 R0, R0 ;  /* 0x0000000000007308 */ /* 0x000ff00000000800 */
[----:B------:R-:W0:Y:S08]  /*dfe0*/  MUFU.EX2 R10, R10 ;  /* 0x0000000a000a7308 */ /* 0x000e300000000800 */
[----:B------:R-:W-:Y:S01]  /*dff0*/  MUFU.EX2 R21, R21 ;  /* 0x0000001500157308 */ /* 0x000fe20000000800 */
[----:B------:R-:W-:-:S02]  /*e000*/  WARPGROUP.DEPBAR.LE gsb0, 0x0 ;  /* 0x00008000000079c5 */ /* 0x000fc40000010000 */
[----:B------:R-:W-:Y:S01]  /*e010*/  WARPGROUP.ARRIVE ;  /* 0x00000000000079c5 */ /* 0x000fe20000000000 */
[----:B------:R-:W-:Y:S01]  /*e020*/  FMUL.FTZ R188, R139, UR5 ;  /* 0x000000058bbc7c20 */ /* 0x000fe20008410000 */
[----:B------:R-:W-:Y:S01]  /*e030*/  FMUL.FTZ R190, R143, UR5 ;  /* 0x000000058fbe7c20 */ /* 0x000fe20008410000 */
[----:B------:R-:W-:Y:S02]  /*e040*/  FFMA.FTZ R143, R136, R5, -R149 ;  /* 0x00000005888f7223 */ /* 0x000fe40000010895 */
[----:B------:R-:W1:Y:S01]  /*e050*/  MUFU.EX2 R135, R135 ;  /* 0x0000008700877308 */ /* 0x000e620000000800 */
[----:B0-----:R-:W-:Y:S01]  /*e060*/  F2FP.F16.F32.PACK_AB R200, R10, R15 ;  /* 0x0000000f0ac8723e */ /* 0x001fe200000000ff */
[----:B------:R-:W-:Y:S01]  /*e070*/  HGMMA.64x192x16.F32 R24, R184, gdesc[UR4].tnspB, R24, gsb0 ;  /* 0x42e00004b8187df0 */ /* 0x000fe20008000818 */
[----:B------:R-:W-:Y:S01]  /*e080*/  UIADD3 UR6, UR4, 0x280, URZ ;  /* 0x0000028004067890 */ /* 0x000fe2000fffe03f */
[----:B------:R-:W-:Y:S01]  /*e090*/  UMOV UR7, 0x40000040 ;  /* 0x4000004000077882 */ /* 0x000fe20000000000 */
[----:B------:R-:W-:-:S03]  /*e0a0*/  UIADD3 UR4, UR4, 0x300, URZ ;  /* 0x0000030004047890 */ /* 0x000fc6000fffe03f */
[----:B------:R-:W0:Y:S08]  /*e0b0*/  MUFU.TANH R188, R188 ;  /* 0x000000bc00bc7308 */ /* 0x000e300000002400 */
[----:B------:R-:W2:Y:S01]  /*e0c0*/  MUFU.TANH R190, R190 ;  /* 0x000000be00be7308 */ /* 0x000ea20000002400 */
[----:B-1----:R-:W-:-:S07]  /*e0d0*/  F2FP.F16.F32.PACK_AB R202, R135, R21 ;  /* 0x0000001587ca723e */ /* 0x002fce00000000ff */
[----:B------:R-:W-:Y:S01]  /*e0e0*/  MUFU.EX2 R137, R137 ;  /* 0x0000008900897308 */ /* 0x000fe20000000800 */
[----:B0-----:R-:W-:-:S04]  /*e0f0*/  FMNMX.FTZ R121, R188, R121, !PT ;  /* 0x00000079bc797209 */ /* 0x001fc80007810000 */
        /* <DEDUP_REMOVED lines=31> */
[--C-:B------:R-:W-:Y:S01]  /*e2f0*/  FFMA.FTZ R186, R140, R5, -R149.reuse ;  /* 0x000000058cba7223 */ /* 0x100fe20000010895 */
[----:B-1----:R-:W-:Y:S01]  /*e300*/  FMNMX.FTZ R140, R2, R139, !PT ;  /* 0x0000008b028c7209 */ /* 0x002fe20007810000 */
[-CC-:B------:R-:W-:Y:S01]  /*e310*/  FFMA.FTZ R184, R230, R5.reuse, -R149.reuse ;  /* 0x00000005e6b87223 */ /* 0x180fe20000010895 */
[----:B------:R-:W-:Y:S02]  /*e320*/  FFMA.FTZ R139, R132, R5, -R149 ;  /* 0x00000005848b7223 */ /* 0x000fe40000010895 */
[----:B------:R-:W-:Y:S01]  /*e330*/  HGMMA.64x192x16.F32 R24, R180, gdesc[UR4].tnspB, R24, gsb0 ;  /* 0x42e00004b4187df0 */ /* 0x000fe20008000818 */
[----:B------:R-:W-:Y:S01]  /*e340*/  UMOV UR6, UR4 ;  /* 0x0000000400067c82 */ /* 0x000fe20008000000 */
[----:B------:R-:W-:Y:S01]  /*e350*/  UMOV UR7, 0x40000040 ;  /* 0x4000004000077882 */ /* 0x000fe20000000000 */
[----:B------:R-:W0:Y:S01]  /*e360*/  SHFL.BFLY PT, R151, R140, 0x1, 0x1f ;  /* 0x0c201f008c977f89 */ /* 0x000e2200000e0000 */
[----:B------:R-:W-:Y:S08]  /*e370*/  MUFU.EX2 R184, R184 ;  /* 0x000000b800b87308 */ /* 0x000ff00000000800 */
[----:B------:R-:W-:Y:S08]  /*e380*/  MUFU.EX2 R186, R186 ;  /* 0x000000ba00ba7308 */ /* 0x000ff00000000800 */
[----:B------:R-:W-:Y:S01]  /*e390*/  MUFU.EX2 R139, R139 ;  /* 0x0000008b008b7308 */ /* 0x000fe20000000800 */
[----:B0-----:R-:W-:-:S05]  /*e3a0*/  FMNMX.FTZ R6, R140, R151, !PT ;  /* 0x000000978c067209 */ /* 0x001fca0007810000 */
[----:B------:R-:W-:-:S04]  /*e3b0*/  FADD.FTZ R2, -R6, R9 ;  /* 0x0000000906027221 */ /* 0x000fc80000010100 */
[----:B------:R-:W-:-:S06]  /*e3c0*/  FMUL.FTZ R2, R2, R5 ;  /* 0x0000000502027220 */ /* 0x000fcc0000410000 */
[----:B------:R-:W-:Y:S01]  /*e3d0*/  MUFU.EX2 R2, R2 ;  /* 0x0000000200027308 */ /* 0x000fe20000000800 */
[----:B------:R-:W-:Y:S02]  /*e3e0*/  WARPGROUP.DEPBAR.LE gsb0, 0x0 ;  /* 0x00008000000079c5 */ /* 0x000fe40000010000 */
[----:B------:R-:W-:Y:S01]  /*e3f0*/  WARPGROUP.ARRIVE ;  /* 0x00000000000079c5 */ /* 0x000fe20000000000 */
[-CC-:B------:R-:W-:Y:S01]  /*e400*/  FFMA.FTZ R182, R128, R5.reuse, -R149.reuse ;  /* 0x0000000580b67223 */ /* 0x180fe20000010895 */
[-CC-:B------:R-:W-:Y:S01]  /*e410*/  FFMA.FTZ R180, R232, R5.reuse, -R149.reuse ;  /* 0x00000005e8b47223 */ /* 0x180fe20000010895 */
[-CC-:B------:R-:W-:Y:S01]  /*e420*/  FFMA.FTZ R128, R147, R5.reuse, -R149.reuse ;  /* 0x0000000593807223 */ /* 0x180fe20000010895 */
[-C--:B------:R-:W-:Y:S01]  /*e430*/  FFMA.FTZ R149, R145, R5.reuse, -R149 ;  /* 0x0000000591957223 */ /* 0x080fe20000010895 */
[-C--:B------:R-:W-:Y:S01]  /*e440*/  FMUL.FTZ R145, R6, R5.reuse ;  /* 0x0000000506917220 */ /* 0x080fe20000410000 */
[----:B------:R-:W-:Y:S01]  /*e450*/  HGMMA.64x192x16.F32 R24, R176, gdesc[UR4].tnspB, R24, gsb0 ;  /* 0x42e00004b0187df0 */ /* 0x000fe20008000818 */
[----:B------:R-:W-:Y:S01]  /*e460*/  IMAD.U32 R147, RZ, RZ, UR10 ;  /* 0x0000000aff937e24 */ /* 0x000fe2000f8e00ff */
[----:B------:R-:W-:Y:S01]  /*e470*/  MUFU.EX2 R9, R149 ;  /* 0x0000009500097308 */ /* 0x000fe20000000800 */
[-CC-:B------:R-:W-:Y:S01]  /*e480*/  FFMA.FTZ R189, R144, R5.reuse, -R145.reuse ;  /* 0x0000000590bd7223 */ /* 0x180fe20000010891 */
[-CC-:B------:R-:W-:Y:S01]  /*e490*/  FFMA.FTZ R201, R12, R5.reuse, -R145.reuse ;  /* 0x000000050cc97223 */ /* 0x180fe20000010891 */
[-CC-:B------:R-:W-:Y:S01]  /*e4a0*/  FFMA.FTZ R144, R146, R5.reuse, -R145.reuse ;  /* 0x0000000592907223 */ /* 0x180fe20000010891 */
[----:B------:R-:W-:Y:S01]  /*e4b0*/  MOV R146, UR36 ;  /* 0x0000002400927c02 */ /* 0x000fe20008000f00 */
[-CC-:B------:R-:W-:Y:S01]  /*e4c0*/  FFMA.FTZ R12, R14, R5.reuse, -R145.reuse ;  /* 0x000000050e0c7223 */ /* 0x180fe20000010891 */
[-CC-:B------:R-:W-:Y:S01]  /*e4d0*/  FFMA.FTZ R203, R20, R5.reuse, -R145.reuse ;  /* 0x0000000514cb7223 */ /* 0x180fe20000010891 */
[-CC-:B------:R-:W-:Y:S01]  /*e4e0*/  FFMA.FTZ R14, R172, R5.reuse, -R145.reuse ;  /* 0x00000005ac0e7223 */ /* 0x180fe20000010891 */
[----:B------:R-:W-:Y:S01]  /*e4f0*/  @!P1 LEA R146, R146, UR37, 0x3 ;  /* 0x0000002592929c11 */ /* 0x000fe2000f8e18ff */
[----:B------:R-:W0:Y:S01]  /*e500*/  MUFU.EX2 R201, R201 ;  /* 0x000000c900c97308 */ /* 0x000e220000000800 */
[-CC-:B------:R-:W-:Y:S01]  /*e510*/  FFMA.FTZ R197, R160, R5.reuse, -R145.reuse ;  /* 0x00000005a0c57223 */ /* 0x180fe20000010891 */
[-CC-:B------:R-:W-:Y:S01]  /*e520*/  FFMA.FTZ R20, R162, R5.reuse, -R145.reuse ;  /* 0x00000005a2147223 */ /* 0x180fe20000010891 */
[----:B------:R-:W-:Y:S01]  /*e530*/  FFMA.FTZ R199, R164, R5, -R145 ;  /* 0x00000005a4c77223 */ /* 0x000fe20000010891 */
[----:B------:R-:W-:-:S02]  /*e540*/  @!P1 VIADD R146, R146, 0x36840 ;  /* 0x0003684092929836 */ /* 0x000fc40000000000 */
[-CC-:B------:R-:W-:Y:S01]  /*e550*/  FFMA.FTZ R185, R138, R5.reuse, -R145.reuse ;  /* 0x000000058ab97223 */ /* 0x180fe20000010891 */
[-CC-:B------:R-:W-:Y:S01]  /*e560*/  FFMA.FTZ R132, R166, R5.reuse, -R145.reuse ;  /* 0x00000005a6847223 */ /* 0x180fe20000010891 */
[-CC-:B------:R-:W-:Y:S01]  /*e570*/  FFMA.FTZ R193, R152, R5.reuse, -R145.reuse ;  /* 0x0000000598c17223 */ /* 0x180fe20000010891 */
[----:B------:R-:W1:Y:S01]  /*e580*/  MUFU.EX2 R12, R12 ;  /* 0x0000000c000c7308 */ /* 0x000e620000000800 */
[----:B------:R-:W-:Y:S01]  /*e590*/  @!P1 PRMT R146, RZ, 0x654, R146 ;  /* 0x00000654ff929816 */ /* 0x000fe20000000092 */
[-CC-:B------:R-:W-:Y:S01]  /*e5a0*/  FFMA.FTZ R136, R154, R5.reuse, -R145.reuse ;  /* 0x000000059a887223 */ /* 0x180fe20000010891 */
[-CC-:B------:R-:W-:Y:S01]  /*e5b0*/  FFMA.FTZ R195, R156, R5.reuse, -R145.reuse ;  /* 0x000000059cc37223 */ /* 0x180fe20000010891 */
        /* <DEDUP_REMOVED lines=9> */
[-CC-:B------:R-:W-:Y:S01]  /*e650*/  FFMA.FTZ R134, R134, R5.reuse, -R145.reuse ;  /* 0x0000000586867223 */ /* 0x180fe20000010891 */
[-CC-:B------:R-:W-:Y:S01]  /*e660*/  FFMA.FTZ R236, R236, R5.reuse, -R145.reuse ;  /* 0x00000005ecec7223 */ /* 0x180fe20000010891 */
[----:B------:R-:W-:Y:S01]  /*e670*/  FFMA.FTZ R11, R11, R5, -R145 ;  /* 0x000000050b0b7223 */ /* 0x000fe20000010891 */
[----:B------:R-:W0:Y:S01]  /*e680*/  MUFU.EX2 R14, R14 ;  /* 0x0000000e000e7308 */ /* 0x000e220000000800 */
[C---:B-1----:R-:W-:Y:S01]  /*e690*/  FADD.FTZ R138, R12.reuse, R3 ;  /* 0x000000030c8a7221 */ /* 0x042fe20000010000 */
[----:B------:R-:W-:Y:S01]  /*e6a0*/  F2FP.F16.F32.PACK_AB R201, R12, R201 ;  /* 0x000000c90cc9723e */ /* 0x000fe200000000ff */
[-CC-:B------:R-:W-:Y:S01]  /*e6b0*/  FFMA.FTZ R126, R126, R5.reuse, -R145.reuse ;  /* 0x000000057e7e7223 */ /* 0x180fe20000010891 */
[----:B------:R-:W-:Y:S01]  /*e6c0*/  FFMA.FTZ R13, R13, R5, -R145 ;  /* 0x000000050d0d7223 */ /* 0x000fe20000010891 */
[----:B------:R-:W-:Y:S01]  /*e6d0*/  UMOV UR7, UR39 ;  /* 0x0000002700077c82 */ /* 0x000fe20008000000 */
[----:B------:R-:W-:-:S02]  /*e6e0*/  UMOV UR6, UR36 ;  /* 0x0000002400067c82 */ /* 0x000fc40008000000 */
[----:B------:R-:W1:Y:S01]  /*e6f0*/  MUFU.EX2 R197, R197 ;  /* 0x000000c500c57308 */ /* 0x000e620000000800 */
[----:B--2---:R-:W-:-:S07]  /*e700*/  FADD.FTZ R3, R203, R138 ;  /* 0x0000008acb037221 */ /* 0x004fce0000010000 */
[----:B------:R-:W2:Y:S01]  /*e710*/  MUFU.EX2 R20, R20 ;  /* 0x0000001400147308 */ /* 0x000ea20000000800 */
[C---:B0-----:R-:W-:Y:S01]  /*e720*/  FADD.FTZ R138, R14.reuse, R3 ;  /* 0x000000030e8a7221 */ /* 0x041fe20000010000 */
[----:B------:R-:W-:-:S06]  /*e730*/  F2FP.F16.F32.PACK_AB R203, R14, R203 ;  /* 0x000000cb0ecb723e */ /* 0x000fcc00000000ff */
        /* <DEDUP_REMOVED lines=20> */
[----:B------:R0:W-:Y:S01]  /*e880*/  @!P1 SYNCS.ARRIVE.TRANS64.RED.A1T0 RZ, [R146+URZ], RZ ;  /* 0x000000ff92ff99a7 */ /* 0x0001e2000810043f */
[----:B------:R-:W-:-:S04]  /*e890*/  F2FP.F16.F32.PACK_AB R176, R141, R120 ;  /* 0x000000788db0723e */ /* 0x000fc800000000ff */
[----:B------:R-:W3:Y:S01]  /*e8a0*/  MUFU.EX2 R128, R128 ;  /* 0x0000008000807308 */ /* 0x000ee20000000800 */
[----:B0-----:R-:W-:Y:S02]  /*e8b0*/  @!P1 VIADD R146, R147, 0x36860 ;  /* 0x0003686093929836 */ /* 0x001fe40000000000 */
[----:B------:R-:W-:-:S05]  /*e8c0*/  FFMA.FTZ R147, R0, R4, R15 ;  /* 0x0000000400937223 */ /* 0x000fca000001000f */
[----:B------:R-:W-:Y:S01]  /*e8d0*/  MUFU.EX2 R179, R126 ;  /* 0x0000007e00b37308 */ /* 0x000fe20000000800 */
[----:B------:R-:W-:Y:S01]  /*e8e0*/  @!P1 PRMT R146, RZ, 0x654, R146 ;  /* 0x00000654ff929816 */ /* 0x000fe20000000092 */
[----:B------:R-:W-:Y:S01]  /*e8f0*/  FADD.FTZ R4, R10, R147 ;  /* 0x000000930a047221 */ /* 0x000fe20000010000 */
[----:B-1----:R-:W-:Y:S01]  /*e900*/  FADD.FTZ R147, R197, R138 ;  /* 0x0000008ac5937221 */ /* 0x002fe20000010000 */
[C---:B--2---:R-:W-:Y:S01]  /*e910*/  F2FP.F16.F32.PACK_AB R197, R20.reuse, R197 ;  /* 0x000000c514c5723e */ /* 0x044fe200000000ff */
[----:B------:R0:W-:Y:S02]  /*e920*/  @!P1 SYNCS.ARRIVE.TRANS64.RED.A1T0 RZ, [R146+URZ], RZ ;  /* 0x000000ff92ff99a7 */ /* 0x0001e4000810043f */
[----:B------:R-:W-:Y:S01]  /*e930*/  FADD.FTZ R130, R20, R147 ;  /* 0x0000009314827221 */ /* 0x000fe20000010000 */
[----:B------:R-:W-:Y:S01]  /*e940*/  MUFU.EX2 R13, R13 ;  /* 0x0000000d000d7308 */ /* 0x000fe20000000800 */
[----:B---3--:R-:W-:Y:S02]  /*e950*/  F2FP.F16.F32.PACK_AB R178, R9, R128 ;  /* 0x0000008009b2723e */ /* 0x008fe400000000ff */
[----:B------:R-:W-:Y:S01]  /*e960*/  FADD.FTZ R147, R199, R130 ;  /* 0x00000082c7937221 */ /* 0x000fe20000010000 */
[----:B------:R-:W-:Y:S01]  /*e970*/  F2FP.F16.F32.PACK_AB R199, R132, R199 ;  /* 0x000000c784c7723e */ /* 0x000fe200000000ff */
[----:B0-----:R-:W-:Y:S01]  /*e980*/  FADD.FTZ R146, R21, R4 ;  /* 0x0000000415927221 */ /* 0x001fe20000010000 */
[----:B------:R-:W-:Y:S01]  /*e990*/  FFMA.FTZ R4, R188, R5, -R145 ;  /* 0x00000005bc047223 */ /* 0x000fe20000010891 */
[----:B------:R-:W-:Y:S01]  /*e9a0*/  FADD.FTZ R130, R132, R147 ;  /* 0x0000009384827221 */ /* 0x000fe20000010000 */
[----:B------:R-:W-:Y:S01]  /*e9b0*/  F2FP.F16.F32.PACK_AB R188, R168, R123 ;  /* 0x0000007ba8bc723e */ /* 0x000fe200000000ff */
[----:B------:R-:W-:-:S02]  /*e9c0*/  FADD.FTZ R146, R135, R146 ;  /* 0x0000009287927221 */ /* 0x000fc40000010000 */
[----:B------:R-:W-:Y:S01]  /*e9d0*/  FADD.FTZ R149, R193, R130 ;  /* 0x00000082c1957221 */ /* 0x000fe20000010000 */
[----:B------:R-:W0:Y:S01]  /*e9e0*/  MUFU.EX2 R4, R4 ;  /* 0x0000000400047308 */ /* 0x000e220000000800 */
[----:B------:R-:W-:Y:S01]  /*e9f0*/  FADD.FTZ R3, R137, R146 ;  /* 0x0000009289037221 */ /* 0x000fe20000010000 */
[C---:B------:R-:W-:Y:S01]  /*ea00*/  F2FP.F16.F32.PACK_AB R193, R136.reuse, R193 ;  /* 0x000000c188c1723e */ /* 0x040fe200000000ff */
[----:B------:R-:W-:Y:S02]  /*ea10*/  FADD.FTZ R130, R136, R149 ;  /* 0x0000009588827221 */ /* 0x000fe40000010000 */
[C---:B------:R-:W-:Y:S01]  /*ea20*/  FADD.FTZ R3, R196.reuse, R3 ;  /* 0x00000003c4037221 */ /* 0x040fe20000010000 */
[----:B------:R-:W-:Y:S01]  /*ea30*/  F2FP.F16.F32.PACK_AB R196, R196, R137 ;  /* 0x00000089c4c4723e */ /* 0x000fe200000000ff */
[----:B------:R-:W-:Y:S01]  /*ea40*/  FADD.FTZ R15, R195, R130 ;  /* 0x00000082c30f7221 */ /* 0x000fe20000010000 */
[----:B------:R-:W-:Y:S01]  /*ea50*/  F2FP.F16.F32.PACK_AB R195, R140, R195 ;  /* 0x000000c38cc3723e */ /* 0x000fe200000000ff */
[----:B------:R-:W-:Y:S01]  /*ea60*/  FADD.FTZ R138, R198, R3 ;  /* 0x00000003c68a7221 */ /* 0x000fe20000010000 */
[----:B------:R-:W-:Y:S01]  /*ea70*/  FFMA.FTZ R3, R122, R5, -R145 ;  /* 0x000000057a037223 */ /* 0x000fe20000010891 */
[----:B------:R-:W-:Y:S01]  /*ea80*/  FADD.FTZ R130, R140, R15 ;  /* 0x0000000f8c827221 */ /* 0x000fe20000010000 */
[----:B------:R1:W2:Y:S01]  /*ea90*/  MUFU.EX2 R122, R190 ;  /* 0x000000be007a7308 */ /* 0x0002a20000000800 */
[C---:B------:R-:W-:Y:S01]  /*eaa0*/  FADD.FTZ R138, R127.reuse, R138 ;  /* 0x0000008a7f8a7221 */ /* 0x040fe20000010000 */
[----:B------:R-:W-:Y:S01]  /*eab0*/  F2FP.F16.F32.PACK_AB R198, R127, R198 ;  /* 0x000000c67fc6723e */ /* 0x000fe200000000ff */
[----:B------:R-:W-:Y:S01]  /*eac0*/  FADD.FTZ R21, R189, R130 ;  /* 0x00000082bd157221 */ /* 0x000fe20000010000 */
[----:B------:R-:W-:Y:S01]  /*ead0*/  F2FP.F16.F32.PACK_AB R189, R144, R189 ;  /* 0x000000bd90bd723e */ /* 0x000fe200000000ff */
[----:B------:R-:W-:-:S02]  /*eae0*/  FADD.FTZ R147, R125, R138 ;  /* 0x0000008a7d937221 */ /* 0x000fc40000010000 */
[----:B------:R-:W-:Y:S01]  /*eaf0*/  FADD.FTZ R12, R144, R21 ;  /* 0x00000015900c7221 */ /* 0x000fe20000010000 */
[----:B------:R3:W4:Y:S01]  /*eb00*/  MUFU.EX2 R177, R3 ;  /* 0x0000000300b17308 */ /* 0x0007220000000800 */
[----:B------:R-:W-:Y:S01]  /*eb10*/  FADD.FTZ R147, R174, R147 ;  /* 0x00000093ae937221 */ /* 0x000fe20000010000 */
[----:B-1----:R-:W-:Y:S01]  /*eb20*/  F2FP.F16.F32.PACK_AB R190, R170, R121 ;  /* 0x00000079aabe723e */ /* 0x002fe200000000ff */
[----:B------:R-:W-:Y:S01]  /*eb30*/  FADD.FTZ R21, R191, R12 ;  /* 0x0000000cbf157221 */ /* 0x000fe20000010000 */
[----:B------:R-:W-:Y:S01]  /*eb40*/  F2FP.F16.F32.PACK_AB R191, R124, R191 ;  /* 0x000000bf7cbf723e */ /* 0x000fe200000000ff */
[----:B------:R-:W-:Y:S01]  /*eb50*/  FADD.FTZ R10, R194, R147 ;  /* 0x00000093c20a7221 */ /* 0x000fe20000010000 */
[----:B------:R-:W-:-:S03]  /*eb60*/  F2FP.F16.F32.PACK_AB R194, R129, R194 ;  /* 0x000000c281c2723e */ /* 0x000fc600000000ff */
[----:B------:R-:W-:-:S04]  /*eb70*/  FADD.FTZ R10, R129, R10 ;  /* 0x0000000a810a7221 */ /* 0x000fc80000010000 */
[----:B------:R-:W-:-:S04]  /*eb80*/  FADD.FTZ R15, R123, R10 ;  /* 0x0000000a7b0f7221 */ /* 0x000fc80000010000 */
[----:B------:R-:W-:-:S04]  /*eb90*/  FADD.FTZ R10, R168, R15 ;  /* 0x0000000fa80a7221 */ /* 0x000fc80000010000 */
[----:B------:R-:W-:Y:S01]  /*eba0*/  FADD.FTZ R15, R121, R10 ;  /* 0x0000000a790f7221 */ /* 0x000fe20000010000 */
[----:B------:R-:W-:-:S03]  /*ebb0*/  FADD.FTZ R10, R124, R21 ;  /* 0x000000157c0a7221 */ /* 0x000fc60000010000 */
[----:B------:R-:W-:-:S04]  /*ebc0*/  FADD.FTZ R15, R170, R15 ;  /* 0x0000000faa0f7221 */ /* 0x000fc80000010000 */
[----:B------:R-:W-:Y:S01]  /*ebd0*/  FADD.FTZ R12, R184, R15 ;  /* 0x0000000fb80c7221 */ /* 0x000fe20000010000 */
[----:B------:R-:W-:Y:S01]  /*ebe0*/  FADD.FTZ R15, R185, R10 ;  /* 0x0000000ab90f7221 */ /* 0x000fe20000010000 */
[C---:B0-----:R-:W-:Y:S02]  /*ebf0*/  F2FP.F16.F32.PACK_AB R185, R4.reuse, R185 ;  /* 0x000000b904b9723e */ /* 0x041fe400000000ff */
        /* <DEDUP_REMOVED lines=31> */
[----:B------:R-:W-:Y:S02]  /*edf0*/  IMAD.MOV.U32 R9, RZ, RZ, R6 ;  /* 0x000000ffff097224 */ /* 0x000fe400078e0006 */
[----:B------:R-:W-:Y:S01]  /*ee00*/  IMAD.MOV.U32 R10, RZ, RZ, R7 ;  /* 0x000000ffff0a7224 */ /* 0x000fe200078e0007 */
[----:B------:R-:W-:Y:S06]  /*ee10*/  @P2 BRA `(.L_x_2295) ;  /* 0xffffffbc00882947 */ /* 0x000fec000383ffff */
.L_x_2286:
        /* <DEDUP_REMOVED lines=99> */
.L_x_2296:
[----:B------:R-:W-:Y:S01]  /*f450*/  ULEA UR5, UR36, UR37, 0x3 ;  /* 0x0000002524057291 */ /* 0x000fe2000f8e183f */
[----:B------:R-:W-:-:S05]  /*f460*/  IMAD.U32 R0, RZ, RZ, UR39 ;  /* 0x00000027ff007e24 */ /* 0x000fca000f8e00ff */
[----:B------:R-:W-:-:S04]  /*f470*/  SHF.L.U32 R0, R0, 0x1f, RZ ;  /* 0x0000001f00007819 */ /* 0x000fc800000006ff */
[----:B------:R0:W1:Y:S01]  /*f480*/  SYNCS.PHASECHK.TRANS64.TRYWAIT P2, [UR5+0x36850], R0 ;  /* 0x03685000ff0075a7 */ /* 0x0000620008040145 */
[----:B------:R-:W-:Y:S05]  /*f490*/  @!P0 BRA `(.L_x_2297) ;  /* 0x0000000000048947 */ /* 0x000fea0003800000 */
[----:B------:R-:W-:Y:S01]  /*f4a0*/  BPT.TRAP 0x1 ;  /* 0x000000040000795c */ /* 0x000fe20000300000 */
.L_x_2297:
[----:B-1----:R-:W-:Y:S05]  /*f4b0*/  @P2 BRA `(.L_x_2298) ;  /* 0x0000000000082947 */ /* 0x002fea0003800000 */
[----:B------:R-:W1:Y:S02]  /*f4c0*/  SYNCS.PHASECHK.TRANS64.TRYWAIT P0, [UR5+0x36850], R0 ;  /* 0x03685000ff0075a7 */ /* 0x000e640008000145 */
[----:B-1----:R-:W-:Y:S05]  /*f4d0*/  @!P0 BRA `(.L_x_2299) ;  /* 0x0000007c00788947 */ /* 0x002fea0003800000 */
.L_x_2298:
[----:B------:R-:W-:Y:S01]  /*f4e0*/  UIADD3 UR37, UR37, 0x400, URZ ;  /* 0x0000040025257890 */ /* 0x000fe2000fffe03f */
[----:B------:R-:W-:Y:S01]  /*f4f0*/  WARPGROUP.ARRIVE ;  /* 0x00000000000079c5 */ /* 0x000fe20000000000 */
[----:B------:R-:W-:Y:S01]  /*f500*/  UMOV UR7, 0x40000040 ;  /* 0x4000004000077882 */ /* 0x000fe20000000000 */
[----:B-1----:R-:W1:Y:S01]  /*f510*/  SHFL.BFLY PT, R9, R4, 0x2, 0x1f ;  /* 0x0c401f0004097f89 */ /* 0x002e6200000e0000 */
[----:B------:R-:W-:Y:S01]  /*f520*/  USHF.R.U32.HI UR37, URZ, 0x4, UR37 ;  /* 0x000000043f257899 */ /* 0x000fe20008011625 */
[----:B------:R-:W-:Y:S02]  /*f530*/  CS2R R20, SRZ ;  /* 0x0000000000147805 */ /* 0x000fe4000001ff00 */
[----:B------:R-:W-:Y:S01]  /*f540*/  IADD3 R209, R209, 0x1, RZ ;  /* 0x00000001d1d17810 */ /* 0x000fe20007ffe0ff */
[----:B0-----:R-:W0:Y:S01]  /*f550*/  SHFL.BFLY PT, R0, R3, 0x2, 0x1f ;  /* 0x0c401f0003007f89 */ /* 0x001e2200000e0000 */
[----:B------:R-:W-:-:S04]  /*f560*/  ULOP3.LUT UR37, UR37, 0x3fff, URZ, 0xc0, !UPT ;  /* 0x00003fff25257892 */ /* 0x000fc8000f8ec03f */
[----:B------:R-:W-:-:S04]  /*f570*/  ULOP3.LUT UR4, UR37, 0x3800000, URZ, 0xfc, !UPT ;  /* 0x0380000025047892 */ /* 0x000fc8000f8efc3f */
[----:B------:R-:W-:Y:S02]  /*f580*/  UIMAD UR4, UR36, 0xa80, UR4 ;  /* 0x00000a80240478a4 */ /* 0x000fe4000f8e0204 */
[----:B------:R-:W-:-:S04]  /*f590*/  UIADD3 UR36, UR36, 0x1, URZ ;  /* 0x0000000124247890 */ /* 0x000fc8000fffe03f */
[----:B------:R-:W-:Y:S01]  /*f5a0*/  UISETP.NE.AND UP0, UPT, UR36, 0x2, UPT ;  /* 0x000000022400788c */ /* 0x000fe2000bf05270 */
[----:B------:R-:W-:Y:S02]  /*f5b0*/  UMOV UR6, UR4 ;  /* 0x0000000400067c82 */ /* 0x000fe40008000000 */
[----:B------:R-:W-:Y:S01]  /*f5c0*/  HGMMA.64x192x16.F32 R24, R200, gdesc[UR4].tnspB, R24, gsb0 ;  /* 0x42e00004c8187df0 */ /* 0x000fe20008000818 */
[----:B------:R-:W-:Y:S01]  /*f5d0*/  UIADD3 UR6, UR4, 0x80, URZ ;  /* 0x0000008004067890 */ /* 0x000fe2000fffe03f */
[----:B-1----:R-:W-:Y:S01]  /*f5e0*/  FADD.FTZ R9, R9, R4 ;  /* 0x0000000409097221 */ /* 0x002fe20000010000 */
[----:B------:R-:W-:Y:S01]  /*f5f0*/  UMOV UR7, 0x40000040 ;  /* 0x4000004000077882 */ /* 0x000fe20000000000 */
[----:B------:R-:W-:Y:S01]  /*f600*/  USEL UR36, UR36, URZ, UP0 ;  /* 0x0000003f24247287 */ /* 0x000fe20008000000 */
[----:B0-----:R-:W-:Y:S02]  /*f610*/  FADD.FTZ R2, R0, R3 ;  /* 0x0000000300027221 */ /* 0x001fe40000010000 */
[----:B------:R-:W0:Y:S04]  /*f620*/  SHFL.BFLY PT, R0, R9, 0x1, 0x1f ;  /* 0x0c201f0009007f89 */ /* 0x000e2800000e0000 */
[----:B------:R-:W1:Y:S01]  /*f630*/  SHFL.BFLY PT, R11, R2, 0x1, 0x1f ;  /* 0x0c201f00020b7f89 */ /* 0x000e6200000e0000 */
[----:B0-----:R-:W-:Y:S01]  /*f640*/  FADD.FTZ R12, R9, R0 ;  /* 0x00000000090c7221 */ /* 0x001fe20000010000 */
[----:B------:R-:W-:-:S02]  /*f650*/  IMAD.U32 R9, RZ, RZ, UR5 ;  /* 0x00000005ff097e24 */ /* 0x000fc4000f8e00ff */
[----:B------:R-:W-:Y:S02]  /*f660*/  IMAD.MOV.U32 R0, RZ, RZ, -0x800000 ;  /* 0xff800000ff007424 */ /* 0x000fe400078e00ff */
[----:B-1----:R-:W-:Y:S01]  /*f670*/  FADD.FTZ R11, R2, R11 ;  /* 0x0000000b020b7221 */ /* 0x002fe20000010000 */
[----:B------:R-:W-:Y:S01]  /*f680*/  FSETP.NE.FTZ.AND P0, PT, R12, RZ, PT ;  /* 0x000000ff0c00720b */ /* 0x000fe20003f15000 */
[----:B------:R-:W-:-:S03]  /*f690*/  IMAD.MOV.U32 R2, RZ, RZ, -0x800000 ;  /* 0xff800000ff027424 */ /* 0x000fc600078e00ff */
[----:B------:R-:W-:-:S09]  /*f6a0*/  FSETP.NE.FTZ.AND P2, PT, R11, RZ, PT ;  /* 0x000000ff0b00720b */ /* 0x000fd20003f55000 */
[----:B------:R-:W0:Y:S01]  /*f6b0*/  @P0 MUFU.LG2 R8, R12 ;  /* 0x0000000c00080308 */ /* 0x000e220000000c00 */
[----:B------:R-:W-:-:S03]  /*f6c0*/  @P0 FMUL.FTZ R4, R5, 0.69314718246459960938 ;  /* 0x3f31721805040820 */ /* 0x000fc60000410000 */
[----:B------:R-:W-:-:S04]  /*f6d0*/  @P2 FMUL.FTZ R14, R5, 0.69314718246459960938 ;  /* 0x3f317218050e2820 */ /* 0x000fc80000410000 */
[----:B------:R-:W1:Y:S08]  /*f6e0*/  @P2 MUFU.LG2 R10, R11 ;  /* 0x0000000b000a2308 */ /* 0x000e700000000c00 */
[----:B------:R-:W2:Y:S01]  /*f6f0*/  @P2 MUFU.RCP R21, R11 ;  /* 0x0000000b00152308 */ /* 0x000ea20000001000 */
[----:B0-----:R-:W-:Y:S01]  /*f700*/  @P0 FMUL.FTZ R3, R8, 0.69314718246459960938 ;  /* 0x3f31721808030820 */ /* 0x001fe20000410000 */
[----:B------:R-:W-:-:S03]  /*f710*/  @!P1 VIADD R8, R9, 0x36860 ;  /* 0x0003686009089836 */ /* 0x000fc60000000000 */
[----:B------:R-:W-:Y:S02]  /*f720*/  @P0 FFMA.FTZ R2, R4, R7, R3 ;  /* 0x0000000704020223 */ /* 0x000fe40000010003 */
[----:B------:R-:W-:Y:S01]  /*f730*/  @!P1 PRMT R121, RZ, 0x654, R8 ;  /* 0x00000654ff799816 */ /* 0x000fe20000000008 */
        /* <DEDUP_REMOVED lines=37> */
[-C--:B------:R-:W-:Y:S01]  /*f990*/  FMUL.FTZ R127, R99, R21.reuse ;  /* 0x00000015637f7220 */ /* 0x080fe20000410000 */
[-C--:B0-----:R-:W-:Y:S01]  /*f9a0*/  FMUL.FTZ R122, R33, R20.reuse ;  /* 0x00000014217a7220 */ /* 0x081fe20000410000 */
[-C--:B------:R-:W-:Y:S01]  /*f9b0*/  FMUL.FTZ R120, R37, R20.reuse ;  /* 0x0000001425787220 */ /* 0x080fe20000410000 */
        /* <DEDUP_REMOVED lines=93> */
.L_x_2269:
[----:B------:R-:W0:Y:S01]  /*ff90*/  S2R R21, SR_CgaCtaId ;  /* 0x0000000000157919 */ /* 0x000e220000008800 */
[----:B------:R-:W-:Y:S01]  /*ffa0*/  MOV R90, 0x400 ;  /* 0x00000400005a7802 */ /* 0x000fe20000000f00 */
[----:B------:R-:W-:Y:S01]  /*ffb0*/  BSSY B0, `(.L_x_2300) ;  /* 0x000022a000007945 */ /* 0x000fe20003800000 */
[----:B------:R-:W-:Y:S02]  /*ffc0*/  BAR.SYNC.DEFER_BLOCKING 0x5, 0x180 ;  /* 0x0146000000007b1d */ /* 0x000fe40000010000 */
[----:B0-----:R-:W-:-:S05]  /*ffd0*/  LEA R90, R21, R90, 0x18 ;  /* 0x0000005a155a7211 */ /* 0x001fca00078ec0ff */
[----:B------:R0:W1:Y:S01]  /*ffe0*/  LDS R52, [R90+0x368d0] ;  /* 0x0368d0005a347984 */ /* 0x0000620000000800 */
[----:B------:R-:W-:Y:S06]  /*fff0*/  BAR.ARV 0x4, 0x180 ;  /* 0x0106000000007b1d */ /* 0x000fec0000002000 */
[----:B------:R-:W-:Y:S05]  /*10000*/  @P0 BRA `(.L_x_2301) ;  /* 0x0000001400fc0947 */ /* 0x000fea0003800000 */
[----:B------:R-:W2:Y:S01]  /*10010*/  S2R R21, SR_SWINHI ;  /* 0x0000000000157919 */ /* 0x000ea20000002f00 */
[----:B------:R-:W-:Y:S01]  /*10020*/  SHF.R.S32.HI R91, RZ, 0x1f, R207 ;  /* 0x0000001fff5b7819 */ /* 0x000fe200000114cf */
[----:B------:R-:W-:Y:S01]  /*10030*/  ULDC.64 UR4, c[0x0][0xb90] ;  /* 0x0002e40000047ab9 */ /* 0x000fe20000000a00 */
[----:B------:R-:W3:Y:S01]  /*10040*/  LDC R94, c[0x0][0xbe8] ;  /* 0x0002fa00ff5e7b82 */ /* 0x000ee20000000800 */
[----:B------:R-:W-:Y:S01]  /*10050*/  IMAD.WIDE.U32 R24, R207, UR4, RZ ;  /* 0x00000004cf187c25 */ /* 0x000fe2000f8e00ff */
[----:B------:R-:W-:Y:S01]  /*10060*/  F2FP.F16.F32.PACK_AB R6, R7, R6 ;  /* 0x000000060706723e */ /* 0x000fe200000000ff */
[----:B------:R-:W-:Y:S01]  /*10070*/  ULDC UR6, c[0x0][0xa88] ;  /* 0x0002a20000067ab9 */ /* 0x000fe20000000800 */
[----:B------:R-:W-:Y:S01]  /*10080*/  F2FP.F16.F32.PACK_AB R7, R158, R33 ;  /* 0x000000219e07723e */ /* 0x000fe200000000ff */
[----:B------:R-:W-:Y:S01]  /*10090*/  IMAD R20, R91, UR4, RZ ;  /* 0x000000045b147c24 */ /* 0x000fe2000f8e02ff */
[----:B------:R-:W-:Y:S01]  /*100a0*/  F2FP.F16.F32.PACK_AB R4, R5, R4 ;  /* 0x000000040504723e */ /* 0x000fe200000000ff */
[----:B------:R-:W-:Y:S01]  /*100b0*/  ULDC.64 UR8, c[0x0][0x208] ;  /* 0x0000820000087ab9 */ /* 0x000fe20000000a00 */
[----:B------:R-:W-:Y:S01]  /*100c0*/  F2FP.F16.F32.PACK_AB R5, R160, R37 ;  /* 0x00000025a005723e */ /* 0x000fe200000000ff */
[----:B------:R-:W-:Y:S01]  /*100d0*/  IMAD R29, R207, UR5, R20 ;  /* 0x00000005cf1d7c24 */ /* 0x000fe2000f8e0214 */
[----:B------:R-:W-:Y:S01]  /*100e0*/  F2FP.F16.F32.PACK_AB R14, R53, R14 ;  /* 0x0000000e350e723e */ /* 0x000fe200000000ff */
[----:B------:R-:W-:Y:S01]  /*100f0*/  ULDC.64 UR4, c[0x0][0xb98] ;  /* 0x0002e60000047ab9 */ /* 0x000fe20000000a00 */
[----:B------:R-:W-:Y:S01]  /*10100*/  F2FP.F16.F32.PACK_AB R10, R11, R10 ;  /* 0x0000000a0b0a723e */ /* 0x000fe200000000ff */
[----:B------:R-:W-:Y:S01]  /*10110*/  IMAD.IADD R25, R25, 0x1, R29 ;  /* 0x0000000119197824 */ /* 0x000fe200078e021d */
        /* <DEDUP_REMOVED lines=8> */
[----:B------:R-:W-:Y:S02]  /*101a0*/  MOV R48, R90 ;  /* 0x0000005a00307202 */ /* 0x000fe40000000f00 */
[----:B--2---:R-:W-:Y:S01]  /*101b0*/  MOV R49, R21 ;  /* 0x0000001500317202 */ /* 0x004fe20000000f00 */
[----:B------:R-:W-:Y:S01]  /*101c0*/  IMAD R21, R208, 0x40, R16 ;  /* 0x00000040d0157824 */ /* 0x000fe200078e0210 */
[----:B------:R-:W-:Y:S02]  /*101d0*/  F2FP.F16.F32.PACK_AB R98, R101, R100 ;  /* 0x000000646562723e */ /* 0x000fe400000000ff */
[----:B------:R-:W-:Y:S01]  /*101e0*/  F2FP.F16.F32.PACK_AB R99, R126, R99 ;  /* 0x000000637e63723e */ /* 0x000fe200000000ff */
[----:B------:R-:W-:Y:S01]  /*101f0*/  IMAD.WIDE R46, R213, 0x2, R48 ;  /* 0x00000002d52e7825 */ /* 0x000fe200078e0230 */
[----:B------:R-:W-:-:S02]  /*10200*/  F2FP.F16.F32.PACK_AB R105, R95, R106 ;  /* 0x0000006a5f69723e */ /* 0x000fc400000000ff */
[----:B------:R-:W-:Y:S01]  /*10210*/  F2FP.F16.F32.PACK_AB R112, R113, R112 ;  /* 0x000000707170723e */ /* 0x000fe200000000ff */
[----:B------:R-:W-:Y:S01]  /*10220*/  IMAD.WIDE R48, R21, 0x2, R48 ;  /* 0x0000000215307825 */ /* 0x000fe200078e0230 */
[C---:B------:R-:W-:Y:S02]  /*10230*/  IADD3 R27, P5, R46.reuse, 0x8060, RZ ;  /* 0x000080602e1b7810 */ /* 0x040fe40007fbe0ff */
[C---:B------:R-:W-:Y:S02]  /*10240*/  LOP3.LUT R21, R46.reuse, 0x380, RZ, 0xc0, !PT ;  /* 0x000003802e157812 */ /* 0x040fe400078ec0ff */
[----:B------:R-:W-:Y:S02]  /*10250*/  LOP3.LUT R26, R27, 0x380, RZ, 0xc0, !PT ;  /* 0x000003801b1a7812 */ /* 0x000fe400078ec0ff */
        /* <DEDUP_REMOVED lines=11> */
[----:B------:R-:W-:Y:S01]  /*10310*/  LOP3.LUT R32, R45, 0x380, RZ, 0xc0, !PT ;  /* 0x000003802d207812 */ /* 0x000fe200078ec0ff */
[----:B------:R-:W-:Y:S01]  /*10320*/  IMAD.X R63, RZ, RZ, R47, P2 ;  /* 0x000000ffff3f7224 */ /* 0x000fe200010e062f */
[----:B------:R-:W-:-:S02]  /*10330*/  LOP3.LUT R20, R43, 0x380, RZ, 0xc0, !PT ;  /* 0x000003802b147812 */ /* 0x000fc400078ec0ff */
        /* <DEDUP_REMOVED lines=8> */
[----:B------:R-:W-:Y:S01]  /*103c0*/  IADD3 R31, P1, R46, 0x40, RZ ;  /* 0x000000402e1f7810 */ /* 0x000fe20007f3e0ff */
[----:B------:R-:W-:Y:S01]  /*103d0*/  IMAD.X R79, RZ, RZ, R47, P6 ;  /* 0x000000ffff4f7224 */ /* 0x000fe200030e062f */
[----:B------:R-:W-:-:S02]  /*103e0*/  LOP3.LUT R46, R21, R46, RZ, 0x3c, !PT ;  /* 0x0000002e152e7212 */ /* 0x000fc400078e3cff */
[----:B------:R-:W-:Y:S01]  /*103f0*/  LOP3.LUT R21, R30, 0x380, RZ, 0xc0, !PT ;  /* 0x000003801e157812 */ /* 0x000fe200078ec0ff */
[----:B------:R-:W-:Y:S01]  /*10400*/  IMAD.X R87, RZ, RZ, R47, P1 ;  /* 0x000000ffff577224 */ /* 0x000fe200008e062f */
[----:B------:R-:W-:Y:S02]  /*10410*/  SHF.R.U64 R32, R32, 0x3, RZ ;  /* 0x0000000320207819 */ /* 0x000fe400000012ff */
[----:B------:R-:W-:Y:S02]  /*10420*/  SHF.R.U64 R20, R20, 0x3, RZ ;  /* 0x0000000314147819 */ /* 0x000fe400000012ff */
[----:B------:R-:W-:Y:S02]  /*10430*/  SHF.R.U64 R21, R21, 0x3, RZ ;  /* 0x0000000315157819 */ /* 0x000fe400000012ff */
[----:B------:R-:W-:Y:S02]  /*10440*/  LOP3.LUT R54, R32, R45, RZ, 0x3c, !PT ;  /* 0x0000002d20367212 */ /* 0x000fe400078e3cff */
[----:B------:R-:W-:-:S02]  /*10450*/  LOP3.LUT R62, R20, R43, RZ, 0x3c, !PT ;  /* 0x0000002b143e7212 */ /* 0x000fc400078e3cff */
[----:B------:R-:W-:Y:S02]  /*10460*/  LOP3.LUT R20, R29, 0x380, RZ, 0xc0, !PT ;  /* 0x000003801d147812 */ /* 0x000fe400078ec0ff */
[----:B------:R-:W-:Y:S02]  /*10470*/  LOP3.LUT R32, R41, 0x380, RZ, 0xc0, !PT ;  /* 0x0000038029207812 */ /* 0x000fe400078ec0ff */
[----:B------:R-:W-:Y:S02]  /*10480*/  LOP3.LUT R58, R21, R30, RZ, 0x3c, !PT ;  /* 0x0000001e153a7212 */ /* 0x000fe400078e3cff */
[----:B------:R-:W-:Y:S02]  /*10490*/  LOP3.LUT R21, R28, 0x380, RZ, 0xc0, !PT ;  /* 0x000003801c157812 */ /* 0x000fe400078ec0ff */
[----:B------:R-:W-:Y:S02]  /*104a0*/  SHF.R.U64 R20, R20, 0x3, RZ ;  /* 0x0000000314147819 */ /* 0x000fe400000012ff */
[----:B------:R-:W-:-:S02]  /*104b0*/  SHF.R.U64 R32, R32, 0x3, RZ ;  /* 0x0000000320207819 */ /* 0x000fc400000012ff */
[----:B------:R-:W-:Y:S02]  /*104c0*/  SHF.R.U64 R21, R21, 0x3, RZ ;  /* 0x0000000315157819 */ /* 0x000fe400000012ff */
[----:B------:R-:W-:Y:S02]  /*104d0*/  LOP3.LUT R66, R20, R29, RZ, 0x3c, !PT ;  /* 0x0000001d14427212 */ /* 0x000fe400078e3cff */
[----:B------:R-:W-:Y:S02]  /*104e0*/  LOP3.LUT R70, R32, R41, RZ, 0x3c, !PT ;  /* 0x0000002920467212 */ /* 0x000fe400078e3cff */
[----:B------:R-:W-:Y:S02]  /*104f0*/  IADD3 R29, P5, R48, 0x2000, RZ ;  /* 0x00002000301d7810 */ /* 0x000fe40007fbe0ff */
[----:B------:R-:W-:Y:S02]  /*10500*/  LOP3.LUT R32, R35, 0x380, RZ, 0xc0, !PT ;  /* 0x0000038023207812 */ /* 0x000fe400078ec0ff */
[----:B------:R-:W-:-:S02]  /*10510*/  LOP3.LUT R78, R21, R28, RZ, 0x3c, !PT ;  /* 0x0000001c154e7212 */ /* 0x000fc400078e3cff */
[----:B------:R-:W-:Y:S02]  /*10520*/  LOP3.LUT R34, R103, 0x380, RZ, 0xc0, !PT ;  /* 0x0000038067227812 */ /* 0x000fe400078ec0ff */
[----:B------:R-:W-:Y:S02]  /*10530*/  LOP3.LUT R28, R29, 0x380, RZ, 0xc0, !PT ;  /* 0x000003801d1c7812 */ /* 0x000fe400078ec0ff */
[----:B------:R-:W-:Y:S02]  /*10540*/  SHF.R.U64 R32, R32, 0x3, RZ ;  /* 0x0000000320207819 */ /* 0x000fe400000012ff */
[----:B------:R-:W-:Y:S02]  /*10550*/  IADD3.X R83, RZ, R47, RZ, P0, !PT ;  /* 0x0000002fff537210 */ /* 0x000fe400007fe4ff */
[----:B------:R-:W-:Y:S02]  /*10560*/  SHF.R.U64 R34, R34, 0x3, RZ ;  /* 0x0000000322227819 */ /* 0x000fe400000012ff */
[----:B------:R-:W-:-:S02]  /*10570*/  SHF.R.U64 R28, R28, 0x3, RZ ;  /* 0x000000031c1c7819 */ /* 0x000fc400000012ff */
[----:B------:R-:W-:Y:S02]  /*10580*/  LOP3.LUT R82, R32, R35, RZ, 0x3c, !PT ;  /* 0x0000002320527212 */ /* 0x000fe400078e3cff */
[----:B------:R-:W-:Y:S02]  /*10590*/  IADD3 R35, P0, R48, 0x5000, RZ ;  /* 0x0000500030237810 */ /* 0x000fe40007f1e0ff */
[----:B------:R-:W-:Y:S02]  /*105a0*/  LOP3.LUT R50, R34, R103, RZ, 0x3c, !PT ;  /* 0x0000006722327212 */ /* 0x000fe400078e3cff */
[----:B------:R-:W-:Y:S02]  /*105b0*/  LOP3.LUT R28, R28, R29, RZ, 0x3c, !PT ;  /* 0x0000001d1c1c7212 */ /* 0x000fe400078e3cff */
[----:B------:R-:W-:Y:S02]  /*105c0*/  IADD3 R29, P1, R48, 0x4000, RZ ;  /* 0x00004000301d7810 */ /* 0x000fe40007f3e0ff */
[----:B------:R-:W-:-:S02]  /*105d0*/  LOP3.LUT R34, R35, 0x380, RZ, 0xc0, !PT ;  /* 0x0000038023227812 */ /* 0x000fc400078ec0ff */
[----:B------:R-:W-:Y:S01]  /*105e0*/  MOV R111, R46 ;  /* 0x0000002e006f7202 */ /* 0x000fe20000000f00 */
[--C-:B------:R-:W-:Y:S01]  /*105f0*/  IMAD.X R33, RZ, RZ, R49.reuse, P1 ;  /* 0x000000ffff217224 */ /* 0x100fe200008e0631 */
[----:B------:R-:W-:Y:S01]  /*10600*/  SHF.R.U64 R34, R34, 0x3, RZ ;  /* 0x0000000322227819 */ /* 0x000fe200000012ff */
[----:B------:R-:W-:Y:S01]  /*10610*/  BAR.SYNC.DEFER_BLOCKING 0x1, 0x100 ;  /* 0x0044000000007b1d */ /* 0x000fe20000010000 */
[----:B---3--:R-:W-:Y:S02]  /*10620*/  ISETP.NE.AND P1, PT, R94, 0x1, PT ;  /* 0x000000015e00780c */ /* 0x008fe40003f25270 */
[----:B------:R-:W-:Y:S01]  /*10630*/  LOP3.LUT R34, R34, R35, RZ, 0x3c, !PT ;  /* 0x0000002322227212 */ /* 0x000fe200078e3cff */
[----:B------:R-:W-:Y:S01]  /*10640*/  IMAD.X R35, RZ, RZ, R49, P0 ;  /* 0x000000ffff237224 */ /* 0x000fe200000e0631 */
[----:B------:R-:W-:Y:S02]  /*10650*/  IADD3 R103, P0, R48, 0xb000, RZ ;  /* 0x0000b00030677810 */ /* 0x000fe40007f1e0ff */
[----:B------:R-:W-:-:S02]  /*10660*/  LOP3.LUT R30, R39, 0x380, RZ, 0xc0, !PT ;  /* 0x00000380271e7812 */ /* 0x000fc400078ec0ff */
[----:B------:R-:W-:Y:S02]  /*10670*/  LOP3.LUT R46, R103, 0x380, RZ, 0xc0, !PT ;  /* 0x00000380672e7812 */ /* 0x000fe400078ec0ff */
[----:B------:R-:W-:Y:S01]  /*10680*/  MOV R110, R50 ;  /* 0x00000032006e7202 */ /* 0x000fe20000000f00 */
[----:B------:R-:W-:Y:S01]  /*10690*/  IMAD.IADD R50, R22, 0x1, R17 ;  /* 0x0000000116327824 */ /* 0x000fe200078e0211 */
[----:B------:R-:W-:Y:S01]  /*106a0*/  SHF.R.U64 R46, R46, 0x3, RZ ;  /* 0x000000032e2e7819 */ /* 0x000fe200000012ff */
[----:B------:R-:W2:Y:S01]  /*106b0*/  @P1 LDC R155, c[0x0][0xbec] ;  /* 0x0002fb00ff9b1b82 */ /* 0x000ea20000000800 */
[----:B------:R-:W-:Y:S02]  /*106c0*/  SHF.R.U64 R30, R30, 0x3, RZ ;  /* 0x000000031e1e7819 */ /* 0x000fe400000012ff */
[----:B------:R-:W-:Y:S02]  /*106d0*/  LOP3.LUT R46, R46, R103, RZ, 0x3c, !PT ;  /* 0x000000672e2e7212 */ /* 0x000fe400078e3cff */
[----:B------:R-:W-:-:S02]  /*106e0*/  MOV R103, R26 ;  /* 0x0000001a00677202 */ /* 0x000fc40000000f00 */
[----:B------:R-:W-:Y:S01]  /*106f0*/  LOP3.LUT R74, R30, R39, RZ, 0x3c, !PT ;  /* 0x000000271e4a7212 */ /* 0x000fe200078e3cff */
[----:B------:R-:W3:Y:S01]  /*10700*/  @P1 LDC R27, c[0x0][0xbf0] ;  /* 0x0002fc00ff1b1b82 */ /* 0x000ee20000000800 */
[----:B------:R-:W-:Y:S01]  /*10710*/  LOP3.LUT R30, R31, 0x380, RZ, 0xc0, !PT ;  /* 0x000003801f1e7812 */ /* 0x000fe200078ec0ff */
[----:B------:R2:W-:Y:S01]  /*10720*/  STSM.16.M88.4 [R111], R4 ;  /* 0x000000046f007844 */ /* 0x0005e20000000200 */
[----:B------:R-:W-:Y:S01]  /*10730*/  MOV R54, R54 ;  /* 0x0000003600367202 */ /* 0x000fe20000000f00 */
[----:B------:R-:W-:Y:S01]  /*10740*/  IMAD.MOV.U32 R55, RZ, RZ, R50 ;  /* 0x000000ffff377224 */ /* 0x000fe200078e0032 */
[----:B------:R-:W-:Y:S02]  /*10750*/  SHF.R.U64 R30, R30, 0x3, RZ ;  /* 0x000000031e1e7819 */ /* 0x000fe400000012ff */
[----:B------:R-:W-:Y:S02]  /*10760*/  MOV R66, R66 ;  /* 0x0000004200427202 */ /* 0x000fe40000000f00 */
[----:B------:R-:W-:-:S02]  /*10770*/  LOP3.LUT R86, R30, R31, RZ, 0x3c, !PT ;  /* 0x0000001f1e567212 */ /* 0x000fc400078e3cff */
[----:B------:R-:W-:Y:S02]  /*10780*/  MOV R82, R82 ;  /* 0x0000005200527202 */ /* 0x000fe40000000f00 */
[----:B------:R-:W-:Y:S02]  /*10790*/  MOV R86, R86 ;  /* 0x0000005600567202 */ /* 0x000fe40000000f00 */
[----:B------:R-:W-:Y:S02]  /*107a0*/  IADD3 R21, P4, R48, 0x1000, RZ ;  /* 0x0000100030157810 */ /* 0x000fe40007f9e0ff */
[----:B------:R-:W-:Y:S01]  /*107b0*/  MOV R58, R58 ;  /* 0x0000003a003a7202 */ /* 0x000fe20000000f00 */
[----:B--2---:R-:W-:Y:S01]  /*107c0*/  @P1 IMAD.HI.U32 R4, R50, R155, RZ ;  /* 0x0000009b32041227 */ /* 0x004fe200078e00ff */
[----:B------:R-:W-:Y:S02]  /*107d0*/  F2FP.F16.F32.PACK_AB R6, R120, R3 ;  /* 0x000000037806723e */ /* 0x000fe400000000ff */
[----:B------:R-:W-:-:S02]  /*107e0*/  SHF.R.S32.HI R3, RZ, 0x1f, R205 ;  /* 0x0000001fff037819 */ /* 0x000fc400000114cd */
[----:B------:R-:W-:Y:S02]  /*107f0*/  F2FP.F16.F32.PACK_AB R5, R153, R150 ;  /* 0x000000969905723e */ /* 0x000fe400000000ff */
[----:B---3--:R-:W-:Y:S01]  /*10800*/  @P1 SHF.R.U32.HI R55, RZ, R27, R4 ;  /* 0x0000001bff371219 */ /* 0x008fe20000011604 */
[----:B------:R-:W-:Y:S01]  /*10810*/  IMAD R26, R3, UR4, RZ ;  /* 0x00000004031a7c24 */ /* 0x000fe2000f8e02ff */
[----:B------:R-:W-:Y:S02]  /*10820*/  F2FP.F16.F32.PACK_AB R4, R122, R9 ;  /* 0x000000097a04723e */ /* 0x000fe400000000ff */
[----:B------:R-:W-:Y:S01]  /*10830*/  F2FP.F16.F32.PACK_AB R7, R156, R149 ;  /* 0x000000959c07723e */ /* 0x000fe200000000ff */
[----:B------:R-:W-:Y:S01]  /*10840*/  IMAD.MOV R53, RZ, RZ, -R55 ;  /* 0x000000ffff357224 */ /* 0x000fe200078e0a37 */
[----:B------:R-:W-:Y:S01]  /*10850*/  F2FP.F16.F32.PACK_AB R9, R151, R148 ;  /* 0x000000949709723e */ /* 0x000fe200000000ff */
[C---:B------:R-:W-:Y:S01]  /*10860*/  IMAD R59, R205.reuse, UR5, R26 ;  /* 0x00000005cd3b7c24 */ /* 0x040fe2000f8e021a */
[----:B------:R-:W-:Y:S01]  /*10870*/  IADD3.X R47, RZ, R49, RZ, P0, !PT ;  /* 0x00000031ff2f7210 */ /* 0x000fe200007fe4ff */
[----:B------:R-:W-:Y:S01]  /*10880*/  IMAD R53, R94, R53, R50 ;  /* 0x000000355e357224 */ /* 0x000fe200078e0232 */
[----:B------:R-:W-:Y:S01]  /*10890*/  STSM.16.M88.4 [R66], R4 ;  /* 0x0000000442007844 */ /* 0x000fe20000000200 */
[----:B------:R-:W-:Y:S01]  /*108a0*/  IMAD.WIDE.U32 R50, R205, UR4, R24 ;  /* 0x00000004cd327c25 */ /* 0x000fe2000f8e0018 */
[----:B------:R-:W-:Y:S01]  /*108b0*/  IADD3 R39, P3, R48, 0x7000, RZ ;  /* 0x0000700030277810 */ /* 0x000fe20007f7e0ff */
[----:B------:R-:W-:Y:S01]  /*108c0*/  ULDC.64 UR4, c[0x0][0xb88] ;  /* 0x0002e20000047ab9 */ /* 0x000fe20000000a00 */
[----:B------:R2:W-:Y:S01]  /*108d0*/  STSM.16.M88.4 [R86], R8 ;  /* 0x0000000856007844 */ /* 0x0005e20000000200 */
[----:B------:R-:W-:-:S02]  /*108e0*/  LOP3.LUT R20, R21, 0x380, RZ, 0xc0, !PT ;  /* 0x0000038015147812 */ /* 0x000fc400078ec0ff */
[----:B------:R-:W-:Y:S01]  /*108f0*/  LOP3.LUT R38, R39, 0x380, RZ, 0xc0, !PT ;  /* 0x0000038027267812 */ /* 0x000fe200078ec0ff */
[----:B------:R3:W-:Y:S01]  /*10900*/  STSM.16.M88.4 [R82], R12 ;  /* 0x0000000c52007844 */ /* 0x0007e20000000200 */
[----:B------:R-:W-:Y:S02]  /*10910*/  SHF.R.U64 R20, R20, 0x3, RZ ;  /* 0x0000000314147819 */ /* 0x000fe400000012ff */
[----:B------:R-:W-:Y:S02]  /*10920*/  MOV R78, R78 ;  /* 0x0000004e004e7202 */ /* 0x000fe40000000f00 */
[----:B------:R-:W-:Y:S02]  /*10930*/  F2FP.F16.F32.PACK_AB R24, R57, R56 ;  /* 0x000000383918723e */ /* 0x000fe400000000ff */
[----:B------:R-:W-:Y:S02]  /*10940*/  F2FP.F16.F32.PACK_AB R25, R142, R137 ;  /* 0x000000898e19723e */ /* 0x000fe400000000ff */
[----:B------:R-:W-:-:S02]  /*10950*/  F2FP.F16.F32.PACK_AB R26, R61, R60 ;  /* 0x0000003c3d1a723e */ /* 0x000fc400000000ff */
[----:B------:R-:W-:Y:S02]  /*10960*/  F2FP.F16.F32.PACK_AB R27, R141, R136 ;  /* 0x000000888d1b723e */ /* 0x000fe400000000ff */
[----:B--2---:R-:W-:Y:S02]  /*10970*/  SHF.R.S32.HI R9, RZ, 0x1f, R55 ;  /* 0x0000001fff097819 */ /* 0x004fe40000011437 */
[----:B------:R-:W-:Y:S01]  /*10980*/  SHF.R.S32.HI R8, RZ, 0x1f, R53 ;  /* 0x0000001fff087819 */ /* 0x000fe20000011435 */
[----:B---3--:R-:W-:Y:S01]  /*10990*/  IMAD.IADD R14, R212, 0x1, R17 ;  /* 0x00000001d40e7824 */ /* 0x008fe200078e0211 */
[----:B------:R-:W-:Y:S01]  /*109a0*/  IADD3 R12, P0, R55, R50, RZ ;  /* 0x00000032370c7210 */ /* 0x000fe20007f1e0ff */
[----:B------:R2:W-:Y:S01]  /*109b0*/  STSM.16.M88.4 [R78], R24 ;  /* 0x000000184e007844 */ /* 0x0005e20000000200 */
[----:B------:R-:W-:Y:S01]  /*109c0*/  MOV R74, R74 ;  /* 0x0000004a004a7202 */ /* 0x000fe20000000f00 */
[----:B------:R-:W-:Y:S01]  /*109d0*/  IMAD R8, R8, UR4, RZ ;  /* 0x0000000408087c24 */ /* 0x000fe2000f8e02ff */
[----:B------:R-:W-:Y:S01]  /*109e0*/  IADD3.X R13, R9, R51, R59, P0, !PT ;  /* 0x00000033090d7210 */ /* 0x000fe200007fe43b */
[----:B------:R-:W3:Y:S01]  /*109f0*/  @P1 LDC R55, c[0x0][0xbec] ;  /* 0x0002fb00ff371b82 */ /* 0x000ee20000000800 */
[----:B------:R-:W-:Y:S01]  /*10a00*/  F2FP.F16.F32.PACK_AB R4, R65, R64 ;  /* 0x000000404104723e */ /* 0x000fe200000000ff */
[C---:B------:R-:W-:Y:S01]  /*10a10*/  IMAD R15, R53.reuse, UR5, R8 ;  /* 0x00000005350f7c24 */ /* 0x040fe2000f8e0208 */
[----:B------:R-:W-:Y:S01]  /*10a20*/  F2FP.F16.F32.PACK_AB R5, R144, R135 ;  /* 0x000000879005723e */ /* 0x000fe200000000ff */
[----:B------:R-:W-:Y:S01]  /*10a30*/  IMAD.WIDE.U32 R12, R53, UR4, R12 ;  /* 0x00000004350c7c25 */ /* 0x000fe2000f8e000c */
[----:B------:R-:W-:Y:S01]  /*10a40*/  F2FP.F16.F32.PACK_AB R6, R69, R68 ;  /* 0x000000444506723e */ /* 0x000fe200000000ff */
[----:B------:R-:W-:Y:S01]  /*10a50*/  ULDC.64 UR4, c[0x0][0xb50] ;  /* 0x0002d40000047ab9 */ /* 0x000fe20000000a00 */
[----:B------:R-:W-:Y:S01]  /*10a60*/  F2FP.F16.F32.PACK_AB R7, R139, R134 ;  /* 0x000000868b07723e */ /* 0x000fe200000000ff */
[----:B------:R-:W-:Y:S01]  /*10a70*/  IMAD R53, R94, UR6, RZ ;  /* 0x000000065e357c24 */ /* 0x000fe2000f8e02ff */
[----:B------:R-:W-:-:S02]  /*10a80*/  SHF.R.U64 R38, R38, 0x3, RZ ;  /* 0x0000000326267819 */ /* 0x000fc400000012ff */
[----:B------:R-:W-:Y:S01]  /*10a90*/  LOP3.LUT R20, R20, R21, RZ, 0x3c, !PT ;  /* 0x0000001514147212 */ /* 0x000fe200078e3cff */
[----:B------:R4:W-:Y:S01]  /*10aa0*/  STSM.16.M88.4 [R74], R4 ;  /* 0x000000044a007844 */ /* 0x0009e20000000200 */
[----:B------:R-:W-:Y:S02]  /*10ab0*/  IADD3 R21, P2, R48, 0x6000, RZ ;  /* 0x0000600030157810 */ /* 0x000fe40007f5e0ff */
[----:B------:R-:W-:Y:S01]  /*10ac0*/  LOP3.LUT R38, R38, R39, RZ, 0x3c, !PT ;  /* 0x0000002726267212 */ /* 0x000fe200078e3cff */
[--C-:B------:R-:W-:Y:S01]  /*10ad0*/  IMAD.X R39, RZ, RZ, R49.reuse, P3 ;  /* 0x000000ffff277224 */ /* 0x100fe200018e0631 */
[----:B------:R-:W-:Y:S01]  /*10ae0*/  LOP3.LUT P0, RZ, R210, 0x3, RZ, 0xc0, !PT ;  /* 0x00000003d2ff7812 */ /* 0x000fe2000780c0ff */
[----:B------:R-:W-:Y:S01]  /*10af0*/  IMAD.X R37, RZ, RZ, R49, P2 ;  /* 0x000000ffff257224 */ /* 0x000fe200010e0631 */
[----:B--2---:R-:W-:Y:S02]  /*10b00*/  LEA R24, P3, R12, UR4, 0x2 ;  /* 0x000000040c187c11 */ /* 0x004fe4000f8610ff */
[----:B------:R-:W-:-:S02]  /*10b10*/  ISETP.GE.OR P2, PT, R14, R53, P0 ;  /* 0x000000350e00720c */ /* 0x000fc40000746670 */
[----:B------:R-:W-:Y:S01]  /*10b20*/  MOV R70, R70 ;  /* 0x0000004600467202 */ /* 0x000fe20000000f00 */
[----:B------:R-:W-:Y:S01]  /*10b30*/  SHFL.IDX PT, R64, R24, RZ, 0x1c1f ;  /* 0x001c1fff18407589 */ /* 0x000fe200000e0000 */
[----:B------:R-:W-:Y:S02]  /*10b40*/  F2FP.F16.F32.PACK_AB R8, R73, R72 ;  /* 0x000000484908723e */ /* 0x000fe400000000ff */
[----:B------:R-:W-:Y:S01]  /*10b50*/  F2FP.F16.F32.PACK_AB R9, R140, R133 ;  /* 0x000000858c09723e */ /* 0x000fe200000000ff */
[----:B----4-:R-:W-:Y:S01]  /*10b60*/  VIADD R4, R14, 0x8 ;  /* 0x000000080e047836 */ /* 0x010fe20000000000 */
[----:B------:R-:W-:Y:S01]  /*10b70*/  F2FP.F16.F32.PACK_AB R10, R77, R76 ;  /* 0x0000004c4d0a723e */ /* 0x000fe200000000ff */
[----:B------:R-:W-:Y:S01]  /*10b80*/  IMAD.IADD R5, R13, 0x1, R15 ;  /* 0x000000010d057824 */ /* 0x000fe200078e020f */
[----:B------:R-:W-:Y:S01]  /*10b90*/  F2FP.F16.F32.PACK_AB R11, R138, R131 ;  /* 0x000000838a0b723e */ /* 0x000fe200000000ff */
[----:B------:R-:W-:Y:S01]  /*10ba0*/  SHFL.IDX PT, R66, R24, 0x1, 0x1c1f ;  /* 0x003c1f0018427f89 */ /* 0x000fe200000e0000 */
[----:B------:R-:W-:-:S02]  /*10bb0*/  ISETP.GE.OR P0, PT, R4, R53, P0 ;  /* 0x000000350400720c */ /* 0x000fc40000706670 */
[----:B------:R-:W-:Y:S01]  /*10bc0*/  LEA.HI.X R25, R12, UR5, R5, 0x2, P3 ;  /* 0x000000050c197c11 */ /* 0x000fe200098f1405 */
[----:B------:R-:W-:Y:S01]  /*10bd0*/  STSM.16.M88.4 [R70], R8 ;  /* 0x0000000846007844 */ /* 0x000fe20000000200 */
[----:B------:R-:W-:Y:S01]  /*10be0*/  MOV R62, R62 ;  /* 0x0000003e003e7202 */ /* 0x000fe20000000f00 */
[----:B------:R-:W-:Y:S01]  /*10bf0*/  ULDC.64 UR4, c[0x0][0xae8] ;  /* 0x0002ba0000047ab9 */ /* 0x000fe20000000a00 */
[----:B------:R-:W-:Y:S01]  /*10c00*/  F2FP.F16.F32.PACK_AB R4, R81, R80 ;  /* 0x000000505104723e */ /* 0x000fe200000000ff */
[----:B------:R-:W2:Y:S01]  /*10c10*/  SHFL.IDX PT, R65, R25, RZ, 0x1c1f ;  /* 0x001c1fff19417589 */ /* 0x000ea200000e0000 */
[----:B------:R-:W-:Y:S02]  /*10c20*/  F2FP.F16.F32.PACK_AB R5, R130, R121 ;  /* 0x000000798205723e */ /* 0x000fe400000000ff */
[----:B------:R-:W-:Y:S01]  /*10c30*/  F2FP.F16.F32.PACK_AB R6, R85, R84 ;  /* 0x000000545506723e */ /* 0x000fe200000000ff */
[----:B------:R-:W4:Y:S01]  /*10c40*/  SHFL.IDX PT, R67, R25, 0x1, 0x1c1f ;  /* 0x003c1f0019437f89 */ /* 0x000f2200000e0000 */
[----:B------:R-:W-:Y:S01]  /*10c50*/  F2FP.F16.F32.PACK_AB R7, R132, R123 ;  /* 0x0000007b8407723e */ /* 0x000fe200000000ff */
[----:B------:R-:W0:Y:S01]  /*10c60*/  @P1 LDC R85, c[0x0][0xbf0] ;  /* 0x0002fc00ff551b82 */ /* 0x000e220000000800 */
        /* <DEDUP_REMOVED lines=8> */
[----:B------:R-:W-:-:S02]  /*10cf0*/  F2FP.F16.F32.PACK_AB R113, R115, R114 ;  /* 0x000000727371723e */ /* 0x000fc400000000ff */
[----:B------:R-:W-:Y:S01]  /*10d00*/  F2FP.F16.F32.PACK_AB R114, R117, R116 ;  /* 0x000000747572723e */ /* 0x000fe200000000ff */
[----:B------:R-:W-:Y:S01]  /*10d10*/  STSM.16.M88.4 [R54], R96 ;  /* 0x0000006036007844 */ /* 0x000fe20000000200 */
[----:B------:R-:W-:Y:S02]  /*10d20*/  F2FP.F16.F32.PACK_AB R115, R119, R118 ;  /* 0x000000767773723e */ /* 0x000fe400000000ff */
[----:B------:R-:W-:Y:S01]  /*10d30*/  LOP3.LUT R32, R29, 0x380, RZ, 0xc0, !PT ;  /* 0x000003801d207812 */ /* 0x000fe200078ec0ff */
[----:B------:R-:W-:Y:S01]  /*10d40*/  STSM.16.M88.4 [R110], R104 ;  /* 0x000000686e007844 */ /* 0x000fe20000000200 */
[----:B------:R-:W-:Y:S02]  /*10d50*/  LOP3.LUT R36, R21, 0x380, RZ, 0xc0, !PT ;  /* 0x0000038015247812 */ /* 0x000fe400078ec0ff */
[----:B------:R-:W-:Y:S01]  /*10d60*/  SHF.R.U64 R32, R32, 0x3, RZ ;  /* 0x0000000320207819 */ /* 0x000fe200000012ff */
[----:B------:R-:W-:Y:S01]  /*10d70*/  STSM.16.M88.4 [R103], R112 ;  /* 0x0000007067007844 */ /* 0x000fe20000000200 */
[----:B------:R-:W-:Y:S01]  /*10d80*/  BAR.SYNC.DEFER_BLOCKING 0x1, 0x100 ;  /* 0x0044000000007b1d */ /* 0x000fe20000010000 */
[----:B------:R-:W-:-:S02]  /*10d90*/  IADD3 R31, P6, R48, 0x3000, RZ ;  /* 0x00003000301f7810 */ /* 0x000fc40007fde0ff */
[----:B------:R-:W-:Y:S02]  /*10da0*/  SHF.R.U64 R36, R36, 0x3, RZ ;  /* 0x0000000324247819 */ /* 0x000fe400000012ff */
[----:B------:R-:W-:Y:S01]  /*10db0*/  LOP3.LUT R32, R32, R29, RZ, 0x3c, !PT ;  /* 0x0000001d20207212 */ /* 0x000fe200078e3cff */
[--C-:B------:R-:W-:Y:S01]  /*10dc0*/  IMAD.X R29, RZ, RZ, R49.reuse, P5 ;  /* 0x000000ffff1d7224 */ /* 0x100fe200028e0631 */
[----:B------:R-:W-:Y:S02]  /*10dd0*/  LOP3.LUT R30, R31, 0x380, RZ, 0xc0, !PT ;  /* 0x000003801f1e7812 */ /* 0x000fe400078ec0ff */
[----:B------:R-:W-:Y:S02]  /*10de0*/  IADD3 R43, P5, R48, 0x9000, RZ ;  /* 0x00009000302b7810 */ /* 0x000fe40007fbe0ff */
[----:B------:R-:W-:Y:S01]  /*10df0*/  LOP3.LUT R36, R36, R21, RZ, 0x3c, !PT ;  /* 0x0000001524247212 */ /* 0x000fe200078e3cff */
[----:B------:R-:W-:Y:S01]  /*10e00*/  IMAD.X R21, RZ, RZ, R49, P4 ;  /* 0x000000ffff157224 */ /* 0x000fe200020e0631 */
[----:B------:R-:W-:-:S02]  /*10e10*/  SHF.R.U64 R30, R30, 0x3, RZ ;  /* 0x000000031e1e7819 */ /* 0x000fc400000012ff */
[----:B------:R-:W-:Y:S02]  /*10e20*/  LOP3.LUT R42, R43, 0x380, RZ, 0xc0, !PT ;  /* 0x000003802b2a7812 */ /* 0x000fe400078ec0ff */
[----:B------:R-:W-:Y:S01]  /*10e30*/  LOP3.LUT R30, R30, R31, RZ, 0x3c, !PT ;  /* 0x0000001f1e1e7212 */ /* 0x000fe200078e3cff */
[----:B------:R-:W-:Y:S01]  /*10e40*/  IMAD.X R31, RZ, RZ, R49, P6 ;  /* 0x000000ffff1f7224 */ /* 0x000fe200030e0631 */
[----:B------:R-:W-:Y:S02]  /*10e50*/  SHF.R.U64 R42, R42, 0x3, RZ ;  /* 0x000000032a2a7819 */ /* 0x000fe400000012ff */
[C---:B------:R-:W-:Y:S02]  /*10e60*/  IADD3 R41, P4, R48.reuse, 0x8000, RZ ;  /* 0x0000800030297810 */ /* 0x040fe40007f9e0ff */
[----:B------:R-:W-:Y:S01]  /*10e70*/  IADD3 R45, P6, R48, 0xa000, RZ ;  /* 0x0000a000302d7810 */ /* 0x000fe20007fde0ff */
[----:B--2---:R2:W-:Y:S01]  /*10e80*/  @!P2 ST.E desc[UR8][R64.64], R2 ;  /* 0x000000024000a985 */ /* 0x0045e2000c101908 */
[----:B------:R-:W-:-:S02]  /*10e90*/  LOP3.LUT R42, R42, R43, RZ, 0x3c, !PT ;  /* 0x0000002b2a2a7212 */ /* 0x000fc400078e3cff */
[----:B------:R-:W-:Y:S01]  /*10ea0*/  LOP3.LUT R40, R41, 0x380, RZ, 0xc0, !PT ;  /* 0x0000038029287812 */ /* 0x000fe200078ec0ff */
[----:B----4-:R4:W-:Y:S01]  /*10eb0*/  @!P0 ST.E desc[UR8][R66.64], R0 ;  /* 0x0000000042008985 */ /* 0x0109e2000c101908 */
[----:B------:R-:W-:Y:S02]  /*10ec0*/  LOP3.LUT R44, R45, 0x380, RZ, 0xc0, !PT ;  /* 0x000003802d2c7812 */ /* 0x000fe400078ec0ff */
[----:B------:R-:W-:Y:S01]  /*10ed0*/  LOP3.LUT R43, R48, 0x380, RZ, 0xc0, !PT ;  /* 0x00000380302b7812 */ /* 0x000fe200078ec0ff */
[----:B------:R1:W5:Y:S01]  /*10ee0*/  LD.E.128 R24, desc[UR8][R28.64] ;  /* 0x000000081c187980 */ /* 0x000362000c101d00 */
[----:B------:R-:W-:Y:S02]  /*10ef0*/  SHF.R.U64 R40, R40, 0x3, RZ ;  /* 0x0000000328287819 */ /* 0x000fe400000012ff */
[----:B------:R-:W-:Y:S01]  /*10f00*/  SHF.R.U64 R44, R44, 0x3, RZ ;  /* 0x000000032c2c7819 */ /* 0x000fe200000012ff */
[----:B--2---:R-:W-:Y:S01]  /*10f10*/  IMAD R2, R91, UR4, RZ ;  /* 0x000000045b027c24 */ /* 0x004fe2000f8e02ff */
[----:B------:R2:W5:Y:S01]  /*10f20*/  LD.E.128 R8, desc[UR8][R20.64] ;  /* 0x0000000814087980 */ /* 0x000562000c101d00 */
[----:B------:R-:W-:Y:S01]  /*10f30*/  SHF.R.U64 R43, R43, 0x3, RZ ;  /* 0x000000032b2b7819 */ /* 0x000fe200000012ff */
[----:B----4-:R-:W-:-:S02]  /*10f40*/  IMAD R0, R206, 0x20, R208 ;  /* 0x00000020ce007824 */ /* 0x010fc400078e02d0 */
[----:B------:R4:W5:Y:S01]  /*10f50*/  LD.E.128 R4, desc[UR8][R30.64] ;  /* 0x000000081e047980 */ /* 0x000962000c101d00 */
[----:B-1----:R-:W-:Y:S01]  /*10f60*/  IMAD R29, R207, UR5, R2 ;  /* 0x00000005cf1d7c24 */ /* 0x002fe2000f8e0202 */
[----:B------:R-:W-:Y:S01]  /*10f70*/  LOP3.LUT R40, R40, R41, RZ, 0x3c, !PT ;  /* 0x0000002928287212 */ /* 0x000fe200078e3cff */
[----:B------:R-:W-:Y:S01]  /*10f80*/  IMAD.IADD R28, R17, 0x1, R0 ;  /* 0x00000001111c7824 */ /* 0x000fe200078e0200 */
[----:B------:R-:W-:Y:S01]  /*10f90*/  LOP3.LUT R44, R44, R45, RZ, 0x3c, !PT ;  /* 0x0000002d2c2c7212 */ /* 0x000fe200078e3cff */
[----:B------:R-:W-:Y:S01]  /*10fa0*/  IMAD.X R41, RZ, RZ, R49, P4 ;  /* 0x000000ffff297224 */ /* 0x000fe200020e0631 */
[----:B------:R-:W-:Y:S01]  /*10fb0*/  LOP3.LUT R48, R43, R48, RZ, 0x3c, !PT ;  /* 0x000000302b307212 */ /* 0x000fe200078e3cff */
[----:B--2---:R-:W-:Y:S01]  /*10fc0*/  IMAD.WIDE.U32 R20, R207, UR4, RZ ;  /* 0x00000004cf147c25 */ /* 0x004fe2000f8e00ff */
[----:B------:R-:W-:Y:S01]  /*10fd0*/  ULDC.64 UR4, c[0x0][0xaf0] ;  /* 0x0002bc0000047ab9 */ /* 0x000fe20000000a00 */
[----:B------:R1:W5:Y:S02]  /*10fe0*/  LD.E.128 R68, desc[UR8][R32.64] ;  /* 0x0000000820447980 */ /* 0x000364000c101d00 */
[----:B---3--:R-:W-:-:S02]  /*10ff0*/  @P1 IMAD.HI.U32 R0, R28, R55, RZ ;  /* 0x000000371c001227 */ /* 0x008fc400078e00ff */
[----:B------:R2:W5:Y:S02]  /*11000*/  LD.E.128 R60, desc[UR8][R34.64] ;  /* 0x00000008223c7980 */ /* 0x000564000c101d00 */
[----:B------:R-:W-:Y:S02]  /*11010*/  IMAD.IADD R21, R21, 0x1, R29 ;  /* 0x0000000115157824 */ /* 0x000fe400078e021d */
[----:B------:R-:W-:Y:S01]  /*11020*/  IMAD.MOV.U32 R29, RZ, RZ, R28 ;  /* 0x000000ffff1d7224 */ /* 0x000fe200078e001c */
[----:B0-----:R-:W-:Y:S01]  /*11030*/  @P1 SHF.R.U32.HI R29, RZ, R85, R0 ;  /* 0x00000055ff1d1219 */ /* 0x001fe20000011600 */
[----:B------:R-:W-:Y:S01]  /*11040*/  IMAD R2, R3, UR4, RZ ;  /* 0x0000000403027c24 */ /* 0x000fe2000f8e02ff */
[----:B------:R2:W5:Y:S01]  /*11050*/  LD.E.128 R12, desc[UR8][R36.64] ;  /* 0x00000008240c7980 */ /* 0x000562000c101d00 */
[----:B------:R-:W-:Y:S01]  /*11060*/  IMAD.X R43, RZ, RZ, R49, P5 ;  /* 0x000000ffff2b7224 */ /* 0x000fe200028e0631 */
[----:B------:R-:W-:Y:S01]  /*11070*/  SHF.R.S32.HI R0, RZ, 0x1f, R29 ;  /* 0x0000001fff007819 */ /* 0x000fe2000001141d */
[C---:B----4-:R-:W-:Y:S01]  /*11080*/  IMAD R31, R205.reuse, UR5, R2 ;  /* 0x00000005cd1f7c24 */ /* 0x050fe2000f8e0202 */
[----:B------:R2:W5:Y:S01]  /*11090*/  LD.E.128 R56, desc[UR8][R38.64] ;  /* 0x0000000826387980 */ /* 0x000562000c101d00 */
[----:B------:R-:W-:Y:S01]  /*110a0*/  IMAD.WIDE.U32 R2, R205, UR4, R20 ;  /* 0x00000004cd027c25 */ /* 0x000fe2000f8e0014 */
[----:B------:R-:W-:-:S02]  /*110b0*/  ULDC.64 UR4, c[0x0][0xae0] ;  /* 0x0002b80000047ab9 */ /* 0x000fc40000000a00 */
[----:B------:R2:W5:Y:S01]  /*110c0*/  LD.E.128 R80, desc[UR8][R40.64] ;  /* 0x0000000828507980 */ /* 0x000562000c101d00 */
[----:B------:R-:W-:Y:S02]  /*110d0*/  IMAD.MOV R21, RZ, RZ, -R29 ;  /* 0x000000ffff157224 */ /* 0x000fe400078e0a1d */
[----:B------:R-:W-:Y:S01]  /*110e0*/  IMAD.X R45, RZ, RZ, R49, P6 ;  /* 0x000000ffff2d7224 */ /* 0x000fe200030e0631 */
[----:B------:R-:W-:Y:S01]  /*110f0*/  IADD3 R3, R3, R31, RZ ;  /* 0x0000001f03037210 */ /* 0x000fe20007ffe0ff */
[----:B------:R-:W-:Y:S01]  /*11100*/  IMAD R0, R0, UR4, RZ ;  /* 0x0000000400007c24 */ /* 0x000fe2000f8e02ff */
[----:B------:R-:W5:Y:S01]  /*11110*/  LD.E.128 R48, desc[UR8][R48.64] ;  /* 0x0000000830307980 */ /* 0x000f62000c101d00 */
[----:B------:R-:W-:Y:S02]  /*11120*/  IMAD R21, R94, R21, R28 ;  /* 0x000000155e157224 */ /* 0x000fe400078e021c */
[C---:B------:R-:W-:Y:S01]  /*11130*/  IMAD R31, R29.reuse, UR5, R0 ;  /* 0x000000051d1f7c24 */ /* 0x040fe2000f8e0200 */
[----:B------:R2:W5:Y:S01]  /*11140*/  LD.E.128 R76, desc[UR8][R42.64] ;  /* 0x000000082a4c7980 */ /* 0x000562000c101d00 */
[----:B------:R-:W-:Y:S01]  /*11150*/  IMAD.WIDE.U32 R2, R29, UR4, R2 ;  /* 0x000000041d027c25 */ /* 0x000fe2000f8e0002 */
[----:B------:R-:W-:Y:S01]  /*11160*/  SHF.R.S32.HI R0, RZ, 0x1f, R21 ;  /* 0x0000001fff007819 */ /* 0x000fe20000011415 */
[----:B------:R-:W-:Y:S01]  /*11170*/  ULDC.64 UR4, c[0x0][0xad8] ;  /* 0x0002b60000047ab9 */ /* 0x000fe20000000a00 */
[----:B------:R2:W5:Y:S04]  /*11180*/  LD.E.128 R72, desc[UR8][R44.64] ;  /* 0x000000082c487980 */ /* 0x000568000c101d00 */
[----:B------:R2:W5:Y:S01]  /*11190*/  LD.E.128 R64, desc[UR8][R46.64] ;  /* 0x000000082e407980 */ /* 0x000562000c101d00 */
        /* <DEDUP_REMOVED lines=8> */
[----:B-1----:R-:W-:Y:S02]  /*11220*/  IMAD.IADD R32, R208, 0x1, R17 ;  /* 0x00000001d0207824 */ /* 0x002fe400078e0211 */
        /* <DEDUP_REMOVED lines=13> */
[----:B------:R2:W0:Y:S01]  /*11300*/  SHFL.IDX PT, R21, R17, RZ, 0x181f ;  /* 0x00181fff11157589 */ /* 0x00042200000e0000 */
[----:B------:R-:W-:Y:S03]  /*11310*/  BSSY B1, `(.L_x_2302) ;  /* 0x0000012000017945 */ /* 0x000fe60003800000 */
[----:B------:R2:W1:Y:S01]  /*11320*/  SHFL.IDX PT, R29, R30, RZ, 0x181f ;  /* 0x00181fff1e1d7589 */ /* 0x00046200000e0000 */
[----:B------:R-:W-:Y:S01]  /*11330*/  ISETP.GE.AND P0, PT, R0, R53, PT ;  /* 0x000000350000720c */ /* 0x000fe20003f06270 */
[----:B------:R-:W-:-:S12]  /*11340*/  @P2 BRA `(.L_x_2303) ;  /* 0x0000000000382947 */ /* 0x000fd80003800000 */
[----:B------:R-:W-:Y:S01]  /*11350*/  ULDC UR4, c[0x0][0xac8] ;  /* 0x0002b20000047ab9 */ /* 0x000fe20000000800 */
[----:B------:R-:W-:Y:S01]  /*11360*/  ULDC.64 UR6, c[0x0][0x208] ;  /* 0x0000820000067ab9 */ /* 0x000fe20000000a00 */
[----:B------:R-:W-:Y:S02]  /*11370*/  ISETP.GE.AND P4, PT, R16, UR4, PT ;  /* 0x0000000410007c0c */ /* 0x000fe4000bf86270 */
[----:B------:R-:W-:Y:S02]  /*11380*/  ISETP.GE.AND P3, PT, R23, UR4, PT ;  /* 0x0000000417007c0c */ /* 0x000fe4000bf66270 */
[----:B------:R-:W-:-:S09]  /*11390*/  ISETP.GE.AND P2, PT, R204, UR4, PT ;  /* 0x00000004cc007c0c */ /* 0x000fd2000bf46270 */
[CC--:B0-----:R-:W-:Y:S02]  /*113a0*/  @!P4 LEA R2, P6, R16.reuse, R21.reuse, 0x1 ;  /* 0x000000151002c211 */ /* 0x0c1fe400078c08ff */
[C---:B------:R-:W-:Y:S02]  /*113b0*/  @!P3 LEA R20, P5, R23.reuse, R21, 0x1 ;  /* 0x000000151714b211 */ /* 0x040fe400078a08ff */
[----:B-1----:R-:W-:Y:S02]  /*113c0*/  @!P4 LEA.HI.X R3, R16, R29, R216, 0x1, P6 ;  /* 0x0000001d1003c211 */ /* 0x002fe400030f0cd8 */
[C---:B------:R-:W-:Y:S02]  /*113d0*/  @!P2 LEA R28, P6, R204.reuse, R21, 0x1 ;  /* 0x00000015cc1ca211 */ /* 0x040fe400078c08ff */
[-C--:B------:R-:W-:Y:S01]  /*113e0*/  @!P3 LEA.HI.X R21, R23, R29.reuse, R215, 0x1, P5 ;  /* 0x0000001d1715b211 */ /* 0x080fe200028f0cd7 */
[----:B-----5:R3:W-:Y:S01]  /*113f0*/  @!P4 ST.E.128 desc[UR6][R2.64], R48 ;  /* 0x000000300200c985 */ /* 0x0207e2000c101d06 */
[----:B------:R-:W-:-:S03]  /*11400*/  @!P2 LEA.HI.X R29, R204, R29, R214, 0x1, P6 ;  /* 0x0000001dcc1da211 */ /* 0x000fc600030f0cd6 */
[----:B------:R3:W-:Y:S04]  /*11410*/  @!P3 ST.E.128 desc[UR6][R20.64], R68 ;  /* 0x000000441400b985 */ /* 0x0007e8000c101d06 */
[----:B------:R3:W-:Y:S02]  /*11420*/  @!P2 ST.E.128 desc[UR6][R28.64], R80 ;  /* 0x000000501c00a985 */ /* 0x0007e4000c101d06 */
.L_x_2303:
[----:B------:R-:W-:Y:S05]  /*11430*/  BSYNC B1 ;  /* 0x0000000000017941 */ /* 0x000fea0003800000 */
.L_x_2302:
[----:B-1-3--:R1:W3:Y:S01]  /*11440*/  SHFL.IDX PT, R29, R30, 0x1, 0x181f ;  /* 0x00381f001e1d7f89 */ /* 0x00a2e200000e0000 */
        /* <DEDUP_REMOVED lines=9> */
[CC--:B------:R-:W-:Y:S02]  /*114e0*/  @!P5 LEA R20, P2, R23.reuse, R3.reuse, 0x1 ;  /* 0x000000031714d211 */ /* 0x0c0fe400078408ff */
[----:B------:R-:W-:Y:S02]  /*114f0*/  @!P6 LEA R28, P3, R204, R3, 0x1 ;  /* 0x00000003cc1ce211 */ /* 0x000fe400078608ff */
[-C--:B---3--:R-:W-:Y:S02]  /*11500*/  @!P4 LEA.HI.X R3, R16, R29.reuse, R216, 0x1, P1 ;  /* 0x0000001d1003c211 */ /* 0x088fe400008f0cd8 */
[-C--:B0-----:R-:W-:Y:S02]  /*11510*/  @!P5 LEA.HI.X R21, R23, R29.reuse, R215, 0x1, P2 ;  /* 0x0000001d1715d211 */ /* 0x081fe400010f0cd7 */
[----:B------:R-:W-:Y:S01]  /*11520*/  @!P6 LEA.HI.X R29, R204, R29, R214, 0x1, P3 ;  /* 0x0000001dcc1de211 */ /* 0x000fe200018f0cd6 */
[----:B-----5:R0:W-:Y:S04]  /*11530*/  @!P4 ST.E.128 desc[UR6][R2.64], R8 ;  /* 0x000000080200c985 */ /* 0x0201e8000c101d06 */
[----:B------:R0:W-:Y:S04]  /*11540*/  @!P5 ST.E.128 desc[UR6][R20.64], R60 ;  /* 0x0000003c1400d985 */ /* 0x0001e8000c101d06 */
[----:B------:R0:W-:Y:S02]  /*11550*/  @!P6 ST.E.128 desc[UR6][R28.64], R76 ;  /* 0x0000004c1c00e985 */ /* 0x0001e4000c101d06 */
.L_x_2305:
[----:B------:R-:W-:Y:S05]  /*11560*/  BSYNC B1 ;  /* 0x0000000000017941 */ /* 0x000fea0003800000 */
.L_x_2304:
[----:B0----5:R0:W0:Y:S01]  /*11570*/  SHFL.IDX PT, R11, R30, 0x2, 0x181f ;  /* 0x00581f001e0b7f89 */ /* 0x02102200000e0000 */
[----:B------:R-:W-:Y:S03]  /*11580*/  BSSY B1, `(.L_x_2306) ;  /* 0x0000011000017945 */ /* 0x000fe60003800000 */
[----:B----4-:R4:W0:Y:S01]  /*11590*/  SHFL.IDX PT, R3, R17, 0x2, 0x181f ;  /* 0x00581f0011037f89 */ /* 0x01082200000e0000 */
[----:B------:R-:W-:Y:S05]  /*115a0*/  @P0 BRA `(.L_x_2307) ;  /* 0x0000000000380947 */ /* 0x000fea0003800000 */
[----:B------:R-:W-:Y:S01]  /*115b0*/  ULDC UR4, c[0x0][0xac8] ;  /* 0x0002b20000047ab9 */ /* 0x000fe20000000800 */
[----:B------:R-:W-:Y:S01]  /*115c0*/  ULDC.64 UR6, c[0x0][0x208] ;  /* 0x0000820000067ab9 */ /* 0x000fe20000000a00 */
[----:B------:R-:W-:Y:S02]  /*115d0*/  ISETP.GE.AND P3, PT, R16, UR4, PT ;  /* 0x0000000410007c0c */ /* 0x000fe4000bf66270 */
[----:B------:R-:W-:Y:S02]  /*115e0*/  ISETP.GE.AND P4, PT, R23, UR4, PT ;  /* 0x0000000417007c0c */ /* 0x000fe4000bf86270 */
[----:B------:R-:W-:-:S09]  /*115f0*/  ISETP.GE.AND P5, PT, R204, UR4, PT ;  /* 0x00000004cc007c0c */ /* 0x000fd2000bfa6270 */
[-C--:B0-----:R-:W-:Y:S02]  /*11600*/  @!P3 LEA R2, P0, R16, R3.reuse, 0x1 ;  /* 0x000000031002b211 */ /* 0x081fe400078008ff */
[CC--:B------:R-:W-:Y:S02]  /*11610*/  @!P4 LEA R8, P1, R23.reuse, R3.reuse, 0x1 ;  /* 0x000000031708c211 */ /* 0x0c0fe400078208ff */
[----:B------:R-:W-:Y:S02]  /*11620*/  @!P5 LEA R10, P2, R204, R3, 0x1 ;  /* 0x00000003cc0ad211 */ /* 0x000fe400078408ff */
[-C--:B------:R-:W-:Y:S02]  /*11630*/  @!P3 LEA.HI.X R3, R16, R11.reuse, R216, 0x1, P0 ;  /* 0x0000000b1003b211 */ /* 0x080fe400000f0cd8 */
[-C--:B------:R-:W-:Y:S02]  /*11640*/  @!P4 LEA.HI.X R9, R23, R11.reuse, R215, 0x1, P1 ;  /* 0x0000000b1709c211 */ /* 0x080fe400008f0cd7 */
[----:B------:R-:W-:Y:S01]  /*11650*/  @!P5 LEA.HI.X R11, R204, R11, R214, 0x1, P2 ;  /* 0x0000000bcc0bd211 */ /* 0x000fe200010f0cd6 */
[----:B------:R0:W-:Y:S04]  /*11660*/  @!P3 ST.E.128 desc[UR6][R2.64], R24 ;  /* 0x000000180200b985 */ /* 0x0001e8000c101d06 */
[----:B------:R0:W-:Y:S04]  /*11670*/  @!P4 ST.E.128 desc[UR6][R8.64], R12 ;  /* 0x0000000c0800c985 */ /* 0x0001e8000c101d06 */
[----:B------:R0:W-:Y:S02]  /*11680*/  @!P5 ST.E.128 desc[UR6][R10.64], R72 ;  /* 0x000000480a00d985 */ /* 0x0001e4000c101d06 */
.L_x_2307:
[----:B------:R-:W-:Y:S05]  /*11690*/  BSYNC B1 ;  /* 0x0000000000017941 */ /* 0x000fea0003800000 */
.L_x_2306:
[----:B------:R-:W-:Y:S01]  /*116a0*/  VIADD R0, R32, 0x60 ;  /* 0x0000006020007836 */ /* 0x000fe20000000000 */
[----:B0-----:R0:W0:Y:S04]  /*116b0*/  SHFL.IDX PT, R11, R30, 0x3, 0x181f ;  /* 0x00781f001e0b7f89 */ /* 0x00102800000e0000 */
[----:B------:R-:W-:Y:S01]  /*116c0*/  ISETP.GE.AND P0, PT, R0, R53, PT ;  /* 0x000000350000720c */ /* 0x000fe20003f06270 */
[----:B-12-4-:R-:W4:-:S12]  /*116d0*/  SHFL.IDX PT, R17, R17, 0x3, 0x181f ;  /* 0x00781f0011117f89 */ /* 0x016f1800000e0000 */
[----:B------:R-:W-:Y:S05]  /*116e0*/  @P0 BRA `(.L_x_2308) ;  /* 0x0000000800d80947 */ /* 0x000fea0003800000 */
[----:B------:R-:W-:Y:S01]  /*116f0*/  ULDC UR4, c[0x0][0xac8] ;  /* 0x0002b20000047ab9 */ /* 0x000fe20000000800 */
[----:B------:R-:W-:Y:S01]  /*11700*/  ULDC.64 UR6, c[0x0][0x208] ;  /* 0x0000820000067ab9 */ /* 0x000fe20000000a00 */
[----:B------:R-:W-:Y:S02]  /*11710*/  ISETP.GE.AND P2, PT, R16, UR4, PT ;  /* 0x0000000410007c0c */ /* 0x000fe4000bf46270 */
[----:B------:R-:W-:-:S11]  /*11720*/  ISETP.GE.AND P3, PT, R23, UR4, PT ;  /* 0x0000000417007c0c */ /* 0x000fd6000bf66270 */
[CC--:B----4-:R-:W-:Y:S02]  /*11730*/  @!P2 LEA R2, P0, R16.reuse, R17.reuse, 0x1 ;  /* 0x000000111002a211 */ /* 0x0d0fe400078008ff */
[C---:B------:R-:W-:Y:S02]  /*11740*/  @!P3 LEA R8, P1, R23.reuse, R17, 0x1 ;  /* 0x000000111708b211 */ /* 0x040fe400078208ff */
        /* <DEDUP_REMOVED lines=11> */
.L_x_2301:
[----:B------:R-:W2:Y:S01]  /*11800*/  LDC R12, c[0x0][0xbe8] ;  /* 0x0002fa00ff0c7b82 */ /* 0x000ea20000000800 */
[----:B------:R-:W-:Y:S01]  /*11810*/  ISETP.GE.AND P0, PT, R217, 0x80, PT ;  /* 0x00000080d900780c */ /* 0x000fe20003f06270 */
[----:B------:R-:W-:Y:S01]  /*11820*/  IMAD R0, R206, 0x20, R208 ;  /* 0x00000020ce007824 */ /* 0x000fe200078e02d0 */
[----:B------:R-:W-:Y:S01]  /*11830*/  BSSY B1, `(.L_x_2309) ;  /* 0x000002f000017945 */ /* 0x000fe20003800000 */
[----:B------:R-:W-:Y:S02]  /*11840*/  SHF.R.S32.HI R8, RZ, 0x1f, R207 ;  /* 0x0000001fff087819 */ /* 0x000fe400000114cf */
[----:B------:R-:W-:Y:S01]  /*11850*/  IMAD.IADD R13, R17, 0x1, R0 ;  /* 0x00000001110d7824 */ /* 0x000fe200078e0200 */
[----:B------:R-:W-:Y:S02]  /*11860*/  SHF.R.S32.HI R10, RZ, 0x1f, R205 ;  /* 0x0000001fff0a7819 */ /* 0x000fe400000114cd */
[----:B--2---:R-:W-:-:S13]  /*11870*/  ISETP.NE.AND P1, PT, R12, 0x1, PT ;  /* 0x000000010c00780c */ /* 0x004fda0003f25270 */
[----:B------:R-:W2:Y:S08]  /*11880*/  @P1 LDC R14, c[0x0][0xbec] ;  /* 0x0002fb00ff0e1b82 */ /* 0x000eb00000000800 */
[----:B------:R-:W3:Y:S01]  /*11890*/  @P1 LDC R15, c[0x0][0xbf0] ;  /* 0x0002fc00ff0f1b82 */ /* 0x000ee20000000800 */
[----:B------:R-:W-:Y:S05]  /*118a0*/  @P0 BRA `(.L_x_2310) ;  /* 0x00000000009c0947 */ /* 0x000fea0003800000 */
[----:B------:R-:W4:Y:S01]  /*118b0*/  S2R R2, SR_TID.X ;  /* 0x0000000000027919 */ /* 0x000f220000002100 */
[----:B------:R-:W5:Y:S01]  /*118c0*/  LDC R9, c[0x0][0xbe8] ;  /* 0x0002fa00ff097b82 */ /* 0x000f620000000800 */
[----:B------:R-:W-:Y:S02]  /*118d0*/  ULDC UR4, c[0x0][0xa88] ;  /* 0x0002a20000047ab9 */ /* 0x000fe40000000800 */
[----:B-----5:R-:W-:Y:S01]  /*118e0*/  IMAD R3, R9, UR4, RZ ;  /* 0x0000000409037c24 */ /* 0x020fe2000f8e02ff */
[----:B----4-:R-:W-:-:S04]  /*118f0*/  IADD3 R6, R17, -0x80, R2 ;  /* 0xffffff8011067810 */ /* 0x010fc80007ffe002 */
[----:B------:R-:W-:-:S13]  /*11900*/  ISETP.GE.AND P0, PT, R6, R3, PT ;  /* 0x000000030600720c */ /* 0x000fda0003f06270 */
[----:B------:R-:W-:Y:S05]  /*11910*/  @P0 BRA `(.L_x_2310) ;  /* 0x0000000000800947 */ /* 0x000fea0003800000 */
[----:B------:R-:W-:Y:S01]  /*11920*/  ISETP.NE.AND P0, PT, R9, 0x1, PT ;  /* 0x000000010900780c */ /* 0x000fe20003f05270 */
[----:B------:R-:W-:Y:S01]  /*11930*/  ULDC.64 UR4, c[0x0][0xb90] ;  /* 0x0002e40000047ab9 */ /* 0x000fe20000000a00 */
[----:B------:R-:W-:Y:S01]  /*11940*/  IMAD.MOV.U32 R5, RZ, RZ, R6 ;  /* 0x000000ffff057224 */ /* 0x000fe200078e0006 */
[----:B------:R-:W-:Y:S01]  /*11950*/  ULDC.64 UR6, c[0x0][0x208] ;  /* 0x0000820000067ab9 */ /* 0x000fe20000000a00 */
[----:B------:R-:W-:-:S04]  /*11960*/  IMAD R4, R8, UR4, RZ ;  /* 0x0000000408047c24 */ /* 0x000fc8000f8e02ff */
[----:B------:R-:W-:-:S05]  /*11970*/  IMAD R7, R207, UR5, R4 ;  /* 0x00000005cf077c24 */ /* 0x000fca000f8e0204 */
[----:B------:R-:W4:Y:S08]  /*11980*/  @P0 LDC R3, c[0x0][0xbec] ;  /* 0x0002fb00ff030b82 */ /* 0x000f300000000800 */
[----:B------:R-:W5:Y:S01]  /*11990*/  @P0 LDC R11, c[0x0][0xbf0] ;  /* 0x0002fc00ff0b0b82 */ /* 0x000f620000000800 */
[----:B----4-:R-:W-:-:S04]  /*119a0*/  @P0 IMAD.HI.U32 R0, R6, R3, RZ ;  /* 0x0000000306000227 */ /* 0x010fc800078e00ff */
[----:B------:R-:W-:Y:S01]  /*119b0*/  IMAD.WIDE.U32 R2, R207, UR4, RZ ;  /* 0x00000004cf027c25 */ /* 0x000fe2000f8e00ff */
[----:B------:R-:W-:Y:S01]  /*119c0*/  ULDC.64 UR4, c[0x0][0xb98] ;  /* 0x0002e60000047ab9 */ /* 0x000fe20000000a00 */
[----:B-----5:R-:W-:Y:S02]  /*119d0*/  @P0 SHF.R.U32.HI R5, RZ, R11, R0 ;  /* 0x0000000bff050219 */ /* 0x020fe40000011600 */
[----:B------:R-:W-:Y:S02]  /*119e0*/  IMAD.IADD R3, R3, 0x1, R7 ;  /* 0x0000000103037824 */ /* 0x000fe400078e0207 */
[----:B------:R-:W-:Y:S01]  /*119f0*/  IMAD R0, R10, UR4, RZ ;  /* 0x000000040a007c24 */ /* 0x000fe2000f8e02ff */
[----:B------:R-:W-:Y:S01]  /*11a00*/  IADD3 R7, -R5, RZ, RZ ;  /* 0x000000ff05077210 */ /* 0x000fe20007ffe1ff */
        /* <DEDUP_REMOVED lines=17> */
.L_x_2310:
[----:B------:R-:W-:Y:S05]  /*11b20*/  BSYNC B1 ;  /* 0x0000000000017941 */ /* 0x000fea0003800000 */
.L_x_2309:
[----:B------:R-:W-:Y:S01]  /*11b30*/  ULDC.64 UR4, c[0x0][0xae8] ;  /* 0x0002ba0000047ab9 */ /* 0x000fe20000000a00 */
[----:B--2---:R-:W-:Y:S01]  /*11b40*/  @P1 IMAD.HI.U32 R0, R13, R14, RZ ;  /* 0x0000000e0d001227 */ /* 0x004fe200078e00ff */
[----:B------:R-:W-:Y:S01]  /*11b50*/  ULDC UR6, c[0x0][0xa88] ;  /* 0x0002a20000067ab9 */ /* 0x000fe20000000800 */
[----:B------:R-:W-:Y:S02]  /*11b60*/  BSSY B1, `(.L_x_2311) ;  /* 0x0000035000017945 */ /* 0x000fe40003800000 */
[----:B------:R-:W-:Y:S02]  /*11b70*/  IMAD R2, R8, UR4, RZ ;  /* 0x0000000408027c24 */ /* 0x000fe4000f8e02ff */
[----:B----4-:R-:W-:Y:S01]  /*11b80*/  IMAD.MOV.U32 R5, RZ, RZ, R13 ;  /* 0x000000ffff057224 */ /* 0x010fe200078e000d */
[----:B---3--:R-:W-:Y:S01]  /*11b90*/  @P1 SHF.R.U32.HI R5, RZ, R15, R0 ;  /* 0x0000000fff051219 */ /* 0x008fe20000011600 */
[C---:B------:R-:W-:Y:S02]  /*11ba0*/  IMAD R7, R207.reuse, UR5, R2 ;  /* 0x00000005cf077c24 */ /* 0x040fe4000f8e0202 */
[----:B------:R-:W-:Y:S01]  /*11bb0*/  IMAD.WIDE.U32 R2, R207, UR4, RZ ;  /* 0x00000004cf027c25 */ /* 0x000fe2000f8e00ff */
[----:B------:R-:W-:Y:S01]  /*11bc0*/  ULDC.64 UR4, c[0x0][0xaf0] ;  /* 0x0002bc0000047ab9 */ /* 0x000fe20000000a00 */
[----:B------:R-:W-:-:S02]  /*11bd0*/  SHF.R.S32.HI R0, RZ, 0x1f, R5 ;  /* 0x0000001fff007819 */ /* 0x000fc40000011405 */
[----:B------:R-:W-:Y:S02]  /*11be0*/  IMAD R4, R10, UR4, RZ ;  /* 0x000000040a047c24 */ /* 0x000fe4000f8e02ff */
[----:B------:R-:W-:Y:S02]  /*11bf0*/  IMAD.IADD R3, R3, 0x1, R7 ;  /* 0x0000000103037824 */ /* 0x000fe400078e0207 */
[C---:B------:R-:W-:Y:S02]  /*11c00*/  IMAD R7, R205.reuse, UR5, R4 ;  /* 0x00000005cd077c24 */ /* 0x040fe4000f8e0204 */
[----:B------:R-:W-:Y:S01]  /*11c10*/  IMAD.WIDE.U32 R2, R205, UR4, R2 ;  /* 0x00000004cd027c25 */ /* 0x000fe2000f8e0002 */
[----:B------:R-:W-:-:S03]  /*11c20*/  ULDC.64 UR4, c[0x0][0xae0] ;  /* 0x0002b80000047ab9 */ /* 0x000fc60000000a00 */
[----:B------:R-:W-:Y:S02]  /*11c30*/  IMAD.MOV R4, RZ, RZ, -R5 ;  /* 0x000000ffff047224 */ /* 0x000fe400078e0a05 */
        /* <DEDUP_REMOVED lines=10> */
[----:B------:R-:W-:Y:S02]  /*11ce0*/  IMAD R9, R12, UR6, RZ ;  /* 0x000000060c097c24 */ /* 0x000fe4000f8e02ff */
        /* <DEDUP_REMOVED lines=8> */
[----:B------:R2:W3:Y:S01]  /*11d70*/  SHFL.IDX PT, R7, R4, RZ, 0x181f ;  /* 0x00181fff04077589 */ /* 0x0004e200000e0000 */
[-C--:B------:R-:W-:Y:S01]  /*11d80*/  ISETP.GE.AND P1, PT, R0, R9.reuse, PT ;  /* 0x000000090000720c */ /* 0x080fe20003f26270 */
[----:B------:R-:W-:Y:S02]  /*11d90*/  VIADD R0, R6, 0x40 ;  /* 0x0000004006007836 */ /* 0x000fe40000000000 */
[----:B------:R2:W4:Y:S03]  /*11da0*/  SHFL.IDX PT, R3, R5, RZ, 0x181f ;  /* 0x00181fff05037589 */ /* 0x00052600000e0000 */
[----:B------:R-:W-:Y:S01]  /*11db0*/  ISETP.GE.AND P0, PT, R0, R9, PT ;  /* 0x000000090000720c */ /* 0x000fe20003f06270 */
[----:B------:R-:W-:-:S12]  /*11dc0*/  @P2 BRA `(.L_x_2312) ;  /* 0x0000000000382947 */ /* 0x000fd80003800000 */
[----:B------:R-:W-:Y:S01]  /*11dd0*/  ULDC UR4, c[0x0][0xac8] ;  /* 0x0002b20000047ab9 */ /* 0x000fe20000000800 */
[----:B------:R-:W-:Y:S01]  /*11de0*/  ULDC.64 UR6, c[0x0][0x208] ;  /* 0x0000820000067ab9 */ /* 0x000fe20000000a00 */
[----:B------:R-:W-:Y:S02]  /*11df0*/  ISETP.GE.AND P4, PT, R16, UR4, PT ;  /* 0x0000000410007c0c */ /* 0x000fe4000bf86270 */
[----:B------:R-:W-:Y:S02]  /*11e00*/  ISETP.GE.AND P3, PT, R23, UR4, PT ;  /* 0x0000000417007c0c */ /* 0x000fe4000bf66270 */
[----:B------:R-:W-:-:S09]  /*11e10*/  ISETP.GE.AND P2, PT, R204, UR4, PT ;  /* 0x00000004cc007c0c */ /* 0x000fd2000bf46270 */
[CC--:B---3--:R-:W-:Y:S02]  /*11e20*/  @!P4 LEA R10, P6, R16.reuse, R7.reuse, 0x1 ;  /* 0x00000007100ac211 */ /* 0x0c8fe400078c08ff */
[C---:B------:R-:W-:Y:S02]  /*11e30*/  @!P3 LEA R12, P5, R23.reuse, R7, 0x1 ;  /* 0x00000007170cb211 */ /* 0x040fe400078a08ff */
[----:B----4-:R-:W-:Y:S02]  /*11e40*/  @!P4 LEA.HI.X R11, R16, R3, R216, 0x1, P6 ;  /* 0x00000003100bc211 */ /* 0x010fe400030f0cd8 */
[C---:B------:R-:W-:Y:S02]  /*11e50*/  @!P2 LEA R2, P6, R204.reuse, R7, 0x1 ;  /* 0x00000007cc02a211 */ /* 0x040fe400078c08ff */
[-C--:B------:R-:W-:Y:S01]  /*11e60*/  @!P3 LEA.HI.X R13, R23, R3.reuse, R215, 0x1, P5 ;  /* 0x00000003170db211 */ /* 0x080fe200028f0cd7 */
[----:B------:R3:W-:Y:S01]  /*11e70*/  @!P4 ST.E.128 desc[UR6][R10.64], RZ ;  /* 0x000000ff0a00c985 */ /* 0x0007e2000c101d06 */
[----:B------:R-:W-:-:S03]  /*11e80*/  @!P2 LEA.HI.X R3, R204, R3, R214, 0x1, P6 ;  /* 0x00000003cc03a211 */ /* 0x000fc600030f0cd6 */
[----:B------:R3:W-:Y:S04]  /*11e90*/  @!P3 ST.E.128 desc[UR6][R12.64], RZ ;  /* 0x000000ff0c00b985 */ /* 0x0007e8000c101d06 */
[----:B------:R3:W-:Y:S02]  /*11ea0*/  @!P2 ST.E.128 desc[UR6][R2.64], RZ ;  /* 0x000000ff0200a985 */ /* 0x0007e4000c101d06 */
.L_x_2312:
[----:B------:R-:W-:Y:S05]  /*11eb0*/  BSYNC B1 ;  /* 0x0000000000017941 */ /* 0x000fea0003800000 */
.L_x_2311:
[----:B---34-:R3:W4:Y:S01]  /*11ec0*/  SHFL.IDX PT, R3, R5, 0x1, 0x181f ;  /* 0x00381f0005037f89 */ /* 0x01872200000e0000 */
[----:B------:R-:W-:Y:S03]  /*11ed0*/  BSSY B1, `(.L_x_2313) ;  /* 0x0000011000017945 */ /* 0x000fe60003800000 */
[----:B------:R3:W0:Y:S01]  /*11ee0*/  SHFL.IDX PT, R7, R4, 0x1, 0x181f ;  /* 0x00381f0004077f89 */ /* 0x00062200000e0000 */
        /* <DEDUP_REMOVED lines=9> */
[-C--:B----4-:R-:W-:Y:S02]  /*11f80*/  @!P4 LEA.HI.X R11, R16, R3.reuse, R216, 0x1, P1 ;  /* 0x00000003100bc211 */ /* 0x090fe400008f0cd8 */
[-C--:B------:R-:W-:Y:S02]  /*11f90*/  @!P5 LEA.HI.X R13, R23, R3.reuse, R215, 0x1, P2 ;  /* 0x00000003170dd211 */ /* 0x080fe400010f0cd7 */
[----:B------:R-:W-:Y:S01]  /*11fa0*/  @!P6 LEA.HI.X R3, R204, R3, R214, 0x1, P3 ;  /* 0x00000003cc03e211 */ /* 0x000fe200018f0cd6 */
[----:B------:R0:W-:Y:S04]  /*11fb0*/  @!P4 ST.E.128 desc[UR6][R10.64], RZ ;  /* 0x000000ff0a00c985 */ /* 0x0001e8000c101d06 */
[----:B------:R0:W-:Y:S04]  /*11fc0*/  @!P5 ST.E.128 desc[UR6][R12.64], RZ ;  /* 0x000000ff0c00d985 */ /* 0x0001e8000c101d06 */
[----:B------:R0:W-:Y:S02]  /*11fd0*/  @!P6 ST.E.128 desc[UR6][R2.64], RZ ;  /* 0x000000ff0200e985 */ /* 0x0001e4000c101d06 */
.L_x_2314:
[----:B------:R-:W-:Y:S05]  /*11fe0*/  BSYNC B1 ;  /* 0x0000000000017941 */ /* 0x000fea0003800000 */
.L_x_2313:
[----:B0---4-:R0:W4:Y:S01]  /*11ff0*/  SHFL.IDX PT, R3, R5, 0x2, 0x181f ;  /* 0x00581f0005037f89 */ /* 0x01112200000e0000 */
        /* <DEDUP_REMOVED lines=17> */
.L_x_2316:
[----:B------:R-:W-:Y:S05]  /*12110*/  BSYNC B1 ;  /* 0x0000000000017941 */ /* 0x000fea0003800000 */
.L_x_2315:
[----:B------:R-:W-:Y:S01]  /*12120*/  IADD3 R0, R6, 0x60, RZ ;  /* 0x0000006006007810 */ /* 0x000fe20007ffe0ff */
[----:B0-23--:R-:W0:Y:S03]  /*12130*/  SHFL.IDX PT, R5, R5, 0x3, 0x181f ;  /* 0x00781f0005057f89 */ /* 0x00de2600000e0000 */
[----:B------:R-:W-:Y:S01]  /*12140*/  ISETP.GE.AND P0, PT, R0, R9, PT ;  /* 0x000000090000720c */ /* 0x000fe20003f06270 */
[----:B----4-:R2:W3:-:S12]  /*12150*/  SHFL.IDX PT, R3, R4, 0x3, 0x181f ;  /* 0x00781f0004037f89 */ /* 0x0104d800000e0000 */
[----:B--2---:R-:W-:Y:S05]  /*12160*/  @P0 BRA `(.L_x_2308) ;  /* 0x0000000000380947 */ /* 0x004fea0003800000 */
[----:B------:R-:W-:Y:S01]  /*12170*/  ULDC UR4, c[0x0][0xac8] ;  /* 0x0002b20000047ab9 */ /* 0x000fe20000000800 */
[----:B------:R-:W-:Y:S01]  /*12180*/  ULDC.64 UR6, c[0x0][0x208] ;  /* 0x0000820000067ab9 */ /* 0x000fe20000000a00 */
[----:B------:R-:W-:Y:S02]  /*12190*/  ISETP.GE.AND P3, PT, R16, UR4, PT ;  /* 0x0000000410007c0c */ /* 0x000fe4000bf66270 */
[----:B------:R-:W-:Y:S02]  /*121a0*/  ISETP.GE.AND P4, PT, R23, UR4, PT ;  /* 0x0000000417007c0c */ /* 0x000fe4000bf86270 */
[----:B------:R-:W-:-:S09]  /*121b0*/  ISETP.GE.AND P5, PT, R204, UR4, PT ;  /* 0x00000004cc007c0c */ /* 0x000fd2000bfa6270 */
[-C--:B---3--:R-:W-:Y:S02]  /*121c0*/  @!P3 LEA R6, P0, R16, R3.reuse, 0x1 ;  /* 0x000000031006b211 */ /* 0x088fe400078008ff */
[CC--:B------:R-:W-:Y:S02]  /*121d0*/  @!P4 LEA R8, P1, R23.reuse, R3.reuse, 0x1 ;  /* 0x000000031708c211 */ /* 0x0c0fe400078208ff */
[----:B------:R-:W-:Y:S02]  /*121e0*/  @!P5 LEA R2, P2, R204, R3, 0x1 ;  /* 0x00000003cc02d211 */ /* 0x000fe400078408ff */
[-C--:B0-----:R-:W-:Y:S02]  /*121f0*/  @!P3 LEA.HI.X R7, R16, R5.reuse, R216, 0x1, P0 ;  /* 0x000000051007b211 */ /* 0x081fe400000f0cd8 */
[-C--:B------:R-:W-:Y:S02]  /*12200*/  @!P4 LEA.HI.X R9, R23, R5.reuse, R215, 0x1, P1 ;  /* 0x000000051709c211 */ /* 0x080fe400008f0cd7 */
[----:B------:R-:W-:Y:S01]  /*12210*/  @!P5 LEA.HI.X R3, R204, R5, R214, 0x1, P2 ;  /* 0x00000005cc03d211 */ /* 0x000fe200010f0cd6 */
[----:B------:R2:W-:Y:S04]  /*12220*/  @!P3 ST.E.128 desc[UR6][R6.64], RZ ;  /* 0x000000ff0600b985 */ /* 0x0005e8000c101d06 */
[----:B------:R2:W-:Y:S04]  /*12230*/  @!P4 ST.E.128 desc[UR6][R8.64], RZ ;  /* 0x000000ff0800c985 */ /* 0x0005e8000c101d06 */
[----:B------:R2:W-:Y:S02]  /*12240*/  @!P5 ST.E.128 desc[UR6][R2.64], RZ ;  /* 0x000000ff0200d985 */ /* 0x0005e4000c101d06 */
.L_x_2308:
[----:B------:R-:W-:Y:S05]  /*12250*/  BSYNC B0 ;  /* 0x0000000000007941 */ /* 0x000fea0003800000 */
.L_x_2300:
[----:B------:R-:W-:Y:S02]  /*12260*/  ULDC UR4, c[0x0][0xc38] ;  /* 0x00030e0000047ab9 */ /* 0x000fe40000000800 */
[----:B-1----:R-:W-:-:S13]  /*12270*/  ISETP.GE.AND P0, PT, R52, UR4, PT ;  /* 0x0000000434007c0c */ /* 0x002fda000bf06270 */
[----:B------:R-:W-:Y:S05]  /*12280*/  @!P0 BRA `(.L_x_2317) ;  /* 0xfffffee800c08947 */ /* 0x000fea000383ffff */
[----:B------:R-:W-:Y:S05]  /*12290*/  EXIT ;  /* 0x000000000000794d */ /* 0x000fea0003800000 */
.L_x_2265:
[----:B------:R-:W-:-:S08]  /*122a0*/  NOP ;  /* 0x0000000000007918 */ /* 0x000fd00000000000 */
[----:B0-----:R-:W0:-:S00]  /*122b0*/  USETMAXREG.DEALLOC.CTAPOOL 0x18 ;  /* 0x00000018000079c8 */ /* 0x001e0000080e0500 */
[----:B0-----:R-:W-:-:S06]  /*122c0*/  LOP3.LUT R0, R0, 0x3, RZ, 0xc0, !PT ;  /* 0x0000000300007812 */ /* 0x001fcc00078ec0ff */
[----:B------:R-:W0:Y:S01]  /*122d0*/  S2UR UR6, SR_CTAID.X ;  /* 0x00000000000679c3 */ /* 0x000e220000002500 */
[----:B------:R-:W-:Y:S01]  /*122e0*/  IMAD.MOV.U32 R18, RZ, RZ, RZ ;  /* 0x000000ffff127224 */ /* 0x000fe200078e00ff */
[----:B------:R-:W1:Y:S02]  /*122f0*/  SHFL.IDX PT, R0, R0, RZ, 0x1f ;  /* 0x00001fff00007589 */ /* 0x000e6400000e0000 */
[----:B-1----:R-:W-:-:S04]  /*12300*/  ISETP.NE.AND P0, PT, R0, RZ, PT ;  /* 0x000000ff0000720c */ /* 0x002fc80003f05270 */
[----:B------:R-:W0:Y:S01]  /*12310*/  LDC R0, c[0x0][0xc38] ;  /* 0x00030e00ff007b82 */ /* 0x000e220000000800 */
[----:B------:R-:W-:-:S05]  /*12320*/  P2R R2, PR, RZ, 0x1 ;  /* 0x00000001ff027803 */ /* 0x000fca0000000000 */
[----:B------:R1:W-:Y:S03]  /*12330*/  STL [R1+0x2c], R2 ;  /* 0x00002c0201007387 */ /* 0x0003e60000100800 */
[----:B------:R-:W-:Y:S06]  /*12340*/  @P0 BAR.ARV 0x4, 0x180 ;  /* 0x0106000000000b1d */ /* 0x000fec0000002000 */
[----:B------:R1:W-:Y:S01]  /*12350*/  STL [R1+0x28], RZ ;  /* 0x000028ff01007387 */ /* 0x0003e20000100800 */
[----:B0-----:R-:W-:Y:S01]  /*12360*/  ISETP.LE.AND P0, PT, R0, UR6, PT ;  /* 0x0000000600007c0c */ /* 0x001fe2000bf03270 */
[----:B------:R-:W-:-:S05]  /*12370*/  IMAD.MOV.U32 R0, RZ, RZ, 0x1 ;  /* 0x00000001ff007424 */ /* 0x000fca00078e00ff */
[----:B------:R1:W-:Y:S07]  /*12380*/  STL [R1+0x4], R0 ;  /* 0x0000040001007387 */ /* 0x0003ee0000100800 */
[----:B------:R-:W-:Y:S05]  /*12390*/  @P0 BRA `(.L_x_2318) ;  /* 0x0000004800500947 */ /* 0x000fea0003800000 */
[----:B------:R-:W0:Y:S01]  /*123a0*/  S2R R6, SR_TID.X ;  /* 0x0000000000067919 */ /* 0x000e220000002100 */
[----:B------:R-:W2:Y:S01]  /*123b0*/  S2UR UR5, SR_CgaCtaId ;  /* 0x00000000000579c3 */ /* 0x000ea20000008800 */
[----:B------:R-:W-:Y:S01]  /*123c0*/  UMOV UR4, 0x400 ;  /* 0x0000040000047882 */ /* 0x000fe20000000000 */
[----:B------:R-:W-:Y:S01]  /*123d0*/  IMAD.MOV.U32 R18, RZ, RZ, RZ ;  /* 0x000000ffff127224 */ /* 0x000fe200078e00ff */
[----:B------:R-:W-:Y:S01]  /*123e0*/  ULDC UR40, c[0x0][0xc] ;  /* 0x0000030000287ab9 */ /* 0x000fe20000000800 */
[----:B------:R-:W-:Y:S01]  /*123f0*/  ULDC.64 UR38, c[0x0][0x198] ;  /* 0x0000660000267ab9 */ /* 0x000fe20000000a00 */
[----:B--2---:R-:W-:-:S06]  /*12400*/  ULEA UR4, UR5, UR4, 0x18 ;  /* 0x0000000405047291 */ /* 0x004fcc000f8ec03f */
[----:B------:R-:W-:Y:S01]  /*12410*/  IMAD.U32 R17, RZ, RZ, UR4 ;  /* 0x00000004ff117e24 */ /* 0x000fe2000f8e00ff */
[C---:B0-----:R-:W-:Y:S01]  /*12420*/  LOP3.LUT R5, R6.reuse, 0x7f, RZ, 0xc0, !PT ;  /* 0x0000007f06057812 */ /* 0x041fe200078ec0ff */
[----:B-1----:R-:W-:-:S05]  /*12430*/  IMAD.SHL.U32 R0, R6, 0x8, RZ ;  /* 0x0000000806007824 */ /* 0x002fca00078e00ff */
        /* <DEDUP_REMOVED lines=13> */
[----:B------:R0:W-:Y:S04]  /*12510*/  STL [R1+0x4], R2 ;  /* 0x0000040201007387 */ /* 0x0001e80000100800 */
[----:B------:R1:W-:Y:S01]  /*12520*/  STL [R1+0x28], RZ ;  /* 0x000028ff01007387 */ /* 0x0003e20000100800 */
[----:B0-----:R-:W-:-:S02]  /*12530*/  LOP3.LUT R2, R0, 0x40, RZ, 0xfc, !PT ;  /* 0x0000004000027812 */ /* 0x001fc400078efcff */
[----:B-1----:R-:W-:-:S07]  /*12540*/  LOP3.LUT R0, R0, 0x80, RZ, 0xfc, !PT ;  /* 0x0000008000007812 */ /* 0x002fce00078efcff */
.L_x_2412:
[----:B--2---:R-:W2:Y:S01]  /*12550*/  LDL R5, [R1+0x18] ;  /* 0x0000180001057983 */ /* 0x004ea20000100800 */
[----:B0-----:R-:W0:Y:S01]  /*12560*/  LDC R0, c[0x0][0xc60] ;  /* 0x00031800ff007b82 */ /* 0x001e220000000800 */
[----:B------:R-:W-:Y:S01]  /*12570*/  ULDC UR4, c[0x0][0xc78] ;  /* 0x00031e0000047ab9 */ /* 0x000fe20000000800 */
[----:B0-----:R-:W-:-:S13]  /*12580*/  ISETP.NE.AND P0, PT, R0, 0x1, PT ;  /* 0x000000010000780c */ /* 0x001fda0003f05270 */
[----:B---3--:R-:W2:Y:S08]  /*12590*/  @P0 LDC R2, c[0x0][0xc64] ;  /* 0x00031900ff020b82 */ /* 0x008eb00000000800 */
[----:B-1----:R-:W0:Y:S01]  /*125a0*/  @P0 LDC R3, c[0x0][0xc68] ;  /* 0x00031a00ff030b82 */ /* 0x002e220000000800 */
[----:B--2---:R-:W-:-:S04]  /*125b0*/  @P0 IMAD.HI.U32 R2, R5, R2, RZ ;  /* 0x0000000205020227 */ /* 0x004fc800078e00ff */
[----:B------:R-:W-:Y:S01]  /*125c0*/  IMAD.MOV.U32 R4, RZ, RZ, R5 ;  /* 0x000000ffff047224 */ /* 0x000fe200078e0005 */
[----:B0-----:R-:W-:-:S04]  /*125d0*/  @P0 SHF.R.U32.HI R4, RZ, R3, R2 ;  /* 0x00000003ff040219 */ /* 0x001fc80000011602 */
[C---:B------:R-:W-:Y:S02]  /*125e0*/  ISETP.GE.AND P0, PT, R4.reuse, UR4, PT ;  /* 0x0000000404007c0c */ /* 0x040fe4000bf06270 */
[----:B------:R-:W-:-:S05]  /*125f0*/  IADD3 R3, -R4, RZ, RZ ;  /* 0x000000ff04037210 */ /* 0x000fca0007ffe1ff */
[----:B------:R-:W-:-:S06]  /*12600*/  IMAD R0, R0, R3, R5 ;  /* 0x0000000300007224 */ /* 0x000fcc00078e0205 */
[----:B------:R-:W-:Y:S05]  /*12610*/  @!P0 BRA `(.L_x_2319) ;  /* 0x0000000000208947 */ /* 0x000fea0003800000 */
[----:B------:R-:W0:Y:S02]  /*12620*/  LDC R5, c[0x0][0xc6c] ;  /* 0x00031b00ff057b82 */ /* 0x000e240000000800 */
[----:B0-----:R-:W-:-:S13]  /*12630*/  ISETP.NE.AND P0, PT, R5, 0x1, PT ;  /* 0x000000010500780c */ /* 0x001fda0003f05270 */
[----:B------:R-:W0:Y:S02]  /*12640*/  @P0 LDC.64 R2, c[0x0][0xc70] ;  /* 0x00031c00ff020b82 */ /* 0x000e240000000a00 */
[----:B0-----:R-:W-:-:S04]  /*12650*/  @P0 IMAD.HI.U32 R6, R0, R2, RZ ;  /* 0x0000000200060227 */ /* 0x001fc800078e00ff */
[----:B------:R-:W-:Y:S01]  /*12660*/  IMAD.MOV.U32 R2, RZ, RZ, R0 ;  /* 0x000000ffff027224 */ /* 0x000fe200078e0000 */
[----:B------:R-:W-:-:S05]  /*12670*/  @P0 SHF.R.U32.HI R2, RZ, R3, R6 ;  /* 0x00000003ff020219 */ /* 0x000fca0000011606 */
[----:B------:R-:W-:Y:S01]  /*12680*/  IMAD R5, R2, R5, RZ ;  /* 0x0000000502057224 */ /* 0x000fe200078e02ff */
[----:B------:R-:W-:Y:S06]  /*12690*/  BRA `(.L_x_2320) ;  /* 0x00000000001c7947 */ /* 0x000fec0003800000 */
.L_x_2319:
[----:B------:R-:W0:Y:S02]  /*126a0*/  LDC R5, c[0x0][0xc54] ;  /* 0x00031500ff057b82 */ /* 0x000e240000000800 */
[----:B0-----:R-:W-:-:S13]  /*126b0*/  ISETP.NE.AND P0, PT, R5, 0x1, PT ;  /* 0x000000010500780c */ /* 0x001fda0003f05270 */
[----:B------:R-:W0:Y:S02]  /*126c0*/  @P0 LDC.64 R2, c[0x0][0xc58] ;  /* 0x00031600ff020b82 */ /* 0x000e240000000a00 */
[----:B0-----:R-:W-:-:S04]  /*126d0*/  @P0 IMAD.HI.U32 R6, R0, R2, RZ ;  /* 0x0000000200060227 */ /* 0x001fc800078e00ff */
[----:B------:R-:W-:Y:S01]  /*126e0*/  IMAD.MOV.U32 R2, RZ, RZ, R0 ;  /* 0x000000ffff027224 */ /* 0x000fe200078e0000 */
[----:B------:R-:W-:-:S05]  /*126f0*/  @P0 SHF.R.U32.HI R2, RZ, R3, R6 ;  /* 0x00000003ff020219 */ /* 0x000fca0000011606 */
[----:B------:R-:W-:-:S07]  /*12700*/  IMAD R5, R2, R5, RZ ;  /* 0x0000000502057224 */ /* 0x000fce00078e02ff */
.L_x_2320:
[----:B------:R-:W0:Y:S01]  /*12710*/  LDC R3, c[0x0][0xc48] ;  /* 0x00031200ff037b82 */ /* 0x000e220000000800 */
[----:B------:R-:W-:Y:S01]  /*12720*/  IMAD.IADD R5, R0, 0x1, -R5 ;  /* 0x0000000100057824 */ /* 0x000fe200078e0a05 */
[----:B------:R-:W-:Y:S01]  /*12730*/  LOP3.LUT R2, RZ, R2, RZ, 0x33, !PT ;  /* 0x00000002ff027212 */ /* 0x000fe200078e33ff */
[----:B------:R-:W-:Y:S01]  /*12740*/  ULDC UR4, c[0x0][0xc3c] ;  /* 0x00030f0000047ab9 */ /* 0x000fe20000000800 */
[----:B------:R-:W-:Y:S03]  /*12750*/  BSSY B7, `(.L_x_2321) ;  /* 0x000043b000077945 */ /* 0x000fe60003800000 */
[----:B------:R-:W-:Y:S01]  /*12760*/  VIADD R7, R2, UR4 ;  /* 0x0000000402077c36 */ /* 0x000fe20008000000 */
[----:B------:R-:W1:Y:S01]  /*12770*/  LDC R0, c[0x0][0xc54] ;  /* 0x00031500ff007b82 */ /* 0x000e620000000800 */
[----:B------:R-:W-:Y:S02]  /*12780*/  ULDC.64 UR4, c[0x0][0x418] ;  /* 0x0001060000047ab9 */ /* 0x000fe40000000a00 */
[----:B------:R-:W-:Y:S01]  /*12790*/  IMAD.SHL.U32 R2, R7, 0x80, RZ ;  /* 0x0000008007027824 */ /* 0x000fe200078e00ff */
[----:B------:R-:W-:-:S03]  /*127a0*/  UISETP.NE.U32.AND UP0, UPT, UR4, URZ, UPT ;  /* 0x0000003f0400728c */ /* 0x000fc6000bf05070 */
[----:B------:R-:W-:Y:S01]  /*127b0*/  VIADD R2, R2, 0x7f ;  /* 0x0000007f02027836 */ /* 0x000fe20000000000 */
[----:B------:R-:W-:Y:S01]  /*127c0*/  UISETP.NE.AND.EX UP0, UPT, UR5, URZ, UPT, UP0 ;  /* 0x0000003f0500728c */ /* 0x000fe2000bf05300 */
[----:B------:R-:W-:Y:S02]  /*127d0*/  ULDC UR4, c[0x0][0x424] ;  /* 0x0001090000047ab9 */ /* 0x000fe40000000800 */
[----:B------:R-:W-:Y:S01]  /*127e0*/  ULDC UR5, c[0x0][0x288] ;  /* 0x0000a20000057ab9 */ /* 0x000fe20000000800 */
[----:B------:R-:W-:Y:S02]  /*127f0*/  USEL UR4, UR4, 0x1, UP0 ;  /* 0x0000000104047887 */ /* 0x000fe40008000000 */
[----:B------:R-:W-:Y:S01]  /*12800*/  UIADD3 UR6, -UR5, 0x70, URZ ;  /* 0x0000007005067890 */ /* 0x000fe2000fffe13f */
[C---:B0-----:R-:W-:Y:S02]  /*12810*/  ISETP.NE.AND P0, PT, R3.reuse, 0x1, PT ;  /* 0x000000010300780c */ /* 0x041fe40003f05270 */
[----:B------:R-:W-:Y:S01]  /*12820*/  ULDC UR5, c[0x0][0x2f0] ;  /* 0x0000bc0000057ab9 */ /* 0x000fe20000000800 */
[----:B------:R-:W-:Y:S01]  /*12830*/  R2UR UR36, R3 ;  /* 0x00000000032472ca */ /* 0x000fe200000e0000 */
[----:B------:R-:W-:-:S02]  /*12840*/  UIMAD UR6, UR4, UR5, UR6 ;  /* 0x00000005040672a4 */ /* 0x000fc4000f8e0206 */
[----:B------:R-:W-:Y:S01]  /*12850*/  UIMAD UR5, UR4, UR5, 0x6f ;  /* 0x0000006f040574a4 */ /* 0x000fe2000f8e0205 */
[----:B-1----:R-:W-:Y:S02]  /*12860*/  IMAD R0, R4, R0, R5 ;  /* 0x0000000004007224 */ /* 0x002fe400078e0205 */
[----:B------:R-:W-:Y:S02]  /*12870*/  UMOV UR4, URZ ;  /* 0x0000003f00047c82 */ /* 0x000fe40008000000 */
[----:B------:R-:W-:Y:S01]  /*12880*/  UIMAD.WIDE UR4, UR5, -0x6db6db6d, UR4 ;  /* 0x92492493050478a5 */ /* 0x000fe2000f8e0204 */
[----:B------:R-:W-:Y:S01]  /*12890*/  IMAD.MOV.U32 R6, RZ, RZ, R0 ;  /* 0x000000ffff067224 */ /* 0x000fe200078e0000 */
[----:B------:R-:W0:Y:S01]  /*128a0*/  @P0 LDC R5, c[0x0][0xc4c] ;  /* 0x00031300ff050b82 */ /* 0x000e220000000800 */
[----:B------:R-:W-:Y:S01]  /*128b0*/  R2UR UR7, R0 ;  /* 0x00000000000772ca */ /* 0x000fe200000e0000 */
[----:B------:R-:W-:-:S04]  /*128c0*/  USHF.R.U32.HI UR4, URZ, 0x1f, UR5 ;  /* 0x0000001f3f047899 */ /* 0x000fc80008011605 */
[----:B------:R-:W-:Y:S02]  /*128d0*/  ULEA.HI.SX32 UR4, UR5, UR4, 0x1a ;  /* 0x0000000405047291 */ /* 0x000fe4000f8fd23f */
[----:B------:R-:W1:Y:S01]  /*128e0*/  @P0 LDC R3, c[0x0][0xc50] ;  /* 0x00031400ff030b82 */ /* 0x000e620000000800 */
[----:B0-----:R-:W-:-:S07]  /*128f0*/  @P0 IMAD.HI.U32 R4, R0, R5, RZ ;  /* 0x0000000500040227 */ /* 0x001fce00078e00ff */
[----:B------:R-:W0:Y:S01]  /*12900*/  LDC R0, c[0x0][0x448] ;  /* 0x00011200ff007b82 */ /* 0x000e220000000800 */
[----:B-1----:R-:W-:-:S05]  /*12910*/  @P0 SHF.R.U32.HI R6, RZ, R3, R4 ;  /* 0x00000003ff060219 */ /* 0x002fca0000011604 */
[----:B------:R1:W-:Y:S04]  /*12920*/  STL [R1+0x1c], R6 ;  /* 0x00001c0601007387 */ /* 0x0003e80000100800 */
[----:B------:R1:W-:Y:S01]  /*12930*/  STL [R1+0x24], R7 ;  /* 0x0000240701007387 */ /* 0x0003e20000100800 */
[----:B0-----:R-:W-:-:S13]  /*12940*/  ISETP.NE.AND P0, PT, R0, 0x1, PT ;  /* 0x000000010000780c */ /* 0x001fda0003f05270 */
[----:B------:R-:W0:Y:S08]  /*12950*/  @P0 LDC R3, c[0x0][0x44c] ;  /* 0x00011300ff030b82 */ /* 0x000e300000000800 */
[----:B------:R-:W2:Y:S01]  /*12960*/  @P0 LDC R0, c[0x0][0x450] ;  /* 0x00011400ff000b82 */ /* 0x000ea20000000800 */
[----:B0-----:R-:W-:-:S05]  /*12970*/  @P0 IMAD.HI.U32 R3, R2, R3, RZ ;  /* 0x0000000302030227 */ /* 0x001fca00078e00ff */
[----:B--2---:R-:W-:Y:S01]  /*12980*/  @P0 SHF.R.U32.HI R2, RZ, R0, R3 ;  /* 0x00000000ff020219 */ /* 0x004fe20000011603 */
[----:B------:R-:W-:-:S04]  /*12990*/  IMAD.MOV R0, RZ, RZ, -R6 ;  /* 0x000000ffff007224 */ /* 0x000fc800078e0a06 */
[----:B------:R-:W-:Y:S01]  /*129a0*/  VIADD R3, R2, UR6 ;  /* 0x0000000602037c36 */ /* 0x000fe20008000000 */
[----:B------:R-:W-:Y:S01]  /*129b0*/  R2UR UR6, R0 ;  /* 0x00000000000672ca */ /* 0x000fe200000e0000 */
[----:B------:R-:W-:-:S04]  /*129c0*/  IMAD.MOV.U32 R2, RZ, RZ, RZ ;  /* 0x000000ffff027224 */ /* 0x000fc800078e00ff */
[----:B------:R-:W-:-:S05]  /*129d0*/  IMAD.HI R2, R3, -0x6db6db6d, R2 ;  /* 0x9249249303027827 */ /* 0x000fca00078e0202 */
[----:B------:R-:W-:-:S03]  /*129e0*/  SHF.R.U32.HI R3, RZ, 0x1f, R2 ;  /* 0x0000001fff037819 */ /* 0x000fc60000011602 */
[----:B------:R-:W-:Y:S01]  /*129f0*/  UIMAD UR36, UR36, UR6, UR7 ;  /* 0x00000006242472a4 */ /* 0x000fe2000f8e0207 */
[----:B------:R-:W-:-:S04]  /*12a00*/  LEA.HI.SX32 R3, R2, R3, 0x1a ;  /* 0x0000000302037211 */ /* 0x000fc800078fd2ff */
[----:B------:R-:W-:-:S04]  /*12a10*/  VIMNMX R19, R3, UR4, PT ;  /* 0x0000000403137c48 */ /* 0x000fc8000bfe0100 */
[----:B------:R-:W-:Y:S01]  /*12a20*/  ISETP.GT.AND P0, PT, R19, RZ, PT ;  /* 0x000000ff1300720c */ /* 0x000fe20003f04270 */
[----:B------:R1:W-:-:S12]  /*12a30*/  STL [R1+0x20], R19 ;  /* 0x0000201301007387 */ /* 0x0003d80000100800 */
[----:B-1----:R-:W-:Y:S05]  /*12a40*/  @P0 BRA `(.L_x_2322) ;  /* 0x00000000004c0947 */ /* 0x002fea0003800000 */
        /* <DEDUP_REMOVED lines=19> */
.L_x_2322:
        /* <DEDUP_REMOVED lines=8> */
[----:B------:R-:W-:Y:S01]  /*12c00*/  MOV R4, UR6 ;  /* 0x0000000600047c02 */ /* 0x000fe20008000f00 */
[----:B------:R-:W-:Y:S01]  /*12c10*/  IMAD.U32 R5, RZ, RZ, UR7 ;  /* 0x00000007ff057e24 */ /* 0x000fe2000f8e00ff */
        /* <DEDUP_REMOVED lines=10> */
.L_x_2325:
[----:B------:R-:W-:Y:S05]  /*12cc0*/  BSYNC B6 ;  /* 0x0000000000067941 */ /* 0x000fea0003800000 */
.L_x_2324:
        /* <DEDUP_REMOVED lines=20> */
.L_x_2328:
        /* <DEDUP_REMOVED lines=15> */
.L_x_2327:
[----:B------:R-:W-:Y:S05]  /*12f00*/  BSYNC B6 ;  /* 0x0000000000067941 */ /* 0x000fea0003800000 */
.L_x_2326:
[----:B------:R-:W2:Y:S01]  /*12f10*/  LDL R16, [R1+0x1c] ;  /* 0x00001c0001107983 */ /* 0x000ea20000100800 */
[----:B------:R-:W0:Y:S01]  /*12f20*/  LDC.64 R2, c[0x0][0x9f8] ;  /* 0x00027e00ff027b82 */ /* 0x000e220000000a00 */
[----:B------:R-:W-:Y:S01]  /*12f30*/  ULDC.64 UR4, c[0x0][0x208] ;  /* 0x0000820000047ab9 */ /* 0x000fe20000000a00 */
[----:B0-----:R-:W-:-:S04]  /*12f40*/  ISETP.NE.U32.AND P0, PT, R2, RZ, PT ;  /* 0x000000ff0200720c */ /* 0x001fc80003f05070 */
[----:B------:R-:W-:-:S13]  /*12f50*/  ISETP.NE.AND.EX P0, PT, R3, RZ, PT, P0 ;  /* 0x000000ff0300720c */ /* 0x000fda0003f05300 */
[----:B------:R-:W0:Y:S01]  /*12f60*/  @P0 LDC.64 R2, c[0x0][0x9f8] ;  /* 0x00027e00ff020b82 */ /* 0x000e220000000a00 */
[----:B--2---:R-:W-:Y:S02]  /*12f70*/  IMAD.MOV.U32 R7, RZ, RZ, R16 ;  /* 0x000000ffff077224 */ /* 0x004fe400078e0010 */
[----:B0-----:R-:W-:-:S05]  /*12f80*/  @P0 IMAD.WIDE R2, R16, 0x4, R2 ;  /* 0x0000000410020825 */ /* 0x001fca00078e0202 */
[----:B------:R0:W2:Y:S01]  /*12f90*/  @P0 LDG.E R7, desc[UR4][R2.64] ;  /* 0x0000000402070981 */ /* 0x0000a2000c1e1900 */
[----:B------:R-:W-:Y:S01]  /*12fa0*/  UMOV UR4, 0xffffffff ;  /* 0xffffffff00047882 */ /* 0x000fe20000000000 */
[----:B------:R-:W-:Y:S01]  /*12fb0*/  VIADD R19, R19, 0xffffffff ;  /* 0xffffffff13137836 */ /* 0x000fe20000000000 */
[----:B------:R-:W1:Y:S01]  /*12fc0*/  S2R R0, SR_TID.X ;  /* 0x0000000000007919 */ /* 0x000e620000002100 */
[----:B0-----:R-:W0:Y:S02]  /*12fd0*/  LDC.64 R2, c[0x0][0x418] ;  /* 0x00010600ff027b82 */ /* 0x001e240000000a00 */
[----:B0-----:R-:W-:Y:S02]  /*12fe0*/  ISETP.NE.U32.AND P0, PT, R2, RZ, PT ;  /* 0x000000ff0200720c */ /* 0x001fe40003f05070 */
[----:B-1----:R-:W-:Y:S02]  /*12ff0*/  SHF.R.U32.HI R0, RZ, 0x5, R0 ;  /* 0x00000005ff007819 */ /* 0x002fe40000011600 */
[----:B------:R-:W-:-:S02]  /*13000*/  ISETP.NE.AND.EX P1, PT, R3, RZ, PT, P0 ;  /* 0x000000ff0300720c */ /* 0x000fc40003f25300 */
[----:B------:R-:W-:Y:S02]  /*13010*/  LOP3.LUT R0, R0, 0x3, RZ, 0xc0, !PT ;  /* 0x0000000300007812 */ /* 0x000fe400078ec0ff */
[----:B------:R-:W-:Y:S02]  /*13020*/  P2R R4, PR, RZ, 0x2 ;  /* 0x00000002ff047803 */ /* 0x000fe40000000000 */
[----:B--2---:R-:W-:Y:S01]  /*13030*/  SHF.R.S32.HI R8, RZ, 0x1f, R7 ;  /* 0x0000001fff087819 */ /* 0x004fe20000011407 */
[----:B------:R0:W-:Y:S01]  /*13040*/  STL [R1], R7 ;  /* 0x0000000701007387 */ /* 0x0001e20000100800 */
[----:B------:R-:W-:-:S03]  /*13050*/  SEL R16, R7, RZ, !P1 ;  /* 0x000000ff07107207 */ /* 0x000fc60004800000 */
[----:B------:R0:W-:Y:S04]  /*13060*/  STL [R1+0x10], R4 ;  /* 0x0000100401007387 */ /* 0x0001e80000100800 */
[----:B------:R0:W-:Y:S01]  /*13070*/  STL [R1+0x8], R8 ;  /* 0x0000080801007387 */ /* 0x0001e20000100800 */
[----:B------:R-:W-:Y:S05]  /*13080*/  BRA.DIV UR4, `(.L_x_2329) ;  /* 0x0000004204a47947 */ /* 0x000fea000b800000 */
[----:B------:R1:W2:Y:S02]  /*13090*/  SHFL.IDX PT, R14, R0, RZ, 0x1f ;  /* 0x00001fff000e7589 */ /* 0x0002a400000e0000 */
.L_x_2427:
[----:B------:R-:W-:Y:S02]  /*130a0*/  PLOP3.LUT P2, PT, PT, PT, PT, 0x8, 0x0 ;  /* 0x000000000000781c */ /* 0x000fe40003f4e170 */
[----:B--2---:R-:W-:Y:S02]  /*130b0*/  ISETP.NE.AND P0, PT, R14, RZ, PT ;  /* 0x000000ff0e00720c */ /* 0x004fe40003f05270 */
[----:B-1----:R-:W-:-:S05]  /*130c0*/  P2R R0, PR, RZ, 0x4 ;  /* 0x00000004ff007803 */ /* 0x002fca0000000000 */
[----:B------:R1:W-:Y:S06]  /*130d0*/  STL [R1+0xc], R0 ;  /* 0x00000c0001007387 */ /* 0x0003ec0000100800 */
[----:B------:R-:W-:Y:S05]  /*130e0*/  @P0 BRA `(.L_x_2330) ;  /* 0x0000000400200947 */ /* 0x000fea0003800000 */
[----:B------:R-:W-:-:S03]  /*130f0*/  UMOV UR4, 0xffffffff ;  /* 0xffffffff00047882 */ /* 0x000fc60000000000 */
[----:B------:R-:W-:Y:S05]  /*13100*/  BRA.DIV UR4, `(.L_x_2331) ;  /* 0x0000004204a47947 */ /* 0x000fea000b800000 */
[----:B------:R-:W-:-:S13]  /*13110*/  ELECT P6, URZ, PT ;  /* 0x00000000003f782f */ /* 0x000fda00038c0000 */
.L_x_2430:
[----:B------:R-:W-:Y:S05]  /*13120*/  @!P6 BRA `(.L_x_2330) ;  /* 0x000000040010e947 */ /* 0x000fea0003800000 */
[----:B------:R-:W-:Y:S01]  /*13130*/  IMAD.MOV.U32 R16, RZ, RZ, R7 ;  /* 0x000000ffff107224 */ /* 0x000fe200078e0007 */
[----:B------:R-:W-:Y:S06]  /*13140*/  @!P1 BRA `(.L_x_2332) ;  /* 0x0000000000489947 */ /* 0x000fec0003800000 */
[----:B------:R-:W2:Y:S01]  /*13150*/  LDC R6, c[0x0][0x43c] ;  /* 0x00010f00ff067b82 */ /* 0x000ea20000000800 */
[----:B------:R-:W-:Y:S01]  /*13160*/  ULDC.64 UR4, c[0x0][0x428] ;  /* 0x00010a0000047ab9 */ /* 0x000fe20000000a00 */
[----:B------:R-:W-:Y:S01]  /*13170*/  ULDC.64 UR6, c[0x0][0x208] ;  /* 0x0000820000067ab9 */ /* 0x000fe20000000a00 */
[----:B--2---:R-:W-:-:S13]  /*13180*/  ISETP.NE.AND P0, PT, R6, 0x1, PT ;  /* 0x000000010600780c */ /* 0x004fda0003f05270 */
[----:B0-----:R-:W1:Y:S02]  /*13190*/  @P0 LDC.64 R4, c[0x0][0x440] ;  /* 0x00011000ff040b82 */ /* 0x001e640000000a00 */
[----:B-1----:R-:W-:-:S04]  /*131a0*/  @P0 IMAD.HI.U32 R0, R19, R4, RZ ;  /* 0x0000000413000227 */ /* 0x002fc800078e00ff */
        /* <DEDUP_REMOVED lines=12> */
.L_x_2332:
[----:B-1----:R-:W3:Y:S01]  /*13270*/  LDL R0, [R1+0x4] ;  /* 0x0000040001007983 */ /* 0x002ee20000100800 */
[----:B--2---:R-:W-:Y:S01]  /*13280*/  IMAD R2, R18, 0x8, R17 ;  /* 0x0000000812027824 */ /* 0x004fe200078e0211 */
[----:B---3--:R-:W-:-:S04]  /*13290*/  SHF.L.U32 R0, R0, 0x1f, RZ ;  /* 0x0000001f00007819 */ /* 0x008fc800000006ff */
[----:B------:R-:W1:Y:S02]  /*132a0*/  SYNCS.PHASECHK.TRANS64.TRYWAIT P0, [R2+URZ+0x36840], R0 ;  /* 0x03684000020075a7 */ /* 0x000e64000800017f */
[----:B-1----:R-:W-:Y:S05]  /*132b0*/  @!P0 BRA `(.L_x_2333) ;  /* 0x0000004000588947 */ /* 0x002fea0003800000 */
.L_x_2431:
        /* <DEDUP_REMOVED lines=11> */
.L_x_2334:
[----:B-1----:R-:W-:Y:S01]  /*13370*/  IMAD R0, R18, 0xa800, R17 ;  /* 0x0000a80012007824 */ /* 0x002fe200078e0211 */
[----:B------:R-:W-:Y:S01]  /*13380*/  R2UR UR33, R2 ;  /* 0x00000000022172ca */ /* 0x000fe200000e0000 */
[----:B------:R-:W-:Y:S01]  /*13390*/  UIADD3 UR4, UP0, UR38, 0x370, URZ ;  /* 0x0000037026047890 */ /* 0x000fe2000ff1e03f */
[----:B------:R-:W-:Y:S01]  /*133a0*/  R2UR UR35, R19 ;  /* 0x00000000132372ca */ /* 0x000fe200000e0000 */
[----:B------:R-:W-:Y:S01]  /*133b0*/  UMOV UR6, 0x0 ;  /* 0x0000000000067882 */ /* 0x000fe20000000000 */
[----:B------:R-:W-:Y:S01]  /*133c0*/  R2UR UR8, R0 ;  /* 0x00000000000872ca */ /* 0x000fe200000e0000 */
[----:B------:R-:W-:Y:S01]  /*133d0*/  UIADD3.X UR5, URZ, UR39, URZ, UP0, !UPT ;  /* 0x000000273f057290 */ /* 0x000fe200087fe43f */
[----:B-----5:R-:W-:Y:S01]  /*133e0*/  R2UR UR37, R16 ;  /* 0x00000000102572ca */ /* 0x020fe200000e0000 */
[----:B------:R-:W-:Y:S01]  /*133f0*/  UMOV UR7, 0x14f00000 ;  /* 0x14f0000000077882 */ /* 0x000fe20000000000 */
[----:B------:R-:W-:Y:S01]  /*13400*/  PLOP3.LUT P0, PT, PT, PT, PT, 0x80, 0x0 ;  /* 0x000000000000781c */ /* 0x000fe20003f0f070 */
[----:B------:R-:W-:Y:S01]  /*13410*/  UMOV UR34, URZ ;  /* 0x0000003f00227c82 */ /* 0x000fe20008000000 */
[----:B------:R-:W-:Y:S01]  /*13420*/  UMOV UR18, 0x40 ;  /* 0x0000004000127882 */ /* 0x000fe20000000000 */
[----:B------:R-:W-:Y:S01]  /*13430*/  UMOV UR20, UR36 ;  /* 0x0000002400147c82 */ /* 0x000fe20008000000 */
[----:B------:R-:W-:Y:S01]  /*13440*/  P2R R0, PR, RZ, 0x1 ;  /* 0x00000001ff007803 */ /* 0x000fe20000000000 */
[----:B------:R-:W-:-:S02]  /*13450*/  UIADD3 UR33, UR33, 0x36830, URZ ;  /* 0x0003683021217890 */ /* 0x000fc4000fffe03f */
[----:B------:R-:W-:Y:S02]  /*13460*/  UIMAD UR35, UR35, 0x70, URZ ;  /* 0x00000070232378a4 */ /* 0x000fe4000f8e023f */
[----:B------:R-:W-:Y:S01]  /*13470*/  UIADD3 UR32, UR8, 0x21400, URZ ;  /* 0x0002140008207890 */ /* 0x000fe2000fffe03f */
[----:B------:R2:W-:Y:S01]  /*13480*/  STL [R1+0xc], R0 ;  /* 0x00000c0001007387 */ /* 0x0005e20000100800 */
[----:B------:R-:W-:Y:S02]  /*13490*/  UIADD3 UR16, UR8, 0x24c00, URZ ;  /* 0x00024c0008107890 */ /* 0x000fe4000fffe03f */
[----:B------:R-:W-:Y:S01]  /*134a0*/  UIADD3 UR8, UR8, 0x28400, URZ ;  /* 0x0002840008087890 */ /* 0x000fe2000fffe03f */
[----:B------:R-:W-:Y:S01]  /*134b0*/  UMOV UR21, UR37 ;  /* 0x0000002500157c82 */ /* 0x000fe20008000000 */
[----:B------:R-:W-:Y:S01]  /*134c0*/  UMOV UR17, UR33 ;  /* 0x0000002100117c82 */ /* 0x000fe20008000000 */
[----:B------:R-:W-:Y:S01]  /*134d0*/  UMOV UR19, UR35 ;  /* 0x0000002300137c82 */ /* 0x000fe20008000000 */
[----:B------:R-:W-:Y:S01]  /*134e0*/  UMOV UR10, 0x80 ;  /* 0x00000080000a7882 */ /* 0x000fe20000000000 */
[----:B------:R-:W-:Y:S01]  /*134f0*/  UMOV UR12, UR36 ;  /* 0x00000024000c7c82 */ /* 0x000fe20008000000 */
[----:B------:R-:W-:Y:S01]  /*13500*/  UMOV UR13, UR37 ;  /* 0x00000025000d7c82 */ /* 0x000fe20008000000 */
[----:B------:R-:W-:Y:S01]  /*13510*/  UMOV UR9, UR33 ;  /* 0x0000002100097c82 */ /* 0x000fe20008000000 */
[----:B------:R-:W-:Y:S01]  /*13520*/  UMOV UR11, UR35 ;  /* 0x00000023000b7c82 */ /* 0x000fe20008000000 */
[----:B------:R2:W-:Y:S01]  /*13530*/  UTMALDG.4D [UR32], [UR4], desc[UR6] ;  /* 0x00000620040075b4 */ /* 0x0005e20008019000 */
[----:B------:R2:W-:Y:S01]  /*13540*/  UTMALDG.4D [UR16], [UR4], desc[UR6] ;  /* 0x00000610040075b4 */ /* 0x0005e20008019000 */
[----:B------:R2:W-:Y:S02]  /*13550*/  UTMALDG.4D [UR8], [UR4], desc[UR6] ;  /* 0x00000608040075b4 */ /* 0x0005e40008019000 */
[----:B--2---:R-:W-:Y:S01]  /*13560*/  NOP ;  /* 0x0000000000007918 */ /* 0x004fe20000000000 */
.L_x_2330:
[----:B-1----:R-:W-:Y:S01]  /*13570*/  IADD3 R0, R17, 0x15400, RZ ;  /* 0x0001540011007810 */ /* 0x002fe20007ffe0ff */
[----:B------:R-:W-:Y:S05]  /*13580*/  WARPSYNC.ALL ;  /* 0x0000000000007948 */ /* 0x000fea0003800000 */
[----:B------:R-:W-:Y:S01]  /*13590*/  BAR.SYNC.DEFER_BLOCKING 0x8, 0x180 ;  /* 0x0206000000007b1d */ /* 0x000fe20000010000 */
[----:B------:R-:W-:-:S05]  /*135a0*/  LOP3.LUT P0, RZ, R0, 0x3ff, RZ, 0xc0, !PT ;  /* 0x000003ff00ff7812 */ /* 0x000fca000780c0ff */
[----:B------:R-:W-:Y:S08]  /*135b0*/  BSSY B6, `(.L_x_2335) ;  /* 0x0000012000067945 */ /* 0x000ff00003800000 */
        /* <DEDUP_REMOVED lines=17> */
.L_x_2336:
[----:B------:R-:W-:Y:S05]  /*136d0*/  BSYNC B6 ;  /* 0x0000000000067941 */ /* 0x000fea0003800000 */
.L_x_2335:
[----:B------:R-:W2:Y:S01]  /*136e0*/  LDL.LU R6, [R1+0x1c] ;  /* 0x00001c0001067983 */ /* 0x000ea20000300800 */
[----:B0-----:R-:W0:Y:S08]  /*136f0*/  LDC R7, c[0x0][0x448] ;  /* 0x00011200ff077b82 */ /* 0x001e300000000800 */
[----:B------:R-:W1:Y:S01]  /*13700*/  LDC.64 R2, c[0x0][0x2e0] ;  /* 0x0000b800ff027b82 */ /* 0x000e620000000a00 */
[----:B------:R-:W3:Y:S01]  /*13710*/  LDL R8, [R1+0x24] ;  /* 0x0000240001087983 */ /* 0x000ee20000100800 */
[----:B------:R-:W-:Y:S01]  /*13720*/  USHF.R.S32.HI UR4, URZ, 0x1f, UR36 ;  /* 0x0000001f3f047899 */ /* 0x000fe20008011424 */
[----:B------:R-:W-:Y:S01]  /*13730*/  ULDC.64 UR8, c[0x0][0x2d8] ;  /* 0x0000b60000087ab9 */ /* 0x000fe20000000a00 */
[----:B------:R-:W4:Y:S02]  /*13740*/  S2R R4, SR_TID.X ;  /* 0x0000000000047919 */ /* 0x000f240000002100 */
[----:B------:R-:W-:-:S02]  /*13750*/  UIMAD UR6, UR4, UR8, URZ ;  /* 0x00000008040672a4 */ /* 0x000fc4000f8e023f */
[----:B------:R-:W-:Y:S01]  /*13760*/  UIMAD.WIDE.U32 UR4, UR36, UR8, URZ ;  /* 0x00000008240472a5 */ /* 0x000fe2000f8e003f */
[----:B------:R-:W4:Y:S01]  /*13770*/  S2R R9, SR_TID.X ;  /* 0x0000000000097919 */ /* 0x000f220000002100 */
[----:B------:R-:W-:-:S04]  /*13780*/  UIMAD UR6, UR36, UR9, UR6 ;  /* 0x00000009240672a4 */ /* 0x000fc8000f8e0206 */
[----:B------:R-:W-:Y:S01]  /*13790*/  UIADD3 UR5, UR5, UR6, URZ ;  /* 0x0000000605057290 */ /* 0x000fe2000fffe03f */
[----:B0-----:R-:W-:Y:S02]  /*137a0*/  ISETP.NE.AND P0, PT, R7, 0x1, PT ;  /* 0x000000010700780c */ /* 0x001fe40003f05270 */
[----:B------:R-:W-:Y:S01]  /*137b0*/  ULDC.64 UR6, c[0x0][0x280] ;  /* 0x0000a00000067ab9 */ /* 0x000fe20000000a00 */
[C---:B----4-:R-:W-:Y:S01]  /*137c0*/  LOP3.LUT R5, R4.reuse, 0x7f, RZ, 0xc0, !PT ;  /* 0x0000007f04057812 */ /* 0x050fe200078ec0ff */
[----:B------:R-:W-:-:S03]  /*137d0*/  IMAD.SHL.U32 R4, R4, 0x10, RZ ;  /* 0x0000001004047824 */ /* 0x000fc600078e00ff */
[----:B------:R-:W-:Y:S01]  /*137e0*/  SHF.R.U32.HI R5, RZ, 0x3, R5 ;  /* 0x00000003ff057819 */ /* 0x000fe20000011605 */
[----:B------:R-:W-:-:S03]  /*137f0*/  IMAD.SHL.U32 R9, R9, 0x8, RZ ;  /* 0x0000000809097824 */ /* 0x000fc600078e00ff */
[----:B------:R-:W-:Y:S02]  /*13800*/  LOP3.LUT R4, R5, 0x70, R4, 0xf8, !PT ;  /* 0x0000007005047812 */ /* 0x000fe400078ef804 */
[----:B------:R-:W0:Y:S01]  /*13810*/  @P0 LDC R5, c[0x0][0x44c] ;  /* 0x00011300ff050b82 */ /* 0x000e220000000800 */
[----:B------:R-:W-:-:S04]  /*13820*/  LOP3.LUT R9, R9, 0x38, RZ, 0xc0, !PT ;  /* 0x0000003809097812 */ /* 0x000fc800078ec0ff */
[C---:B------:R-:W-:Y:S02]  /*13830*/  LOP3.LUT R11, R9.reuse, 0x40, RZ, 0xfc, !PT ;  /* 0x00000040090b7812 */ /* 0x040fe400078efcff */
[----:B------:R-:W-:Y:S02]  /*13840*/  LOP3.LUT R9, R9, 0x80, RZ, 0xfc, !PT ;  /* 0x0000008009097812 */ /* 0x000fe400078efcff */
[----:B--2---:R-:W-:-:S05]  /*13850*/  SHF.R.S32.HI R0, RZ, 0x1f, R6 ;  /* 0x0000001fff007819 */ /* 0x004fca0000011406 */
[----:B-1----:R-:W-:-:S04]  /*13860*/  IMAD R0, R0, R2, RZ ;  /* 0x0000000200007224 */ /* 0x002fc800078e02ff */
[C---:B------:R-:W-:Y:S02]  /*13870*/  IMAD R0, R6.reuse, R3, R0 ;  /* 0x0000000306007224 */ /* 0x040fe400078e0200 */
[----:B------:R-:W-:Y:S01]  /*13880*/  IMAD.WIDE.U32 R2, R6, R2, UR4 ;  /* 0x0000000406027e25 */ /* 0x000fe2000f8e0002 */
[----:B------:R-:W-:Y:S01]  /*13890*/  ULDC.64 UR4, c[0x0][0x2d0] ;  /* 0x0000b40000047ab9 */ /* 0x000fe20000000a00 */
[----:B------:R-:W1:Y:S02]  /*138a0*/  @P0 LDC R6, c[0x0][0x450] ;  /* 0x00011400ff060b82 */ /* 0x000e640000000800 */
[----:B------:R-:W-:Y:S01]  /*138b0*/  IMAD.IADD R3, R3, 0x1, R0 ;  /* 0x0000000103037824 */ /* 0x000fe200078e0200 */
[----:B---3--:R-:W-:-:S05]  /*138c0*/  LEA R0, R8, R4, 0x7 ;  /* 0x0000000408007211 */ /* 0x008fca00078e38ff */
[----:B0-----:R-:W-:-:S04]  /*138d0*/  @P0 IMAD.HI.U32 R5, R0, R5, RZ ;  /* 0x0000000500050227 */ /* 0x001fc800078e00ff */
[----:B------:R-:W-:Y:S01]  /*138e0*/  IMAD.MOV.U32 R4, RZ, RZ, R0 ;  /* 0x000000ffff047224 */ /* 0x000fe200078e0000 */
[----:B-1----:R-:W-:Y:S02]  /*138f0*/  @P0 SHF.R.U32.HI R4, RZ, R6, R5 ;  /* 0x00000006ff040219 */ /* 0x002fe40000011605 */
[----:B------:R-:W0:Y:S03]  /*13900*/  S2R R6, SR_TID.X ;  /* 0x0000000000067919 */ /* 0x000e260000002100 */
        /* <DEDUP_REMOVED lines=10> */
[C---:B------:R-:W-:Y:S01]  /*139b0*/  IMAD.WIDE.U32 R2, R0.reuse, UR4, R2 ;  /* 0x0000000400027c25 */ /* 0x040fe2000f8e0002 */
[----:B------:R-:W-:Y:S02]  /*139c0*/  ULDC UR4, c[0x0][0x2b8] ;  /* 0x0000ae0000047ab9 */ /* 0x000fe40000000800 */
[----:B------:R-:W-:Y:S01]  /*139d0*/  ISETP.GE.AND P2, PT, R9, UR4, PT ;  /* 0x0000000409007c0c */ /* 0x000fe2000bf46270 */
[----:B------:R-:W-:Y:S01]  /*139e0*/  IMAD R4, R0, UR5, R4 ;  /* 0x0000000500047c24 */ /* 0x000fe2000f8e0204 */
[----:B------:R1:W5:Y:S01]  /*139f0*/  LDL R9, [R1+0x14] ;  /* 0x0000140001097983 */ /* 0x0003620000100800 */
[----:B0-----:R-:W-:Y:S01]  /*13a00*/  IMAD.SHL.U32 R10, R6, 0x8, RZ ;  /* 0x00000008060a7824 */ /* 0x001fe200078e00ff */
[----:B------:R-:W-:Y:S01]  /*13a10*/  LEA R0, P3, R2, UR6, 0x1 ;  /* 0x0000000602007c11 */ /* 0x000fe2000f8608ff */
[----:B------:R-:W-:Y:S01]  /*13a20*/  IMAD.IADD R4, R3, 0x1, R4 ;  /* 0x0000000103047824 */ /* 0x000fe200078e0204 */
[----:B------:R-:W-:-:S02]  /*13a30*/  ISETP.GE.AND P1, PT, R11, UR4, PT ;  /* 0x000000040b007c0c */ /* 0x000fc4000bf26270 */
[----:B------:R-:W-:-:S04]  /*13a40*/  LOP3.LUT R10, R10, 0x38, RZ, 0xc0, !PT ;  /* 0x000000380a0a7812 */ /* 0x000fc800078ec0ff */
[----:B------:R-:W-:Y:S01]  /*13a50*/  ISETP.GE.AND P0, PT, R10, UR4, PT ;  /* 0x000000040a007c0c */ /* 0x000fe2000bf06270 */
[----:B------:R-:W-:Y:S01]  /*13a60*/  UMOV UR4, 0xffffffff ;  /* 0xffffffff00047882 */ /* 0x000fe20000000000 */
[----:B------:R-:W-:Y:S02]  /*13a70*/  LEA.HI.X R4, R2, UR7, R4, 0x1, P3 ;  /* 0x0000000702047c11 */ /* 0x000fe400098f0c04 */
[----:B-1----:R-:W-:Y:S09]  /*13a80*/  BRA.DIV UR4, `(.L_x_2337) ;  /* 0x0000003a04787947 */ /* 0x002ff2000b800000 */
[----:B------:R-:W2:Y:S01]  /*13a90*/  LDL.LU R8, [R1+0x24] ;  /* 0x0000240001087983 */ /* 0x000ea20000300800 */
[----:B------:R-:W-:Y:S01]  /*13aa0*/  ULDC UR4, c[0x0][0x288] ;  /* 0x0000a20000047ab9 */ /* 0x000fe20000000800 */
[----:B------:R-:W0:Y:S02]  /*13ab0*/  S2R R5, SR_TID.X ;  /* 0x0000000000057919 */ /* 0x000e240000002100 */
[----:B------:R-:W1:Y:S01]  /*13ac0*/  SHFL.IDX PT, R6, R0, RZ, 0x181f ;  /* 0x00181fff00067589 */ /* 0x000e6200000e0000 */
[----:B------:R-:W-:Y:S01]  /*13ad0*/  IMAD R3, R7, UR4, RZ ;  /* 0x0000000407037c24 */ /* 0x000fe2000f8e02ff */
[----:B0-----:R-:W-:-:S04]  /*13ae0*/  LOP3.LUT R5, R5, 0x7f, RZ, 0xc0, !PT ;  /* 0x0000007f05057812 */ /* 0x001fc800078ec0ff */
[----:B------:R-:W-:Y:S02]  /*13af0*/  SHF.R.U32.HI R11, RZ, 0x3, R5 ;  /* 0x00000003ff0b7819 */ /* 0x000fe40000011605 */
[----:B------:R-:W0:Y:S01]  /*13b00*/  SHFL.IDX PT, R5, R4, RZ, 0x181f ;  /* 0x00181fff04057589 */ /* 0x000e2200000e0000 */
[----:B------:R-:W-:Y:S02]  /*13b10*/  ULDC.64 UR6, c[0x0][0x208] ;  /* 0x0000820000067ab9 */ /* 0x000fe40000000a00 */
[----:B--2---:R-:W-:-:S05]  /*13b20*/  IMAD R2, R8, 0x80, R11 ;  /* 0x0000008008027824 */ /* 0x004fca00078e020b */
[----:B------:R-:W-:-:S13]  /*13b30*/  ISETP.GE.AND P4, PT, R2, R3, PT ;  /* 0x000000030200720c */ /* 0x000fda0003f86270 */
[----:B-1----:R-:W-:-:S05]  /*13b40*/  @!P4 LEA R6, P3, R10, R6, 0x1 ;  /* 0x000000060a06c211 */ /* 0x002fca00078608ff */
[----:B0-----:R-:W-:-:S04]  /*13b50*/  @!P4 IMAD.X R5, RZ, RZ, R5, P3 ;  /* 0x000000ffff05c224 */ /* 0x001fc800018e0605 */
[----:B------:R-:W-:Y:S02]  /*13b60*/  @!P4 IMAD.MOV.U32 R7, RZ, RZ, R5 ;  /* 0x000000ffff07c224 */ /* 0x000fe400078e0005 */
[----:B------:R-:W-:-:S03]  /*13b70*/  VIADD R5, R2, 0x10 ;  /* 0x0000001002057836 */ /* 0x000fc60000000000 */
[----:B------:R-:W-:Y:S01]  /*13b80*/  @!PT LDS RZ, [RZ] ;  /* 0x00000000fffff984 */ /* 0x000fe20000000800 */
[----:B-----5:R-:W-:Y:S04]  /*13b90*/  @!P4 LDGSTS.E.BYPASS.LTC128B.128 [R9+0x15400], desc[UR6][R6.64], !P0 ;  /* 0x154000000609cfae */ /* 0x020fe8000c101d46 */
        /* <DEDUP_REMOVED lines=54> */
[----:B0-----:R-:W0:Y:S04]  /*13f00*/  SHFL.IDX PT, R6, R0, 0x6, 0x181f ;  /* 0x00d81f0000067f89 */ /* 0x001e2800000e0000 */
[----:B------:R-:W1:Y:S04]  /*13f10*/  SHFL.IDX PT, R4, R4, 0x7, 0x181f ;  /* 0x00f81f0004047f89 */ /* 0x000e6800000e0000 */
[----:B------:R-:W2:Y:S01]  /*13f20*/  SHFL.IDX PT, R0, R0, 0x7, 0x181f ;  /* 0x00f81f0000007f89 */ /* 0x000ea200000e0000 */
[----:B0-----:R-:W-:-:S05]  /*13f30*/  @!P4 LEA R6, P3, R10, R6, 0x1 ;  /* 0x000000060a06c211 */ /* 0x001fca00078608ff */
[----:B------:R-:W-:-:S04]  /*13f40*/  @!P4 IMAD.X R5, RZ, RZ, R5, P3 ;  /* 0x000000ffff05c224 */ /* 0x000fc800018e0605 */
[----:B------:R-:W-:-:S05]  /*13f50*/  @!P4 IMAD.MOV.U32 R7, RZ, RZ, R5 ;  /* 0x000000ffff07c224 */ /* 0x000fca00078e0005 */
[----:B------:R0:W-:Y:S04]  /*13f60*/  @!P4 LDGSTS.E.BYPASS.LTC128B.128 [R9+0x18400], desc[UR6][R6.64], !P0 ;  /* 0x184000000609cfae */ /* 0x0001e8000c101d46 */
[----:B------:R0:W-:Y:S04]  /*13f70*/  @!P4 LDGSTS.E.BYPASS.LTC128B.128 [R9+0x1c400], desc[UR6][R6.64+0x80], !P1 ;  /* 0x1c4000800609cfae */ /* 0x0001e8000c901d46 */
[----:B-12---:R0:W-:Y:S02]  /*13f80*/  @!P4 LDGSTS.E.BYPASS.LTC128B.128 [R9+0x20400], desc[UR6][R6.64+0x100], !P2 ;  /* 0x204001000609cfae */ /* 0x0061e4000d101d46 */
.L_x_2448:
[----:B------:R-:W-:Y:S01]  /*13f90*/  VIADD R2, R2, 0x70 ;  /* 0x0000007002027836 */ /* 0x000fe20000000000 */
[----:B------:R-:W-:Y:S04]  /*13fa0*/  BSSY B0, `(.L_x_2338) ;  /* 0x000000c000007945 */ /* 0x000fe80003800000 */
[----:B------:R-:W-:-:S13]  /*13fb0*/  ISETP.GE.AND P3, PT, R2, R3, PT ;  /* 0x000000030200720c */ /* 0x000fda0003f66270 */
[----:B------:R-:W-:Y:S05]  /*13fc0*/  @P3 BRA `(.L_x_2339) ;  /* 0x0000000000243947 */ /* 0x000fea0003800000 */
[----:B------:R-:W-:Y:S01]  /*13fd0*/  LEA R2, P3, R10, R0, 0x1 ;  /* 0x000000000a027211 */ /* 0x000fe200078608ff */
        /* <DEDUP_REMOVED lines=8> */
.L_x_2339:
[----:B------:R-:W-:Y:S05]  /*14060*/  BSYNC B0 ;  /* 0x0000000000007941 */ /* 0x000fea0003800000 */
.L_x_2338:
[----:B------:R-:W-:Y:S01]  /*14070*/  NOP ;  /* 0x0000000000007918 */ /* 0x000fe20000000000 */
[----:B------:R-:W-:Y:S01]  /*14080*/  PLOP3.LUT P0, PT, PT, PT, PT, 0x80, 0x0 ;  /* 0x000000000000781c */ /* 0x000fe20003f0f070 */
[----:B0-----:R-:W-:-:S12]  /*14090*/  VIADD R6, R17, 0x36800 ;  /* 0x0003680011067836 */ /* 0x001fd80000000000 */
.L_x_2340:
[----:B------:R-:W-:Y:S02]  /*140a0*/  PLOP3.LUT P1, PT, P1, P0, PT, 0xa2, 0x0 ;  /* 0x000000000000781c */ /* 0x000fe40000f21472 */
[----:B------:R-:W-:-:S08]  /*140b0*/  @P0 R2UR P1, UR4, R17 ;  /* 0x00000000110402ca */ /* 0x000fd00000020000 */
[----:B------:R-:W-:-:S05]  /*140c0*/  @P0 PLOP3.LUT P0, PT, P1, PT, PT, 0x80, 0x0 ;  /* 0x000000000000081c */ /* 0x000fca0000f0f070 */
[----:B------:R-:W-:Y:S01]  /*140d0*/  @!P1 SYNCS.ARRIVE.TRANS64.RED.A0T1 RZ, [UR4+0x36800], RZ ;  /* 0x036800ffffff99a7 */ /* 0x000fe20008200404 */
[----:B------:R-:W-:Y:S07]  /*140e0*/  @!P1 ARRIVES.LDGSTSBAR.64.TRANSCNT [UR4+0x36800] ;  /* 0x03680000ff0099b0 */ /* 0x000fee0008000a84 */
[----:B------:R-:W-:Y:S05]  /*140f0*/  @P0 BRA.U.ANY `(.L_x_2340) ;  /* 0xfffffffd00e80947 */ /* 0x000fea000393ffff */
[----:B-1----:R-:W2:Y:S02]  /*14100*/  LDL.LU R2, [R1+0x28] ;  /* 0x0000280001027983 */ /* 0x002ea40000300800 */
        /* <DEDUP_REMOVED lines=11> */
.L_x_2449:
[----:B------:R-:W-:Y:S05]  /*141c0*/  BSYNC B0 ;  /* 0x0000000000007941 */ /* 0x000fea0003800000 */
.L_x_2341:
[----:B------:R-:W2:Y:S02]  /*141d0*/  LDL R2, [R1+0x20] ;  /* 0x0000200001027983 */ /* 0x000ea40000100800 */
[----:B--2---:R-:W-:-:S13]  /*141e0*/  ISETP.GE.AND P0, PT, R2, 0x2, PT ;  /* 0x000000020200780c */ /* 0x004fda0003f06270 */
[----:B------:R-:W-:Y:S05]  /*141f0*/  @!P0 BRA `(.L_x_2343) ;  /* 0x0000002000b08947 */ /* 0x000fea0003800000 */
[C---:B0-----:R-:W-:Y:S01]  /*14200*/  LOP3.LUT R0, R2.reuse, 0x1, RZ, 0xc0, !PT ;  /* 0x0000000102007812 */ /* 0x041fe200078ec0ff */
[----:B------:R-:W-:-:S03]  /*14210*/  VIADD R7, R2, 0xfffffffe ;  /* 0xfffffffe02077836 */ /* 0x000fc60000000000 */
[----:B------:R-:W-:Y:S01]  /*14220*/  ISETP.NE.U32.AND P0, PT, R0, 0x1, PT ;  /* 0x000000010000780c */ /* 0x000fe20003f05070 */
[----:B------:R-:W-:-:S12]  /*14230*/  IMAD.MOV.U32 R0, RZ, RZ, R7 ;  /* 0x000000ffff007224 */ /* 0x000fd800078e0007 */
[----:B------:R-:W-:Y:S05]  /*14240*/  @!P0 BRA `(.L_x_2344) ;  /* 0x0000000800e08947 */ /* 0x000fea0003800000 */
[----:B------:R-:W2:Y:S04]  /*14250*/  LDL R3, [R1+0xc] ;  /* 0x00000c0001037983 */ /* 0x000ea80000100800 */
[----:B------:R-:W3:Y:S01]  /*14260*/  LDL R2, [R1+0x4] ;  /* 0x0000040001027983 */ /* 0x000ee20000100800 */
[----:B------:R-:W-:Y:S01]  /*14270*/  VIADD R8, R18, 0x1 ;  /* 0x0000000112087836 */ /* 0x000fe20000000000 */
[----:B------:R-:W-:Y:S04]  /*14280*/  BSSY B0, `(.L_x_2345) ;  /* 0x00000b0000007945 */ /* 0x000fe80003800000 */
[----:B------:R-:W-:-:S04]  /*14290*/  ISETP.NE.AND P0, PT, R8, 0x2, PT ;  /* 0x000000020800780c */ /* 0x000fc80003f05270 */
[----:B------:R-:W-:Y:S02]  /*142a0*/  SEL R9, RZ, 0x1, P0 ;  /* 0x00000001ff097807 */ /* 0x000fe40000000000 */
[----:B------:R-:W-:Y:S02]  /*142b0*/  SEL R8, R8, RZ, P0 ;  /* 0x000000ff08087207 */ /* 0x000fe40000000000 */
[----:B--2---:R-:W-:Y:S02]  /*142c0*/  ISETP.NE.AND P1, PT, R3, RZ, PT ;  /* 0x000000ff0300720c */ /* 0x004fe40003f25270 */
[----:B---3--:R-:W-:-:S11]  /*142d0*/  LOP3.LUT R9, R2, R9, RZ, 0x3c, !PT ;  /* 0x0000000902097212 */ /* 0x008fd600078e3cff */
[----:B------:R-:W-:Y:S05]  /*142e0*/  @!P1 BRA `(.L_x_2346) ;  /* 0x0000000800a49947 */ /* 0x000fea0003800000 */
[----:B------:R-:W2:Y:S01]  /*142f0*/  LDL R2, [R1+0x10] ;  /* 0x0000100001027983 */ /* 0x000ea20000100800 */
[----:B------:R-:W-:Y:S01]  /*14300*/  MOV R4, R16 ;  /* 0x0000001000047202 */ /* 0x000fe20000000f00 */
[----:B------:R-:W-:Y:S01]  /*14310*/  IMAD.MOV.U32 R0, RZ, RZ, R7 ;  /* 0x000000ffff007224 */ /* 0x000fe200078e0007 */
[----:B--2---:R-:W-:-:S13]  /*14320*/  ISETP.NE.AND P1, PT, R2, RZ, PT ;  /* 0x000000ff0200720c */ /* 0x004fda0003f25270 */
        /* <DEDUP_REMOVED lines=10> */
[----:B------:R-:W-:Y:S02]  /*143d0*/  @P0 SHF.R.U32.HI R4, RZ, R3, R2 ;  /* 0x00000003ff040219 */ /* 0x000fe40000011602 */
[----:B------:R-:W0:Y:S03]  /*143e0*/  LDC.64 R2, c[0x0][0x418] ;  /* 0x00010600ff027b82 */ /* 0x000e260000000a00 */
[----:B------:R-:W-:-:S04]  /*143f0*/  IMAD.MOV R0, RZ, RZ, -R4 ;  /* 0x000000ffff007224 */ /* 0x000fc800078e0a04 */
[----:B------:R-:W-:Y:S01]  /*14400*/  IMAD R0, R5, R0, R7 ;  /* 0x0000000005007224 */ /* 0x000fe200078e0207 */
[----:B------:R-:W-:Y:S01]  /*14410*/  SHF.R.S32.HI R5, RZ, 0x1f, R4 ;  /* 0x0000001fff057819 */ /* 0x000fe20000011404 */
[----:B--2---:R-:W-:-:S04]  /*14420*/  IMAD R10, R10, UR4, RZ ;  /* 0x000000040a0a7c24 */ /* 0x004fc8000f8e02ff */
[C---:B---3--:R-:W-:Y:S02]  /*14430*/  IMAD R10, R11.reuse, UR5, R10 ;  /* 0x000000050b0a7c24 */ /* 0x048fe4000f8e020a */
[----:B------:R-:W-:-:S04]  /*14440*/  IMAD.WIDE.U32 R4, R11, UR4, R4 ;  /* 0x000000040b047c25 */ /* 0x000fc8000f8e0004 */
[----:B------:R-:W-:Y:S01]  /*14450*/  IMAD.IADD R5, R10, 0x1, R5 ;  /* 0x000000010a057824 */ /* 0x000fe200078e0205 */
[----:B0-----:R-:W-:-:S04]  /*14460*/  LEA R2, P0, R4, R2, 0x2 ;  /* 0x0000000204027211 */ /* 0x001fc800078010ff */
[----:B------:R-:W-:-:S05]  /*14470*/  LEA.HI.X R3, R4, R3, R5, 0x2, P0 ;  /* 0x0000000304037211 */ /* 0x000fca00000f1405 */
[----:B------:R0:W5:Y:S04]  /*14480*/  LDG.E R4, desc[UR6][R2.64] ;  /* 0x0000000602047981 */ /* 0x000168000c1e1900 */
.L_x_2347:
[----:B0-----:R-:W-:Y:S01]  /*14490*/  IMAD R2, R8, 0x8, R17 ;  /* 0x0000000808027824 */ /* 0x001fe200078e0211 */
[----:B------:R-:W-:Y:S01]  /*144a0*/  SHF.L.U32 R3, R9, 0x1f, RZ ;  /* 0x0000001f09037819 */ /* 0x000fe200000006ff */
[----:B------:R-:W-:Y:S03]  /*144b0*/  BSSY B1, `(.L_x_2348) ;  /* 0x0000003000017945 */ /* 0x000fe60003800000 */
[----:B------:R-:W0:Y:S02]  /*144c0*/  SYNCS.PHASECHK.TRANS64.TRYWAIT P0, [R2+URZ+0x36840], R3 ;  /* 0x03684003020075a7 */ /* 0x000e24000800017f */
[----:B0-----:R-:W-:Y:S05]  /*144d0*/  @!P0 BRA `(.L_x_2349) ;  /* 0x0000003800c48947 */ /* 0x001fea0003800000 */
.L_x_2450:
[----:B------:R-:W-:Y:S05]  /*144e0*/  BSYNC B1 ;  /* 0x0000000000017941 */ /* 0x000fea0003800000 */
.L_x_2348:
        /* <DEDUP_REMOVED lines=12> */
.L_x_2351:
[----:B------:R-:W-:Y:S05]  /*145b0*/  BSYNC B1 ;  /* 0x0000000000017941 */ /* 0x000fea0003800000 */
.L_x_2350:
[----:B------:R-:W-:Y:S01]  /*145c0*/  IMAD.MOV.U32 R10, RZ, RZ, RZ ;  /* 0x000000ffff0a7224 */ /* 0x000fe200078e00ff */
[----:B------:R-:W-:Y:S01]  /*145d0*/  R2UR UR11, R0 ;  /* 0x00000000000b72ca */ /* 0x000fe200000e0000 */
[----:B0-----:R-:W-:Y:S01]  /*145e0*/  IMAD R3, R8, 0xa800, R17 ;  /* 0x0000a80008037824 */ /* 0x001fe200078e0211 */
[----:B------:R-:W-:Y:S01]  /*145f0*/  UIADD3 UR4, UP0, UR38, 0x370, URZ ;  /* 0x0000037026047890 */ /* 0x000fe2000ff1e03f */
[----:B------:R-:W-:Y:S01]  /*14600*/  PLOP3.LUT P0, PT, PT, PT, PT, 0x80, 0x0 ;  /* 0x000000000000781c */ /* 0x000fe20003f0f070 */
[----:B------:R-:W-:Y:S01]  /*14610*/  VIADD R2, R2, 0x36830 ;  /* 0x0003683002027836 */ /* 0x000fe20000000000 */
[----:B------:R-:W-:Y:S01]  /*14620*/  R2UR UR10, R10 ;  /* 0x000000000a0a72ca */ /* 0x000fe200000e0000 */
[----:B------:R-:W-:Y:S01]  /*14630*/  VIADD R5, R3, 0x21400 ;  /* 0x0002140003057836 */ /* 0x000fe20000000000 */
[----:B------:R-:W-:Y:S01]  /*14640*/  UIADD3.X UR5, URZ, UR39, URZ, UP0, !UPT ;  /* 0x000000273f057290 */ /* 0x000fe200087fe43f */
[----:B------:R-:W-:Y:S01]  /*14650*/  UMOV UR6, 0x0 ;  /* 0x0000000000067882 */ /* 0x000fe20000000000 */
[----:B------:R-:W-:-:S04]  /*14660*/  UMOV UR7, 0x14f00000 ;  /* 0x14f0000000077882 */ /* 0x000fc80000000000 */
[----:B------:R-:W-:-:S12]  /*14670*/  UIMAD UR11, UR11, 0x70, URZ ;  /* 0x000000700b0b78a4 */ /* 0x000fd8000f8e023f */
.L_x_2352:
[----:B------:R-:W-:-:S13]  /*14680*/  @P0 ELECT P2, URZ, PT ;  /* 0x00000000003f082f */ /* 0x000fda0003840000 */
[----:B-----5:R-:W-:Y:S01]  /*14690*/  @P2 R2UR UR13, R4 ;  /* 0x00000000040d22ca */ /* 0x020fe200000e0000 */
[----:B------:R-:W-:Y:S01]  /*146a0*/  UMOV UR12, UR36 ;  /* 0x00000024000c7c82 */ /* 0x000fe20008000000 */
        /* <DEDUP_REMOVED lines=12> */
.L_x_2353:
[----:B------:R-:W-:-:S13]  /*14770*/  @P0 ELECT P2, URZ, PT ;  /* 0x00000000003f082f */ /* 0x000fda0003840000 */
[----:B------:R-:W-:Y:S01]  /*14780*/  @P2 R2UR UR13, R4 ;  /* 0x00000000040d22ca */ /* 0x000fe200000e0000 */
[----:B------:R-:W-:Y:S01]  /*14790*/  UMOV UR12, UR36 ;  /* 0x00000024000c7c82 */ /* 0x000fe20008000000 */
[----:B------:R-:W-:Y:S02]  /*147a0*/  @P2 R2UR UR9, R2 ;  /* 0x00000000020922ca */ /* 0x000fe400000e0000 */
[----:B------:R-:W-:Y:S02]  /*147b0*/  @P2 R2UR UR8, R5 ;  /* 0x00000000050822ca */ /* 0x000fe400000e0000 */
[----:B------:R-:W-:Y:S02]  /*147c0*/  @P2 PLOP3.LUT P0, PT, P2, PT, PT, 0x8, 0x0 ;  /* 0x000000000000281c */ /* 0x000fe4000170e170 */
        /* <DEDUP_REMOVED lines=9> */
.L_x_2354:
        /* <DEDUP_REMOVED lines=15> */
.L_x_2451:
[----:B------:R-:W-:Y:S05]  /*14950*/  BSYNC B1 ;  /* 0x0000000000017941 */ /* 0x000fea0003800000 */
.L_x_2355:
        /* <DEDUP_REMOVED lines=12> */
.L_x_2358:
[----:B------:R-:W-:Y:S05]  /*14a20*/  BSYNC B1 ;  /* 0x0000000000017941 */ /* 0x000fea0003800000 */
.L_x_2357:
[----:B------:R-:W-:Y:S01]  /*14a30*/  R2UR UR6, R12 ;  /* 0x000000000c0672ca */ /* 0x000fe200000e0000 */
[C-C-:B0-----:R-:W-:Y:S01]  /*14a40*/  IMAD R2, R18.reuse, 0x8, R17.reuse ;  /* 0x0000000812027824 */ /* 0x141fe200078e0211 */
        /* <DEDUP_REMOVED lines=9> */
.L_x_2359:
        /* <DEDUP_REMOVED lines=15> */
.L_x_2360:
        /* <DEDUP_REMOVED lines=15> */
.L_x_2361:
        /* <DEDUP_REMOVED lines=10> */
[----:B------:R-:W-:Y:S01]  /*14d60*/  MOV R16, R4 ;  /* 0x0000000400107202 */ /* 0x000fe20000000f00 */
[----:B------:R-:W-:-:S07]  /*14d70*/  IMAD.MOV.U32 R19, RZ, RZ, R0 ;  /* 0x000000ffff137224 */ /* 0x000fce00078e0000 */
.L_x_2346:
[----:B------:R-:W-:Y:S05]  /*14d80*/  BSYNC B0 ;  /* 0x0000000000007941 */ /* 0x000fea0003800000 */
.L_x_2345:
[----:B------:R-:W2:Y:S01]  /*14d90*/  LDL.LU R0, [R1+0x20] ;  /* 0x0000200001007983 */ /* 0x000ea20000300800 */
[----:B------:R-:W-:-:S03]  /*14da0*/  IMAD.MOV.U32 R18, RZ, RZ, R8 ;  /* 0x000000ffff127224 */ /* 0x000fc600078e0008 */
[----:B------:R0:W-:Y:S02]  /*14db0*/  STL [R1+0x4], R9 ;  /* 0x0000040901007387 */ /* 0x0001e40000100800 */
[----:B0-2---:R-:W-:-:S07]  /*14dc0*/  VIADD R0, R0, 0xfffffffd ;  /* 0xfffffffd00007836 */ /* 0x005fce0000000000 */
.L_x_2344:
[----:B------:R-:W-:Y:S01]  /*14dd0*/  ISETP.NE.AND P0, PT, R7, RZ, PT ;  /* 0x000000ff0700720c */ /* 0x000fe20003f05270 */
[----:B------:R-:W-:-:S12]  /*14de0*/  BSSY B0, `(.L_x_2343) ;  /* 0x000016d000007945 */ /* 0x000fd80003800000 */
[----:B------:R-:W-:Y:S05]  /*14df0*/  @!P0 BRA `(.L_x_2362) ;  /* 0x0000001400ac8947 */ /* 0x000fea0003800000 */
[----:B------:R-:W-:-:S07]  /*14e00*/  IMAD.MOV.U32 R8, RZ, RZ, R16 ;  /* 0x000000ffff087224 */ /* 0x000fce00078e0010 */
.L_x_2397:
        /* <DEDUP_REMOVED lines=8> */
[----:B--2---:R-:W-:Y:S02]  /*14e90*/  ISETP.NE.AND P1, PT, R3, RZ, PT ;  /* 0x000000ff0300720c */ /* 0x004fe40003f25270 */
[----:B---3--:R-:W-:-:S11]  /*14ea0*/  LOP3.LUT R5, R2, R5, RZ, 0x3c, !PT ;  /* 0x0000000502057212 */ /* 0x008fd600078e3cff */
[----:B0-----:R-:W-:Y:S05]  /*14eb0*/  @!P1 BRA `(.L_x_2364) ;  /* 0x0000000800a09947 */ /* 0x001fea0003800000 */
[----:B------:R-:W2:Y:S01]  /*14ec0*/  LDL R2, [R1+0x10] ;  /* 0x0000100001027983 */ /* 0x000ea20000100800 */
[----:B------:R-:W-:Y:S01]  /*14ed0*/  IMAD.MOV.U32 R7, RZ, RZ, R0 ;  /* 0x000000ffff077224 */ /* 0x000fe200078e0000 */
[----:B--2---:R-:W-:-:S13]  /*14ee0*/  ISETP.NE.AND P1, PT, R2, RZ, PT ;  /* 0x000000ff0200720c */ /* 0x004fda0003f25270 */
        /* <DEDUP_REMOVED lines=22> */
.L_x_2365:
[----:B------:R-:W-:Y:S01]  /*15050*/  IMAD R3, R4, 0x8, R17 ;  /* 0x0000000804037824 */ /* 0x000fe200078e0211 */
[----:B------:R-:W-:Y:S01]  /*15060*/  SHF.L.U32 R2, R5, 0x1f, RZ ;  /* 0x0000001f05027819 */ /* 0x000fe200000006ff */
[----:B------:R-:W-:Y:S03]  /*15070*/  BSSY B2, `(.L_x_2366) ;  /* 0x0000003000027945 */ /* 0x000fe60003800000 */
[----:B------:R-:W1:Y:S02]  /*15080*/  SYNCS.PHASECHK.TRANS64.TRYWAIT P0, [R3+URZ+0x36840], R2 ;  /* 0x03684002030075a7 */ /* 0x000e64000800017f */
[----:B-1----:R-:W-:Y:S05]  /*15090*/  @!P0 BRA `(.L_x_2367) ;  /* 0x0000002c00fc8947 */ /* 0x002fea0003800000 */
.L_x_2452:
[----:B------:R-:W-:Y:S05]  /*150a0*/  BSYNC B2 ;  /* 0x0000000000027941 */ /* 0x000fea0003800000 */
.L_x_2366:
        /* <DEDUP_REMOVED lines=12> */
.L_x_2369:
[----:B------:R-:W-:Y:S05]  /*15170*/  BSYNC B2 ;  /* 0x0000000000027941 */ /* 0x000fea0003800000 */
.L_x_2368:
[----:B------:R-:W-:Y:S01]  /*15180*/  MOV R12, RZ ;  /* 0x000000ff000c7202 */ /* 0x000fe20000000f00 */
[----:B------:R-:W-:Y:S01]  /*15190*/  IMAD R9, R4, 0xa800, R17 ;  /* 0x0000a80004097824 */ /* 0x000fe200078e0211 */
[----:B------:R-:W-:Y:S01]  /*151a0*/  UIADD3 UR4, UP0, UR38, 0x370, URZ ;  /* 0x0000037026047890 */ /* 0x000fe2000ff1e03f */
        /* <DEDUP_REMOVED lines=8> */
.L_x_2370:
        /* <DEDUP_REMOVED lines=16> */
.L_x_2371:
        /* <DEDUP_REMOVED lines=16> */
.L_x_2372:
        /* <DEDUP_REMOVED lines=16> */
.L_x_2453:
[----:B------:R-:W-:Y:S05]  /*15530*/  BSYNC B2 ;  /* 0x0000000000027941 */ /* 0x000fea0003800000 */
.L_x_2373:
        /* <DEDUP_REMOVED lines=11> */
.L_x_2376:
[----:B------:R-:W-:Y:S05]  /*155f0*/  BSYNC B2 ;  /* 0x0000000000027941 */ /* 0x000fea0003800000 */
.L_x_2375:
[----:B------:R-:W-:Y:S01]  /*15600*/  R2UR UR10, R12 ;  /* 0x000000000c0a72ca */ /* 0x000fe200000e0000 */
[----:B------:R-:W-:Y:S01]  /*15610*/  IMAD R18, R18, 0xa800, R17 ;  /* 0x0000a80012127824 */ /* 0x000fe200078e0211 */
[----:B------:R-:W-:Y:S01]  /*15620*/  R2UR UR6, R10 ;  /* 0x000000000a0672ca */ /* 0x000fe200000e0000 */
[----:B------:R-:W-:Y:S01]  /*15630*/  UIADD3 UR4, UP0, UR38, 0x470, URZ ;  /* 0x0000047026047890 */ /* 0x000fe2000ff1e03f */
[----:B------:R-:W-:Y:S01]  /*15640*/  R2UR UR7, R11 ;  /* 0x000000000b0772ca */ /* 0x000fe200000e0000 */
[----:B0-----:R-:W-:Y:S01]  /*15650*/  IMAD R3, R19, 0x70, RZ ;  /* 0x0000007013037824 */ /* 0x001fe200078e02ff */
[----:B------:R-:W-:Y:S01]  /*15660*/  PLOP3.LUT P0, PT, PT, PT, PT, 0x80, 0x0 ;  /* 0x000000000000781c */ /* 0x000fe20003f0f070 */
[----:B------:R-:W-:Y:S01]  /*15670*/  VIADD R2, R2, 0x50 ;  /* 0x0000005002027836 */ /* 0x000fe20000000000 */
[----:B------:R-:W-:Y:S01]  /*15680*/  IADD3 R9, R18, 0x400, RZ ;  /* 0x0000040012097810 */ /* 0x000fe20007ffe0ff */
[----:B------:R-:W-:-:S12]  /*15690*/  UIADD3.X UR5, URZ, UR39, URZ, UP0, !UPT ;  /* 0x000000273f057290 */ /* 0x000fd800087fe43f */
.L_x_2377:
        /* <DEDUP_REMOVED lines=15> */
.L_x_2378:
        /* <DEDUP_REMOVED lines=15> */
.L_x_2379:
        /* <DEDUP_REMOVED lines=12> */
.L_x_2364:
[----:B------:R-:W-:Y:S05]  /*15940*/  BSYNC B1 ;  /* 0x0000000000017941 */ /* 0x000fea0003800000 */
.L_x_2363:
[----:B------:R-:W2:Y:S01]  /*15950*/  LDL R2, [R1+0xc] ;  /* 0x00000c0001027983 */ /* 0x000ea20000100800 */
[----:B------:R-:W-:Y:S01]  /*15960*/  VIADD R18, R4, 0x1 ;  /* 0x0000000104127836 */ /* 0x000fe20000000000 */
[----:B------:R-:W-:Y:S04]  /*15970*/  BSSY B1, `(.L_x_2380) ;  /* 0x00000b0000017945 */ /* 0x000fe80003800000 */
[----:B------:R-:W-:-:S04]  /*15980*/  ISETP.NE.AND P0, PT, R18, 0x2, PT ;  /* 0x000000021200780c */ /* 0x000fc80003f05270 */
[----:B------:R-:W-:Y:S02]  /*15990*/  SEL R18, R18, RZ, P0 ;  /* 0x000000ff12127207 */ /* 0x000fe40000000000 */
[----:B--2---:R-:W-:Y:S02]  /*159a0*/  ISETP.NE.AND P1, PT, R2, RZ, PT ;  /* 0x000000ff0200720c */ /* 0x004fe40003f25270 */
[----:B------:R-:W-:-:S04]  /*159b0*/  SEL R2, RZ, 0x1, P0 ;  /* 0x00000001ff027807 */ /* 0x000fc80000000000 */
[----:B------:R-:W-:-:S05]  /*159c0*/  LOP3.LUT R10, R5, R2, RZ, 0x3c, !PT ;  /* 0x00000002050a7212 */ /* 0x000fca00078e3cff */
[----:B------:R0:W-:Y:S02]  /*159d0*/  STL [R1+0x4], R10 ;  /* 0x0000040a01007387 */ /* 0x0001e40000100800 */
[----:B------:R-:W-:Y:S05]  /*159e0*/  @!P1 BRA `(.L_x_2381) ;  /* 0x0000000800a09947 */ /* 0x000fea0003800000 */
[----:B------:R-:W2:Y:S01]  /*159f0*/  LDL R3, [R1+0x10] ;  /* 0x0000100001037983 */ /* 0x000ea20000100800 */
[----:B------:R-:W-:Y:S01]  /*15a00*/  VIADD R7, R0, 0xffffffff ;  /* 0xffffffff00077836 */ /* 0x000fe20000000000 */
[----:B--2---:R-:W-:-:S13]  /*15a10*/  ISETP.NE.AND P1, PT, R3, RZ, PT ;  /* 0x000000ff0300720c */ /* 0x004fda0003f25270 */
[----:B------:R-:W-:Y:S05]  /*15a20*/  @!P1 BRA `(.L_x_2382) ;  /* 0x0000000000549947 */ /* 0x000fea0003800000 */
[----:B------:R-:W2:Y:S01]  /*15a30*/  LDL R12, [R1+0x8] ;  /* 0x00000800010c7983 */ /* 0x000ea20000100800 */
[----:B------:R-:W1:Y:S01]  /*15a40*/  LDC R9, c[0x0][0x43c] ;  /* 0x00010f00ff097b82 */ /* 0x000e620000000800 */
[----:B------:R-:W-:Y:S02]  /*15a50*/  ULDC.64 UR4, c[0x0][0x428] ;  /* 0x00010a0000047ab9 */ /* 0x000fe40000000a00 */
[----:B------:R-:W3:Y:S01]  /*15a60*/  LDL R11, [R1] ;  /* 0x00000000010b7983 */ /* 0x000ee20000100800 */
[----:B------:R-:W-:Y:S01]  /*15a70*/  ULDC.64 UR6, c[0x0][0x208] ;  /* 0x0000820000067ab9 */ /* 0x000fe20000000a00 */
[----:B-1----:R-:W-:-:S13]  /*15a80*/  ISETP.NE.AND P0, PT, R9, 0x1, PT ;  /* 0x000000010900780c */ /* 0x002fda0003f05270 */
[----:B------:R-:W1:Y:S02]  /*15a90*/  @P0 LDC.64 R2, c[0x0][0x440] ;  /* 0x00011000ff020b82 */ /* 0x000e640000000a00 */
[----:B-1----:R-:W-:-:S04]  /*15aa0*/  @P0 IMAD.HI.U32 R8, R7, R2, RZ ;  /* 0x0000000207080227 */ /* 0x002fc800078e00ff */
        /* <DEDUP_REMOVED lines=13> */
.L_x_2382:
[----:B------:R-:W-:Y:S01]  /*15b80*/  IMAD R2, R18, 0x8, R17 ;  /* 0x0000000812027824 */ /* 0x000fe200078e0211 */
[----:B------:R-:W-:Y:S01]  /*15b90*/  SHF.L.U32 R3, R10, 0x1f, RZ ;  /* 0x0000001f0a037819 */ /* 0x000fe200000006ff */
[----:B------:R-:W-:Y:S03]  /*15ba0*/  BSSY B2, `(.L_x_2383) ;  /* 0x0000003000027945 */ /* 0x000fe60003800000 */
[----:B------:R-:W2:Y:S02]  /*15bb0*/  SYNCS.PHASECHK.TRANS64.TRYWAIT P0, [R2+URZ+0x36840], R3 ;  /* 0x03684003020075a7 */ /* 0x000ea4000800017f */
[----:B--2---:R-:W-:Y:S05]  /*15bc0*/  @!P0 BRA `(.L_x_2384) ;  /* 0x0000002400588947 */ /* 0x004fea0003800000 */
.L_x_2454:
[----:B------:R-:W-:Y:S05]  /*15bd0*/  BSYNC B2 ;  /* 0x0000000000027941 */ /* 0x000fea0003800000 */
.L_x_2383:
        /* <DEDUP_REMOVED lines=12> */
.L_x_2386:
[----:B------:R-:W-:Y:S05]  /*15ca0*/  BSYNC B2 ;  /* 0x0000000000027941 */ /* 0x000fea0003800000 */
.L_x_2385:
[----:B------:R-:W-:Y:S01]  /*15cb0*/  MOV R12, RZ ;  /* 0x000000ff000c7202 */ /* 0x000fe20000000f00 */
[C---:B--2---:R-:W-:Y:S01]  /*15cc0*/  IMAD R3, R18.reuse, 0x8, R6 ;  /* 0x0000000812037824 */ /* 0x044fe200078e0206 */
[----:B------:R-:W-:Y:S01]  /*15cd0*/  UIADD3 UR4, UP0, UR38, 0x370, URZ ;  /* 0x0000037026047890 */ /* 0x000fe2000ff1e03f */
[----:B------:R-:W-:Y:S01]  /*15ce0*/  IMAD R9, R18, 0xa800, R17 ;  /* 0x0000a80012097824 */ /* 0x000fe200078e0211 */
[----:B------:R-:W-:Y:S01]  /*15cf0*/  R2UR UR10, R12 ;  /* 0x000000000c0a72ca */ /* 0x000fe200000e0000 */
[----:B------:R-:W-:Y:S01]  /*15d00*/  VIADD R3, R3, 0x30 ;  /* 0x0000003003037836 */ /* 0x000fe20000000000 */
[----:B------:R-:W-:Y:S01]  /*15d10*/  PLOP3.LUT P0, PT, PT, PT, PT, 0x80, 0x0 ;  /* 0x000000000000781c */ /* 0x000fe20003f0f070 */
[----:B------:R-:W-:Y:S01]  /*15d20*/  IMAD R2, R7, 0x70, RZ ;  /* 0x0000007007027824 */ /* 0x000fe200078e02ff */
[----:B------:R-:W-:Y:S01]  /*15d30*/  UIADD3.X UR5, URZ, UR39, URZ, UP0, !UPT ;  /* 0x000000273f057290 */ /* 0x000fe200087fe43f */
[----:B0-----:R-:W-:Y:S01]  /*15d40*/  VIADD R10, R9, 0x21400 ;  /* 0x00021400090a7836 */ /* 0x001fe20000000000 */
[----:B------:R-:W-:Y:S01]  /*15d50*/  UMOV UR6, 0x0 ;  /* 0x0000000000067882 */ /* 0x000fe20000000000 */
[----:B------:R-:W-:-:S09]  /*15d60*/  UMOV UR7, 0x14f00000 ;  /* 0x14f0000000077882 */ /* 0x000fd20000000000 */
.L_x_2387:
        /* <DEDUP_REMOVED lines=16> */
.L_x_2388:
        /* <DEDUP_REMOVED lines=16> */
.L_x_2389:
        /* <DEDUP_REMOVED lines=15> */
.L_x_2455:
[----:B------:R-:W-:Y:S05]  /*16060*/  BSYNC B2 ;  /* 0x0000000000027941 */ /* 0x000fea0003800000 */
.L_x_2390:
        /* <DEDUP_REMOVED lines=11> */
.L_x_2393:
[----:B------:R-:W-:Y:S05]  /*16120*/  BSYNC B2 ;  /* 0x0000000000027941 */ /* 0x000fea0003800000 */
.L_x_2392:
        /* <DEDUP_REMOVED lines=8> */
[----:B------:R-:W-:Y:S01]  /*161b0*/  IADD3 R2, R2, 0x50, RZ ;  /* 0x0000005002027810 */ /* 0x000fe20007ffe0ff */
[----:B------:R-:W-:-:S12]  /*161c0*/  UIADD3.X UR5, URZ, UR39, URZ, UP0, !UPT ;  /* 0x000000273f057290 */ /* 0x000fd800087fe43f */
.L_x_2394:
        /* <DEDUP_REMOVED lines=15> */
.L_x_2395:
        /* <DEDUP_REMOVED lines=15> */
.L_x_2396:
        /* <DEDUP_REMOVED lines=12> */
.L_x_2381:
[----:B------:R-:W-:Y:S05]  /*16470*/  BSYNC B1 ;  /* 0x0000000000017941 */ /* 0x000fea0003800000 */
.L_x_2380:
[C---:B------:R-:W-:Y:S01]  /*16480*/  ISETP.GT.AND P0, PT, R0.reuse, 0x1, PT ;  /* 0x000000010000780c */ /* 0x040fe20003f04270 */
[----:B------:R-:W-:-:S12]  /*16490*/  VIADD R0, R0, 0xfffffffe ;  /* 0xfffffffe00007836 */ /* 0x000fd80000000000 */
[----:B------:R-:W-:Y:S05]  /*164a0*/  @P0 BRA `(.L_x_2397) ;  /* 0xffffffe800580947 */ /* 0x000fea000383ffff */
.L_x_2362:
[----:B------:R-:W-:Y:S05]  /*164b0*/  BSYNC B0 ;  /* 0x0000000000007941 */ /* 0x000fea0003800000 */
.L_x_2343:
[----:B0-----:R-:W0:Y:S01]  /*164c0*/  S2R R0, SR_TID.X ;  /* 0x0000000000007919 */ /* 0x001e220000002100 */
[----:B------:R-:W-:Y:S01]  /*164d0*/  BSSY B0, `(.L_x_2398) ;  /* 0x0000012000007945 */ /* 0x000fe20003800000 */
[----:B0-----:R-:W-:-:S04]  /*164e0*/  LOP3.LUT R6, R0, 0x7f, RZ, 0xc0, !PT ;  /* 0x0000007f00067812 */ /* 0x001fc800078ec0ff */
[----:B------:R-:W-:-:S13]  /*164f0*/  ISETP.NE.AND P1, PT, R6, RZ, PT ;  /* 0x000000ff0600720c */ /* 0x000fda0003f25270 */
[----:B------:R-:W-:Y:S05]  /*16500*/  @P1 BRA `(.L_x_2399) ;  /* 0x0000000000381947 */ /* 0x000fea0003800000 */
[----:B------:R-:W0:Y:S01]  /*16510*/  S2R R3, SR_LANEID ;  /* 0x0000000000037919 */ /* 0x000e220000000000 */
[----:B------:R-:W-:Y:S01]  /*16520*/  VOTEU.ANY UR4, UPT, PT ;  /* 0x0000000000047886 */ /* 0x000fe200038e0100 */
[----:B------:R-:W1:Y:S01]  /*16530*/  LDC.64 R4, c[0x0][0xc80] ;  /* 0x00032000ff047b82 */ /* 0x000e620000000a00 */
[----:B------:R-:W0:Y:S01]  /*16540*/  FLO.U32 R0, UR4 ;  /* 0x0000000400007d00 */ /* 0x000e2200080e0000 */
[----:B------:R-:W-:-:S07]  /*16550*/  ULDC.64 UR6, c[0x0][0x208] ;  /* 0x0000820000067ab9 */ /* 0x000fce0000000a00 */
[----:B------:R-:W1:Y:S01]  /*16560*/  POPC R2, UR4 ;  /* 0x0000000400027d09 */ /* 0x000e620008000000 */
[----:B0-----:R-:W-:-:S13]  /*16570*/  ISETP.EQ.U32.AND P0, PT, R0, R3, PT ;  /* 0x000000030000720c */ /* 0x001fda0003f02070 */
[----:B-1----:R-:W2:Y:S01]  /*16580*/  @P0 ATOMG.E.ADD.STRONG.GPU PT, R5, desc[UR6][R4.64], R2 ;  /* 0x00000002040509a8 */ /* 0x002ea200081ee1c6 */
[----:B------:R-:W0:Y:S02]  /*16590*/  S2R R3, SR_LTMASK ;  /* 0x0000000000037919 */ /* 0x000e240000003900 */
[----:B0-----:R-:W-:-:S06]  /*165a0*/  LOP3.LUT R3, R3, UR4, RZ, 0xc0, !PT ;  /* 0x0000000403037c12 */ /* 0x001fcc000f8ec0ff */
[----:B------:R-:W0:Y:S01]  /*165b0*/  POPC R3, R3 ;  /* 0x0000000300037309 */ /* 0x000e220000000000 */
[----:B--2---:R-:W0:Y:S02]  /*165c0*/  SHFL.IDX PT, R0, R5, R0, 0x1f ;  /* 0x00001f0005007589 */ /* 0x004e2400000e0000 */
[----:B0-----:R-:W-:-:S05]  /*165d0*/  IADD3 R0, R0, UR40, R3 ;  /* 0x0000002800007c10 */ /* 0x001fca000fffe003 */
[----:B------:R0:W-:Y:S02]  /*165e0*/  STL [R1+0x18], R0 ;  /* 0x0000180001007387 */ /* 0x0001e40000100800 */
.L_x_2399:
[----:B------:R-:W-:Y:S05]  /*165f0*/  BSYNC B0 ;  /* 0x0000000000007941 */ /* 0x000fea0003800000 */
.L_x_2398:
[----:B0-----:R-:W2:Y:S01]  /*16600*/  LDL.LU R0, [R1+0xc] ;  /* 0x00000c0001007983 */ /* 0x001ea20000300800 */
[----:B------:R-:W-:Y:S01]  /*16610*/  BSSY B0, `(.L_x_2400) ;  /* 0x0000047000007945 */ /* 0x000fe20003800000 */
[----:B--2---:R-:W-:-:S13]  /*16620*/  ISETP.NE.AND P0, PT, R0, RZ, PT ;  /* 0x000000ff0000720c */ /* 0x004fda0003f05270 */
        /* <DEDUP_REMOVED lines=8> */
.L_x_2456:
[----:B------:R-:W-:Y:S05]  /*166b0*/  BSYNC B1 ;  /* 0x0000000000017941 */ /* 0x000fea0003800000 */
.L_x_2402:
        /* <DEDUP_REMOVED lines=9> */
.L_x_2405:
[----:B------:R-:W-:Y:S05]  /*16750*/  BSYNC B1 ;  /* 0x0000000000017941 */ /* 0x000fea0003800000 */
.L_x_2404:
        /* <DEDUP_REMOVED lines=10> */
.L_x_2406:
        /* <DEDUP_REMOVED lines=15> */
.L_x_2407:
        /* <DEDUP_REMOVED lines=11> */
[----:B------:R-:W-:Y:S01]  /*169a0*/  UMOV UR6, 0x0 ;  /* 0x0000000000067882 */ /* 0x000fe20000000000 */
[----:B------:R-:W-:Y:S01]  /*169b0*/  IADD3 R0, R0, 0x7400, RZ ;  /* 0x0000740000007810 */ /* 0x000fe20007ffe0ff */
[----:B------:R-:W-:Y:S01]  /*169c0*/  UMOV UR7, 0x14f00000 ;  /* 0x14f0000000077882 */ /* 0x000fe20000000000 */
[----:B------:R-:W-:-:S09]  /*169d0*/  UMOV UR10, 0x80 ;  /* 0x00000080000a7882 */ /* 0x000fd20000000000 */
.L_x_2408:
        /* <DEDUP_REMOVED lines=10> */
.L_x_2401:
[----:B------:R-:W-:Y:S05]  /*16a80*/  BSYNC B0 ;  /* 0x0000000000007941 */ /* 0x000fea0003800000 */
.L_x_2400:
[----:B------:R-:W2:Y:S01]  /*16a90*/  LDL.LU R3, [R1+0x4] ;  /* 0x0000040001037983 */ /* 0x000ea20000300800 */
[----:B------:R-:W-:-:S05]  /*16aa0*/  VIADD R18, R18, 0x1 ;  /* 0x0000000112127836 */ /* 0x000fca0000000000 */
[----:B------:R-:W-:-:S04]  /*16ab0*/  ISETP.NE.AND P0, PT, R18, 0x2, PT ;  /* 0x000000021200780c */ /* 0x000fc80003f05270 */
[----:B------:R-:W-:Y:S02]  /*16ac0*/  SEL R0, RZ, 0x1, P0 ;  /* 0x00000001ff007807 */ /* 0x000fe40000000000 */
[----:B------:R-:W-:Y:S02]  /*16ad0*/  SEL R18, R18, RZ, P0 ;  /* 0x000000ff12127207 */ /* 0x000fe40000000000 */
[----:B--2---:R-:W-:-:S05]  /*16ae0*/  LOP3.LUT R3, R3, R0, RZ, 0x3c, !PT ;  /* 0x0000000003037212 */ /* 0x004fca00078e3cff */
[----:B------:R1:W-:Y:S02]  /*16af0*/  STL [R1+0x4], R3 ;  /* 0x0000040301007387 */ /* 0x0003e40000100800 */
.L_x_2323:
[----:B------:R-:W-:Y:S05]  /*16b00*/  BSYNC B7 ;  /* 0x0000000000077941 */ /* 0x000fea0003800000 */
.L_x_2321:
[----:B0-----:R-:W2:Y:S04]  /*16b10*/  LDL R0, [R1+0x2c] ;  /* 0x00002c0001007983 */ /* 0x001ea80000100800 */
[----:B------:R0:W5:Y:S01]  /*16b20*/  LDL R2, [R1+0x18] ;  /* 0x0000180001027983 */ /* 0x0001620000100800 */
[----:B--2---:R-:W-:-:S13]  /*16b30*/  ISETP.NE.AND P0, PT, R0, RZ, PT ;  /* 0x000000ff0000720c */ /* 0x004fda0003f05270 */
[----:B0-----:R-:W-:Y:S05]  /*16b40*/  @!P0 BRA `(.L_x_2409) ;  /* 0x0000000000288947 */ /* 0x001fea0003800000 */
[----:B------:R-:W-:Y:S05]  /*16b50*/  WARPSYNC.ALL ;  /* 0x0000000000007948 */ /* 0x000fea0003800000 */
[----:B------:R-:W0:Y:S08]  /*16b60*/  S2UR UR5, SR_CgaCtaId ;  /* 0x00000000000579c3 */ /* 0x000e300000008800 */
[----:B------:R-:W-:Y:S06]  /*16b70*/  BAR.SYNC.DEFER_BLOCKING 0x5, 0x180 ;  /* 0x0146000000007b1d */ /* 0x000fec0000010000 */
[----:B------:R-:W-:-:S02]  /*16b80*/  UMOV UR4, 0x400 ;  /* 0x0000040000047882 */ /* 0x000fc40000000000 */
[----:B0-----:R-:W-:-:S06]  /*16b90*/  ULEA UR4, UR5, UR4, 0x18 ;  /* 0x0000000405047291 */ /* 0x001fcc000f8ec03f */
[----:B------:R-:W-:-:S05]  /*16ba0*/  IMAD.U32 R17, RZ, RZ, UR4 ;  /* 0x00000004ff117e24 */ /* 0x000fca000f8e00ff */
[----:B-----5:R-:W0:Y:S04]  /*16bb0*/  LDS R2, [R17+0x368d0] ;  /* 0x0368d00011027984 */ /* 0x020e280000000800 */
[----:B0-----:R3:W-:Y:S01]  /*16bc0*/  STL [R1+0x18], R2 ;  /* 0x0000180201007387 */ /* 0x0017e20000100800 */
[----:B------:R-:W-:Y:S06]  /*16bd0*/  BAR.ARV 0x4, 0x180 ;  /* 0x0106000000007b1d */ /* 0x000fec0000002000 */
[----:B------:R-:W-:Y:S05]  /*16be0*/  BRA `(.L_x_2410) ;  /* 0x00000000002c7947 */ /* 0x000fea0003800000 */
.L_x_2409:
[----:B------:R-:W-:-:S03]  /*16bf0*/  UMOV UR4, 0xffffffff ;  /* 0xffffffff00047882 */ /* 0x000fc60000000000 */
[----:B------:R-:W-:Y:S05]  /*16c00*/  BRA.DIV UR4, `(.L_x_2411) ;  /* 0x0000001604847947 */ /* 0x000fea000b800000 */
[----:B-----5:R0:W2:Y:S02]  /*16c10*/  SHFL.IDX PT, R14, R2, RZ, 0x1f ;  /* 0x00001fff020e7589 */ /* 0x0200a400000e0000 */
.L_x_2459:
[----:B-1----:R-:W1:Y:S01]  /*16c20*/  @!P1 S2R R3, SR_CgaCtaId ;  /* 0x0000000000039919 */ /* 0x002e620000008800 */
[----:B------:R-:W-:Y:S05]  /*16c30*/  WARPSYNC.ALL ;  /* 0x0000000000007948 */ /* 0x000fea0003800000 */
[----:B------:R-:W-:Y:S01]  /*16c40*/  BAR.SYNC.DEFER_BLOCKING 0x4, 0x180 ;  /* 0x0106000000007b1d */ /* 0x000fe20000010000 */
[----:B------:R-:W-:-:S05]  /*16c50*/  @!P1 MOV R0, 0x400 ;  /* 0x0000040000009802 */ /* 0x000fca0000000f00 */
[----:B--2---:R2:W-:Y:S01]  /*16c60*/  STL [R1+0x18], R14 ;  /* 0x0000180e01007387 */ /* 0x0045e20000100800 */
[----:B-1----:R-:W-:-:S05]  /*16c70*/  @!P1 LEA R17, R3, R0, 0x18 ;  /* 0x0000000003119211 */ /* 0x002fca00078ec0ff */
[----:B------:R2:W-:Y:S01]  /*16c80*/  @!P1 STS [R17+0x368d0], R2 ;  /* 0x0368d00211009388 */ /* 0x0005e20000000800 */
[----:B------:R-:W-:Y:S06]  /*16c90*/  BAR.ARV 0x5, 0x180 ;  /* 0x0146000000007b1d */ /* 0x000fec0000002000 */
.L_x_2410:
[----:B------:R-:W4:Y:S01]  /*16ca0*/  LDL R0, [R1+0x18] ;  /* 0x0000180001007983 */ /* 0x000f220000100800 */
[----:B------:R-:W-:Y:S02]  /*16cb0*/  ULDC UR4, c[0x0][0xc38] ;  /* 0x00030e0000047ab9 */ /* 0x000fe40000000800 */
[----:B----4-:R-:W-:-:S13]  /*16cc0*/  ISETP.GE.AND P0, PT, R0, UR4, PT ;  /* 0x0000000400007c0c */ /* 0x010fda000bf06270 */
[----:B------:R-:W-:Y:S05]  /*16cd0*/  @!P0 BRA `(.L_x_2412) ;  /* 0xffffffb8001c8947 */ /* 0x000fea000383ffff */
.L_x_2318:
[----:B-1----:R-:W4:Y:S01]  /*16ce0*/  LDL.LU R0, [R1+0x28] ;  /* 0x0000280001007983 */ /* 0x002f220000300800 */
[----:B------:R-:W-:Y:S01]  /*16cf0*/  BSSY B0, `(.L_x_2413) ;  /* 0x000000b000007945 */ /* 0x000fe20003800000 */
[----:B------:R-:W1:Y:S01]  /*16d00*/  S2R R5, SR_CgaCtaId ;  /* 0x0000000000057919 */ /* 0x000e620000008800 */
[----:B----4-:R-:W-:-:S05]  /*16d10*/  VIADD R0, R0, 0x1 ;  /* 0x0000000100007836 */ /* 0x010fca0000000000 */
[----:B0-23--:R-:W-:-:S04]  /*16d20*/  LEA.HI R2, R0, R0, RZ, 0x1 ;  /* 0x0000000000027211 */ /* 0x00dfc800078f08ff */
[----:B------:R-:W-:-:S05]  /*16d30*/  LOP3.LUT R3, R2, 0xfffffffe, RZ, 0xc0, !PT ;  /* 0xfffffffe02037812 */ /* 0x000fca00078ec0ff */
[----:B------:R-:W-:Y:S01]  /*16d40*/  IMAD.IADD R3, R0, 0x1, -R3 ;  /* 0x0000000100037824 */ /* 0x000fe200078e0a03 */
[----:B------:R-:W-:-:S04]  /*16d50*/  MOV R0, 0x400 ;  /* 0x0000040000007802 */ /* 0x000fc80000000f00 */
[----:B-1----:R-:W-:Y:S02]  /*16d60*/  LEA R0, R5, R0, 0x18 ;  /* 0x0000000005007211 */ /* 0x002fe400078ec0ff */
[----:B------:R-:W-:-:S04]  /*16d70*/  SHF.L.U32 R3, R3, 0x1f, RZ ;  /* 0x0000001f03037819 */ /* 0x000fc800000006ff */
[----:B------:R-:W0:Y:S02]  /*16d80*/  SYNCS.PHASECHK.TRANS64.TRYWAIT P0, [R0+URZ+0x36820], R3 ;  /* 0x03682003000075a7 */ /* 0x000e24000800017f */
[----:B0-----:R-:W-:Y:S05]  /*16d90*/  @!P0 BRA `(.L_x_2414) ;  /* 0x0000001400488947 */ /* 0x001fea0003800000 */
.L_x_2460:
[----:B------:R-:W-:Y:S05]  /*16da0*/  BSYNC B0 ;  /* 0x0000000000007941 */ /* 0x000fea0003800000 */
.L_x_2413:
[----:B------:R-:W-:-:S03]  /*16db0*/  UMOV UR4, 0xffffffff ;  /* 0xffffffff00047882 */ /* 0x000fc60000000000 */
[----:B------:R-:W-:Y:S05]  /*16dc0*/  BRA.DIV UR4, `(.L_x_2415) ;  /* 0x0000001604507947 */ /* 0x000fea000b800000 */
[----:B------:R-:W1:Y:S02]  /*16dd0*/  S2R R2, SR_TID.X ;  /* 0x0000000000027919 */ /* 0x000e640000002100 */
[----:B-1----:R-:W-:-:S04]  /*16de0*/  SHF.R.U32.HI R2, RZ, 0x5, R2 ;  /* 0x00000005ff027819 */ /* 0x002fc80000011602 */
[----:B------:R-:W-:-:S05]  /*16df0*/  LOP3.LUT R2, R2, 0x3, RZ, 0xc0, !PT ;  /* 0x0000000302027812 */ /* 0x000fca00078ec0ff */
[----:B------:R1:W2:Y:S02]  /*16e00*/  SHFL.IDX PT, R14, R2, RZ, 0x1f ;  /* 0x00001fff020e7589 */ /* 0x0002a400000e0000 */
.L_x_2463:
[----:B--2---:R-:W-:Y:S01]  /*16e10*/  ISETP.NE.AND P0, PT, R14, RZ, PT ;  /* 0x000000ff0e00720c */ /* 0x004fe20003f05270 */
[----:B------:R-:W-:-:S12]  /*16e20*/  BSSY B0, `(.L_x_2416) ;  /* 0x0000025000007945 */ /* 0x000fd80003800000 */
[----:B------:R-:W-:Y:S05]  /*16e30*/  @P0 BRA `(.L_x_2417) ;  /* 0x00000000008c0947 */ /* 0x000fea0003800000 */
[----:B------:R-:W-:-:S03]  /*16e40*/  UMOV UR4, 0xffffffff ;  /* 0xffffffff00047882 */ /* 0x000fc60000000000 */
[----:B------:R-:W-:Y:S05]  /*16e50*/  BRA.DIV UR4, `(.L_x_2418) ;  /* 0x0000001604607947 */ /* 0x000fea000b800000 */
[----:B------:R-:W-:-:S13]  /*16e60*/  ELECT P6, URZ, PT ;  /* 0x00000000003f782f */ /* 0x000fda00038c0000 */
.L_x_2466:
[----:B------:R-:W-:Y:S05]  /*16e70*/  @!P6 BRA `(.L_x_2417) ;  /* 0x00000000007ce947 */ /* 0x000fea0003800000 */
[----:B-1----:R-:W2:Y:S02]  /*16e80*/  LDL.LU R2, [R1+0x30] ;  /* 0x0000300001027983 */ /* 0x002ea40000300800 */
[----:B--2---:R-:W-:-:S04]  /*16e90*/  LOP3.LUT R2, R2, 0x2, RZ, 0xfc, !PT ;  /* 0x0000000202027812 */ /* 0x004fc800078efcff */
[----:B------:R-:W-:-:S13]  /*16ea0*/  ISETP.NE.AND P2, PT, R2, 0x3, PT ;  /* 0x000000030200780c */ /* 0x000fda0003f45270 */
[----:B------:R-:W-:Y:S05]  /*16eb0*/  @!P2 BRA `(.L_x_2419) ;  /* 0x000000000004a947 */ /* 0x000fea0003800000 */
[----:B------:R-:W-:Y:S01]  /*16ec0*/  BPT.TRAP 0x1 ;  /* 0x000000040000795c */ /* 0x000fe20000300000 */
.L_x_2419:
        /* <DEDUP_REMOVED lines=13> */
.L_x_2467:
[----:B------:R-:W1:Y:S02]  /*16fa0*/  SYNCS.PHASECHK.TRANS64.TRYWAIT P0, [R3+URZ], R2 ;  /* 0x00000002030075a7 */ /* 0x000e64000800017f */
[----:B-1----:R-:W-:Y:S05]  /*16fb0*/  @!P0 BRA `(.L_x_2421) ;  /* 0x00000014003c8947 */ /* 0x002fea0003800000 */
.L_x_2468:
[----:B------:R-:W-:Y:S05]  /*16fc0*/  @!P2 BRA `(.L_x_2422) ;  /* 0x000000000004a947 */ /* 0x000fea0003800000 */
[----:B------:R-:W-:Y:S01]  /*16fd0*/  BPT.TRAP 0x1 ;  /* 0x000000040000795c */ /* 0x000fe20000300000 */
.L_x_2422:
[----:B-1----:R-:W-:-:S04]  /*16fe0*/  VIADD R3, R0, 0x36860 ;  /* 0x0003686000037836 */ /* 0x002fc80000000000 */
[----:B------:R-:W-:-:S04]  /*16ff0*/  IMAD R18, R18, 0x8, R3 ;  /* 0x0000000812127824 */ /* 0x000fc800078e0203 */
[----:B------:R-:W1:Y:S02]  /*17000*/  SYNCS.PHASECHK.TRANS64.TRYWAIT P0, [R18+URZ], R5 ;  /* 0x00000005120075a7 */ /* 0x000e64000800017f */
[----:B-1----:R-:W-:Y:S05]  /*17010*/  @!P0 BRA `(.L_x_2423) ;  /* 0x0000001400388947 */ /* 0x002fea0003800000 */
.L_x_2469:
[----:B------:R-:W-:-:S07]  /*17020*/  IMAD R3, R4, 0x8, R3 ;  /* 0x0000000804037824 */ /* 0x000fce00078e0203 */
.L_x_2424:
[----:B--2---:R2:W3:Y:S02]  /*17030*/  SYNCS.PHASECHK.TRANS64.TRYWAIT P0, [R3+URZ], R2 ;  /* 0x00000002030075a7 */ /* 0x0044e4000800017f */
[----:B---3--:R-:W-:Y:S05]  /*17040*/  @!P0 NANOSLEEP.SYNCS 0x989680 ;  /* 0x009896800000895d */ /* 0x008fea0003900000 */
[----:B------:R-:W3:Y:S02]  /*17050*/  @!P0 SYNCS.PHASECHK.TRANS64 P0, [R3+URZ], R2 ;  /* 0x00000002030085a7 */ /* 0x000ee4000800007f */
[----:B---3--:R-:W-:Y:S05]  /*17060*/  @!P0 BRA `(.L_x_2424) ;  /* 0xfffffffc00f08947 */ /* 0x008fea000383ffff */
.L_x_2417:
[----:B------:R-:W-:Y:S05]  /*17070*/  BSYNC B0 ;  /* 0x0000000000007941 */ /* 0x000fea0003800000 */
.L_x_2416:
[----:B------:R-:W-:Y:S05]  /*17080*/  EXIT ;  /* 0x000000000000794d */ /* 0x000fea0003800000 */
.L_x_2271:
[----:B0-----:R-:W-:-:S04]  /*17090*/  MOV R3, UR37 ;  /* 0x0000002500037c02 */ /* 0x001fc80008000f00 */
[----:B------:R0:W1:Y:S03]  /*170a0*/  SYNCS.PHASECHK.TRANS64.TRYWAIT P1, [R3+URZ+0x36800], R0 ;  /* 0x03680000030075a7 */ /* 0x000066000802017f */
[----:B-1----:R-:W-:Y:S05]  /*170b0*/  @!P1 NANOSLEEP.SYNCS 0x989680 ;  /* 0x009896800000995d */ /* 0x002fea0003900000 */
[----:B------:R-:W1:Y:S02]  /*170c0*/  @!P1 SYNCS.PHASECHK.TRANS64 P1, [R3+URZ+0x36800], R0 ;  /* 0x03680000030095a7 */ /* 0x000e64000802007f */
[----:B-1----:R-:W-:Y:S05]  /*170d0*/  @!P1 BRA `(.L_x_2271) ;  /* 0xfffffffc00ec9947 */ /* 0x002fea000383ffff */
[----:B------:R-:W-:Y:S05]  /*170e0*/  BRA `(.L_x_2425) ;  /* 0xfffffea400bc7947 */ /* 0x000fea000383ffff */
.L_x_2275:
[----:B-1----:R1:W2:Y:S02]  /*170f0*/  SYNCS.PHASECHK.TRANS64.TRYWAIT P2, [R0+URZ+0x36830], R3 ;  /* 0x03683003000075a7 */ /* 0x0022a4000804017f */
[----:B--2---:R-:W-:Y:S05]  /*17100*/  @!P2 NANOSLEEP.SYNCS 0x989680 ;  /* 0x009896800000a95d */ /* 0x004fea0003900000 */
[----:B------:R-:W2:Y:S02]  /*17110*/  @!P2 SYNCS.PHASECHK.TRANS64 P2, [R0+URZ+0x36830], R3 ;  /* 0x036830030000a5a7 */ /* 0x000ea4000804007f */
[----:B--2---:R-:W-:Y:S05]  /*17120*/  @!P2 BRA `(.L_x_2275) ;  /* 0xfffffffc00f0a947 */ /* 0x004fea000383ffff */
[----:B------:R-:W-:Y:S05]  /*17130*/  BRA `(.L_x_2274) ;  /* 0xfffffea400e07947 */ /* 0x000fea000383ffff */
.L_x_2280:
[----:B-1----:R-:W-:-:S04]  /*17140*/  IMAD.U32 R6, RZ, RZ, UR7 ;  /* 0x00000007ff067e24 */ /* 0x002fc8000f8e00ff */
[----:B------:R1:W2:Y:S03]  /*17150*/  SYNCS.PHASECHK.TRANS64.TRYWAIT P3, [R6+URZ+0x36830], R5 ;  /* 0x03683005060075a7 */ /* 0x0002a6000806017f */
[----:B--2---:R-:W-:Y:S05]  /*17160*/  @!P3 NANOSLEEP.SYNCS 0x989680 ;  /* 0x009896800000b95d */ /* 0x004fea0003900000 */
[----:B------:R-:W2:Y:S02]  /*17170*/  @!P3 SYNCS.PHASECHK.TRANS64 P3, [R6+URZ+0x36830], R5 ;  /* 0x036830050600b5a7 */ /* 0x000ea4000806007f */
[----:B--2---:R-:W-:Y:S05]  /*17180*/  @!P3 BRA `(.L_x_2280) ;  /* 0xfffffffc00ecb947 */ /* 0x004fea000383ffff */
[----:B------:R-:W-:Y:S05]  /*17190*/  BRA `(.L_x_2279) ;  /* 0xfffffef000307947 */ /* 0x000fea000383ffff */
.L_x_2284:
[----:B01----:R-:W-:-:S04]  /*171a0*/  IMAD.U32 R5, RZ, RZ, UR10 ;  /* 0x0000000aff057e24 */ /* 0x003fc8000f8e00ff */
[----:B------:R0:W1:Y:S03]  /*171b0*/  SYNCS.PHASECHK.TRANS64.TRYWAIT P3, [R5+URZ+0x36850], R0 ;  /* 0x03685000050075a7 */ /* 0x000066000806017f */
[----:B-1----:R-:W-:Y:S05]  /*171c0*/  @!P3 NANOSLEEP.SYNCS 0x989680 ;  /* 0x009896800000b95d */ /* 0x002fea0003900000 */
[----:B------:R-:W1:Y:S02]  /*171d0*/  @!P3 SYNCS.PHASECHK.TRANS64 P3, [R5+URZ+0x36850], R0 ;  /* 0x036850000500b5a7 */ /* 0x000e64000806007f */
[----:B-1----:R-:W-:Y:S05]  /*171e0*/  @!P3 BRA `(.L_x_2284) ;  /* 0xfffffffc00ecb947 */ /* 0x002fea000383ffff */
[----:B------:R-:W-:Y:S05]  /*171f0*/  BRA `(.L_x_2283) ;  /* 0xffffff1400787947 */ /* 0x000fea000383ffff */
.L_x_2290:
[----:B-1----:R-:W-:-:S04]  /*17200*/  IMAD.U32 R6, RZ, RZ, UR4 ;  /* 0x00000004ff067e24 */ /* 0x002fc8000f8e00ff */
[----:B------:R1:W2:Y:S03]  /*17210*/  SYNCS.PHASECHK.TRANS64.TRYWAIT P2, [R6+URZ+0x36830], R5 ;  /* 0x03683005060075a7 */ /* 0x0002a6000804017f */
[----:B--2---:R-:W-:Y:S05]  /*17220*/  @!P2 NANOSLEEP.SYNCS 0x989680 ;  /* 0x009896800000a95d */ /* 0x004fea0003900000 */
[----:B------:R-:W2:Y:S02]  /*17230*/  @!P2 SYNCS.PHASECHK.TRANS64 P2, [R6+URZ+0x36830], R5 ;  /* 0x036830050600a5a7 */ /* 0x000ea4000804007f */
[----:B--2---:R-:W-:Y:S05]  /*17240*/  @!P2 BRA `(.L_x_2290) ;  /* 0xfffffffc00eca947 */ /* 0x004fea000383ffff */
[----:B------:R-:W-:Y:S05]  /*17250*/  BRA `(.L_x_2289) ;  /* 0xffffff3800b87947 */ /* 0x000fea000383ffff */
.L_x_2294:
[----:B01----:R-:W-:-:S04]  /*17260*/  IMAD.U32 R5, RZ, RZ, UR10 ;  /* 0x0000000aff057e24 */ /* 0x003fc8000f8e00ff */
[----:B------:R0:W1:Y:S03]  /*17270*/  SYNCS.PHASECHK.TRANS64.TRYWAIT P2, [R5+URZ+0x36850], R0 ;  /* 0x03685000050075a7 */ /* 0x000066000804017f */
[----:B-1----:R-:W-:Y:S05]  /*17280*/  @!P2 NANOSLEEP.SYNCS 0x989680 ;  /* 0x009896800000a95d */ /* 0x002fea0003900000 */
[----:B------:R-:W1:Y:S02]  /*17290*/  @!P2 SYNCS.PHASECHK.TRANS64 P2, [R5+URZ+0x36850], R0 ;  /* 0x036850000500a5a7 */ /* 0x000e64000804007f */
[----:B-1----:R-:W-:Y:S05]  /*172a0*/  @!P2 BRA `(.L_x_2294) ;  /* 0xfffffffc00eca947 */ /* 0x002fea000383ffff */
[----:B------:R-:W-:Y:S05]  /*172b0*/  BRA `(.L_x_2293) ;  /* 0xffffff6000007947 */ /* 0x000fea000383ffff */
.L_x_2299:
[----:B-1----:R-:W-:-:S04]  /*172c0*/  IMAD.U32 R9, RZ, RZ, UR5 ;  /* 0x00000005ff097e24 */ /* 0x002fc8000f8e00ff */
[----:B------:R1:W2:Y:S03]  /*172d0*/  SYNCS.PHASECHK.TRANS64.TRYWAIT P0, [R9+URZ+0x36850], R0 ;  /* 0x03685000090075a7 */ /* 0x0002a6000800017f */
[----:B--2---:R-:W-:Y:S05]  /*172e0*/  @!P0 NANOSLEEP.SYNCS 0x989680 ;  /* 0x009896800000895d */ /* 0x004fea0003900000 */
[----:B------:R-:W2:Y:S02]  /*172f0*/  @!P0 SYNCS.PHASECHK.TRANS64 P0, [R9+URZ+0x36850], R0 ;  /* 0x03685000090085a7 */ /* 0x000ea4000800007f */
[----:B--2---:R-:W-:Y:S05]  /*17300*/  @!P0 BRA `(.L_x_2299) ;  /* 0xfffffffc00ec8947 */ /* 0x004fea000383ffff */
[----:B------:R-:W-:Y:S05]  /*17310*/  BRA `(.L_x_2298) ;  /* 0xffffff8000707947 */ /* 0x000fea000383ffff */
.L_x_2329:
[----:B------:R-:W-:Y:S02]  /*17320*/  IMAD.MOV.U32 R13, RZ, RZ, R0 ;  /* 0x000000ffff0d7224 */ /* 0x000fe400078e0000 */
[----:B------:R-:W-:Y:S02]  /*17330*/  IMAD.MOV.U32 R12, RZ, RZ, RZ ;  /* 0x000000ffff0c7224 */ /* 0x000fe400078e00ff */
[----:B------:R-:W-:Y:S02]  /*17340*/  IMAD.MOV.U32 R11, RZ, RZ, 0x1f ;  /* 0x0000001fff0b7424 */ /* 0x000fe400078e00ff */
[----:B------:R-:W-:-:S07]  /*17350*/  IMAD.MOV.U32 R15, RZ, RZ, -0x1 ;  /* 0xffffffffff0f7424 */ /* 0x000fce00078e00ff */
[----:B0-----:R-:W-:Y:S05]  /*17360*/  WARPSYNC.COLLECTIVE R15, `(.L_x_2426) ;  /* 0x000000000f087348 */ /* 0x001fea0003c00000 */
[----:B------:R1:W2:Y:S02]  /*17370*/  SHFL.IDX P6, R14, R13, R12, R11 ;  /* 0x0000000c0d0e7389 */ /* 0x0002a400000c000b */
[----:B012---:R-:W-:Y:S01]  /*17380*/  ENDCOLLECTIVE ;  /* 0x000000000000791b */ /* 0x007fe20003800000 */
.L_x_2426:
[----:B------:R-:W-:Y:S05]  /*17390*/  BRA `(.L_x_2427) ;  /* 0xffffffbc00407947 */ /* 0x000fea000383ffff */
.L_x_2331:
[----:B------:R-:W-:Y:S01]  /*173a0*/  BSSY B0, `(.L_x_2428) ;  /* 0x0000006000007945 */ /* 0x000fe20003800000 */
[----:B------:R-:W-:-:S07]  /*173b0*/  IMAD.MOV.U32 R15, RZ, RZ, -0x1 ;  /* 0xffffffffff0f7424 */ /* 0x000fce00078e00ff */
[----:B01----:R-:W-:Y:S05]  /*173c0*/  WARPSYNC.COLLECTIVE R15, `(.L_x_2429) ;  /* 0x000000000f0c7348 */ /* 0x003fea0003c00000 */
[----:B------:R-:W-:Y:S02]  /*173d0*/  ELECT P6, UR62, PT ;  /* 0x00000000003e782f */ /* 0x000fe400038c0000 */
[----:B------:R-:W-:Y:S01]  /*173e0*/  MOV R14, UR62 ;  /* 0x0000003e000e7c02 */ /* 0x000fe20008000f00 */
[----:B01----:R-:W-:Y:S10]  /*173f0*/  ENDCOLLECTIVE ;  /* 0x000000000000791b */ /* 0x003ff40003800000 */
.L_x_2429:
[----:B------:R-:W-:Y:S05]  /*17400*/  BSYNC B0 ;  /* 0x0000000000007941 */ /* 0x000fea0003800000 */
.L_x_2428:
[----:B------:R-:W-:Y:S05]  /*17410*/  BRA `(.L_x_2430) ;  /* 0xffffffbc00407947 */ /* 0x000fea000383ffff */
.L_x_2333:
[----:B-1----:R1:W2:Y:S02]  /*17420*/  SYNCS.PHASECHK.TRANS64.TRYWAIT P0, [R2+URZ+0x36840], R0 ;  /* 0x03684000020075a7 */ /* 0x0022a4000800017f */
[----:B--2---:R-:W-:Y:S05]  /*17430*/  @!P0 NANOSLEEP.SYNCS 0x989680 ;  /* 0x009896800000895d */ /* 0x004fea0003900000 */
[----:B------:R-:W2:Y:S02]  /*17440*/  @!P0 SYNCS.PHASECHK.TRANS64 P0, [R2+URZ+0x36840], R0 ;  /* 0x03684000020085a7 */ /* 0x000ea4000800007f */
[----:B--2---:R-:W-:Y:S05]  /*17450*/  @!P0 BRA `(.L_x_2333) ;  /* 0xfffffffc00f08947 */ /* 0x004fea000383ffff */
[----:B------:R-:W-:Y:S05]  /*17460*/  BRA `(.L_x_2431) ;  /* 0xffffffbc00947947 */ /* 0x000fea000383ffff */
.L_x_2337:
[----:B------:R-:W-:Y:S01]  /*17470*/  IMAD.MOV.U32 R13, RZ, RZ, R4 ;  /* 0x000000ffff0d7224 */ /* 0x000fe200078e0004 */
[----:B------:R-:W-:Y:S01]  /*17480*/  MOV R12, RZ ;  /* 0x000000ff000c7202 */ /* 0x000fe20000000f00 */
[----:B------:R-:W-:Y:S01]  /*17490*/  IMAD.MOV.U32 R11, RZ, RZ, 0x181f ;  /* 0x0000181fff0b7424 */ /* 0x000fe200078e00ff */
[----:B------:R-:W-:Y:S01]  /*174a0*/  LOP3.LUT R6, R6, 0x7f, RZ, 0xc0, !PT ;  /* 0x0000007f06067812 */ /* 0x000fe200078ec0ff */
[----:B------:R-:W-:-:S03]  /*174b0*/  IMAD.MOV.U32 R15, RZ, RZ, -0x1 ;  /* 0xffffffffff0f7424 */ /* 0x000fc600078e00ff */
[----:B------:R-:W-:-:S07]  /*174c0*/  SHF.R.U32.HI R2, RZ, 0x3, R6 ;  /* 0x00000003ff027819 */ /* 0x000fce0000011606 */
[----:B-----5:R-:W-:Y:S05]  /*174d0*/  WARPSYNC.COLLECTIVE R15, `(.L_x_2432) ;  /* 0x000000000f087348 */ /* 0x020fea0003c00000 */
[----:B------:R0:W1:Y:S02]  /*174e0*/  SHFL.IDX P6, R14, R13, R12, R11 ;  /* 0x0000000c0d0e7389 */ /* 0x00006400000c000b */
[----:B01---5:R-:W-:Y:S01]  /*174f0*/  ENDCOLLECTIVE ;  /* 0x000000000000791b */ /* 0x023fe20003800000 */
.L_x_2432:
[----:B------:R-:W-:-:S04]  /*17500*/  IMAD R2, R8, 0x80, R2 ;  /* 0x0000008008027824 */ /* 0x000fc800078e0202 */
[----:B------:R-:W-:Y:S02]  /*17510*/  VIADD R8, R2, 0x10 ;  /* 0x0000001002087836 */ /* 0x000fe40000000000 */
[----:B------:R-:W-:Y:S02]  /*17520*/  IMAD.MOV.U32 R13, RZ, RZ, R0 ;  /* 0x000000ffff0d7224 */ /* 0x000fe400078e0000 */
[----:B------:R-:W-:-:S07]  /*17530*/  IMAD.MOV.U32 R5, RZ, RZ, R14 ;  /* 0x000000ffff057224 */ /* 0x000fce00078e000e */
[----:B------:R-:W-:Y:S05]  /*17540*/  WARPSYNC.COLLECTIVE R15, `(.L_x_2433) ;  /* 0x000000000f087348 */ /* 0x000fea0003c00000 */
[----:B------:R0:W1:Y:S02]  /*17550*/  SHFL.IDX P6, R14, R13, R12, R11 ;  /* 0x0000000c0d0e7389 */ /* 0x00006400000c000b */
[----:B01----:R-:W-:Y:S01]  /*17560*/  ENDCOLLECTIVE ;  /* 0x000000000000791b */ /* 0x003fe20003800000 */
.L_x_2433:
        /* <DEDUP_REMOVED lines=8> */
[----:B------:R-:W-:-:S04]  /*175f0*/  @!P4 IMAD.X R5, RZ, RZ, R5, P3 ;  /* 0x000000ffff05c224 */ /* 0x000fc800018e0605 */
[----:B------:R-:W-:-:S05]  /*17600*/  @!P4 IMAD.MOV.U32 R7, RZ, RZ, R5 ;  /* 0x000000ffff07c224 */ /* 0x000fca00078e0005 */
        /* <DEDUP_REMOVED lines=10> */
.L_x_2434:
[----:B------:R-:W-:Y:S01]  /*176b0*/  IMAD.MOV.U32 R13, RZ, RZ, R0 ;  /* 0x000000ffff0d7224 */ /* 0x000fe200078e0000 */
[----:B------:R-:W-:-:S07]  /*176c0*/  MOV R5, R14 ;  /* 0x0000000e00057202 */ /* 0x000fce0000000f00 */
[----:B------:R-:W-:Y:S05]  /*176d0*/  WARPSYNC.COLLECTIVE R15, `(.L_x_2435) ;  /* 0x000000000f087348 */ /* 0x000fea0003c00000 */
[----:B------:R0:W1:Y:S02]  /*176e0*/  SHFL.IDX P6, R14, R13, R12, R11 ;  /* 0x0000000c0d0e7389 */ /* 0x00006400000c000b */
[----:B01----:R-:W-:Y:S01]  /*176f0*/  ENDCOLLECTIVE ;  /* 0x000000000000791b */ /* 0x003fe20003800000 */
.L_x_2435:
[----:B------:R-:W-:Y:S01]  /*17700*/  ULDC.64 UR4, c[0x0][0x208] ;  /* 0x0000820000047ab9 */ /* 0x000fe20000000a00 */
[----:B------:R-:W-:Y:S02]  /*17710*/  IMAD.MOV.U32 R13, RZ, RZ, R4 ;  /* 0x000000ffff0d7224 */ /* 0x000fe400078e0004 */
[----:B------:R-:W-:Y:S02]  /*17720*/  IMAD.MOV.U32 R12, RZ, RZ, 0x2 ;  /* 0x00000002ff0c7424 */ /* 0x000fe400078e00ff */
[----:B------:R-:W-:-:S05]  /*17730*/  IMAD.MOV.U32 R6, RZ, RZ, R14 ;  /* 0x000000ffff067224 */ /* 0x000fca00078e000e */
[----:B------:R-:W-:-:S05]  /*17740*/  @!P4 LEA R6, P3, R10, R6, 0x1 ;  /* 0x000000060a06c211 */ /* 0x000fca00078608ff */
[----:B------:R-:W-:-:S04]  /*17750*/  @!P4 IMAD.X R5, RZ, RZ, R5, P3 ;  /* 0x000000ffff05c224 */ /* 0x000fc800018e0605 */
        /* <DEDUP_REMOVED lines=12> */
.L_x_2436:
[----:B------:R-:W-:Y:S02]  /*17820*/  IMAD.MOV.U32 R13, RZ, RZ, R0 ;  /* 0x000000ffff0d7224 */ /* 0x000fe400078e0000 */
[----:B------:R-:W-:-:S07]  /*17830*/  IMAD.MOV.U32 R5, RZ, RZ, R14 ;  /* 0x000000ffff057224 */ /* 0x000fce00078e000e */
[----:B------:R-:W-:Y:S05]  /*17840*/  WARPSYNC.COLLECTIVE R15, `(.L_x_2437) ;  /* 0x000000000f087348 */ /* 0x000fea0003c00000 */
[----:B------:R0:W1:Y:S02]  /*17850*/  SHFL.IDX P6, R14, R13, R12, R11 ;  /* 0x0000000c0d0e7389 */ /* 0x00006400000c000b */
[----:B01----:R-:W-:Y:S01]  /*17860*/  ENDCOLLECTIVE ;  /* 0x000000000000791b */ /* 0x003fe20003800000 */
.L_x_2437:
[----:B------:R-:W-:Y:S01]  /*17870*/  ULDC.64 UR4, c[0x0][0x208] ;  /* 0x0000820000047ab9 */ /* 0x000fe20000000a00 */
[----:B------:R-:W-:Y:S02]  /*17880*/  IMAD.MOV.U32 R13, RZ, RZ, R4 ;  /* 0x000000ffff0d7224 */ /* 0x000fe400078e0004 */
[----:B------:R-:W-:Y:S02]  /*17890*/  IMAD.MOV.U32 R12, RZ, RZ, 0x3 ;  /* 0x00000003ff0c7424 */ /* 0x000fe400078e00ff */
[----:B------:R-:W-:-:S05]  /*178a0*/  IMAD.MOV.U32 R6, RZ, RZ, R14 ;  /* 0x000000ffff067224 */ /* 0x000fca00078e000e */
[----:B------:R-:W-:-:S05]  /*178b0*/  @!P4 LEA R6, P3, R10, R6, 0x1 ;  /* 0x000000060a06c211 */ /* 0x000fca00078608ff */
[----:B------:R-:W-:-:S05]  /*178c0*/  @!P4 IMAD.X R5, RZ, RZ, R5, P3 ;  /* 0x000000ffff05c224 */ /* 0x000fca00018e0605 */
[----:B------:R-:W-:Y:S01]  /*178d0*/  @!P4 MOV R7, R5 ;  /* 0x000000050007c202 */ /* 0x000fe20000000f00 */
[----:B------:R-:W-:-:S04]  /*178e0*/  VIADD R5, R2, 0x30 ;  /* 0x0000003002057836 */ /* 0x000fc80000000000 */
        /* <DEDUP_REMOVED lines=10> */
.L_x_2438:
[----:B------:R-:W-:Y:S02]  /*17990*/  IMAD.MOV.U32 R13, RZ, RZ, R0 ;  /* 0x000000ffff0d7224 */ /* 0x000fe400078e0000 */
[----:B------:R-:W-:-:S07]  /*179a0*/  IMAD.MOV.U32 R5, RZ, RZ, R14 ;  /* 0x000000ffff057224 */ /* 0x000fce00078e000e */
[----:B------:R-:W-:Y:S05]  /*179b0*/  WARPSYNC.COLLECTIVE R15, `(.L_x_2439) ;  /* 0x000000000f087348 */ /* 0x000fea0003c00000 */
[----:B------:R0:W1:Y:S02]  /*179c0*/  SHFL.IDX P6, R14, R13, R12, R11 ;  /* 0x0000000c0d0e7389 */ /* 0x00006400000c000b */
[----:B01----:R-:W-:Y:S01]  /*179d0*/  ENDCOLLECTIVE ;  /* 0x000000000000791b */ /* 0x003fe20003800000 */
.L_x_2439:
        /* <DEDUP_REMOVED lines=18> */
.L_x_2440:
[----:B------:R-:W-:Y:S01]  /*17b00*/  IMAD.MOV.U32 R13, RZ, RZ, R0 ;  /* 0x000000ffff0d7224 */ /* 0x000fe200078e0000 */
[----:B------:R-:W-:-:S07]  /*17b10*/  MOV R5, R14 ;  /* 0x0000000e00057202 */ /* 0x000fce0000000f00 */
[----:B------:R-:W-:Y:S05]  /*17b20*/  WARPSYNC.COLLECTIVE R15, `(.L_x_2441) ;  /* 0x000000000f087348 */ /* 0x000fea0003c00000 */
[----:B------:R0:W1:Y:S02]  /*17b30*/  SHFL.IDX P6, R14, R13, R12, R11 ;  /* 0x0000000c0d0e7389 */ /* 0x00006400000c000b */
[----:B01----:R-:W-:Y:S01]  /*17b40*/  ENDCOLLECTIVE ;  /* 0x000000000000791b */ /* 0x003fe20003800000 */
.L_x_2441:
        /* <DEDUP_REMOVED lines=18> */
.L_x_2442:
[----:B------:R-:W-:Y:S02]  /*17c70*/  IMAD.MOV.U32 R13, RZ, RZ, R0 ;  /* 0x000000ffff0d7224 */ /* 0x000fe400078e0000 */
[----:B------:R-:W-:-:S07]  /*17c80*/  IMAD.MOV.U32 R5, RZ, RZ, R14 ;  /* 0x000000ffff057224 */ /* 0x000fce00078e000e */
[----:B------:R-:W-:Y:S05]  /*17c90*/  WARPSYNC.COLLECTIVE R15, `(.L_x_2443) ;  /* 0x000000000f087348 */ /* 0x000fea0003c00000 */
[----:B------:R0:W1:Y:S02]  /*17ca0*/  SHFL.IDX P6, R14, R13, R12, R11 ;  /* 0x0000000c0d0e7389 */ /* 0x00006400000c000b */
[----:B01----:R-:W-:Y:S01]  /*17cb0*/  ENDCOLLECTIVE ;  /* 0x000000000000791b */ /* 0x003fe20003800000 */
.L_x_2443:
        /* <DEDUP_REMOVED lines=18> */
.L_x_2444:
[----:B------:R-:W-:Y:S02]  /*17de0*/  IMAD.MOV.U32 R13, RZ, RZ, R0 ;  /* 0x000000ffff0d7224 */ /* 0x000fe400078e0000 */
[----:B------:R-:W-:-:S07]  /*17df0*/  IMAD.MOV.U32 R5, RZ, RZ, R14 ;  /* 0x000000ffff057224 */ /* 0x000fce00078e000e */
[----:B------:R-:W-:Y:S05]  /*17e00*/  WARPSYNC.COLLECTIVE R15, `(.L_x_2445) ;  /* 0x000000000f087348 */ /* 0x000fea0003c00000 */
[----:B------:R0:W1:Y:S02]  /*17e10*/  SHFL.IDX P6, R14, R13, R12, R11 ;  /* 0x0000000c0d0e7389 */ /* 0x00006400000c000b */
[----:B01----:R-:W-:Y:S01]  /*17e20*/  ENDCOLLECTIVE ;  /* 0x000000000000791b */ /* 0x003fe20003800000 */
.L_x_2445:
[----:B------:R-:W-:Y:S01]  /*17e30*/  ULDC.64 UR4, c[0x0][0x208] ;  /* 0x0000820000047ab9 */ /* 0x000fe20000000a00 */
[----:B------:R-:W-:Y:S02]  /*17e40*/  IMAD.MOV.U32 R13, RZ, RZ, R4 ;  /* 0x000000ffff0d7224 */ /* 0x000fe400078e0004 */
[----:B------:R-:W-:Y:S02]  /*17e50*/  IMAD.MOV.U32 R12, RZ, RZ, 0x7 ;  /* 0x00000007ff0c7424 */ /* 0x000fe400078e00ff */
[----:B------:R-:W-:-:S05]  /*17e60*/  IMAD.MOV.U32 R6, RZ, RZ, R14 ;  /* 0x000000ffff067224 */ /* 0x000fca00078e000e */
        /* <DEDUP_REMOVED lines=12> */
.L_x_2446:
[----:B------:R-:W-:Y:S01]  /*17f30*/  MOV R13, R0 ;  /* 0x00000000000d7202 */ /* 0x000fe20000000f00 */
[----:B------:R-:W-:-:S07]  /*17f40*/  IMAD.MOV.U32 R4, RZ, RZ, R14 ;  /* 0x000000ffff047224 */ /* 0x000fce00078e000e */
[----:B------:R-:W-:Y:S05]  /*17f50*/  WARPSYNC.COLLECTIVE R15, `(.L_x_2447) ;  /* 0x000000000f087348 */ /* 0x000fea0003c00000 */
[----:B------:R0:W1:Y:S02]  /*17f60*/  SHFL.IDX P6, R14, R13, R12, R11 ;  /* 0x0000000c0d0e7389 */ /* 0x00006400000c000b */
[----:B01----:R-:W-:Y:S01]  /*17f70*/  ENDCOLLECTIVE ;  /* 0x000000000000791b */ /* 0x003fe20003800000 */
.L_x_2447:
[----:B------:R-:W-:Y:S01]  /*17f80*/  IMAD.MOV.U32 R0, RZ, RZ, R14 ;  /* 0x000000ffff007224 */ /* 0x000fe200078e000e */
[----:B------:R-:W-:Y:S06]  /*17f90*/  BRA `(.L_x_2448) ;  /* 0xffffffbc00fc7947 */ /* 0x000fec000383ffff */
.L_x_2342:
[----:B0-----:R0:W1:Y:S02]  /*17fa0*/  SYNCS.PHASECHK.TRANS64.TRYWAIT P0, [R17+URZ+0x36820], R0 ;  /* 0x03682000110075a7 */ /* 0x001064000800017f */
[----:B-1----:R-:W-:Y:S05]  /*17fb0*/  @!P0 NANOSLEEP.SYNCS 0x989680 ;  /* 0x009896800000895d */ /* 0x002fea0003900000 */
[----:B------:R-:W1:Y:S02]  /*17fc0*/  @!P0 SYNCS.PHASECHK.TRANS64 P0, [R17+URZ+0x36820], R0 ;  /* 0x03682000110085a7 */ /* 0x000e64000800007f */
[----:B-1----:R-:W-:Y:S05]  /*17fd0*/  @!P0 BRA `(.L_x_2342) ;  /* 0xfffffffc00f08947 */ /* 0x002fea000383ffff */
[----:B------:R-:W-:Y:S05]  /*17fe0*/  BRA `(.L_x_2449) ;  /* 0xffffffc000747947 */ /* 0x000fea000383ffff */
.L_x_2349:
[----:B0-----:R0:W1:Y:S02]  /*17ff0*/  SYNCS.PHASECHK.TRANS64.TRYWAIT P0, [R2+URZ+0x36840], R3 ;  /* 0x03684003020075a7 */ /* 0x001064000800017f */
[----:B-1----:R-:W-:Y:S05]  /*18000*/  @!P0 NANOSLEEP.SYNCS 0x989680 ;  /* 0x009896800000895d */ /* 0x002fea0003900000 */
[----:B------:R-:W1:Y:S02]  /*18010*/  @!P0 SYNCS.PHASECHK.TRANS64 P0, [R2+URZ+0x36840], R3 ;  /* 0x03684003020085a7 */ /* 0x000e64000800007f */
[----:B-1----:R-:W-:Y:S05]  /*18020*/  @!P0 BRA `(.L_x_2349) ;  /* 0xfffffffc00f08947 */ /* 0x002fea000383ffff */
[----:B------:R-:W-:Y:S05]  /*18030*/  BRA `(.L_x_2450) ;  /* 0xffffffc400287947 */ /* 0x000fea000383ffff */
.L_x_2356:
[----:B0-----:R0:W1:Y:S02]  /*18040*/  SYNCS.PHASECHK.TRANS64.TRYWAIT P0, [R3+URZ+0x60], R2 ;  /* 0x00006002030075a7 */ /* 0x001064000800017f */
[----:B-1----:R-:W-:Y:S05]  /*18050*/  @!P0 NANOSLEEP.SYNCS 0x989680 ;  /* 0x009896800000895d */ /* 0x002fea0003900000 */
[----:B------:R-:W1:Y:S02]  /*18060*/  @!P0 SYNCS.PHASECHK.TRANS64 P0, [R3+URZ+0x60], R2 ;  /* 0x00006002030085a7 */ /* 0x000e64000800007f */
[----:B-1----:R-:W-:Y:S05]  /*18070*/  @!P0 BRA `(.L_x_2356) ;  /* 0xfffffffc00f08947 */ /* 0x002fea000383ffff */
[----:B------:R-:W-:Y:S05]  /*18080*/  BRA `(.L_x_2451) ;  /* 0xffffffc800307947 */ /* 0x000fea000383ffff */
.L_x_2367:
[----:B-1----:R1:W2:Y:S02]  /*18090*/  SYNCS.PHASECHK.TRANS64.TRYWAIT P0, [R3+URZ+0x36840], R2 ;  /* 0x03684002030075a7 */ /* 0x0022a4000800017f */
[----:B--2---:R-:W-:Y:S05]  /*180a0*/  @!P0 NANOSLEEP.SYNCS 0x989680 ;  /* 0x009896800000895d */ /* 0x004fea0003900000 */
[----:B------:R-:W2:Y:S02]  /*180b0*/  @!P0 SYNCS.PHASECHK.TRANS64 P0, [R3+URZ+0x36840], R2 ;  /* 0x03684002030085a7 */ /* 0x000ea4000800007f */
[----:B--2---:R-:W-:Y:S05]  /*180c0*/  @!P0 BRA `(.L_x_2367) ;  /* 0xfffffffc00f08947 */ /* 0x004fea000383ffff */
[----:B------:R-:W-:Y:S05]  /*180d0*/  BRA `(.L_x_2452) ;  /* 0xffffffcc00f07947 */ /* 0x000fea000383ffff */
.L_x_2374:
[----:B0-----:R0:W1:Y:S02]  /*180e0*/  SYNCS.PHASECHK.TRANS64.TRYWAIT P0, [R2+URZ+0x60], R3 ;  /* 0x00006003020075a7 */ /* 0x001064000800017f */
[----:B-1----:R-:W-:Y:S05]  /*180f0*/  @!P0 NANOSLEEP.SYNCS 0x989680 ;  /* 0x009896800000895d */ /* 0x002fea0003900000 */
[----:B------:R-:W1:Y:S02]  /*18100*/  @!P0 SYNCS.PHASECHK.TRANS64 P0, [R2+URZ+0x60], R3 ;  /* 0x00006003020085a7 */ /* 0x000e64000800007f */
[----:B-1----:R-:W-:Y:S05]  /*18110*/  @!P0 BRA `(.L_x_2374) ;  /* 0xfffffffc00f08947 */ /* 0x002fea000383ffff */
[----:B------:R-:W-:Y:S05]  /*18120*/  BRA `(.L_x_2453) ;  /* 0xffffffd400007947 */ /* 0x000fea000383ffff */
.L_x_2384:
[----:B--2---:R2:W3:Y:S02]  /*18130*/  SYNCS.PHASECHK.TRANS64.TRYWAIT P0, [R2+URZ+0x36840], R3 ;  /* 0x03684003020075a7 */ /* 0x0044e4000800017f */
[----:B---3--:R-:W-:Y:S05]  /*18140*/  @!P0 NANOSLEEP.SYNCS 0x989680 ;  /* 0x009896800000895d */ /* 0x008fea0003900000 */
[----:B------:R-:W3:Y:S02]  /*18150*/  @!P0 SYNCS.PHASECHK.TRANS64 P0, [R2+URZ+0x36840], R3 ;  /* 0x03684003020085a7 */ /* 0x000ee4000800007f */
[----:B---3--:R-:W-:Y:S05]  /*18160*/  @!P0 BRA `(.L_x_2384) ;  /* 0xfffffffc00f08947 */ /* 0x008fea000383ffff */
[----:B------:R-:W-:Y:S05]  /*18170*/  BRA `(.L_x_2454) ;  /* 0xffffffd800947947 */ /* 0x000fea000383ffff */
.L_x_2391:
[----:B0-----:R0:W1:Y:S02]  /*18180*/  SYNCS.PHASECHK.TRANS64.TRYWAIT P0, [R2+URZ+0x60], R5 ;  /* 0x00006005020075a7 */ /* 0x001064000800017f */
[----:B-1----:R-:W-:Y:S05]  /*18190*/  @!P0 NANOSLEEP.SYNCS 0x989680 ;  /* 0x009896800000895d */ /* 0x002fea0003900000 */
[----:B------:R-:W1:Y:S02]  /*181a0*/  @!P0 SYNCS.PHASECHK.TRANS64 P0, [R2+URZ+0x60], R5 ;  /* 0x00006005020085a7 */ /* 0x000e64000800007f */
[----:B-1----:R-:W-:Y:S05]  /*181b0*/  @!P0 BRA `(.L_x_2391) ;  /* 0xfffffffc00f08947 */ /* 0x002fea000383ffff */
[----:B------:R-:W-:Y:S05]  /*181c0*/  BRA `(.L_x_2455) ;  /* 0xffffffdc00a47947 */ /* 0x000fea000383ffff */
.L_x_2403:
[----:B0-----:R0:W1:Y:S02]  /*181d0*/  SYNCS.PHASECHK.TRANS64.TRYWAIT P0, [R2+URZ+0x36860], R3 ;  /* 0x03686003020075a7 */ /* 0x001064000800017f */
[----:B-1----:R-:W-:Y:S05]  /*181e0*/  @!P0 NANOSLEEP.SYNCS 0x989680 ;  /* 0x009896800000895d */ /* 0x002fea0003900000 */
[----:B------:R-:W1:Y:S02]  /*181f0*/  @!P0 SYNCS.PHASECHK.TRANS64 P0, [R2+URZ+0x36860], R3 ;  /* 0x03686003020085a7 */ /* 0x000e64000800007f */
[----:B-1----:R-:W-:Y:S05]  /*18200*/  @!P0 BRA `(.L_x_2403) ;  /* 0xfffffffc00f08947 */ /* 0x002fea000383ffff */
[----:B------:R-:W-:Y:S05]  /*18210*/  BRA `(.L_x_2456) ;  /* 0xffffffe400247947 */ /* 0x000fea000383ffff */
.L_x_2411:
[----:B------:R-:W-:Y:S01]  /*18220*/  BSSY B0, `(.L_x_2457) ;  /* 0x0000008000007945 */ /* 0x000fe20003800000 */
[----:B-----5:R-:W-:Y:S02]  /*18230*/  IMAD.MOV.U32 R13, RZ, RZ, R2 ;  /* 0x000000ffff0d7224 */ /* 0x020fe400078e0002 */
[----:B------:R-:W-:Y:S02]  /*18240*/  IMAD.MOV.U32 R12, RZ, RZ, RZ ;  /* 0x000000ffff0c7224 */ /* 0x000fe400078e00ff */
[----:B------:R-:W-:Y:S02]  /*18250*/  IMAD.MOV.U32 R11, RZ, RZ, 0x1f ;  /* 0x0000001fff0b7424 */ /* 0x000fe400078e00ff */
[----:B------:R-:W-:-:S07]  /*18260*/  IMAD.MOV.U32 R15, RZ, RZ, -0x1 ;  /* 0xffffffffff0f7424 */ /* 0x000fce00078e00ff */
[----:B-1----:R-:W-:Y:S05]  /*18270*/  WARPSYNC.COLLECTIVE R15, `(.L_x_2458) ;  /* 0x000000000f087348 */ /* 0x002fea0003c00000 */
[----:B------:R0:W2:Y:S02]  /*18280*/  SHFL.IDX P6, R14, R13, R12, R11 ;  /* 0x0000000c0d0e7389 */ /* 0x0000a400000c000b */
[----:B012---:R-:W-:Y:S01]  /*18290*/  ENDCOLLECTIVE ;  /* 0x000000000000791b */ /* 0x007fe20003800000 */
.L_x_2458:
[----:B------:R-:W-:Y:S05]  /*182a0*/  BSYNC B0 ;  /* 0x0000000000007941 */ /* 0x000fea0003800000 */
.L_x_2457:
[----:B------:R-:W-:Y:S05]  /*182b0*/  BRA `(.L_x_2459) ;  /* 0xffffffe800587947 */ /* 0x000fea000383ffff */
.L_x_2414:
[----:B0-----:R0:W1:Y:S02]  /*182c0*/  SYNCS.PHASECHK.TRANS64.TRYWAIT P0, [R0+URZ+0x36820], R3 ;  /* 0x03682003000075a7 */ /* 0x001064000800017f */
[----:B-1----:R-:W-:Y:S05]  /*182d0*/  @!P0 NANOSLEEP.SYNCS 0x989680 ;  /* 0x009896800000895d */ /* 0x002fea0003900000 */
[----:B------:R-:W1:Y:S02]  /*182e0*/  @!P0 SYNCS.PHASECHK.TRANS64 P0, [R0+URZ+0x36820], R3 ;  /* 0x03682003000085a7 */ /* 0x000e64000800007f */
[----:B-1----:R-:W-:Y:S05]  /*182f0*/  @!P0 BRA `(.L_x_2414) ;  /* 0xfffffffc00f08947 */ /* 0x002fea000383ffff */
[----:B------:R-:W-:Y:S05]  /*18300*/  BRA `(.L_x_2460) ;  /* 0xffffffe800a47947 */ /* 0x000fea000383ffff */
.L_x_2415:
        /* <DEDUP_REMOVED lines=11> */
.L_x_2462:
[----:B------:R-:W-:Y:S05]  /*183c0*/  BSYNC B0 ;  /* 0x0000000000007941 */ /* 0x000fea0003800000 */
.L_x_2461:
[----:B------:R-:W-:Y:S05]  /*183d0*/  BRA `(.L_x_2463) ;  /* 0xffffffe8008c7947 */ /* 0x000fea000383ffff */
.L_x_2418:
[----:B------:R-:W-:Y:S01]  /*183e0*/  BSSY B1, `(.L_x_2464) ;  /* 0x0000006000017945 */ /* 0x000fe20003800000 */
[----:B------:R-:W-:-:S07]  /*183f0*/  IMAD.MOV.U32 R15, RZ, RZ, -0x1 ;  /* 0xffffffffff0f7424 */ /* 0x000fce00078e00ff */
[----:B01----:R-:W-:Y:S05]  /*18400*/  WARPSYNC.COLLECTIVE R15, `(.L_x_2465) ;  /* 0x000000000f0c7348 */ /* 0x003fea0003c00000 */
[----:B------:R-:W-:Y:S02]  /*18410*/  ELECT P6, UR62, PT ;  /* 0x00000000003e782f */ /* 0x000fe400038c0000 */
[----:B------:R-:W-:Y:S01]  /*18420*/  MOV R14, UR62 ;  /* 0x0000003e000e7c02 */ /* 0x000fe20008000f00 */
[----:B01----:R-:W-:Y:S10]  /*18430*/  ENDCOLLECTIVE ;  /* 0x000000000000791b */ /* 0x003ff40003800000 */
.L_x_2465:
[----:B------:R-:W-:Y:S05]  /*18440*/  BSYNC B1 ;  /* 0x0000000000017941 */ /* 0x000fea0003800000 */
.L_x_2464:
[----:B------:R-:W-:Y:S05]  /*18450*/  BRA `(.L_x_2466) ;  /* 0xffffffe800847947 */ /* 0x000fea000383ffff */
.L_x_2420:
[----:B0-----:R0:W1:Y:S02]  /*18460*/  SYNCS.PHASECHK.TRANS64.TRYWAIT P0, [R6+URZ], R5 ;  /* 0x00000005060075a7 */ /* 0x001064000800017f */
[----:B-1----:R-:W-:Y:S05]  /*18470*/  @!P0 NANOSLEEP.SYNCS 0x989680 ;  /* 0x009896800000895d */ /* 0x002fea0003900000 */
[----:B------:R-:W1:Y:S02]  /*18480*/  @!P0 SYNCS.PHASECHK.TRANS64 P0, [R6+URZ], R5 ;  /* 0x00000005060085a7 */ /* 0x000e64000800007f */
[----:B-1----:R-:W-:Y:S05]  /*18490*/  @!P0 BRA `(.L_x_2420) ;  /* 0xfffffffc00f08947 */ /* 0x002fea000383ffff */
[----:B------:R-:W-:Y:S05]  /*184a0*/  BRA `(.L_x_2467) ;  /* 0xffffffe800bc7947 */ /* 0x000fea000383ffff */
.L_x_2421:
[----:B-1----:R1:W2:Y:S02]  /*184b0*/  SYNCS.PHASECHK.TRANS64.TRYWAIT P0, [R3+URZ], R2 ;  /* 0x00000002030075a7 */ /* 0x0022a4000800017f */
[----:B--2---:R-:W-:Y:S05]  /*184c0*/  @!P0 NANOSLEEP.SYNCS 0x989680 ;  /* 0x009896800000895d */ /* 0x004fea0003900000 */
[----:B------:R-:W2:Y:S02]  /*184d0*/  @!P0 SYNCS.PHASECHK.TRANS64 P0, [R3+URZ], R2 ;  /* 0x00000002030085a7 */ /* 0x000ea4000800007f */
[----:B--2---:R-:W-:Y:S05]  /*184e0*/  @!P0 BRA `(.L_x_2421) ;  /* 0xfffffffc00f08947 */ /* 0x004fea000383ffff */
[----:B------:R-:W-:Y:S05]  /*184f0*/  BRA `(.L_x_2468) ;  /* 0xffffffe800b07947 */ /* 0x000fea000383ffff */
.L_x_2423:
[----:B-1----:R1:W2:Y:S02]  /*18500*/  SYNCS.PHASECHK.TRANS64.TRYWAIT P0, [R18+URZ], R5 ;  /* 0x00000005120075a7 */ /* 0x0022a4000800017f */
[----:B--2---:R-:W-:Y:S05]  /*18510*/  @!P0 NANOSLEEP.SYNCS 0x989680 ;  /* 0x009896800000895d */ /* 0x004fea0003900000 */
[----:B------:R-:W2:Y:S02]  /*18520*/  @!P0 SYNCS.PHASECHK.TRANS64 P0, [R18+URZ], R5 ;  /* 0x00000005120085a7 */ /* 0x000ea4000800007f */
[----:B--2---:R-:W-:Y:S05]  /*18530*/  @!P0 BRA `(.L_x_2423) ;  /* 0xfffffffc00f08947 */ /* 0x004fea000383ffff */
[----:B------:R-:W-:Y:S05]  /*18540*/  BRA `(.L_x_2469) ;  /* 0xffffffe800b47947 */ /* 0x000fea000383ffff */
.L_x_2470:
        /* <DEDUP_REMOVED lines=11> */
.L_x_3247:


//--------------------- .text._ZN7cutlass13device_kernelIN5flash11enable_sm90INS1_16FlashAttnFwdSm90INS1_25CollectiveMainloopFwdSm90ILi2EN4cute5tupleIJNS5_1CILi1EEES8_S8_EEENS6_IJNS7_ILi128EEENS7_ILi112EEENS7_ILi192EEEEEELi192ENS_6half_tEfNS_4arch4Sm90ELb1ELb0ELb1ELb1ELb0ELb0ELb0ELb1ELb1ELb1ELb0ELb0EEENS1_21CollectiveEpilogueFwdINS6_IJSA_SC_SB_EEES9_SE_SG_Li256ELb1ELb1ELb0ELb0EEENS1_36VarlenDynamicPersistentTileSchedulerILi128ELi112ELi256ELi128ELb0ELb1ELb1ELb1ELb1ELb1EEEEEEEEEvNT_6ParamsE --------------------------
	.section	.text._ZN7cutlass13device_kernelIN5flash11enable_sm90INS1_16FlashAttnFwdSm90INS1_25CollectiveMainloopFwdSm90ILi2EN4cute5tupleIJNS5_1CILi1EEES8_S8_EEENS6_IJNS7_ILi128EEENS7_ILi112EEENS7_ILi192EEEEEELi192ENS_6half_tEfNS_4arch4Sm90ELb1ELb0ELb1ELb1ELb0ELb0ELb0ELb1ELb1ELb1ELb0ELb0EEENS1_21CollectiveEpilogueFwdINS6_IJSA_SC_SB_EEES9_SE_SG_Li256ELb1ELb1ELb0ELb0EEENS1_36VarlenDynamicPersistentTileSchedulerILi128ELi112ELi256ELi128ELb0ELb1ELb1ELb1ELb1ELb1EEEEEEEEEvNT_6ParamsE,"ax",@progbits
	.align	128
.text._ZN7cutlass13device_kernelIN5flash11enable_sm90INS1_16FlashAttnFwdSm90INS1_25CollectiveMainloopFwdSm90ILi2EN4cute5tupleIJNS5_1CILi1EEES8_S8_EEENS6_IJNS7_ILi128EEENS7_ILi112EEENS7_ILi192EEEEEELi192ENS_6half_tEfNS_4arch4Sm90ELb1ELb0ELb1ELb1ELb0ELb0ELb0ELb1ELb1ELb1ELb0ELb0EEENS1_21CollectiveEpilogueFwdINS6_IJSA_SC_SB_EEES9_SE_SG_Li256ELb1ELb1ELb0ELb0EEENS1_36VarlenDynamicPersistentTileSchedulerILi128ELi112ELi256ELi128ELb0ELb1ELb1ELb1ELb1ELb1EEEEEEEEEvNT_6ParamsE:
        .type           _ZN7cutlass13device_kernelIN5flash11enable_sm90INS1_16FlashAttnFwdSm90INS1_25CollectiveMainloopFwdSm90ILi2EN4cute5tupleIJNS5_1CILi1EEES8_S8_EEENS6_IJNS7_ILi128EEENS7_ILi112EEENS7_ILi192EEEEEELi192ENS_6half_tEfNS_4arch4Sm90ELb1ELb0ELb1ELb1ELb0ELb0ELb0ELb1ELb1ELb1ELb0ELb0EEENS1_21CollectiveEpilogueFwdINS6_IJSA_SC_SB_EEES9_SE_SG_Li256ELb1ELb1ELb0ELb0EEENS1_36VarlenDynamicPersistentTileSchedulerILi128ELi112ELi256ELi128ELb0ELb1ELb1ELb1ELb1ELb1EEEEEEEEEvNT_6ParamsE,@function
        .size           _ZN7cutlass13device_kernelIN5flash11enable_sm90INS1_16FlashAttnFwdSm90INS1_25CollectiveMainloopFwdSm90ILi2EN4cute5tupleIJNS5_1CILi1EEES8_S8_EEENS6_IJNS7_ILi128EEENS7_ILi112EEENS7_ILi192EEEEEELi192ENS_6half_tEfNS_4arch4Sm90ELb1ELb0ELb1ELb1ELb0ELb0ELb0ELb1ELb1ELb1ELb0ELb0EEENS1_21CollectiveEpilogueFwdINS6_IJSA_SC_SB_EEES9_SE_SG_Li256ELb1ELb1ELb0ELb0EEENS1_36VarlenDynamicPersistentTileSchedulerILi128ELi112ELi256ELi128ELb0ELb1ELb1ELb1ELb1ELb1EEEEEEEEEvNT_6ParamsE,(.L_x_3248 - _ZN7cutlass13device_kernelIN5flash11enable_sm90INS1_16FlashAttnFwdSm90INS1_25CollectiveMainloopFwdSm90ILi2EN4cute5tupleIJNS5_1CILi1EEES8_S8_EEENS6_IJNS7_ILi128EEENS7_ILi112EEENS7_ILi192EEEEEELi192ENS_6half_tEfNS_4arch4Sm90ELb1ELb0ELb1ELb1ELb0ELb0ELb0ELb1ELb1ELb1ELb0ELb0EEENS1_21CollectiveEpilogueFwdINS6_IJSA_SC_SB_EEES9_SE_SG_Li256ELb1ELb1ELb0ELb0EEENS1_36VarlenDynamicPersistentTileSchedulerILi128ELi112ELi256ELi128ELb0ELb1ELb1ELb1ELb1ELb1EEEEEEEEEvNT_6ParamsE)
        .other          _ZN7cutlass13device_kernelIN5flash11enable_sm90INS1_16FlashAttnFwdSm90INS1_25CollectiveMainloopFwdSm90ILi2EN4cute5tupleIJNS5_1CILi1EEES8_S8_EEENS6_IJNS7_ILi128EEENS7_ILi112EEENS7_ILi192EEEEEELi192ENS_6half_tEfNS_4arch4Sm90ELb1ELb0ELb1ELb1ELb0ELb0ELb0ELb1ELb1ELb1ELb0ELb0EEENS1_21CollectiveEpilogueFwdINS6_IJSA_SC_SB_EEES9_SE_SG_Li256ELb1ELb1ELb0ELb0EEENS1_36VarlenDynamicPersistentTileSchedulerILi128ELi112ELi256ELi128ELb0ELb1ELb1ELb1ELb1ELb1EEEEEEEEEvNT_6ParamsE,@"STO_CUDA_ENTRY STV_DEFAULT"
_ZN7cutlass13device_kernelIN5flash11enable_sm90INS1_16FlashAttnFwdSm90INS1_25CollectiveMainloopFwdSm90ILi2EN4cute5tupleIJNS5_1CILi1EEES8_S8_EEENS6_IJNS7_ILi128EEENS7_ILi112EEENS7_ILi192EEEEEELi192ENS_6half_tEfNS_4arch4Sm90ELb1ELb0ELb1ELb1ELb0ELb0ELb0ELb1ELb1ELb1ELb0ELb0EEENS1_21CollectiveEpilogueFwdINS6_IJSA_SC_SB_EEES9_SE_SG_Li256ELb1ELb1ELb0ELb0EEENS1_36VarlenDynamicPersistentTileSchedulerILi128ELi112ELi256ELi128ELb0ELb1ELb1ELb1ELb1ELb1EEEEEEEEEvNT_6ParamsE:
        /* <DEDUP_REMOVED lines=18> */
.L_x_2472:
[----:B------:R-:W-:Y:S05]  /*0120*/  BSYNC B0 ;  /* 0x0000000000007941 */ /* 0x000fea0003800000 */
.L_x_2471:
        /* <DEDUP_REMOVED lines=41> */
.L_x_2473:
        /* <DEDUP_REMOVED lines=22> */
.L_x_2474:
        /* <DEDUP_REMOVED lines=18> */
.L_x_2475:
        /* <DEDUP_REMOVED lines=22> */
.L_x_2476:
        /* <DEDUP_REMOVED lines=22> */
.L_x_2477:
        /* <DEDUP_REMOVED lines=8> */
.L_x_2479:
        /* <DEDUP_REMOVED lines=19> */
[----:B------:R-:W-:Y:S01]  /*0ab0*/  UMOV UR36, URZ ;  /* 0x0000003f00247c82 */ /* 0x000fe20008000000 */
[----:B0-----:R-:W-:-:S05]  /*0ac0*/  VIADD R220, R0, 0xffffff80 ;  /* 0xffffff8000dc7836 */ /* 0x001fca0000000000 */
[----:B------:R-:W-:-:S04]  /*0ad0*/  SHF.R.S32.HI R3, RZ, 0x1f, R220 ;  /* 0x0000001fff037819 */ /* 0x000fc800000114dc */
[CC--:B------:R-:W-:Y:S02]  /*0ae0*/  LEA.HI R0, R3.reuse, R220.reuse, RZ, 0x7 ;  /* 0x000000dc03007211 */ /* 0x0c0fe400078f38ff */
[CC--:B------:R-:W-:Y:S02]  /*0af0*/  LEA.HI R4, R3.reuse, R220.reuse, RZ, 0x5 ;  /* 0x000000dc03047211 */ /* 0x0c0fe400078f28ff */
[----:B------:R-:W-:Y:S02]  /*0b00*/  LOP3.LUT R5, R0, 0xffffff80, RZ, 0xc0, !PT ;  /* 0xffffff8000057812 */ /* 0x000fe400078ec0ff */
[----:B------:R-:W-:Y:S01]  /*0b10*/  LEA.HI R10, R3, R220, RZ, 0x2 ;  /* 0x000000dc030a7211 */ /* 0x000fe200078f10ff */
[----:B------:R-:W-:Y:S01]  /*0b20*/  IMAD.SHL.U32 R4, R4, 0x20, RZ ;  /* 0x0000002004047824 */ /* 0x000fe200078e00ff */
[----:B------:R-:W-:Y:S01]  /*0b30*/  SHF.R.S32.HI R213, RZ, 0x7, R0 ;  /* 0x00000007ffd57819 */ /* 0x000fe20000011400 */
[----:B------:R-:W-:-:S03]  /*0b40*/  IMAD.IADD R212, R220, 0x1, -R5 ;  /* 0x00000001dcd47824 */ /* 0x000fc600078e0a05 */
[----:B------:R-:W-:Y:S02]  /*0b50*/  LOP3.LUT R4, R4, 0xfffffc00, RZ, 0xc0, !PT ;  /* 0xfffffc0004047812 */ /* 0x000fe400078ec0ff */
[----:B------:R-:W-:Y:S02]  /*0b60*/  SHF.R.S32.HI R9, RZ, 0x1f, R212 ;  /* 0x0000001fff097819 */ /* 0x000fe400000114d4 */
[----:B------:R-:W-:Y:S02]  /*0b70*/  LEA.HI R0, R0, R213, RZ, 0x1 ;  /* 0x000000d500007211 */ /* 0x000fe400078f08ff */
[CC--:B------:R-:W-:Y:S02]  /*0b80*/  LEA.HI R6, R9.reuse, R212.reuse, RZ, 0x2 ;  /* 0x000000d409067211 */ /* 0x0c0fe400078f10ff */
[----:B------:R-:W-:Y:S02]  /*0b90*/  LEA.HI R9, R9, R212, RZ, 0x5 ;  /* 0x000000d409097211 */ /* 0x000fe400078f28ff */
[----:B------:R-:W-:-:S02]  /*0ba0*/  SHF.R.S32.HI R8, RZ, 0x2, R6 ;  /* 0x00000002ff087819 */ /* 0x000fc40000011406 */
[----:B------:R-:W-:Y:S02]  /*0bb0*/  SHF.R.S32.HI R11, RZ, 0x1f, R6 ;  /* 0x0000001fff0b7819 */ /* 0x000fe40000011406 */
[----:B------:R-:W-:Y:S02]  /*0bc0*/  SHF.R.S32.HI R9, RZ, 0x5, R9 ;  /* 0x00000005ff097819 */ /* 0x000fe40000011409 */
[----:B------:R-:W-:Y:S02]  /*0bd0*/  LEA.HI R11, R11, R8, RZ, 0x3 ;  /* 0x000000080b0b7211 */ /* 0x000fe400078f18ff */
[----:B------:R-:W-:Y:S02]  /*0be0*/  LOP3.LUT R0, R0, 0x3fffffe, RZ, 0xc0, !PT ;  /* 0x03fffffe00007812 */ /* 0x000fe400078ec0ff */
[----:B------:R-:W-:-:S03]  /*0bf0*/  LOP3.LUT R11, R11, 0xfffffff8, RZ, 0xc0, !PT ;  /* 0xfffffff80b0b7812 */ /* 0x000fc600078ec0ff */
[----:B------:R-:W-:Y:S02]  /*0c00*/  IMAD.IADD R0, R213, 0x1, -R0 ;  /* 0x00000001d5007824 */ /* 0x000fe400078e0a00 */
[----:B------:R-:W-:-:S04]  /*0c10*/  IMAD.IADD R8, R8, 0x1, -R11 ;  /* 0x0000000108087824 */ /* 0x000fc800078e0a0b */
[----:B------:R-:W-:-:S04]  /*0c20*/  IMAD R9, R9, 0x10, R8 ;  /* 0x0000001009097824 */ /* 0x000fc800078e0208 */
[----:B------:R-:W-:Y:S01]  /*0c30*/  IMAD R214, R0, 0x40, R9 ;  /* 0x0000004000d67824 */ /* 0x000fe200078e0209 */
[----:B--2---:R-:W-:Y:S02]  /*0c40*/  R2UR UR4, R2 ;  /* 0x00000000020472ca */ /* 0x004fe400000e0000 */
[CC--:B------:R-:W-:Y:S02]  /*0c50*/  LEA.HI R2, R3.reuse, R220.reuse, RZ, 0x4 ;  /* 0x000000dc03027211 */ /* 0x0c0fe400078f20ff */
[----:B------:R-:W-:Y:S02]  /*0c60*/  LEA.HI R3, R3, R220, RZ, 0x3 ;  /* 0x000000dc03037211 */ /* 0x000fe400078f18ff */
[----:B------:R-:W-:Y:S02]  /*0c70*/  SHF.R.S32.HI R7, RZ, 0x4, R2 ;  /* 0x00000004ff077819 */ /* 0x000fe40000011402 */
[C---:B------:R-:W-:Y:S02]  /*0c80*/  LOP3.LUT R5, R2.reuse, 0x3fffff0, RZ, 0xc0, !PT ;  /* 0x03fffff002057812 */ /* 0x040fe400078ec0ff */
[----:B------:R-:W-:-:S02]  /*0c90*/  LEA.HI R2, R2, R7, RZ, 0x1 ;  /* 0x0000000702027211 */ /* 0x000fc400078f08ff */
[----:B------:R-:W-:Y:S01]  /*0ca0*/  SHF.R.S32.HI R209, RZ, 0x3, R3 ;  /* 0x00000003ffd17819 */ /* 0x000fe20000011403 */
[----:B------:R-:W-:Y:S01]  /*0cb0*/  IMAD.IADD R5, R220, 0x1, -R5 ;  /* 0x00000001dc057824 */ /* 0x000fe200078e0a05 */
[----:B------:R-:W-:Y:S01]  /*0cc0*/  LOP3.LUT R2, R2, 0x1ffffffe, RZ, 0xc0, !PT ;  /* 0x1ffffffe02027812 */ /* 0x000fe200078ec0ff */
[----:B------:R-:W-:Y:S02]  /*0cd0*/  ULOP3.LUT UR7, UR4, 0x1, URZ, 0xfc, !UPT ;  /* 0x0000000104077892 */ /* 0x000fe4000f8efc3f */
[----:B------:R-:W-:Y:S01]  /*0ce0*/  IMAD R5, R5, 0x40, R4 ;  /* 0x0000004005057824 */ /* 0x000fe200078e0204 */
[----:B------:R-:W-:Y:S01]  /*0cf0*/  UMOV UR4, URZ ;  /* 0x0000003f00047c82 */ /* 0x000fe20008000000 */
[----:B------:R-:W-:Y:S01]  /*0d00*/  IMAD.IADD R2, R7, 0x1, -R2 ;  /* 0x0000000107027824 */ /* 0x000fe200078e0a02 */
[----:B------:R-:W-:Y:S01]  /*0d10*/  LOP3.LUT R7, R10, 0xfffffffc, RZ, 0xc0, !PT ;  /* 0xfffffffc0a077812 */ /* 0x000fe200078ec0ff */
[----:B------:R-:W-:Y:S02]  /*0d20*/  IMAD.U32 R216, RZ, RZ, UR7 ;  /* 0x00000007ffd87e24 */ /* 0x000fe4000f8e00ff */
[----:B------:R-:W-:-:S02]  /*0d30*/  IMAD R215, R2, 0x8, R5 ;  /* 0x0000000802d77824 */ /* 0x000fc400078e0205 */
[----:B------:R-:W-:Y:S01]  /*0d40*/  IMAD.IADD R4, R220, 0x1, -R7 ;  /* 0x00000001dc047824 */ /* 0x000fe200078e0a07 */
[----:B------:R-:W-:Y:S01]  /*0d50*/  LOP3.LUT R7, R3, 0xfffffff8, RZ, 0xc0, !PT ;  /* 0xfffffff803077812 */ /* 0x000fe200078ec0ff */
[----:B------:R-:W-:Y:S01]  /*0d60*/  IMAD.U32 R211, RZ, RZ, UR4 ;  /* 0x00000004ffd37e24 */ /* 0x000fe2000f8e00ff */
[----:B------:R-:W-:Y:S02]  /*0d70*/  LOP3.LUT R3, R6, 0x7ffffffc, RZ, 0xc0, !PT ;  /* 0x7ffffffc06037812 */ /* 0x000fe400078ec0ff */
[----:B------:R-:W-:Y:S01]  /*0d80*/  LEA.HI R10, R4, R4, RZ, 0x1 ;  /* 0x00000004040a7211 */ /* 0x000fe200078f08ff */
[----:B------:R-:W-:Y:S02]  /*0d90*/  IMAD.IADD R206, R220, 0x1, -R7 ;  /* 0x00000001dcce7824 */ /* 0x000fe400078e0a07 */
[----:B------:R-:W-:Y:S01]  /*0da0*/  IMAD.IADD R22, R212, 0x1, -R3 ;  /* 0x00000001d4167824 */ /* 0x000fe200078e0a03 */
[----:B------:R-:W-:Y:S01]  /*0db0*/  LOP3.LUT R11, R10, 0x1ffffffe, RZ, 0xc0, !PT ;  /* 0x1ffffffe0a0b7812 */ /* 0x000fe200078ec0ff */
[----:B------:R-:W-:-:S04]  /*0dc0*/  IMAD.SHL.U32 R16, R206, 0x8, RZ ;  /* 0x00000008ce107824 */ /* 0x000fc800078e00ff */
[C---:B------:R-:W-:Y:S01]  /*0dd0*/  VIADD R204, R16.reuse, 0x40 ;  /* 0x0000004010cc7836 */ /* 0x040fe20000000000 */
[----:B------:R-:W-:Y:S01]  /*0de0*/  SHF.R.S32.HI R219, RZ, 0x1f, R16 ;  /* 0x0000001fffdb7819 */ /* 0x000fe20000011410 */
[----:B------:R-:W-:Y:S02]  /*0df0*/  VIADD R205, R16, 0x80 ;  /* 0x0000008010cd7836 */ /* 0x000fe40000000000 */
[----:B------:R-:W-:Y:S01]  /*0e00*/  IMAD.IADD R11, R4, 0x1, -R11 ;  /* 0x00000001040b7824 */ /* 0x000fe200078e0a0b */
[----:B------:R-:W-:Y:S02]  /*0e10*/  SHF.R.S32.HI R218, RZ, 0x1f, R204 ;  /* 0x0000001fffda7819 */ /* 0x000fe400000114cc */
[----:B------:R-:W-:Y:S01]  /*0e20*/  SHF.R.S32.HI R217, RZ, 0x1f, R205 ;  /* 0x0000001fffd97819 */ /* 0x000fe200000114cd */
[----:B------:R-:W-:-:S07]  /*0e30*/  IMAD R23, R11, 0x8, R214 ;  /* 0x000000080b177824 */ /* 0x000fce00078e02d6 */
.L_x_2533:
[----:B0-2---:R-:W0:Y:S01]  /*0e40*/  LDC.64 R2, c[0x0][0xc88] ;  /* 0x00032200ff027b82 */ /* 0x005e220000000a00 */
[----:B------:R-:W-:Y:S01]  /*0e50*/  ULDC.64 UR12, c[0x0][0x208] ;  /* 0x00008200000c7ab9 */ /* 0x000fe20000000a00 */
[----:B------:R-:W-:Y:S01]  /*0e60*/  ULDC.64 UR8, c[0x0][0xa28] ;  /* 0x00028a0000087ab9 */ /* 0x000fe20000000a00 */
[----:B------:R-:W-:Y:S01]  /*0e70*/  ULDC.64 UR10, c[0x0][0xa18] ;  /* 0x00028600000a7ab9 */ /* 0x000fe20000000a00 */
[----:B0-----:R-:W-:-:S06]  /*0e80*/  IMAD.WIDE R2, R39, 0x4, R2 ;  /* 0x0000000427027825 */ /* 0x001fcc00078e0202 */
[----:B------:R-:W2:Y:S01]  /*0e90*/  LDG.E R2, desc[UR12][R2.64] ;  /* 0x0000000c02027981 */ /* 0x000ea2000c1e1900 */
[----:B------:R-:W-:Y:S02]  /*0ea0*/  UISETP.NE.U32.AND UP0, UPT, UR8, URZ, UPT ;  /* 0x0000003f0800728c */ /* 0x000fe4000bf05070 */
[----:B------:R-:W-:Y:S02]  /*0eb0*/  UISETP.NE.U32.AND UP1, UPT, UR10, URZ, UPT ;  /* 0x0000003f0a00728c */ /* 0x000fe4000bf25070 */
[----:B------:R-:W-:Y:S02]  /*0ec0*/  UISETP.NE.AND.EX UP0, UPT, UR9, URZ, UPT, UP0 ;  /* 0x0000003f0900728c */ /* 0x000fe4000bf05300 */
[----:B------:R-:W-:-:S04]  /*0ed0*/  UISETP.NE.AND.EX UP1, UPT, UR11, URZ, UPT, UP1 ;  /* 0x0000003f0b00728c */ /* 0x000fc8000bf25310 */
[----:B------:R-:W-:Y:S02]  /*0ee0*/  PLOP3.LUT P0, PT, PT, PT, UP0, 0x80, 0x0 ;  /* 0x000000000000781c */ /* 0x000fe40003f0f008 */
[----:B------:R-:W-:Y:S02]  /*0ef0*/  PLOP3.LUT P2, PT, PT, PT, UP1, 0x80, 0x0 ;  /* 0x000000000000781c */ /* 0x000fe40003f4f018 */
[----:B--2---:R-:W-:-:S13]  /*0f00*/  R2UR UR4, R2 ;  /* 0x00000000020472ca */ /* 0x004fda00000e0000 */
[----:B------:R-:W-:Y:S02]  /*0f10*/  USHF.R.S32.HI UR7, URZ, 0x1f, UR4 ;  /* 0x0000001f3f077899 */ /* 0x000fe40008011404 */
[----:B------:R-:W-:Y:S01]  /*0f20*/  IMAD.U32 R207, RZ, RZ, UR4 ;  /* 0x00000004ffcf7e24 */ /* 0x000fe2000f8e00ff */
[----:B------:R-:W-:-:S04]  /*0f30*/  @UP0 ULEA UR8, UP2, UR4, UR8, 0x2 ;  /* 0x0000000804080291 */ /* 0x000fc8000f84103f */
[----:B------:R-:W-:Y:S02]  /*0f40*/  @UP0 ULEA.HI.X UR9, UR4, UR9, UR7, 0x2, UP2 ;  /* 0x0000000904090291 */ /* 0x000fe400090f1407 */
[----:B------:R-:W-:Y:S01]  /*0f50*/  IMAD.U32 R210, RZ, RZ, UR7 ;  /* 0x00000007ffd27e24 */ /* 0x000fe2000f8e00ff */
[----:B------:R-:W-:Y:S01]  /*0f60*/  @UP1 ULEA UR10, UP0, UR4, UR10, 0x2 ;  /* 0x0000000a040a1291 */ /* 0x000fe2000f80103f */
[----:B------:R-:W-:-:S03]  /*0f70*/  IMAD.U32 R2, RZ, RZ, UR8 ;  /* 0x00000008ff027e24 */ /* 0x000fc6000f8e00ff */
[----:B------:R-:W-:Y:S01]  /*0f80*/  @UP1 ULEA.HI.X UR11, UR4, UR11, UR7, 0x2, UP0 ;  /* 0x0000000b040b1291 */ /* 0x000fe200080f1407 */
[----:B------:R-:W-:Y:S01]  /*0f90*/  IMAD.U32 R3, RZ, RZ, UR9 ;  /* 0x00000009ff037e24 */ /* 0x000fe2000f8e00ff */
[----:B------:R-:W-:Y:S01]  /*0fa0*/  ULDC.64 UR8, c[0x0][0x418] ;  /* 0x0001060000087ab9 */ /* 0x000fe20000000a00 */
[----:B------:R-:W-:Y:S01]  /*0fb0*/  IMAD.U32 R4, RZ, RZ, UR10 ;  /* 0x0000000aff047e24 */ /* 0x000fe2000f8e00ff */
[----:B------:R-:W-:Y:S02]  /*0fc0*/  ULDC UR7, c[0x0][0x424] ;  /* 0x0001090000077ab9 */ /* 0x000fe40000000800 */
[----:B------:R-:W-:Y:S01]  /*0fd0*/  IMAD.U32 R5, RZ, RZ, UR11 ;  /* 0x0000000bff057e24 */ /* 0x000fe2000f8e00ff */
[----:B------:R-:W2:Y:S01]  /*0fe0*/  @P0 LDG.E R2, desc[UR12][R2.64] ;  /* 0x0000000c02020981 */ /* 0x000ea2000c1e1900 */
[----:B------:R-:W-:Y:S01]  /*0ff0*/  UISETP.NE.U32.AND UP0, UPT, UR8, URZ, UPT ;  /* 0x0000003f0800728c */ /* 0x000fe2000bf05070 */
[----:B------:R-:W-:Y:S02]  /*1000*/  ULDC.64 UR10, c[0x0][0xa20] ;  /* 0x00028800000a7ab9 */ /* 0x000fe40000000a00 */
[----:B---3--:R-:W3:Y:S01]  /*1010*/  @P2 LDG.E R4, desc[UR12][R4.64] ;  /* 0x0000000c04042981 */ /* 0x008ee2000c1e1900 */
[----:B------:R-:W-:Y:S01]  /*1020*/  ULDC UR12, c[0x0][0x288] ;  /* 0x0000a200000c7ab9 */ /* 0x000fe20000000800 */
[----:B------:R-:W-:Y:S01]  /*1030*/  UISETP.NE.AND.EX UP0, UPT, UR9, URZ, UPT, UP0 ;  /* 0x0000003f0900728c */ /* 0x000fe2000bf05300 */
[----:B------:R-:W-:Y:S01]  /*1040*/  ISETP.NE.U32.AND P1, PT, RZ, UR10, PT ;  /* 0x0000000aff007c0c */ /* 0x000fe2000bf25070 */
[----:B------:R-:W-:Y:S01]  /*1050*/  ULDC UR8, c[0x0][0x2f0] ;  /* 0x0000bc0000087ab9 */ /* 0x000fe20000000800 */
[----:B------:R-:W-:Y:S01]  /*1060*/  UMOV UR4, URZ ;  /* 0x0000003f00047c82 */ /* 0x000fe20008000000 */
[----:B------:R-:W-:Y:S01]  /*1070*/  USEL UR7, UR7, 0x1, UP0 ;  /* 0x0000000107077887 */ /* 0x000fe20008000000 */
[----:B------:R-:W-:Y:S01]  /*1080*/  ISETP.NE.AND.EX P1, PT, RZ, UR11, PT, P1 ;  /* 0x0000000bff007c0c */ /* 0x000fe2000bf25310 */
[----:B------:R-:W-:-:S02]  /*1090*/  IMAD.U32 R208, RZ, RZ, UR6 ;  /* 0x00000006ffd07e24 */ /* 0x000fc4000f8e00ff */
[----:B------:R-:W-:Y:S01]  /*10a0*/  UIMAD UR8, UR7, UR8, URZ ;  /* 0x00000008070872a4 */ /* 0x000fe2000f8e023f */
[----:B--2---:R-:W-:Y:S02]  /*10b0*/  @P0 R2UR UR4, R2 ;  /* 0x00000000020402ca */ /* 0x004fe400000e0000 */
[----:B---3--:R-:W-:-:S13]  /*10c0*/  @P2 R2UR UR12, R4 ;  /* 0x00000000040c22ca */ /* 0x008fda00000e0000 */
[----:B------:R-:W-:Y:S01]  /*10d0*/  IMAD.U32 R17, RZ, RZ, UR12 ;  /* 0x0000000cff117e24 */ /* 0x000fe2000f8e00ff */
[----:B-1--4-:R-:W-:Y:S06]  /*10e0*/  @P2 BRA `(.L_x_2480) ;  /* 0x0000000000402947 */ /* 0x012fec0003800000 */
[----:B------:R-:W-:Y:S02]  /*10f0*/  ULDC.64 UR6, c[0x0][0xa00] ;  /* 0x0002800000067ab9 */ /* 0x000fe40000000a00 */
[----:B------:R-:W-:-:S04]  /*1100*/  ISETP.NE.U32.AND P0, PT, RZ, UR6, PT ;  /* 0x00000006ff007c0c */ /* 0x000fc8000bf05070 */
[----:B------:R-:W-:-:S13]  /*1110*/  ISETP.NE.AND.EX P0, PT, RZ, UR7, PT, P0 ;  /* 0x00000007ff007c0c */ /* 0x000fda000bf05300 */
[----:B------:R-:W-:Y:S05]  /*1120*/  @!P0 BRA `(.L_x_2480) ;  /* 0x0000000000308947 */ /* 0x000fea0003800000 */
[----:B------:R-:W-:Y:S01]  /*1130*/  R2UR UR9, R207 ;  /* 0x00000000cf0972ca */ /* 0x000fe200000e0000 */
[----:B------:R-:W-:Y:S01]  /*1140*/  ULDC.64 UR6, c[0x0][0xa00] ;  /* 0x0002800000067ab9 */ /* 0x000fe20000000a00 */
[----:B------:R-:W-:-:S11]  /*1150*/  ULDC.64 UR12, c[0x0][0x208] ;  /* 0x00008200000c7ab9 */ /* 0x000fd60000000a00 */
[----:B------:R-:W-:-:S06]  /*1160*/  UIMAD.WIDE UR6, UR9, 0x4, UR6 ;  /* 0x00000004090678a5 */ /* 0x000fcc000f8e0206 */
[----:B------:R-:W-:Y:S02]  /*1170*/  IMAD.U32 R2, RZ, RZ, UR6 ;  /* 0x00000006ff027e24 */ /* 0x000fe4000f8e00ff */
[----:B------:R-:W-:-:S05]  /*1180*/  IMAD.U32 R3, RZ, RZ, UR7 ;  /* 0x00000007ff037e24 */ /* 0x000fca000f8e00ff */
[----:B------:R-:W2:Y:S04]  /*1190*/  LDG.E R4, desc[UR12][R2.64] ;  /* 0x0000000c02047981 */ /* 0x000ea8000c1e1900 */
[----:B------:R-:W3:Y:S01]  /*11a0*/  LDG.E R0, desc[UR12][R2.64+0x4] ;  /* 0x0000040c02007981 */ /* 0x000ee2000c1e1900 */
[----:B--2---:R-:W-:Y:S02]  /*11b0*/  R2UR UR6, R4 ;  /* 0x00000000040672ca */ /* 0x004fe400000e0000 */
[----:B---3--:R-:W-:-:S13]  /*11c0*/  R2UR UR7, R0 ;  /* 0x00000000000772ca */ /* 0x008fda00000e0000 */
[----:B------:R-:W-:-:S06]  /*11d0*/  UIADD3 UR6, -UR6, UR7, URZ ;  /* 0x0000000706067290 */ /* 0x000fcc000fffe13f */
[----:B------:R-:W-:-:S07]  /*11e0*/  IMAD.U32 R17, RZ, RZ, UR6 ;  /* 0x00000006ff117e24 */ /* 0x000fce000f8e00ff */
.L_x_2480:
[----:B------:R-:W-:Y:S05]  /*11f0*/  @!P1 BRA `(.L_x_2481) ;  /* 0x0000000000289947 */ /* 0x000fea0003800000 */
[----:B------:R-:W-:Y:S01]  /*1200*/  R2UR UR7, R207 ;  /* 0x00000000cf0772ca */ /* 0x000fe200000e0000 */
[----:B------:R-:W-:Y:S01]  /*1210*/  ULDC.64 UR8, c[0x0][0x208] ;  /* 0x0000820000087ab9 */ /* 0x000fe20000000a00 */
[----:B------:R-:W-:-:S11]  /*1220*/  R2UR UR12, R210 ;  /* 0x00000000d20c72ca */ /* 0x000fd600000e0000 */
[----:B------:R-:W-:-:S04]  /*1230*/  ULEA UR6, UP0, UR7, UR10, 0x2 ;  /* 0x0000000a07067291 */ /* 0x000fc8000f80103f */
[----:B------:R-:W-:Y:S02]  /*1240*/  ULEA.HI.X UR7, UR7, UR11, UR12, 0x2, UP0 ;  /* 0x0000000b07077291 */ /* 0x000fe400080f140c */
[----:B------:R-:W-:-:S04]  /*1250*/  IMAD.U32 R2, RZ, RZ, UR6 ;  /* 0x00000006ff027e24 */ /* 0x000fc8000f8e00ff */
[----:B------:R-:W-:-:S05]  /*1260*/  IMAD.U32 R3, RZ, RZ, UR7 ;  /* 0x00000007ff037e24 */ /* 0x000fca000f8e00ff */
[----:B------:R-:W2:Y:S02]  /*1270*/  LDG.E R2, desc[UR8][R2.64] ;  /* 0x0000000802027981 */ /* 0x000ea4000c1e1900 */
[----:B--2---:R-:W-:Y:S01]  /*1280*/  R2UR UR8, R2 ;  /* 0x00000000020872ca */ /* 0x004fe200000e0000 */
[----:B------:R-:W-:-:S14]  /*1290*/  BRA `(.L_x_2482) ;  /* 0x00000000003c7947 */ /* 0x000fdc0003800000 */
.L_x_2481:
        /* <DEDUP_REMOVED lines=14> */
[----:B------:R-:W-:-:S12]  /*1380*/  UIADD3 UR8, -UR8, UR6, URZ ;  /* 0x0000000608087290 */ /* 0x000fd8000fffe13f */
.L_x_2482:
[----:B------:R-:W-:Y:S01]  /*1390*/  UIADD3 UR9, -UR4, UR8, URZ ;  /* 0x0000000804097290 */ /* 0x000fe2000fffe13f */
[----:B------:R-:W-:Y:S01]  /*13a0*/  R2UR UR7, R17 ;  /* 0x00000000110772ca */ /* 0x000fe200000e0000 */
[----:B------:R-:W-:Y:S01]  /*13b0*/  USHF.L.U32 UR5, UR5, 0x7, URZ ;  /* 0x0000000705057899 */ /* 0x000fe2000800063f */
[----:B------:R-:W-:Y:S01]  /*13c0*/  PLOP3.LUT P0, PT, PT, PT, PT, 0x80, 0x0 ;  /* 0x000000000000781c */ /* 0x000fe20003f0f070 */
[----:B------:R-:W-:Y:S01]  /*13d0*/  ULDC UR4, c[0x0][0x448] ;  /* 0x0001120000047ab9 */ /* 0x000fe20000000800 */
[----:B------:R-:W-:Y:S01]  /*13e0*/  CS2R R2, SRZ ;  /* 0x0000000000027805 */ /* 0x000fe2000001ff00 */
[----:B------:R-:W-:Y:S01]  /*13f0*/  UISETP.NE.AND UP0, UPT, UR4, 0x1, UPT ;  /* 0x000000010400788c */ /* 0x000fe2000bf05270 */
[----:B------:R-:W-:Y:S01]  /*1400*/  IMAD.U32 R18, RZ, RZ, UR9 ;  /* 0x00000009ff127e24 */ /* 0x000fe2000f8e00ff */
[----:B------:R-:W-:Y:S02]  /*1410*/  UIADD3 UR6, UR5, 0x7f, URZ ;  /* 0x0000007f05067890 */ /* 0x000fe4000fffe03f */
[----:B------:R-:W-:Y:S01]  /*1420*/  IMAD.U32 R19, RZ, RZ, UR5 ;  /* 0x00000005ff137e24 */ /* 0x000fe2000f8e00ff */
[----:B------:R-:W-:Y:S01]  /*1430*/  CS2R R118, SRZ ;  /* 0x0000000000767805 */ /* 0x000fe2000001ff00 */
[----:B------:R-:W-:Y:S01]  /*1440*/  IMAD.MOV.U32 R0, RZ, RZ, RZ ;  /* 0x000000ffff007224 */ /* 0x000fe200078e00ff */
[----:B------:R-:W-:-:S02]  /*1450*/  CS2R R116, SRZ ;  /* 0x0000000000747805 */ /* 0x000fc4000001ff00 */
[----:B------:R-:W-:Y:S01]  /*1460*/  CS2R R114, SRZ ;  /* 0x0000000000727805 */ /* 0x000fe2000001ff00 */
[----:B------:R-:W-:Y:S01]  /*1470*/  UIADD3 UR7, UR9, 0x70, -UR7 ;  /* 0x0000007009077890 */ /* 0x000fe2000fffe807 */
[----:B------:R-:W-:Y:S02]  /*1480*/  CS2R R112, SRZ ;  /* 0x0000000000707805 */ /* 0x000fe4000001ff00 */
[----:B------:R-:W-:Y:S01]  /*1490*/  CS2R R110, SRZ ;  /* 0x00000000006e7805 */ /* 0x000fe2000001ff00 */
[----:B------:R-:W-:Y:S01]  /*14a0*/  @UP0 ULDC UR4, c[0x0][0x44c] ;  /* 0x0001130000040ab9 */ /* 0x000fe20000000800 */
[----:B------:R-:W-:Y:S01]  /*14b0*/  @UP0 ULDC UR8, c[0x0][0x450] ;  /* 0x0001140000080ab9 */ /* 0x000fe20000000800 */
[----:B------:R-:W-:Y:S01]  /*14c0*/  UIMAD.WIDE.U32 UR4, UR6, UR4, URZ ;  /* 0x00000004060472a5 */ /* 0x000fe2000f8e003f */
[----:B------:R-:W-:Y:S02]  /*14d0*/  CS2R R108, SRZ ;  /* 0x00000000006c7805 */ /* 0x000fe4000001ff00 */
[----:B------:R-:W-:-:S02]  /*14e0*/  CS2R R106, SRZ ;  /* 0x00000000006a7805 */ /* 0x000fc4000001ff00 */
[----:B------:R-:W-:Y:S01]  /*14f0*/  CS2R R104, SRZ ;  /* 0x0000000000687805 */ /* 0x000fe2000001ff00 */
[----:B------:R-:W-:Y:S01]  /*1500*/  @UP0 USHF.R.U32.HI UR6, URZ, UR8, UR5 ;  /* 0x000000083f060299 */ /* 0x000fe20008011605 */
[----:B------:R-:W-:Y:S01]  /*1510*/  CS2R R42, SRZ ;  /* 0x00000000002a7805 */ /* 0x000fe2000001ff00 */
[----:B------:R-:W-:Y:S01]  /*1520*/  UIADD3 UR5, UR9, 0x6f, URZ ;  /* 0x0000006f09057890 */ /* 0x000fe2000fffe03f */
[----:B------:R-:W-:Y:S01]  /*1530*/  CS2R R98, SRZ ;  /* 0x0000000000627805 */ /* 0x000fe2000001ff00 */
[----:B------:R-:W-:Y:S01]  /*1540*/  UIADD3 UR7, UR7, UR6, URZ ;  /* 0x0000000607077290 */ /* 0x000fe2000fffe03f */
[----:B------:R-:W-:Y:S01]  /*1550*/  CS2R R100, SRZ ;  /* 0x0000000000647805 */ /* 0x000fe2000001ff00 */
[----:B------:R-:W-:Y:S01]  /*1560*/  UMOV UR4, URZ ;  /* 0x0000003f00047c82 */ /* 0x000fe20008000000 */
[----:B------:R-:W-:Y:S01]  /*1570*/  UMOV UR6, URZ ;  /* 0x0000003f00067c82 */ /* 0x000fe20008000000 */
[----:B------:R-:W-:Y:S01]  /*1580*/  UIMAD.WIDE UR4, UR5, -0x6db6db6d, UR4 ;  /* 0x92492493050478a5 */ /* 0x000fe2000f8e0204 */
[----:B------:R-:W-:Y:S01]  /*1590*/  CS2R R96, SRZ ;  /* 0x0000000000607805 */ /* 0x000fe2000001ff00 */
[----:B------:R-:W-:Y:S01]  /*15a0*/  UIMAD.WIDE UR6, UR7, -0x6db6db6d, UR6 ;  /* 0x92492493070678a5 */ /* 0x000fe2000f8e0206 */
[----:B------:R-:W-:Y:S01]  /*15b0*/  CS2R R94, SRZ ;  /* 0x00000000005e7805 */ /* 0x000fe2000001ff00 */
[----:B------:R-:W-:Y:S01]  /*15c0*/  USHF.R.U32.HI UR4, URZ, 0x1f, UR5 ;  /* 0x0000001f3f047899 */ /* 0x000fe20008011605 */
[----:B------:R-:W-:Y:S01]  /*15d0*/  CS2R R92, SRZ ;  /* 0x00000000005c7805 */ /* 0x000fe2000001ff00 */
[----:B------:R-:W-:Y:S01]  /*15e0*/  USHF.R.U32.HI UR6, URZ, 0x1f, UR7 ;  /* 0x0000001f3f067899 */ /* 0x000fe20008011607 */
[----:B------:R-:W-:Y:S01]  /*15f0*/  CS2R R90, SRZ ;  /* 0x00000000005a7805 */ /* 0x000fe2000001ff00 */
[----:B------:R-:W-:Y:S01]  /*1600*/  ULEA.HI.SX32 UR4, UR5, UR4, 0x1a ;  /* 0x0000000405047291 */ /* 0x000fe2000f8fd23f */
        /* <DEDUP_REMOVED lines=9> */
[----:B------:R-:W-:Y:S01]  /*16a0*/  USEL UR37, UR4, UR6, UP0 ;  /* 0x0000000604257287 */ /* 0x000fe20008000000 */
[----:B------:R-:W-:-:S02]  /*16b0*/  CS2R R74, SRZ ;  /* 0x00000000004a7805 */ /* 0x000fc4000001ff00 */
[----:B------:R-:W-:Y:S02]  /*16c0*/  CS2R R72, SRZ ;  /* 0x0000000000487805 */ /* 0x000fe4000001ff00 */
[----:B------:R-:W-:Y:S01]  /*16d0*/  CS2R R70, SRZ ;  /* 0x0000000000467805 */ /* 0x000fe2000001ff00 */
[----:B------:R-:W-:Y:S01]  /*16e0*/  UISETP.GE.AND UP0, UPT, UR37, 0x1, UPT ;  /* 0x000000012500788c */ /* 0x000fe2000bf06270 */
[----:B------:R-:W-:Y:S02]  /*16f0*/  CS2R R68, SRZ ;  /* 0x0000000000447805 */ /* 0x000fe4000001ff00 */
[----:B------:R-:W-:Y:S02]  /*1700*/  CS2R R66, SRZ ;  /* 0x0000000000427805 */ /* 0x000fe4000001ff00 */
[----:B------:R-:W-:Y:S02]  /*1710*/  CS2R R64, SRZ ;  /* 0x0000000000407805 */ /* 0x000fe4000001ff00 */
[----:B------:R-:W-:-:S02]  /*1720*/  CS2R R62, SRZ ;  /* 0x00000000003e7805 */ /* 0x000fc4000001ff00 */
[----:B------:R-:W-:Y:S02]  /*1730*/  CS2R R60, SRZ ;  /* 0x00000000003c7805 */ /* 0x000fe4000001ff00 */
[----:B------:R-:W-:Y:S02]  /*1740*/  PLOP3.LUT P1, PT, PT, PT, UP0, 0x80, 0x0 ;  /* 0x000000000000781c */ /* 0x000fe40003f2f008 */
        /* <DEDUP_REMOVED lines=16> */
[----:B------:R-:W-:-:S02]  /*1850*/  CS2R R6, SRZ ;  /* 0x0000000000067805 */ /* 0x000fc4000001ff00 */
[----:B------:R-:W-:Y:S01]  /*1860*/  CS2R R132, SRZ ;  /* 0x0000000000847805 */ /* 0x000fe2000001ff00 */
        /* <DEDUP_REMOVED lines=32> */
.L_x_2484:
        /* <DEDUP_REMOVED lines=11> */
.L_x_2662:
[----:B------:R-:W-:Y:S05]  /*1b20*/  @!P0 BRA `(.L_x_2486) ;  /* 0x0000000000048947 */ /* 0x000fea0003800000 */
[----:B------:R-:W-:Y:S01]  /*1b30*/  BPT.TRAP 0x1 ;  /* 0x000000040000795c */ /* 0x000fe20000300000 */
.L_x_2486:
[----:B0-----:R-:W-:Y:S02]  /*1b40*/  IMAD.U32 R0, RZ, RZ, UR36 ;  /* 0x00000024ff007e24 */ /* 0x001fe4000f8e00ff */
[----:B------:R-:W-:-:S03]  /*1b50*/  IMAD.U32 R3, RZ, RZ, UR60 ;  /* 0x0000003cff037e24 */ /* 0x000fc6000f8e00ff */
[----:B------:R-:W-:Y:S02]  /*1b60*/  LEA R0, R0, UR38, 0x3 ;  /* 0x0000002600007c11 */ /* 0x000fe4000f8e18ff */
[----:B------:R-:W-:-:S04]  /*1b70*/  SHF.L.U32 R3, R3, 0x1f, RZ ;  /* 0x0000001f03037819 */ /* 0x000fc800000006ff */
[----:B------:R0:W1:Y:S01]  /*1b80*/  SYNCS.PHASECHK.TRANS64.TRYWAIT P2, [R0+URZ+0x36830], R3 ;  /* 0x03683003000075a7 */ /* 0x000062000804017f */
[----:B------:R-:W-:Y:S05]  /*1b90*/  @!P0 BRA `(.L_x_2487) ;  /* 0x0000000000048947 */ /* 0x000fea0003800000 */
[----:B------:R-:W-:Y:S01]  /*1ba0*/  BPT.TRAP 0x1 ;  /* 0x000000040000795c */ /* 0x000fe20000300000 */
.L_x_2487:
[----:B------:R-:W2:Y:S02]  /*1bb0*/  S2R R2, SR_TID.X ;  /* 0x0000000000027919 */ /* 0x000ea40000002100 */
[----:B--2---:R-:W-:Y:S01]  /*1bc0*/  LOP3.LUT P1, RZ, R2, 0x7f, RZ, 0xc0, !PT ;  /* 0x0000007f02ff7812 */ /* 0x004fe2000782c0ff */
[----:B-1----:R-:W-:-:S12]  /*1bd0*/  @P2 BRA `(.L_x_2488) ;  /* 0x0000000000082947 */ /* 0x002fd80003800000 */
[----:B------:R-:W1:Y:S02]  /*1be0*/  SYNCS.PHASECHK.TRANS64.TRYWAIT P2, [R0+URZ+0x36830], R3 ;  /* 0x03683003000075a7 */ /* 0x000e64000804017f */
[----:B-1----:R-:W-:Y:S05]  /*1bf0*/  @!P2 BRA `(.L_x_2489) ;  /* 0x0000017c0030a947 */ /* 0x002fea0003800000 */
.L_x_2488:
        /* <DEDUP_REMOVED lines=22> */
[----:B------:R-:W-:Y:S01]  /*1d60*/  IMAD.U32 R5, RZ, RZ, UR6 ;  /* 0x00000006ff057e24 */ /* 0x000fe2000f8e00ff */
[----:B------:R-:W-:Y:S01]  /*1d70*/  UIADD3 UR14, UR4, 0x100, URZ ;  /* 0x00000100040e7890 */ /* 0x000fe2000fffe03f */
[----:B01----:R-:W-:Y:S01]  /*1d80*/  @!P1 VIADD R0, R0, 0x36840 ;  /* 0x0003684000009836 */ /* 0x003fe20000000000 */
        /* <DEDUP_REMOVED lines=20> */
[----:B------:R-:W-:Y:S01]  /*1ed0*/  UIADD3 UR7, UR4, 0x2, URZ ;  /* 0x0000000204077890 */ /* 0x000fe2000fffe03f */
[----:B------:R-:W-:Y:S01]  /*1ee0*/  CS2R R112, SRZ ;  /* 0x0000000000707805 */ /* 0x000fe2000001ff00 */
[----:B------:R-:W-:Y:S01]  /*1ef0*/  UIADD3 UR30, UR4, 0x284, URZ ;  /* 0x00000284041e7890 */ /* 0x000fe2000fffe03f */
[----:B------:R-:W-:Y:S01]  /*1f00*/  CS2R R110, SRZ ;  /* 0x00000000006e7805 */ /* 0x000fe2000001ff00 */
[----:B------:R-:W-:Y:S01]  /*1f10*/  UMOV UR31, 0x40000040 ;  /* 0x40000040001f7882 */ /* 0x000fe20000000000 */
        /* <DEDUP_REMOVED lines=15> */
[----:B------:R-:W-:Y:S01]  /*2010*/  UMOV UR39, 0x40000040 ;  /* 0x4000004000277882 */ /* 0x000fe20000000000 */
[----:B------:R-:W-:Y:S01]  /*2020*/  UMOV UR59, 0x40000040 ;  /* 0x40000040003b7882 */ /* 0x000fe20000000000 */
[----:B------:R-:W-:-:S02]  /*2030*/  CS2R R98, SRZ ;  /* 0x0000000000627805 */ /* 0x000fc4000001ff00 */
[----:B------:R-:W-:Y:S02]  /*2040*/  CS2R R96, SRZ ;  /* 0x0000000000607805 */ /* 0x000fe4000001ff00 */
[----:B------:R-:W-:Y:S01]  /*2050*/  CS2R R94, SRZ ;  /* 0x00000000005e7805 */ /* 0x000fe2000001ff00 */
        /* <DEDUP_REMOVED lines=42> */
[----:B------:R-:W-:-:S02]  /*2300*/  UIADD3 UR6, UR5, 0x4, URZ ;  /* 0x0000000405067890 */ /* 0x000fc4000fffe03f */
        /* <DEDUP_REMOVED lines=99> */
[----:B------:R-:W-:Y:S01]  /*2940*/  ULDC UR10, c[0x0][0x9d8] ;  /* 0x00027600000a7ab9 */ /* 0x000fe20000000800 */
        /* <DEDUP_REMOVED lines=321> */
[----:B------:R-:W-:Y:S02]  /*3d60*/  R2UR UR14, R17 ;  /* 0x00000000110e72ca */ /* 0x000fe400000e0000 */
[----:B------:R-:W-:Y:S02]  /*3d70*/  R2UR UR13, R2 ;  /* 0x00000000020d72ca */ /* 0x000fe400000e0000 */
[----:B------:R-:W-:Y:S01]  /*3d80*/  R2UR UR12, R3 ;  /* 0x00000000030c72ca */ /* 0x000fe200000e0000 */
[----:B------:R-:W-:Y:S02]  /*3d90*/  WARPGROUP.DEPBAR.LE gsb0, 0x0 ;  /* 0x00008000000079c5 */ /* 0x000fe40000010000 */
[----:B------:R-:W-:-:S06]  /*3da0*/  WARPGROUP.ARRIVE ;  /* 0x00000000000079c5 */ /* 0x000fcc0000000000 */
[----:B------:R-:W-:Y:S01]  /*3db0*/  HGMMA.64x16x16.F32 R56, gdesc[UR56], R56, gsb0 ;  /* 0x00200000383879f0 */ /* 0x000fe20008000838 */
[----:B------:R-:W-:Y:S01]  /*3dc0*/  R2UR UR56, R6 ;  /* 0x00000000063872ca */ /* 0x000fe200000e0000 */
[----:B------:R-:W-:Y:S01]  /*3dd0*/  VIADD R6, R23, UR15 ;  /* 0x0000000f17067c36 */ /* 0x000fe20008000000 */
[----:B------:R-:W-:Y:S01]  /*3de0*/  R2UR UR57, R4 ;  /* 0x00000000043972ca */ /* 0x000fe200000e0000 */
[----:B------:R-:W-:Y:S02]  /*3df0*/  WARPGROUP.DEPBAR.LE gsb0, 0x0 ;  /* 0x00008000000079c5 */ /* 0x000fe40000010000 */
[----:B------:R-:W-:-:S06]  /*3e00*/  WARPGROUP.ARRIVE ;  /* 0x00000000000079c5 */ /* 0x000fcc0000000000 */
[----:B------:R-:W-:Y:S01]  /*3e10*/  HGMMA.64x16x16.F32 R48, gdesc[UR36], R48, gsb0 ;  /* 0x00200000243079f0 */ /* 0x000fe20008000830 */
[----:B------:R-:W-:Y:S02]  /*3e20*/  R2UR UR38, R7 ;  /* 0x00000000072672ca */ /* 0x000fe400000e0000 */
[----:B------:R-:W-:Y:S02]  /*3e30*/  R2UR UR37, R8 ;  /* 0x00000000082572ca */ /* 0x000fe400000e0000 */
[----:B------:R-:W-:Y:S01]  /*3e40*/  R2UR UR36, R9 ;  /* 0x00000000092472ca */ /* 0x000fe200000e0000 */
[----:B------:R-:W-:Y:S02]  /*3e50*/  WARPGROUP.DEPBAR.LE gsb0, 0x0 ;  /* 0x00008000000079c5 */ /* 0x000fe40000010000 */
[----:B------:R-:W-:-:S06]  /*3e60*/  WARPGROUP.ARRIVE ;  /* 0x00000000000079c5 */ /* 0x000fcc0000000000 */
[----:B------:R-:W-:Y:S01]  /*3e70*/  HGMMA.64x16x16.F32 R40, gdesc[UR48], R40, gsb0 ;  /* 0x00200000302879f0 */ /* 0x000fe20008000828 */
[----:B------:R-:W-:Y:S01]  /*3e80*/  UMOV UR50, UR6 ;  /* 0x0000000600327c82 */ /* 0x000fe20008000000 */
[----:B------:R-:W-:Y:S01]  /*3e90*/  UMOV UR51, 0x40000040 ;  /* 0x4000004000337882 */ /* 0x000fe20000000000 */
[----:B------:R-:W-:Y:S02]  /*3ea0*/  UMOV UR6, 0xffffff90 ;  /* 0xffffff9000067882 */ /* 0x000fe40000000000 */
[----:B------:R-:W-:Y:S01]  /*3eb0*/  UIMAD UR6, UR37, UR6, 0x71 ;  /* 0x00000071250674a4 */ /* 0x000fe2000f8e0206 */
[----:B------:R-:W-:Y:S02]  /*3ec0*/  WARPGROUP.DEPBAR.LE gsb0, 0x0 ;  /* 0x00008000000079c5 */ /* 0x000fe40000010000 */
[----:B------:R-:W-:-:S06]  /*3ed0*/  WARPGROUP.ARRIVE ;  /* 0x00000000000079c5 */ /* 0x000fcc0000000000 */
[----:B------:R-:W-:Y:S01]  /*3ee0*/  HGMMA.64x16x16.F32 R32, gdesc[UR52], R32, gsb0 ;  /* 0x00200000342079f0 */ /* 0x000fe20008000820 */
[----:B------:R-:W-:Y:S01]  /*3ef0*/  UMOV UR52, UR5 ;  /* 0x0000000500347c82 */ /* 0x000fe20008000000 */
[----:B------:R-:W-:Y:S01]  /*3f00*/  UMOV UR53, 0x40000040 ;  /* 0x4000004000357882 */ /* 0x000fe20000000000 */
[----:B------:R-:W-:Y:S01]  /*3f10*/  UMOV UR54, UR7 ;  /* 0x0000000700367c82 */ /* 0x000fe20008000000 */
[----:B------:R-:W-:Y:S01]  /*3f20*/  UMOV UR55, 0x40000040 ;  /* 0x4000004000377882 */ /* 0x000fe20000000000 */
[----:B------:R-:W-:Y:S01]  /*3f30*/  ULDC UR5, c[0x0][0x448] ;  /* 0x0001120000057ab9 */ /* 0x000fe20000000800 */
[----:B------:R-:W-:Y:S01]  /*3f40*/  UMOV UR7, 0x40000040 ;  /* 0x4000004000077882 */ /* 0x000fe20000000000 */
[----:B------:R-:W-:-:S06]  /*3f50*/  UISETP.NE.AND UP0, UPT, UR5, 0x1, UPT ;  /* 0x000000010500788c */ /* 0x000fcc000bf05270 */
[----:B------:R-:W-:-:S05]  /*3f60*/  PLOP3.LUT P2, PT, PT, PT, UP0, 0x80, 0x0 ;  /* 0x000000000000781c */ /* 0x000fca0003f4f008 */
[----:B------:R-:W-:-:S08]  /*3f70*/  @UP0 ULDC UR5, c[0x0][0x44c] ;  /* 0x0001130000050ab9 */ /* 0x000fd00000000800 */
[----:B------:R-:W-:Y:S01]  /*3f80*/  @P2 IMAD.HI.U32 R7, R6, UR5, RZ ;  /* 0x0000000506072c27 */ /* 0x000fe2000f8e00ff */
[----:B------:R-:W-:Y:S01]  /*3f90*/  @UP0 ULDC UR5, c[0x0][0x450] ;  /* 0x0001140000050ab9 */ /* 0x000fe20000000800 */
        /* <DEDUP_REMOVED lines=31> */
[----:B------:R-:W-:Y:S02]  /*4190*/  IMAD.U32 R65, RZ, RZ, UR14 ;  /* 0x0000000eff417e24 */ /* 0x000fe4000f8e00ff */
[----:B------:R-:W-:Y:S01]  /*41a0*/  FMUL.FTZ R66, R66, UR10 ;  /* 0x0000000a42427c20 */ /* 0x000fe20008410000 */
[----:B------:R-:W-:Y:S01]  /*41b0*/  FMUL.FTZ R67, R67, UR10 ;  /* 0x0000000a43437c20 */ /* 0x000fe20008410000 */
[----:B------:R-:W-:Y:S01]  /*41c0*/  FMUL.FTZ R70, R70, UR10 ;  /* 0x0000000a46467c20 */ /* 0x000fe20008410000 */
[----:B------:R-:W-:Y:S01]  /*41d0*/  HGMMA.64x16x16.F32 R56, gdesc[UR52], R56, gsb0 ;  /* 0x00200000343879f0 */ /* 0x000fe20008000838 */
[----:B------:R-:W-:Y:S01]  /*41e0*/  UIADD3 UR54, UR4, 0x886, URZ ;  /* 0x0000088604367890 */ /* 0x000fe2000fffe03f */
[----:B------:R-:W-:Y:S01]  /*41f0*/  FMUL.FTZ R10, R64, UR10 ;  /* 0x0000000a400a7c20 */ /* 0x000fe20008410000 */
[----:B------:R-:W-:Y:S01]  /*4200*/  UMOV UR55, 0x40000040 ;  /* 0x4000004000377882 */ /* 0x000fe20000000000 */
[----:B------:R-:W4:Y:S01]  /*4210*/  MUFU.TANH R66, R66 ;  /* 0x0000004200427308 */ /* 0x000f220000002400 */
[----:B------:R-:W-:Y:S01]  /*4220*/  FMUL.FTZ R11, R69, UR10 ;  /* 0x0000000a450b7c20 */ /* 0x000fe20008410000 */
[----:B------:R-:W-:Y:S01]  /*4230*/  FMUL.FTZ R71, R71, UR10 ;  /* 0x0000000a47477c20 */ /* 0x000fe20008410000 */
[----:B------:R-:W-:-:S05]  /*4240*/  FMUL.FTZ R12, R68, UR10 ;  /* 0x0000000a440c7c20 */ /* 0x000fca0008410000 */
[----:B------:R-:W5:Y:S08]  /*4250*/  MUFU.TANH R64, R67 ;  /* 0x0000004300407308 */ /* 0x000f700000002400 */
[----:B------:R-:W5:Y:S08]  /*4260*/  MUFU.TANH R70, R70 ;  /* 0x0000004600467308 */ /* 0x000f700000002400 */
[----:B------:R-:W5:Y:S08]  /*4270*/  MUFU.TANH R68, R71 ;  /* 0x0000004700447308 */ /* 0x000f700000002400 */
[----:B------:R-:W-:Y:S08]  /*4280*/  MUFU.TANH R4, R4 ;  /* 0x0000000400047308 */ /* 0x000ff00000002400 */
[----:B------:R-:W-:Y:S01]  /*4290*/  MUFU.TANH R10, R10 ;  /* 0x0000000a000a7308 */ /* 0x000fe20000002400 */
[----:B------:R-:W-:-:S02]  /*42a0*/  WARPGROUP.DEPBAR.LE gsb0, 0x0 ;  /* 0x00008000000079c5 */ /* 0x000fc40000010000 */
[----:B------:R-:W-:Y:S01]  /*42b0*/  WARPGROUP.ARRIVE ;  /* 0x00000000000079c5 */ /* 0x000fe20000000000 */
[----:B------:R-:W-:Y:S01]  /*42c0*/  FMUL.FTZ R14, R56, UR10 ;  /* 0x0000000a380e7c20 */ /* 0x000fe20008410000 */
[----:B------:R-:W-:Y:S01]  /*42d0*/  IMAD.MOV.U32 R56, RZ, RZ, R6 ;  /* 0x000000ffff387224 */ /* 0x000fe200078e0006 */
[----:B------:R-:W-:Y:S01]  /*42e0*/  @P2 SHF.R.U32.HI R56, RZ, UR5, R7 ;  /* 0x00000005ff382c19 */ /* 0x000fe20008011607 */
[----:B------:R-:W-:Y:S01]  /*42f0*/  UIMAD UR5, UR37, -0x70, UR11 ;  /* 0xffffff90250578a4 */ /* 0x000fe2000f8e020b */
[----:B------:R-:W-:Y:S01]  /*4300*/  FMUL.FTZ R13, R57, UR10 ;  /* 0x0000000a390d7c20 */ /* 0x000fe20008410000 */
[----:B------:R-:W-:Y:S01]  /*4310*/  HGMMA.64x16x16.F32 R48, gdesc[UR52], R48, gsb0 ;  /* 0x00200000343079f0 */ /* 0x000fe20008000830 */
[----:B------:R-:W-:Y:S01]  /*4320*/  UIADD3 UR54, UR4, 0x906, URZ ;  /* 0x0000090604367890 */ /* 0x000fe2000fffe03f */
[----:B------:R-:W0:Y:S01]  /*4330*/  SHFL.IDX PT, R7, R56, 0x1, 0x1c1f ;  /* 0x003c1f0038077f89 */ /* 0x000e2200000e0000 */
[----:B------:R-:W-:Y:S01]  /*4340*/  UMOV UR55, 0x40000040 ;  /* 0x4000004000377882 */ /* 0x000fe20000000000 */
[----:B------:R-:W-:Y:S01]  /*4350*/  UIADD3 UR5, UR5, 0x70, URZ ;  /* 0x0000007005057890 */ /* 0x000fe2000fffe03f */
[----:B------:R-:W-:-:S02]  /*4360*/  IMAD.U32 R57, RZ, RZ, UR6 ;  /* 0x00000006ff397e24 */ /* 0x000fc4000f8e00ff */
[----:B------:R-:W-:Y:S01]  /*4370*/  FMUL.FTZ R15, R61, UR10 ;  /* 0x0000000a3d0f7c20 */ /* 0x000fe20008410000 */
[----:B------:R-:W-:Y:S01]  /*4380*/  FMUL.FTZ R58, R58, UR10 ;  /* 0x0000000a3a3a7c20 */ /* 0x000fe20008410000 */
[----:B------:R-:W-:Y:S01]  /*4390*/  UIADD3 UR6, UR4, 0xa06, URZ ;  /* 0x00000a0604067890 */ /* 0x000fe2000fffe03f */
[----:B------:R-:W-:Y:S02]  /*43a0*/  IMAD R6, R22, -0x2, R57 ;  /* 0xfffffffe16067824 */ /* 0x000fe400078e0239 */
[----:B------:R-:W-:Y:S01]  /*43b0*/  FMUL.FTZ R59, R59, UR10 ;  /* 0x0000000a3b3b7c20 */ /* 0x000fe20008410000 */
[----:B------:R-:W-:Y:S02]  /*43c0*/  IMAD.U32 R61, RZ, RZ, UR5 ;  /* 0x00000005ff3d7e24 */ /* 0x000fe4000f8e00ff */
[----:B------:R-:W-:Y:S01]  /*43d0*/  FMUL.FTZ R62, R62, UR10 ;  /* 0x0000000a3e3e7c20 */ /* 0x000fe20008410000 */
[----:B------:R-:W5:Y:S01]  /*43e0*/  MUFU.TANH R58, R58 ;  /* 0x0000003a003a7308 */ /* 0x000f620000002400 */
[----:B------:R-:W-:Y:S01]  /*43f0*/  IADD3 R65, -R65, UR11, R6 ;  /* 0x0000000b41417c10 */ /* 0x000fe2000fffe106 */
[----:B------:R-:W-:Y:S01]  /*4400*/  UMOV UR5, UR53 ;  /* 0x0000003500057c82 */ /* 0x000fe20008000000 */
[----:B------:R-:W-:Y:S01]  /*4410*/  FMUL.FTZ R63, R63, UR10 ;  /* 0x0000000a3f3f7c20 */ /* 0x000fe20008410000 */
[----:B------:R-:W-:Y:S01]  /*4420*/  FMUL.FTZ R20, R60, UR10 ;  /* 0x0000000a3c147c20 */ /* 0x000fe20008410000 */
[----:B------:R-:W1:Y:S03]  /*4430*/  SHFL.IDX PT, R56, R56, RZ, 0x1c1f ;  /* 0x001c1fff38387589 */ /* 0x000e6600000e0000 */
[----:B------:R-:W5:Y:S08]  /*4440*/  MUFU.TANH R59, R59 ;  /* 0x0000003b003b7308 */ /* 0x000f700000002400 */
[----:B------:R-:W5:Y:S08]  /*4450*/  MUFU.TANH R62, R62 ;  /* 0x0000003e003e7308 */ /* 0x000f700000002400 */
[----:B------:R-:W5:Y:S08]  /*4460*/  MUFU.TANH R63, R63 ;  /* 0x0000003f003f7308 */ /* 0x000f700000002400 */
[----:B------:R-:W-:Y:S01]  /*4470*/  MUFU.TANH R9, R9 ;  /* 0x0000000900097308 */ /* 0x000fe20000002400 */
[----:B------:R-:W-:-:S02]  /*4480*/  WARPGROUP.DEPBAR.LE gsb0, 0x0 ;  /* 0x00008000000079c5 */ /* 0x000fc40000010000 */
[----:B------:R-:W-:Y:S01]  /*4490*/  WARPGROUP.ARRIVE ;  /* 0x00000000000079c5 */ /* 0x000fe20000000000 */
[----:B------:R-:W-:Y:S01]  /*44a0*/  FMUL.FTZ R50, R50, UR10 ;  /* 0x0000000a32327c20 */ /* 0x000fe20008410000 */
[----:B------:R-:W-:Y:S01]  /*44b0*/  FMUL.FTZ R21, R48, UR10 ;  /* 0x0000000a30157c20 */ /* 0x000fe20008410000 */
[----:B------:R-:W-:Y:S01]  /*44c0*/  FMUL.FTZ R48, R49, UR10 ;  /* 0x0000000a31307c20 */ /* 0x000fe20008410000 */
[----:B------:R-:W-:Y:S01]  /*44d0*/  FMUL.FTZ R54, R54, UR10 ;  /* 0x0000000a36367c20 */ /* 0x000fe20008410000 */
[----:B------:R2:W5:Y:S01]  /*44e0*/  MUFU.TANH R49, R50 ;  /* 0x0000003200317308 */ /* 0x0005620000002400 */
[----:B------:R-:W-:Y:S01]  /*44f0*/  HGMMA.64x16x16.F32 R40, gdesc[UR52], R40, gsb0 ;  /* 0x00200000342879f0 */ /* 0x000fe20008000828 */
[----:B------:R-:W-:Y:S01]  /*4500*/  UIADD3 UR54, UR4, 0x986, URZ ;  /* 0x0000098604367890 */ /* 0x000fe2000fffe03f */
[----:B------:R-:W-:Y:S01]  /*4510*/  FMUL.FTZ R51, R51, UR10 ;  /* 0x0000000a33337c20 */ /* 0x000fe20008410000 */
[----:B------:R-:W-:Y:S01]  /*4520*/  UMOV UR55, 0x40000040 ;  /* 0x4000004000377882 */ /* 0x000fe20000000000 */
[----:B------:R-:W-:Y:S01]  /*4530*/  UMOV UR4, UR52 ;  /* 0x0000003400047c82 */ /* 0x000fe20008000000 */
[----:B------:R-:W-:Y:S01]  /*4540*/  FMUL.FTZ R55, R55, UR10 ;  /* 0x0000000a37377c20 */ /* 0x000fe20008410000 */
[----:B------:R-:W-:Y:S01]  /*4550*/  FMUL.FTZ R52, R52, UR10 ;  /* 0x0000000a34347c20 */ /* 0x000fe20008410000 */
[----:B------:R3:W-:Y:S01]  /*4560*/  MUFU.TANH R57, R54 ;  /* 0x0000003600397308 */ /* 0x0007e20000002400 */
[----:B--2---:R-:W-:-:S02]  /*4570*/  IMAD R50, R22, -0x2, R61 ;  /* 0xfffffffe16327824 */ /* 0x004fc400078e023d */
[----:B------:R-:W-:-:S03]  /*4580*/  FMUL.FTZ R53, R53, UR10 ;  /* 0x0000000a35357c20 */ /* 0x000fc60008410000 */
[-CC-:B0-----:R-:W-:Y:S02]  /*4590*/  VIADDMNMX R7, R7, R65.reuse, R50.reuse, PT ;  /* 0x0000004107077246 */ /* 0x181fe40003800132 */
[----:B------:R-:W0:Y:S01]  /*45a0*/  MUFU.TANH R51, R51 ;  /* 0x0000003300337308 */ /* 0x000e220000002400 */
[----:B-1----:R-:W-:Y:S02]  /*45b0*/  VIADDMNMX R56, R56, R65, R50, PT ;  /* 0x0000004138387246 */ /* 0x002fe40003800132 */
[C---:B------:R-:W-:Y:S02]  /*45c0*/  ISETP.GT.AND P5, PT, R7.reuse, RZ, PT ;  /* 0x000000ff0700720c */ /* 0x040fe40003fa4270 */
[C---:B------:R-:W-:Y:S02]  /*45d0*/  ISETP.GT.AND P6, PT, R7.reuse, 0x1, PT ;  /* 0x000000010700780c */ /* 0x040fe40003fc4270 */
[----:B------:R-:W-:Y:S01]  /*45e0*/  ISETP.GT.AND P4, PT, R7, 0x8, PT ;  /* 0x000000080700780c */ /* 0x000fe20003f84270 */
[----:B------:R-:W1:Y:S01]  /*45f0*/  MUFU.TANH R55, R55 ;  /* 0x0000003700377308 */ /* 0x000e620000002400 */
[----:B------:R-:W-:-:S02]  /*4600*/  FSEL R67, R74, -INF , P5 ;  /* 0xff8000004a437808 */ /* 0x000fc40002800000 */
[----:B---3--:R-:W-:Y:S02]  /*4610*/  FSEL R54, R75, -INF , P6 ;  /* 0xff8000004b367808 */ /* 0x008fe40003000000 */
[----:B------:R-:W-:Y:S02]  /*4620*/  ISETP.GT.AND P3, PT, R7, 0x9, PT ;  /* 0x000000090700780c */ /* 0x000fe40003f64270 */
[----:B------:R-:W-:Y:S01]  /*4630*/  FSEL R69, R78, -INF , P4 ;  /* 0xff8000004e457808 */ /* 0x000fe20002000000 */
[----:B------:R-:W-:Y:S01]  /*4640*/  MUFU.TANH R12, R12 ;  /* 0x0000000c000c7308 */ /* 0x000fe20000002400 */
[----:B------:R-:W-:Y:S02]  /*4650*/  FMNMX.FTZ R6, R67, R54, !PT ;  /* 0x0000003643067209 */ /* 0x000fe40007810000 */
[----:B------:R-:W-:Y:S02]  /*4660*/  ISETP.GT.AND P5, PT, R7, 0x10, PT ;  /* 0x000000100700780c */ /* 0x000fe40003fa4270 */
[----:B------:R-:W-:-:S02]  /*4670*/  FSEL R71, R79, -INF , P3 ;  /* 0xff8000004f477808 */ /* 0x000fc40001800000 */
[----:B------:R-:W-:Y:S01]  /*4680*/  FMNMX.FTZ R6, R69, R6, !PT ;  /* 0x0000000645067209 */ /* 0x000fe20007810000 */
[----:B------:R-:W-:Y:S01]  /*4690*/  MUFU.TANH R11, R11 ;  /* 0x0000000b000b7308 */ /* 0x000fe20000002400 */
[----:B------:R-:W-:Y:S02]  /*46a0*/  ISETP.GT.AND P3, PT, R7, 0x11, PT ;  /* 0x000000110700780c */ /* 0x000fe40003f64270 */
[----:B----4-:R-:W-:Y:S02]  /*46b0*/  FSEL R73, R66, -INF , P5 ;  /* 0xff80000042497808 */ /* 0x010fe40002800000 */
[----:B------:R-:W-:Y:S02]  /*46c0*/  FMNMX.FTZ R6, R71, R6, !PT ;  /* 0x0000000647067209 */ /* 0x000fe40007810000 */
[----:B------:R-:W-:Y:S01]  /*46d0*/  ISETP.GT.AND P4, PT, R7, 0x18, PT ;  /* 0x000000180700780c */ /* 0x000fe20003f84270 */
[----:B------:R-:W-:Y:S01]  /*46e0*/  MUFU.TANH R14, R14 ;  /* 0x0000000e000e7308 */ /* 0x000fe20000002400 */
[----:B-----5:R-:W-:-:S02]  /*46f0*/  FSEL R75, R64, -INF , P3 ;  /* 0xff800000404b7808 */ /* 0x020fc40001800000 */
        /* <DEDUP_REMOVED lines=10> */
[----:B------:R-:W-:Y:S01]  /*47a0*/  MUFU.TANH R42, R42 ;  /* 0x0000002a002a7308 */ /* 0x000fe20000002400 */
[----:B------:R-:W-:Y:S01]  /*47b0*/  FSEL R79, R68, -INF , P3 ;  /* 0xff800000444f7808 */ /* 0x000fe20001800000 */
[----:B------:R-:W-:Y:S01]  /*47c0*/  FMUL.FTZ R46, R46, UR10 ;  /* 0x0000000a2e2e7c20 */ /* 0x000fe20008410000 */
[----:B------:R-:W-:Y:S01]  /*47d0*/  FMNMX.FTZ R6, R77, R6, !PT ;  /* 0x000000064d067209 */ /* 0x000fe20007810000 */
[----:B------:R-:W-:Y:S01]  /*47e0*/  FMUL.FTZ R47, R47, UR10 ;  /* 0x0000000a2f2f7c20 */ /* 0x000fe20008410000 */
[----:B------:R-:W-:Y:S01]  /*47f0*/  ISETP.GT.AND P3, PT, R7, 0x21, PT ;  /* 0x000000210700780c */ /* 0x000fe20003f64270 */
[----:B------:R-:W-:Y:S01]  /*4800*/  FMUL.FTZ R41, R41, UR10 ;  /* 0x0000000a29297c20 */ /* 0x000fe20008410000 */
[----:B------:R-:W-:Y:S01]  /*4810*/  FSEL R81, R58, -INF , P4 ;  /* 0xff8000003a517808 */ /* 0x000fe20002000000 */
[----:B------:R1:W2:Y:S01]  /*4820*/  MUFU.TANH R60, R43 ;  /* 0x0000002b003c7308 */ /* 0x0002a20000002400 */
[----:B------:R-:W-:Y:S01]  /*4830*/  FMNMX.FTZ R6, R79, R6, !PT ;  /* 0x000000064f067209 */ /* 0x000fe20007810000 */
[----:B------:R-:W-:Y:S01]  /*4840*/  FMUL.FTZ R45, R45, UR10 ;  /* 0x0000000a2d2d7c20 */ /* 0x000fe20008410000 */
[----:B------:R-:W-:Y:S01]  /*4850*/  ISETP.GT.AND P4, PT, R7, 0x28, PT ;  /* 0x000000280700780c */ /* 0x000fe20003f84270 */
[----:B------:R-:W-:Y:S01]  /*4860*/  FMUL.FTZ R40, R40, UR10 ;  /* 0x0000000a28287c20 */ /* 0x000fe20008410000 */
[----:B------:R-:W-:Y:S01]  /*4870*/  FSEL R83, R59, -INF , P3 ;  /* 0xff8000003b537808 */ /* 0x000fe20001800000 */
[----:B------:R-:W-:Y:S01]  /*4880*/  FMUL.FTZ R44, R44, UR10 ;  /* 0x0000000a2c2c7c20 */ /* 0x000fe20008410000 */
[----:B------:R-:W-:Y:S01]  /*4890*/  FMNMX.FTZ R6, R81, R6, !PT ;  /* 0x0000000651067209 */ /* 0x000fe20007810000 */
[----:B------:R-:W-:Y:S01]  /*48a0*/  MUFU.TANH R46, R46 ;  /* 0x0000002e002e7308 */ /* 0x000fe20000002400 */
[----:B------:R-:W-:-:S02]  /*48b0*/  ISETP.GT.AND P3, PT, R7, 0x29, PT ;  /* 0x000000290700780c */ /* 0x000fc40003f64270 */
[----:B------:R-:W-:Y:S02]  /*48c0*/  FSEL R85, R62, -INF , P4 ;  /* 0xff8000003e557808 */ /* 0x000fe40002000000 */
[----:B------:R-:W-:Y:S02]  /*48d0*/  FMNMX.FTZ R6, R83, R6, !PT ;  /* 0x0000000653067209 */ /* 0x000fe40007810000 */
[----:B------:R-:W-:Y:S01]  /*48e0*/  ISETP.GT.AND P4, PT, R7, 0x30, PT ;  /* 0x000000300700780c */ /* 0x000fe20003f84270 */
[----:B------:R2:W3:Y:S01]  /*48f0*/  MUFU.TANH R61, R47 ;  /* 0x0000002f003d7308 */ /* 0x0004e20000002400 */
[----:B------:R-:W-:Y:S02]  /*4900*/  FSEL R87, R63, -INF , P3 ;  /* 0xff8000003f577808 */ /* 0x000fe40001800000 */
[----:B------:R-:W-:Y:S02]  /*4910*/  FMNMX.FTZ R6, R85, R6, !PT ;  /* 0x0000000655067209 */ /* 0x000fe40007810000 */
[----:B------:R-:W-:-:S02]  /*4920*/  ISETP.GT.AND P3, PT, R7, 0x31, PT ;  /* 0x000000310700780c */ /* 0x000fc40003f64270 */
[----:B------:R-:W-:Y:S01]  /*4930*/  FSEL R59, R49, -INF , P4 ;  /* 0xff800000313b7808 */ /* 0x000fe20002000000 */
[----:B------:R-:W-:Y:S01]  /*4940*/  MUFU.TANH R13, R13 ;  /* 0x0000000d000d7308 */ /* 0x000fe20000002400 */
[----:B------:R-:W-:Y:S02]  /*4950*/  FMNMX.FTZ R6, R87, R6, !PT ;  /* 0x0000000657067209 */ /* 0x000fe40007810000 */
[----:B------:R-:W-:Y:S02]  /*4960*/  ISETP.GT.AND P4, PT, R7, 0x38, PT ;  /* 0x000000380700780c */ /* 0x000fe40003f84270 */
[----:B0-----:R-:W-:Y:S02]  /*4970*/  FSEL R49, R51, -INF , P3 ;  /* 0xff80000033317808 */ /* 0x001fe40001800000 */
[----:B------:R-:W-:Y:S01]  /*4980*/  ISETP.GT.AND P3, PT, R7, 0x39, PT ;  /* 0x000000390700780c */ /* 0x000fe20003f64270 */
[----:B------:R-:W-:Y:S01]  /*4990*/  MUFU.TANH R20, R20 ;  /* 0x0000001400147308 */ /* 0x000fe20000002400 */
[----:B------:R-:W-:-:S02]  /*49a0*/  ISETP.GT.AND P5, PT, R56, 0x8, PT ;  /* 0x000000083800780c */ /* 0x000fc40003fa4270 */
[----:B-1----:R-:W-:Y:S02]  /*49b0*/  FSEL R43, R55, -INF , P3 ;  /* 0xff800000372b7808 */ /* 0x002fe40001800000 */
[----:B------:R-:W-:-:S03]  /*49c0*/  ISETP.GT.AND P3, PT, R7, 0x41, PT ;  /* 0x000000410700780c */ /* 0x000fc60003f64270 */
[----:B------:R-:W-:Y:S01]  /*49d0*/  MUFU.TANH R15, R15 ;  /* 0x0000000f000f7308 */ /* 0x000fe20000002400 */
[----:B--2---:R-:W-:Y:S01]  /*49e0*/  FSEL R47, R60, -INF , P3 ;  /* 0xff8000003c2f7808 */ /* 0x004fe20001800000 */
[----:B------:R-:W-:Y:S02]  /*49f0*/  WARPGROUP.DEPBAR.LE gsb0, 0x0 ;  /* 0x00008000000079c5 */ /* 0x000fe40000010000 */
[----:B------:R-:W-:Y:S01]  /*4a00*/  WARPGROUP.ARRIVE ;  /* 0x00000000000079c5 */ /* 0x000fe20000000000 */
[----:B------:R-:W-:Y:S01]  /*4a10*/  FMUL.FTZ R34, R34, UR10 ;  /* 0x0000000a22227c20 */ /* 0x000fe20008410000 */
[----:B------:R-:W-:Y:S01]  /*4a20*/  FMUL.FTZ R35, R35, UR10 ;  /* 0x0000000a23237c20 */ /* 0x000fe20008410000 */
[----:B------:R-:W-:Y:S01]  /*4a30*/  FMUL.FTZ R38, R38, UR10 ;  /* 0x0000000a26267c20 */ /* 0x000fe20008410000 */
[----:B------:R-:W-:Y:S01]  /*4a40*/  ISETP.GT.AND P3, PT, R7, 0x49, PT ;  /* 0x000000490700780c */ /* 0x000fe20003f64270 */
[----:B------:R0:W-:Y:S01]  /*4a50*/  MUFU.TANH R58, R34 ;  /* 0x00000022003a7308 */ /* 0x0001e20000002400 */
[----:B------:R-:W-:Y:S01]  /*4a60*/  HGMMA.64x16x16.F32 R24, gdesc[UR4], R24, gsb0 ;  /* 0x00200000041879f0 */ /* 0x000fe20008000818 */
[----:B------:R-:W-:Y:S01]  /*4a70*/  ULDC UR4, c[0x0][0x988] ;  /* 0x0002620000047ab9 */ /* 0x000fe20000000800 */
[----:B------:R-:W-:Y:S01]  /*4a80*/  FMUL.FTZ R33, R33, UR10 ;  /* 0x0000000a21217c20 */ /* 0x000fe20008410000 */
[----:B------:R-:W-:Y:S01]  /*4a90*/  FMUL.FTZ R37, R37, UR10 ;  /* 0x0000000a25257c20 */ /* 0x000fe20008410000 */
[----:B------:R-:W-:Y:S01]  /*4aa0*/  FMUL.FTZ R32, R32, UR10 ;  /* 0x0000000a20207c20 */ /* 0x000fe20008410000 */
[----:B------:R-:W-:Y:S01]  /*4ab0*/  FMUL.FTZ R36, R36, UR10 ;  /* 0x0000000a24247c20 */ /* 0x000fe20008410000 */
[----:B------:R-:W-:Y:S01]  /*4ac0*/  UMOV UR6, UR15 ;  /* 0x0000000f00067c82 */ /* 0x000fe20008000000 */
[----:B------:R1:W2:Y:S01]  /*4ad0*/  MUFU.TANH R62, R35 ;  /* 0x00000023003e7308 */ /* 0x0002a20000002400 */
[----:B0-----:R-:W-:Y:S01]  /*4ae0*/  FMNMX.FTZ R34, R59, R6, !PT ;  /* 0x000000063b227209 */ /* 0x001fe20007810000 */
[----:B------:R-:W-:Y:S01]  /*4af0*/  FMUL.FTZ R6, R39, UR10 ;  /* 0x0000000a27067c20 */ /* 0x000fe20008410000 */
[----:B------:R-:W-:-:S02]  /*4b00*/  UIADD3 UR7, UR37, -0x2, URZ ;  /* 0xfffffffe25077890 */ /* 0x000fc4000fffe03f */
[----:B------:R-:W-:-:S03]  /*4b10*/  FMNMX.FTZ R34, R49, R34, !PT ;  /* 0x0000002231227209 */ /* 0x000fc60007810000 */
[----:B------:R-:W0:Y:S01]  /*4b20*/  MUFU.TANH R63, R6 ;  /* 0x00000006003f7308 */ /* 0x000e220000002400 */
[----:B-1----:R-:W-:Y:S02]  /*4b30*/  FSEL R35, R57, -INF , P4 ;  /* 0xff80000039237808 */ /* 0x002fe40002000000 */
[----:B------:R-:W-:Y:S02]  /*4b40*/  ISETP.GT.AND P4, PT, R7, 0x40, PT ;  /* 0x000000400700780c */ /* 0x000fe40003f84270 */
[----:B------:R-:W-:Y:S02]  /*4b50*/  FMNMX.FTZ R34, R35, R34, !PT ;  /* 0x0000002223227209 */ /* 0x000fe40007810000 */
[----:B------:R-:W-:Y:S01]  /*4b60*/  FSEL R39, R42, -INF , P4 ;  /* 0xff8000002a277808 */ /* 0x000fe20002000000 */
[----:B------:R-:W1:Y:S01]  /*4b70*/  MUFU.TANH R38, R38 ;  /* 0x0000002600267308 */ /* 0x000e620000002400 */
[----:B------:R-:W-:Y:S02]  /*4b80*/  FMNMX.FTZ R34, R43, R34, !PT ;  /* 0x000000222b227209 */ /* 0x000fe40007810000 */
[----:B------:R-:W-:-:S02]  /*4b90*/  ISETP.GT.AND P4, PT, R7, 0x48, PT ;  /* 0x000000480700780c */ /* 0x000fc40003f84270 */
[----:B------:R-:W-:Y:S02]  /*4ba0*/  FMNMX.FTZ R34, R39, R34, !PT ;  /* 0x0000002227227209 */ /* 0x000fe40007810000 */
[----:B---3--:R-:W-:Y:S01]  /*4bb0*/  FSEL R57, R61, -INF , P3 ;  /* 0xff8000003d397808 */ /* 0x008fe20001800000 */
[----:B------:R-:W-:Y:S01]  /*4bc0*/  MUFU.TANH R21, R21 ;  /* 0x0000001500157308 */ /* 0x000fe20000002400 */
[----:B------:R-:W-:Y:S02]  /*4bd0*/  FMNMX.FTZ R34, R47, R34, !PT ;  /* 0x000000222f227209 */ /* 0x000fe40007810000 */
[----:B------:R-:W-:-:S04]  /*4be0*/  ISETP.GT.AND P3, PT, R7, 0x51, PT ;  /* 0x000000510700780c */ /* 0x000fc80003f64270 */
[----:B--2---:R-:W-:Y:S01]  /*4bf0*/  FSEL R51, R62, -INF , P3 ;  /* 0xff8000003e337808 */ /* 0x004fe20001800000 */
[----:B------:R-:W-:Y:S01]  /*4c00*/  MUFU.TANH R48, R48 ;  /* 0x0000003000307308 */ /* 0x000fe20000002400 */
[----:B------:R-:W-:-:S04]  /*4c10*/  ISETP.GT.AND P3, PT, R7, 0x59, PT ;  /* 0x000000590700780c */ /* 0x000fc80003f64270 */
[----:B0-----:R-:W-:Y:S02]  /*4c20*/  FSEL R61, R63, -INF , P3 ;  /* 0xff8000003f3d7808 */ /* 0x001fe40001800000 */
[----:B------:R-:W-:Y:S01]  /*4c30*/  ISETP.GT.AND P3, PT, R7, 0x61, PT ;  /* 0x000000610700780c */ /* 0x000fe20003f64270 */
[----:B------:R-:W-:Y:S01]  /*4c40*/  MUFU.TANH R52, R52 ;  /* 0x0000003400347308 */ /* 0x000fe20000002400 */
[----:B------:R-:W-:Y:S02]  /*4c50*/  WARPGROUP.DEPBAR.LE gsb0, 0x0 ;  /* 0x00008000000079c5 */ /* 0x000fe40000010000 */
[----:B------:R-:W-:Y:S01]  /*4c60*/  FMUL.FTZ R6, R27, UR10 ;  /* 0x0000000a1b067c20 */ /* 0x000fe20008410000 */
[----:B------:R-:W-:Y:S01]  /*4c70*/  FSEL R27, R46, -INF , P4 ;  /* 0xff8000002e1b7808 */ /* 0x000fe20002000000 */
[----:B------:R-:W-:Y:S01]  /*4c80*/  FMUL.FTZ R26, R26, UR10 ;  /* 0x0000000a1a1a7c20 */ /* 0x000fe20008410000 */
[----:B------:R-:W-:Y:S01]  /*4c90*/  ISETP.GT.AND P4, PT, R7, 0x50, PT ;  /* 0x000000500700780c */ /* 0x000fe20003f84270 */
[----:B------:R-:W-:Y:S01]  /*4ca0*/  FMUL.FTZ R30, R30, UR10 ;  /* 0x0000000a1e1e7c20 */ /* 0x000fe20008410000 */
[----:B------:R-:W-:Y:S01]  /*4cb0*/  FMNMX.FTZ R34, R27, R34, !PT ;  /* 0x000000221b227209 */ /* 0x000fe20007810000 */
[----:B------:R0:W2:Y:S01]  /*4cc0*/  MUFU.TANH R89, R6 ;  /* 0x0000000600597308 */ /* 0x0000a20000002400 */
[----:B------:R-:W-:Y:S01]  /*4cd0*/  FSEL R55, R58, -INF , P4 ;  /* 0xff8000003a377808 */ /* 0x000fe20002000000 */
[----:B------:R-:W-:Y:S01]  /*4ce0*/  FMUL.FTZ R24, R24, UR10 ;  /* 0x0000000a18187c20 */ /* 0x000fe20008410000 */
[----:B------:R-:W-:Y:S01]  /*4cf0*/  FMNMX.FTZ R34, R57, R34, !PT ;  /* 0x0000002239227209 */ /* 0x000fe20007810000 */
[----:B------:R-:W-:Y:S01]  /*4d00*/  FMUL.FTZ R25, R25, UR10 ;  /* 0x0000000a19197c20 */ /* 0x000fe20008410000 */
[----:B------:R-:W-:Y:S01]  /*4d10*/  ISETP.GT.AND P4, PT, R7, 0x58, PT ;  /* 0x000000580700780c */ /* 0x000fe20003f84270 */
[----:B------:R-:W-:Y:S01]  /*4d20*/  FMUL.FTZ R29, R29, UR10 ;  /* 0x0000000a1d1d7c20 */ /* 0x000fe20008410000 */
[----:B------:R-:W-:Y:S01]  /*4d30*/  FMNMX.FTZ R34, R55, R34, !PT ;  /* 0x0000002237227209 */ /* 0x000fe20007810000 */
[----:B------:R-:W3:Y:S01]  /*4d40*/  MUFU.TANH R26, R26 ;  /* 0x0000001a001a7308 */ /* 0x000ee20000002400 */
[----:B0-----:R-:W-:Y:S01]  /*4d50*/  FMUL.FTZ R6, R31, UR10 ;  /* 0x0000000a1f067c20 */ /* 0x001fe20008410000 */
[----:B-1----:R-:W-:Y:S01]  /*4d60*/  FSEL R31, R38, -INF , P4 ;  /* 0xff800000261f7808 */ /* 0x002fe20002000000 */
[----:B------:R-:W-:Y:S01]  /*4d70*/  FMUL.FTZ R28, R28, UR10 ;  /* 0x0000000a1c1c7c20 */ /* 0x000fe20008410000 */
[----:B------:R-:W-:Y:S01]  /*4d80*/  FMNMX.FTZ R34, R51, R34, !PT ;  /* 0x0000002233227209 */ /* 0x000fe20007810000 */
[----:B------:R0:W-:Y:S01]  /*4d90*/  @!P1 SYNCS.ARRIVE.TRANS64.RED.A1T0 RZ, [R0+URZ], RZ ;  /* 0x000000ff00ff99a7 */ /* 0x0001e2000810043f */
[----:B------:R-:W-:Y:S01]  /*4da0*/  ISETP.GT.AND P4, PT, R7, 0x60, PT ;  /* 0x000000600700780c */ /* 0x000fe20003f84270 */
[----:B------:R-:W-:Y:S01]  /*4db0*/  @UP0 ULDC UR10, c[0x0][0x450] ;  /* 0x00011400000a0ab9 */ /* 0x000fe20000000800 */
[----:B------:R-:W1:Y:S01]  /*4dc0*/  MUFU.TANH R30, R30 ;  /* 0x0000001e001e7308 */ /* 0x000e620000002400 */
[----:B------:R-:W-:-:S02]  /*4dd0*/  FMNMX.FTZ R34, R31, R34, !PT ;  /* 0x000000221f227209 */ /* 0x000fc40007810000 */
[----:B--2---:R-:W-:Y:S02]  /*4de0*/  FSEL R89, R89, -INF , P3 ;  /* 0xff80000059597808 */ /* 0x004fe40001800000 */
[----:B------:R-:W-:Y:S02]  /*4df0*/  FMNMX.FTZ R34, R61, R34, !PT ;  /* 0x000000223d227209 */ /* 0x000fe40007810000 */
[C---:B------:R-:W-:Y:S01]  /*4e00*/  ISETP.GT.AND P3, PT, R7.reuse, 0x69, PT ;  /* 0x000000690700780c */ /* 0x040fe20003f64270 */
[----:B------:R-:W2:Y:S01]  /*4e10*/  MUFU.TANH R6, R6 ;  /* 0x0000000600067308 */ /* 0x000ea20000002400 */
[----:B---3--:R-:W-:Y:S02]  /*4e20*/  FSEL R63, R26, -INF , P4 ;  /* 0xff8000001a3f7808 */ /* 0x008fe40002000000 */
[----:B------:R-:W-:Y:S02]  /*4e30*/  ISETP.GT.AND P4, PT, R7, 0x68, PT ;  /* 0x000000680700780c */ /* 0x000fe40003f84270 */
[----:B------:R-:W-:-:S03]  /*4e40*/  FMNMX.FTZ R34, R63, R34, !PT ;  /* 0x000000223f227209 */ /* 0x000fc60007810000 */
[----:B------:R3:W-:Y:S01]  /*4e50*/  MUFU.TANH R58, R24 ;  /* 0x00000018003a7308 */ /* 0x0007e20000002400 */
[----:B-1----:R-:W-:Y:S02]  /*4e60*/  FSEL R91, R30, -INF , P4 ;  /* 0xff8000001e5b7808 */ /* 0x002fe40002000000 */
[----:B------:R-:W-:Y:S02]  /*4e70*/  FMNMX.FTZ R34, R89, R34, !PT ;  /* 0x0000002259227209 */ /* 0x000fe40007810000 */
[----:B------:R-:W-:Y:S02]  /*4e80*/  ISETP.GT.AND P4, PT, R56, 0x1, PT ;  /* 0x000000013800780c */ /* 0x000fe40003f84270 */
[----:B------:R-:W-:Y:S01]  /*4e90*/  FMNMX.FTZ R34, R91, R34, !PT ;  /* 0x000000225b227209 */ /* 0x000fe20007810000 */
[----:B------:R1:W-:Y:S01]  /*4ea0*/  MUFU.TANH R60, R25 ;  /* 0x00000019003c7308 */ /* 0x0003e20000002400 */
[----:B--2---:R-:W-:Y:S02]  /*4eb0*/  FSEL R93, R6, -INF , P3 ;  /* 0xff800000065d7808 */ /* 0x004fe40001800000 */
[----:B---3--:R-:W-:-:S02]  /*4ec0*/  FSEL R24, R2, -INF , P4 ;  /* 0xff80000002187808 */ /* 0x008fc40002000000 */
[----:B------:R-:W-:Y:S02]  /*4ed0*/  FMNMX.FTZ R34, R93, R34, !PT ;  /* 0x000000225d227209 */ /* 0x000fe40007810000 */
[----:B------:R-:W-:Y:S01]  /*4ee0*/  ISETP.GT.AND P4, PT, R56, 0x10, PT ;  /* 0x000000103800780c */ /* 0x000fe20003f84270 */
[----:B------:R-:W-:Y:S01]  /*4ef0*/  MUFU.TANH R50, R29 ;  /* 0x0000001d00327308 */ /* 0x000fe20000002400 */
[----:B-1----:R-:W-:Y:S01]  /*4f00*/  FSEL R25, R8, -INF , P5 ;  /* 0xff80000008197808 */ /* 0x002fe20002800000 */
[----:B------:R-:W1:Y:S06]  /*4f10*/  SHFL.BFLY PT, R7, R34, 0x2, 0x1f ;  /* 0x0c401f0022077f89 */ /* 0x000e6c00000e0000 */
[----:B------:R-:W-:Y:S08]  /*4f20*/  MUFU.TANH R46, R37 ;  /* 0x00000025002e7308 */ /* 0x000ff00000002400 */
[----:B------:R-:W-:Y:S08]  /*4f30*/  MUFU.TANH R38, R41 ;  /* 0x0000002900267308 */ /* 0x000ff00000002400 */
[----:B------:R-:W-:Y:S01]  /*4f40*/  MUFU.TANH R42, R45 ;  /* 0x0000002d002a7308 */ /* 0x000fe20000002400 */
[----:B-1----:R-:W-:-:S05]  /*4f50*/  FMNMX.FTZ R6, R34, R7, !PT ;  /* 0x0000000722067209 */ /* 0x002fca0007810000 */
[----:B------:R-:W1:Y:S02]  /*4f60*/  SHFL.BFLY PT, R7, R6, 0x1, 0x1f ;  /* 0x0c201f0006077f89 */ /* 0x000e6400000e0000 */
[----:B------:R2:W-:Y:S08]  /*4f70*/  MUFU.TANH R34, R33 ;  /* 0x0000002100227308 */ /* 0x0005f00000002400 */
[----:B------:R3:W4:Y:S01]  /*4f80*/  MUFU.TANH R30, R53 ;  /* 0x00000035001e7308 */ /* 0x0007220000002400 */
[----:B--2---:R-:W-:-:S02]  /*4f90*/  FSEL R33, R10, -INF , P4 ;  /* 0xff8000000a217808 */ /* 0x004fc40002000000 */
[----:B------:R-:W-:-:S04]  /*4fa0*/  ISETP.GT.AND P4, PT, R56, 0x18, PT ;  /* 0x000000183800780c */ /* 0x000fc80003f84270 */
[----:B------:R-:W-:Y:S01]  /*4fb0*/  FSEL R37, R12, -INF , P4 ;  /* 0xff8000000c257808 */ /* 0x000fe20002000000 */
[----:B------:R-:W2:Y:S01]  /*4fc0*/  MUFU.TANH R40, R40 ;  /* 0x0000002800287308 */ /* 0x000ea20000002400 */
[----:B------:R-:W-:-:S04]  /*4fd0*/  ISETP.GT.AND P4, PT, R56, 0x20, PT ;  /* 0x000000203800780c */ /* 0x000fc80003f84270 */
[----:B------:R-:W-:Y:S02]  /*4fe0*/  FSEL R41, R14, -INF , P4 ;  /* 0xff8000000e297808 */ /* 0x000fe40002000000 */
[----:B-1----:R-:W-:Y:S01]  /*4ff0*/  FMNMX.FTZ R7, R6, R7, !PT ;  /* 0x0000000706077209 */ /* 0x002fe20007810000 */
[----:B------:R-:W-:Y:S01]  /*5000*/  IMAD.U32 R6, RZ, RZ, UR4 ;  /* 0x00000004ff067e24 */ /* 0x000fe2000f8e00ff */
[----:B------:R-:W-:Y:S01]  /*5010*/  ISETP.GT.AND P4, PT, R56, 0x28, PT ;  /* 0x000000283800780c */ /* 0x000fe20003f84270 */
[----:B------:R-:W1:Y:S01]  /*5020*/  MUFU.TANH R44, R44 ;  /* 0x0000002c002c7308 */ /* 0x000e620000002400 */
[C---:B------:R-:W-:Y:S01]  /*5030*/  FSETP.NEU.FTZ.AND P3, PT, R7.reuse, -INF , PT ;  /* 0xff8000000700780b */ /* 0x040fe20003f7d000 */
[-C--:B------:R-:W-:Y:S01]  /*5040*/  FMUL.FTZ R26, R7, R6.reuse ;  /* 0x00000006071a7220 */ /* 0x080fe20000410000 */
[----:B------:R-:W-:Y:S01]  /*5050*/  FSEL R45, R20, -INF , P4 ;  /* 0xff800000142d7808 */ /* 0x000fe20002000000 */
[----:B------:R-:W-:Y:S01]  /*5060*/  @UP0 ULDC UR4, c[0x0][0x44c] ;  /* 0x0001130000040ab9 */ /* 0x000fe20000000800 */
[----:B------:R-:W-:Y:S01]  /*5070*/  ISETP.GT.AND P4, PT, R56, 0x30, PT ;  /* 0x000000303800780c */ /* 0x000fe20003f84270 */
[----:B------:R-:W-:Y:S01]  /*5080*/  UIMAD.WIDE.U32 UR4, UR15, UR4, URZ ;  /* 0x000000040f0472a5 */ /* 0x000fe2000f8e003f */
[----:B------:R-:W-:Y:S01]  /*5090*/  FSEL R26, R26, RZ, P3 ;  /* 0x000000ff1a1a7208 */ /* 0x000fe20001800000 */
[----:B------:R-:W5:Y:S01]  /*50a0*/  MUFU.TANH R32, R32 ;  /* 0x0000002000207308 */ /* 0x000f620000002400 */
[C---:B------:R-:W-:Y:S01]  /*50b0*/  ISETP.GT.AND P3, PT, R56.reuse, RZ, PT ;  /* 0x000000ff3800720c */ /* 0x040fe20003f64270 */
[----:B------:R-:W-:Y:S01]  /*50c0*/  @UP0 USHF.R.U32.HI UR6, URZ, UR10, UR5 ;  /* 0x0000000a3f060299 */ /* 0x000fe20008011605 */
[----:B------:R-:W-:Y:S01]  /*50d0*/  FSEL R21, R21, -INF , P4 ;  /* 0xff80000015157808 */ /* 0x000fe20002000000 */
[-CC-:B------:R-:W-:Y:S01]  /*50e0*/  FFMA.FTZ R201, R67, R6.reuse, -R26.reuse ;  /* 0x0000000643c97223 */ /* 0x180fe2000001081a */
[----:B------:R-:W-:Y:S01]  /*50f0*/  FSEL R3, R3, -INF , P3 ;  /* 0xff80000003037808 */ /* 0x000fe20001800000 */
[--C-:B------:R-:W-:Y:S01]  /*5100*/  FFMA.FTZ R203, R69, R6, -R26.reuse ;  /* 0x0000000645cb7223 */ /* 0x100fe2000001081a */
[----:B------:R-:W-:Y:S01]  /*5110*/  ISETP.GT.AND P3, PT, R56, 0x9, PT ;  /* 0x000000093800780c */ /* 0x000fe20003f64270 */
[----:B------:R-:W0:Y:S01]  /*5120*/  MUFU.TANH R36, R36 ;  /* 0x0000002400247308 */ /* 0x000e220000002400 */
        /* <DEDUP_REMOVED lines=9> */
[--C-:B------:R-:W-:Y:S01]  /*51c0*/  FFMA.FTZ R12, R79, R6, -R26.reuse ;  /* 0x000000064f0c7223 */ /* 0x100fe2000001081a */
[----:B------:R-:W-:Y:S01]  /*51d0*/  FSEL R9, R9, -INF , P3 ;  /* 0xff80000009097808 */ /* 0x000fe20001800000 */
[----:B------:R-:W0:Y:S01]  /*51e0*/  MUFU.TANH R62, R28 ;  /* 0x0000001c003e7308 */ /* 0x000e220000002400 */
[----:B------:R-:W-:Y:S01]  /*51f0*/  FMNMX.FTZ R8, R33, R8, !PT ;  /* 0x0000000821087209 */ /* 0x000fe20007810000 */
        /* <DEDUP_REMOVED lines=8> */
[--C-:B------:R-:W-:Y:S01]  /*5280*/  FFMA.FTZ R20, R59, R6, -R26.reuse ;  /* 0x000000063b147223 */ /* 0x100fe2000001081a */
[----:B------:R-:W-:Y:S01]  /*5290*/  ISETP.GT.AND P3, PT, R56, 0x21, PT ;  /* 0x000000213800780c */ /* 0x000fe20003f64270 */
[----:B------:R0:W-:Y:S01]  /*52a0*/  MUFU.EX2 R28, R87 ;  /* 0x00000057001c7308 */ /* 0x0001e20000000800 */
[----:B------:R-:W-:Y:S01]  /*52b0*/  FMNMX.FTZ R8, R11, R8, !PT ;  /* 0x000000080b087209 */ /* 0x000fe20007810000 */
[-CC-:B------:R-:W-:Y:S01]  /*52c0*/  FFMA.FTZ R2, R54, R6.reuse, -R26.reuse ;  /* 0x0000000636027223 */ /* 0x180fe2000001081a */
[----:B------:R-:W-:Y:S01]  /*52d0*/  FSEL R13, R13, -INF , P3 ;  /* 0xff8000000d0d7808 */ /* 0x000fe20001800000 */
[--C-:B------:R-:W-:Y:S01]  /*52e0*/  FFMA.FTZ R27, R27, R6, -R26.reuse ;  /* 0x000000061b1b7223 */ /* 0x100fe2000001081a */
[----:B------:R-:W-:Y:S01]  /*52f0*/  FMNMX.FTZ R8, R41, R8, !PT ;  /* 0x0000000829087209 */ /* 0x000fe20007810000 */
[--C-:B------:R-:W-:Y:S01]  /*5300*/  FFMA.FTZ R43, R43, R6, -R26.reuse ;  /* 0x000000062b2b7223 */ /* 0x100fe2000001081a */
[C---:B------:R-:W-:Y:S01]  /*5310*/  ISETP.GT.AND P3, PT, R56.reuse, 0x29, PT ;  /* 0x000000293800780c */ /* 0x040fe20003f64270 */
[----:B------:R-:W-:Y:S01]  /*5320*/  MUFU.EX2 R189, R20 ;  /* 0x0000001400bd7308 */ /* 0x000fe20000000800 */
        /* <DEDUP_REMOVED lines=10> */
[----:B------:R-:W-:Y:S01]  /*53d0*/  ISETP.GT.AND P4, PT, R56, 0x38, PT ;  /* 0x000000383800780c */ /* 0x000fe20003f84270 */
[-CC-:B------:R-:W-:Y:S01]  /*53e0*/  FFMA.FTZ R51, R51, R6.reuse, -R26.reuse ;  /* 0x0000000633337223 */ /* 0x180fe2000001081a */
[----:B---3--:R-:W-:Y:S01]  /*53f0*/  FSEL R53, R48, -INF , P3 ;  /* 0xff80000030357808 */ /* 0x008fe20001800000 */
[--C-:B------:R-:W-:Y:S01]  /*5400*/  FFMA.FTZ R31, R31, R6, -R26.reuse ;  /* 0x000000061f1f7223 */ /* 0x100fe2000001081a */
[----:B------:R-:W-:Y:S01]  /*5410*/  FMNMX.FTZ R8, R21, R8, !PT ;  /* 0x0000000815087209 */ /* 0x000fe20007810000 */
[----:B------:R-:W-:Y:S01]  /*5420*/  MUFU.EX2 R2, R2 ;  /* 0x0000000200027308 */ /* 0x000fe20000000800 */
[----:B------:R-:W-:Y:S01]  /*5430*/  ISETP.GT.AND P3, PT, R56, 0x39, PT ;  /* 0x000000393800780c */ /* 0x000fe20003f64270 */
[-CC-:B------:R-:W-:Y:S01]  /*5440*/  FFMA.FTZ R61, R61, R6.reuse, -R26.reuse ;  /* 0x000000063d3d7223 */ /* 0x180fe2000001081a */
[----:B------:R-:W-:Y:S01]  /*5450*/  FSEL R65, R52, -INF , P4 ;  /* 0xff80000034417808 */ /* 0x000fe20002000000 */
[--C-:B------:R-:W-:Y:S01]  /*5460*/  FFMA.FTZ R63, R63, R6, -R26.reuse ;  /* 0x000000063f3f7223 */ /* 0x100fe2000001081a */
[----:B------:R-:W-:Y:S01]  /*5470*/  FMNMX.FTZ R8, R53, R8, !PT ;  /* 0x0000000835087209 */ /* 0x000fe20007810000 */
[----:B------:R-:W-:Y:S01]  /*5480*/  UIADD3 UR5, UR6, UR11, -UR14 ;  /* 0x0000000b06057290 */ /* 0x000fe2000fffe80e */
[----:B------:R-:W-:Y:S01]  /*5490*/  ISETP.GT.AND P4, PT, R56, 0x40, PT ;  /* 0x000000403800780c */ /* 0x000fe20003f84270 */
[----:B------:R-:W-:Y:S01]  /*54a0*/  MUFU.EX2 R203, R203 ;  /* 0x000000cb00cb7308 */ /* 0x000fe20000000800 */
[----:B----4-:R-:W-:Y:S01]  /*54b0*/  FSEL R67, R30, -INF , P3 ;  /* 0xff8000001e437808 */ /* 0x010fe20001800000 */
[--C-:B------:R-:W-:Y:S01]  /*54c0*/  FFMA.FTZ R30, R49, R6, -R26.reuse ;  /* 0x00000006311e7223 */ /* 0x100fe2000001081a */
[----:B------:R-:W-:Y:S01]  /*54d0*/  FMNMX.FTZ R8, R65, R8, !PT ;  /* 0x0000000841087209 */ /* 0x000fe20007810000 */
[----:B------:R-:W-:Y:S01]  /*54e0*/  UMOV UR4, URZ ;  /* 0x0000003f00047c82 */ /* 0x000fe20008000000 */
[----:B------:R-:W-:Y:S01]  /*54f0*/  ISETP.GT.AND P3, PT, R56, 0x41, PT ;  /* 0x000000413800780c */ /* 0x000fe20003f64270 */
[--C-:B------:R-:W-:Y:S01]  /*5500*/  FFMA.FTZ R89, R89, R6, -R26.reuse ;  /* 0x0000000659597223 */ /* 0x100fe2000001081a */
[----:B--2---:R-:W-:Y:S01]  /*5510*/  FSEL R69, R40, -INF , P4 ;  /* 0xff80000028457808 */ /* 0x004fe20002000000 */
[----:B------:R-:W-:Y:S01]  /*5520*/  MUFU.EX2 R4, R4 ;  /* 0x0000000400047308 */ /* 0x000fe20000000800 */
[----:B------:R-:W-:Y:S01]  /*5530*/  FMNMX.FTZ R8, R67, R8, !PT ;  /* 0x0000000843087209 */ /* 0x000fe20007810000 */
[----:B------:R-:W-:Y:S01]  /*5540*/  UIMAD.WIDE UR4, UR5, -0x6db6db6d, UR4 ;  /* 0x92492493050478a5 */ /* 0x000fe2000f8e0204 */
[----:B------:R-:W-:Y:S01]  /*5550*/  ISETP.GT.AND P4, PT, R56, 0x48, PT ;  /* 0x000000483800780c */ /* 0x000fe20003f84270 */
[----:B------:R-:W-:Y:S01]  /*5560*/  FFMA.FTZ R91, R91, R6, -R26 ;  /* 0x000000065b5b7223 */ /* 0x000fe2000001081a */
[----:B------:R-:W-:Y:S01]  /*5570*/  FSEL R71, R38, -INF , P3 ;  /* 0xff80000026477808 */ /* 0x000fe20001800000 */
[----:B------:R-:W-:Y:S01]  /*5580*/  USHF.R.U32.HI UR4, URZ, 0x1f, UR5 ;  /* 0x0000001f3f047899 */ /* 0x000fe20008011605 */
[----:B------:R-:W-:Y:S01]  /*5590*/  FMNMX.FTZ R8, R69, R8, !PT ;  /* 0x0000000845087209 */ /* 0x000fe20007810000 */
[----:B------:R-:W-:Y:S01]  /*55a0*/  MUFU.EX2 R197, R197 ;  /* 0x000000c500c57308 */ /* 0x000fe20000000800 */
[----:B------:R-:W-:Y:S01]  /*55b0*/  ISETP.GT.AND P3, PT, R56, 0x49, PT ;  /* 0x000000493800780c */ /* 0x000fe20003f64270 */
[----:B------:R-:W-:Y:S01]  /*55c0*/  ULEA.HI.SX32 UR4, UR5, UR4, 0x1a ;  /* 0x0000000405047291 */ /* 0x000fe2000f8fd23f */
[----:B-1----:R-:W-:-:S02]  /*55d0*/  FSEL R73, R44, -INF , P4 ;  /* 0xff8000002c497808 */ /* 0x002fc40002000000 */
[----:B------:R-:W-:Y:S01]  /*55e0*/  FMNMX.FTZ R8, R71, R8, !PT ;  /* 0x0000000847087209 */ /* 0x000fe20007810000 */
[----:B------:R-:W-:Y:S01]  /*55f0*/  UISETP.LT.AND UP1, UPT, URZ, UR4, UPT ;  /* 0x000000043f00728c */ /* 0x000fe2000bf21270 */
[----:B------:R-:W-:Y:S01]  /*5600*/  ISETP.GT.AND P4, PT, R56, 0x50, PT ;  /* 0x000000503800780c */ /* 0x000fe20003f84270 */
[----:B------:R-:W-:Y:S01]  /*5610*/  MUFU.EX2 R187, R27 ;  /* 0x0000001b00bb7308 */ /* 0x000fe20000000800 */
[----:B------:R-:W-:Y:S01]  /*5620*/  FSEL R75, R42, -INF , P3 ;  /* 0xff8000002a4b7808 */ /* 0x000fe20001800000 */
[----:B------:R-:W-:Y:S01]  /*5630*/  USEL UR61, URZ, UR4, !UP1 ;  /* 0x000000043f3d7287 */ /* 0x000fe2000c800000 */
[----:B------:R-:W-:Y:S02]  /*5640*/  FMNMX.FTZ R8, R73, R8, !PT ;  /* 0x0000000849087209 */ /* 0x000fe40007810000 */
[----:B------:R-:W-:Y:S01]  /*5650*/  ISETP.GT.AND P3, PT, R56, 0x51, PT ;  /* 0x000000513800780c */ /* 0x000fe20003f64270 */
[----:B------:R-:W-:Y:S01]  /*5660*/  UISETP.GE.AND UP1, UPT, UR7, UR61, UPT ;  /* 0x0000003d0700728c */ /* 0x000fe2000bf26270 */
[----:B-----5:R-:W-:Y:S01]  /*5670*/  FSEL R77, R32, -INF , P4 ;  /* 0xff800000204d7808 */ /* 0x020fe20002000000 */
[--C-:B------:R-:W-:Y:S01]  /*5680*/  FFMA.FTZ R32, R35, R6, -R26.reuse ;  /* 0x0000000623207223 */ /* 0x100fe2000001081a */
[----:B------:R-:W-:Y:S01]  /*5690*/  FMNMX.FTZ R8, R75, R8, !PT ;  /* 0x000000084b087209 */ /* 0x000fe20007810000 */
[----:B------:R-:W-:Y:S01]  /*56a0*/  MUFU.EX2 R10, R10 ;  /* 0x0000000a000a7308 */ /* 0x000fe20000000800 */
[----:B------:R-:W-:Y:S01]  /*56b0*/  ISETP.GT.AND P4, PT, R56, 0x58, PT ;  /* 0x000000583800780c */ /* 0x000fe20003f84270 */
[----:B------:R-:W-:Y:S01]  /*56c0*/  FFMA.FTZ R26, R93, R6, -R26 ;  /* 0x000000065d1a7223 */ /* 0x000fe2000001081a */
[----:B------:R-:W-:-:S02]  /*56d0*/  FSEL R79, R34, -INF , P3 ;  /* 0xff800000224f7808 */ /* 0x000fc40001800000 */
[----:B------:R-:W-:Y:S02]  /*56e0*/  CS2R R92, SRZ ;  /* 0x00000000005c7805 */ /* 0x000fe4000001ff00 */
[----:B------:R-:W-:Y:S02]  /*56f0*/  FMNMX.FTZ R8, R77, R8, !PT ;  /* 0x000000084d087209 */ /* 0x000fe40007810000 */
[----:B------:R-:W-:Y:S01]  /*5700*/  ISETP.GT.AND P3, PT, R56, 0x59, PT ;  /* 0x000000593800780c */ /* 0x000fe20003f64270 */
[----:B------:R-:W-:Y:S01]  /*5710*/  MUFU.EX2 R199, R199 ;  /* 0x000000c700c77308 */ /* 0x000fe20000000800 */
[----:B0-----:R-:W-:Y:S02]  /*5720*/  FSEL R81, R36, -INF , P4 ;  /* 0xff80000024517808 */ /* 0x001fe40002000000 */
[----:B------:R-:W-:Y:S02]  /*5730*/  FMNMX.FTZ R8, R79, R8, !PT ;  /* 0x000000084f087209 */ /* 0x000fe40007810000 */
[----:B------:R-:W-:-:S02]  /*5740*/  ISETP.GT.AND P4, PT, R56, 0x60, PT ;  /* 0x000000603800780c */ /* 0x000fc40003f84270 */
[----:B------:R-:W-:Y:S01]  /*5750*/  FSEL R83, R46, -INF , P3 ;  /* 0xff8000002e537808 */ /* 0x000fe20001800000 */
[----:B------:R-:W-:Y:S01]  /*5760*/  MUFU.EX2 R12, R12 ;  /* 0x0000000c000c7308 */ /* 0x000fe20000000800 */
[----:B------:R-:W-:Y:S02]  /*5770*/  FMNMX.FTZ R8, R81, R8, !PT ;  /* 0x0000000851087209 */ /* 0x000fe40007810000 */
[----:B------:R-:W-:Y:S02]  /*5780*/  ISETP.GT.AND P3, PT, R56, 0x61, PT ;  /* 0x000000613800780c */ /* 0x000fe40003f64270 */
[----:B------:R-:W-:Y:S02]  /*5790*/  FSEL R85, R58, -INF , P4 ;  /* 0xff8000003a557808 */ /* 0x000fe40002000000 */
[----:B------:R-:W-:Y:S01]  /*57a0*/  FMNMX.FTZ R8, R83, R8, !PT ;  /* 0x0000000853087209 */ /* 0x000fe20007810000 */
[----:B------:R-:W-:Y:S01]  /*57b0*/  MUFU.EX2 R193, R193 ;  /* 0x000000c100c17308 */ /* 0x000fe20000000800 */
[----:B------:R-:W-:-:S02]  /*57c0*/  ISETP.GT.AND P4, PT, R56, 0x68, PT ;  /* 0x000000683800780c */ /* 0x000fc40003f84270 */
[----:B------:R-:W-:Y:S02]  /*57d0*/  FSEL R59, R60, -INF , P3 ;  /* 0xff8000003c3b7808 */ /* 0x000fe40001800000 */
[----:B------:R-:W-:Y:S02]  /*57e0*/  FMNMX.FTZ R8, R85, R8, !PT ;  /* 0x0000000855087209 */ /* 0x000fe40007810000 */
[----:B------:R-:W-:Y:S01]  /*57f0*/  ISETP.GT.AND P3, PT, R56, 0x69, PT ;  /* 0x000000693800780c */ /* 0x000fe20003f64270 */
[----:B------:R-:W-:Y:S01]  /*5800*/  MUFU.EX2 R14, R14 ;  /* 0x0000000e000e7308 */ /* 0x000fe20000000800 */
[----:B------:R-:W-:Y:S02]  /*5810*/  FSEL R87, R62, -INF , P4 ;  /* 0xff8000003e577808 */ /* 0x000fe40002000000 */
[----:B------:R-:W-:Y:S02]  /*5820*/  FMNMX.FTZ R8, R59, R8, !PT ;  /* 0x000000083b087209 */ /* 0x000fe40007810000 */
[----:B------:R-:W-:-:S02]  /*5830*/  FSEL R49, R50, -INF , P3 ;  /* 0xff80000032317808 */ /* 0x000fc40001800000 */
[----:B------:R-:W-:Y:S01]  /*5840*/  FMNMX.FTZ R8, R87, R8, !PT ;  /* 0x0000000857087209 */ /* 0x000fe20007810000 */
[----:B------:R-:W-:Y:S03]  /*5850*/  MUFU.EX2 R195, R195 ;  /* 0x000000c300c37308 */ /* 0x000fe60000000800 */
[----:B------:R-:W-:-:S05]  /*5860*/  FMNMX.FTZ R8, R49, R8, !PT ;  /* 0x0000000831087209 */ /* 0x000fca0007810000 */
[----:B------:R-:W0:Y:S01]  /*5870*/  SHFL.BFLY PT, R35, R8, 0x2, 0x1f ;  /* 0x0c401f0008237f89 */ /* 0x000e2200000e0000 */
[----:B------:R-:W-:Y:S08]  /*5880*/  MUFU.EX2 R30, R30 ;  /* 0x0000001e001e7308 */ /* 0x000ff00000000800 */
[----:B------:R-:W-:Y:S08]  /*5890*/  MUFU.EX2 R32, R32 ;  /* 0x0000002000207308 */ /* 0x000ff00000000800 */
[----:B------:R-:W1:Y:S01]  /*58a0*/  MUFU.EX2 R43, R43 ;  /* 0x0000002b002b7308 */ /* 0x000e620000000800 */
[----:B0-----:R-:W-:-:S07]  /*58b0*/  FMNMX.FTZ R35, R8, R35, !PT ;  /* 0x0000002308237209 */ /* 0x001fce0007810000 */
[----:B------:R-:W-:Y:S01]  /*58c0*/  MUFU.EX2 R39, R39 ;  /* 0x0000002700277308 */ /* 0x000fe20000000800 */
[----:B------:R-:W0:Y:S07]  /*58d0*/  SHFL.BFLY PT, R8, R35, 0x1, 0x1f ;  /* 0x0c201f0023087f89 */ /* 0x000e2e00000e0000 */
[----:B------:R2:W3:Y:S01]  /*58e0*/  MUFU.EX2 R34, R47 ;  /* 0x0000002f00227308 */ /* 0x0004e20000000800 */
[----:B-1----:R-:W-:-:S07]  /*58f0*/  F2FP.F16.F32.PACK_AB R191, R43, R32 ;  /* 0x000000202bbf723e */ /* 0x002fce00000000ff */
[----:B------:R1:W-:Y:S01]  /*5900*/  MUFU.EX2 R36, R57 ;  /* 0x0000003900247308 */ /* 0x0003e20000000800 */
[----:B--2---:R-:W-:-:S07]  /*5910*/  CS2R R46, SRZ ;  /* 0x00000000002e7805 */ /* 0x004fce000001ff00 */
[----:B------:R-:W-:Y:S01]  /*5920*/  MUFU.EX2 R55, R55 ;  /* 0x0000003700377308 */ /* 0x000fe20000000800 */
[----:B---3--:R-:W-:Y:S02]  /*5930*/  F2FP.F16.F32.PACK_AB R185, R34, R39 ;  /* 0x0000002722b9723e */ /* 0x008fe400000000ff */
[----:B-1----:R-:W-:Y:S02]  /*5940*/  CS2R R56, SRZ ;  /* 0x0000000000387805 */ /* 0x002fe4000001ff00 */
        /* <DEDUP_REMOVED lines=22> */
[----:B------:R0:W1:Y:S01]  /*5ab0*/  MUFU.EX2 R27, R24 ;  /* 0x00000018001b7308 */ /* 0x0000620000000800 */
[-CC-:B------:R-:W-:Y:S01]  /*5ac0*/  FFMA.FTZ R65, R65, R6.reuse, -R20.reuse ;  /* 0x0000000641417223 */ /* 0x180fe20000010814 */
[-CC-:B------:R-:W-:Y:S01]  /*5ad0*/  FFMA.FTZ R67, R67, R6.reuse, -R20.reuse ;  /* 0x0000000643437223 */ /* 0x180fe20000010814 */
[-CC-:B------:R-:W-:Y:S01]  /*5ae0*/  FFMA.FTZ R69, R69, R6.reuse, -R20.reuse ;  /* 0x0000000645457223 */ /* 0x180fe20000010814 */
[-CC-:B------:R-:W-:Y:S01]  /*5af0*/  FFMA.FTZ R71, R71, R6.reuse, -R20.reuse ;  /* 0x0000000647477223 */ /* 0x180fe20000010814 */
[-CC-:B------:R-:W-:Y:S01]  /*5b00*/  FFMA.FTZ R73, R73, R6.reuse, -R20.reuse ;  /* 0x0000000649497223 */ /* 0x180fe20000010814 */
[-CC-:B------:R-:W-:Y:S01]  /*5b10*/  FFMA.FTZ R75, R75, R6.reuse, -R20.reuse ;  /* 0x000000064b4b7223 */ /* 0x180fe20000010814 */
[-C--:B------:R-:W-:Y:S01]  /*5b20*/  FFMA.FTZ R77, R77, R6.reuse, -R20 ;  /* 0x000000064d4d7223 */ /* 0x080fe20000010814 */
[----:B------:R-:W2:Y:S01]  /*5b30*/  MUFU.EX2 R25, R25 ;  /* 0x0000001900197308 */ /* 0x000ea20000000800 */
[----:B0-----:R-:W-:Y:S01]  /*5b40*/  FADD.FTZ R24, R201, R2 ;  /* 0x00000002c9187221 */ /* 0x001fe20000010000 */
[----:B------:R-:W-:Y:S01]  /*5b50*/  F2FP.F16.F32.PACK_AB R201, R2, R201 ;  /* 0x000000c902c9723e */ /* 0x000fe200000000ff */
        /* <DEDUP_REMOVED lines=9> */
[----:B------:R-:W-:Y:S01]  /*5bf0*/  FFMA.FTZ R20, R49, R6, -R20 ;  /* 0x0000000631147223 */ /* 0x000fe20000010814 */
[----:B------:R-:W-:Y:S01]  /*5c00*/  FADD.FTZ R3, R197, R24 ;  /* 0x00000018c5037221 */ /* 0x000fe20000010000 */
[----:B-1----:R-:W-:Y:S01]  /*5c10*/  FADD.FTZ R24, R200, R27 ;  /* 0x0000001bc8187221 */ /* 0x002fe20000010000 */
[----:B------:R-:W-:Y:S01]  /*5c20*/  F2FP.F16.F32.PACK_AB R203, R4, R203 ;  /* 0x000000cb04cb723e */ /* 0x000fe200000000ff */
[----:B------:R-:W1:Y:S01]  /*5c30*/  MUFU.EX2 R33, R33 ;  /* 0x0000002100217308 */ /* 0x000e620000000800 */
[----:B------:R-:W-:Y:S01]  /*5c40*/  FADD.FTZ R44, R10, R3 ;  /* 0x000000030a2c7221 */ /* 0x000fe20000010000 */
[----:B--2---:R-:W-:Y:S01]  /*5c50*/  FADD.FTZ R3, R25, R24 ;  /* 0x0000001819037221 */ /* 0x004fe20000010000 */
[----:B------:R-:W-:-:S02]  /*5c60*/  F2FP.F16.F32.PACK_AB R181, R38, R55 ;  /* 0x0000003726b5723e */ /* 0x000fc400000000ff */
[----:B------:R-:W-:Y:S02]  /*5c70*/  CS2R R50, SRZ ;  /* 0x0000000000327805 */ /* 0x000fe4000001ff00 */
[----:B------:R-:W-:Y:S02]  /*5c80*/  F2FP.F16.F32.PACK_AB R200, R27, R200 ;  /* 0x000000c81bc8723e */ /* 0x000fe400000000ff */
[----:B------:R-:W-:Y:S02]  /*5c90*/  CS2R R48, SRZ ;  /* 0x0000000000307805 */ /* 0x000fe4000001ff00 */
[----:B------:R-:W-:Y:S01]  /*5ca0*/  F2FP.F16.F32.PACK_AB R197, R10, R197 ;  /* 0x000000c50ac5723e */ /* 0x000fe200000000ff */
[----:B------:R2:W3:Y:S01]  /*5cb0*/  MUFU.EX2 R196, R9 ;  /* 0x0000000900c47308 */ /* 0x0004e20000000800 */
[C---:B0-----:R-:W-:Y:S01]  /*5cc0*/  FADD.FTZ R24, R202.reuse, R3 ;  /* 0x00000003ca187221 */ /* 0x041fe20000010000 */
[----:B------:R-:W-:-:S06]  /*5cd0*/  F2FP.F16.F32.PACK_AB R202, R202, R25 ;  /* 0x00000019caca723e */ /* 0x000fcc00000000ff */
[----:B------:R-:W0:Y:S01]  /*5ce0*/  MUFU.EX2 R37, R37 ;  /* 0x0000002500257308 */ /* 0x000e220000000800 */
[----:B--2---:R-:W-:Y:S01]  /*5cf0*/  FADD.FTZ R9, R199, R44 ;  /* 0x0000002cc7097221 */ /* 0x004fe20000010000 */
[----:B-1----:R-:W-:Y:S01]  /*5d00*/  FADD.FTZ R3, R33, R24 ;  /* 0x0000001821037221 */ /* 0x002fe20000010000 */
[C---:B------:R-:W-:Y:S02]  /*5d10*/  F2FP.F16.F32.PACK_AB R199, R12.reuse, R199 ;  /* 0x000000c70cc7723e */ /* 0x040fe400000000ff */
[----:B------:R-:W-:-:S03]  /*5d20*/  FADD.FTZ R44, R12, R9 ;  /* 0x000000090c2c7221 */ /* 0x000fc60000010000 */
[----:B------:R-:W1:Y:S01]  /*5d30*/  MUFU.EX2 R198, R11 ;  /* 0x0000000b00c67308 */ /* 0x000e620000000800 */
[----:B------:R-:W-:Y:S01]  /*5d40*/  FADD.FTZ R9, R193, R44 ;  /* 0x0000002cc1097221 */ /* 0x000fe20000010000 */
[C---:B---3--:R-:W-:Y:S01]  /*5d50*/  FADD.FTZ R24, R196.reuse, R3 ;  /* 0x00000003c4187221 */ /* 0x048fe20000010000 */
[----:B------:R-:W-:Y:S02]  /*5d60*/  F2FP.F16.F32.PACK_AB R196, R196, R33 ;  /* 0x00000021c4c4723e */ /* 0x000fe400000000ff */
[C---:B------:R-:W-:Y:S01]  /*5d70*/  FADD.FTZ R44, R14.reuse, R9 ;  /* 0x000000090e2c7221 */ /* 0x040fe20000010000 */
[----:B------:R-:W-:Y:S02]  /*5d80*/  F2FP.F16.F32.PACK_AB R193, R14, R193 ;  /* 0x000000c10ec1723e */ /* 0x000fe400000000ff */
[----:B------:R-:W2:Y:S01]  /*5d90*/  MUFU.EX2 R41, R41 ;  /* 0x0000002900297308 */ /* 0x000ea20000000800 */
[----:B0-----:R-:W-:Y:S01]  /*5da0*/  FADD.FTZ R3, R37, R24 ;  /* 0x0000001825037221 */ /* 0x001fe20000010000 */
[----:B------:R-:W-:Y:S01]  /*5db0*/  FADD.FTZ R9, R195, R44 ;  /* 0x0000002cc3097221 */ /* 0x000fe20000010000 */
[----:B------:R-:W-:-:S03]  /*5dc0*/  F2FP.F16.F32.PACK_AB R195, R28, R195 ;  /* 0x000000c31cc3723e */ /* 0x000fc600000000ff */
[----:B------:R-:W-:Y:S01]  /*5dd0*/  FADD.FTZ R44, R28, R9 ;  /* 0x000000091c2c7221 */ /* 0x000fe20000010000 */
[----:B------:R-:W-:Y:S01]  /*5de0*/  CS2R R28, SRZ ;  /* 0x00000000001c7805 */ /* 0x000fe2000001ff00 */
[----:B------:R-:W0:Y:S01]  /*5df0*/  MUFU.EX2 R192, R13 ;  /* 0x0000000d00c07308 */ /* 0x000e220000000800 */
[----:B-1----:R-:W-:Y:S01]  /*5e00*/  FADD.FTZ R24, R198, R3 ;  /* 0x00000003c6187221 */ /* 0x002fe20000010000 */
[----:B------:R-:W-:Y:S01]  /*5e10*/  FADD.FTZ R9, R189, R44 ;  /* 0x0000002cbd097221 */ /* 0x000fe20000010000 */
[----:B------:R-:W-:Y:S02]  /*5e20*/  F2FP.F16.F32.PACK_AB R189, R30, R189 ;  /* 0x000000bd1ebd723e */ /* 0x000fe400000000ff */
[----:B------:R-:W-:Y:S01]  /*5e30*/  F2FP.F16.F32.PACK_AB R198, R198, R37 ;  /* 0x00000025c6c6723e */ /* 0x000fe200000000ff */
[----:B------:R-:W-:Y:S02]  /*5e40*/  FADD.FTZ R9, R30, R9 ;  /* 0x000000091e097221 */ /* 0x000fe40000010000 */
[----:B------:R-:W1:Y:S01]  /*5e50*/  MUFU.EX2 R45, R45 ;  /* 0x0000002d002d7308 */ /* 0x000e620000000800 */
[----:B--2---:R-:W-:Y:S01]  /*5e60*/  FADD.FTZ R3, R41, R24 ;  /* 0x0000001829037221 */ /* 0x004fe20000010000 */
[----:B------:R-:W-:Y:S01]  /*5e70*/  FADD.FTZ R24, R32, R9 ;  /* 0x0000000920187221 */ /* 0x000fe20000010000 */
[----:B------:R-:W-:-:S03]  /*5e80*/  CS2R R32, SRZ ;  /* 0x0000000000207805 */ /* 0x000fc6000001ff00 */
[----:B------:R-:W-:Y:S02]  /*5e90*/  FADD.FTZ R24, R43, R24 ;  /* 0x000000182b187221 */ /* 0x000fe40000010000 */
[----:B------:R-:W2:Y:S01]  /*5ea0*/  MUFU.EX2 R194, R15 ;  /* 0x0000000f00c27308 */ /* 0x000ea20000000800 */
[C---:B0-----:R-:W-:Y:S01]  /*5eb0*/  FADD.FTZ R0, R192.reuse, R3 ;  /* 0x00000003c0007221 */ /* 0x041fe20000010000 */
[----:B------:R-:W-:Y:S01]  /*5ec0*/  FADD.FTZ R9, R39, R24 ;  /* 0x0000001827097221 */ /* 0x000fe20000010000 */
[----:B------:R-:W-:-:S03]  /*5ed0*/  F2FP.F16.F32.PACK_AB R192, R192, R41 ;  /* 0x00000029c0c0723e */ /* 0x000fc600000000ff */
[----:B------:R-:W-:Y:S01]  /*5ee0*/  FADD.FTZ R24, R34, R9 ;  /* 0x0000000922187221 */ /* 0x000fe20000010000 */
[----:B------:R-:W-:Y:S01]  /*5ef0*/  CS2R R34, SRZ ;  /* 0x0000000000227805 */ /* 0x000fe2000001ff00 */
[----:B------:R-:W0:Y:S01]  /*5f00*/  MUFU.EX2 R21, R21 ;  /* 0x0000001500157308 */ /* 0x000e220000000800 */
[----:B-1----:R-:W-:Y:S01]  /*5f10*/  FADD.FTZ R3, R45, R0 ;  /* 0x000000002d037221 */ /* 0x002fe20000010000 */
[----:B------:R-:W-:Y:S01]  /*5f20*/  FADD.FTZ R9, R187, R24 ;  /* 0x00000018bb097221 */ /* 0x000fe20000010000 */
[C---:B------:R-:W-:Y:S02]  /*5f30*/  F2FP.F16.F32.PACK_AB R187, R36.reuse, R187 ;  /* 0x000000bb24bb723e */ /* 0x040fe400000000ff */
[----:B------:R-:W-:Y:S01]  /*5f40*/  CS2R R24, SRZ ;  /* 0x0000000000187805 */ /* 0x000fe2000001ff00 */
[----:B------:R-:W-:Y:S01]  /*5f50*/  FADD.FTZ R2, R36, R9 ;  /* 0x0000000924027221 */ /* 0x000fe20000010000 */
[----:B------:R-:W-:Y:S01]  /*5f60*/  CS2R R36, SRZ ;  /* 0x0000000000247805 */ /* 0x000fe2000001ff00 */
[----:B------:R1:W3:Y:S01]  /*5f70*/  MUFU.EX2 R188, R53 ;  /* 0x0000003500bc7308 */ /* 0x0002e20000000800 */
[C---:B--2---:R-:W-:Y:S01]  /*5f80*/  FADD.FTZ R0, R194.reuse, R3 ;  /* 0x00000003c2007221 */ /* 0x044fe20000010000 */
[----:B------:R-:W-:Y:S01]  /*5f90*/  FADD.FTZ R9, R55, R2 ;  /* 0x0000000237097221 */ /* 0x000fe20000010000 */
[----:B------:R-:W-:-:S02]  /*5fa0*/  F2FP.F16.F32.PACK_AB R194, R194, R45 ;  /* 0x0000002dc2c2723e */ /* 0x000fc400000000ff */
[----:B------:R-:W-:Y:S02]  /*5fb0*/  CS2R R54, SRZ ;  /* 0x0000000000367805 */ /* 0x000fe4000001ff00 */
[----:B------:R-:W-:Y:S01]  /*5fc0*/  CS2R R44, SRZ ;  /* 0x00000000002c7805 */ /* 0x000fe2000001ff00 */
[----:B------:R-:W-:Y:S01]  /*5fd0*/  FADD.FTZ R2, R38, R9 ;  /* 0x0000000926027221 */ /* 0x000fe20000010000 */
[----:B------:R-:W-:Y:S01]  /*5fe0*/  CS2R R38, SRZ ;  /* 0x0000000000267805 */ /* 0x000fe2000001ff00 */
[----:B------:R-:W2:Y:S01]  /*5ff0*/  MUFU.EX2 R65, R65 ;  /* 0x0000004100417308 */ /* 0x000ea20000000800 */
[----:B0-----:R-:W-:Y:S01]  /*6000*/  FADD.FTZ R3, R21, R0 ;  /* 0x0000000015037221 */ /* 0x001fe20000010000 */
[----:B------:R-:W-:Y:S01]  /*6010*/  FADD.FTZ R9, R31, R2 ;  /* 0x000000021f097221 */ /* 0x000fe20000010000 */
[----:B-1----:R-:W-:-:S05]  /*6020*/  CS2R R52, SRZ ;  /* 0x0000000000347805 */ /* 0x002fca000001ff00 */
[----:B------:R0:W1:Y:S01]  /*6030*/  MUFU.EX2 R190, R67 ;  /* 0x0000004300be7308 */ /* 0x0000620000000800 */
[C---:B---3--:R-:W-:Y:S01]  /*6040*/  FADD.FTZ R0, R188.reuse, R3 ;  /* 0x00000003bc007221 */ /* 0x048fe20000010000 */
[----:B------:R-:W-:-:S06]  /*6050*/  F2FP.F16.F32.PACK_AB R188, R188, R21 ;  /* 0x00000015bcbc723e */ /* 0x000fcc00000000ff */
[----:B------:R-:W3:Y:S01]  /*6060*/  MUFU.EX2 R69, R69 ;  /* 0x0000004500457308 */ /* 0x000ee20000000800 */
[----:B--2---:R-:W-:Y:S01]  /*6070*/  FADD.FTZ R3, R65, R0 ;  /* 0x0000000041037221 */ /* 0x004fe20000010000 */
[----:B0-----:R-:W-:-:S06]  /*6080*/  CS2R R66, SRZ ;  /* 0x0000000000427805 */ /* 0x001fcc000001ff00 */
[----:B------:R0:W2:Y:S01]  /*6090*/  MUFU.EX2 R184, R71 ;  /* 0x0000004700b87308 */ /* 0x0000a20000000800 */
[C---:B-1----:R-:W-:Y:S01]  /*60a0*/  FADD.FTZ R0, R190.reuse, R3 ;  /* 0x00000003be007221 */ /* 0x042fe20000010000 */
[----:B------:R-:W-:Y:S02]  /*60b0*/  F2FP.F16.F32.PACK_AB R190, R190, R65 ;  /* 0x00000041bebe723e */ /* 0x000fe400000000ff */
[----:B------:R-:W-:-:S04]  /*60c0*/  CS2R R64, SRZ ;  /* 0x0000000000407805 */ /* 0x000fc8000001ff00 */
[----:B------:R-:W1:Y:S01]  /*60d0*/  MUFU.EX2 R73, R73 ;  /* 0x0000004900497308 */ /* 0x000e620000000800 */
[----:B---3--:R-:W-:Y:S01]  /*60e0*/  FADD.FTZ R3, R69, R0 ;  /* 0x0000000045037221 */ /* 0x008fe20000010000 */
[----:B0-----:R-:W-:-:S06]  /*60f0*/  CS2R R70, SRZ ;  /* 0x0000000000467805 */ /* 0x001fcc000001ff00 */
[----:B------:R0:W3:Y:S01]  /*6100*/  MUFU.EX2 R186, R75 ;  /* 0x0000004b00ba7308 */ /* 0x0000e20000000800 */
[C---:B--2---:R-:W-:Y:S01]  /*6110*/  FADD.FTZ R0, R184.reuse, R3 ;  /* 0x00000003b8007221 */ /* 0x044fe20000010000 */
[----:B------:R-:W-:Y:S02]  /*6120*/  F2FP.F16.F32.PACK_AB R184, R184, R69 ;  /* 0x00000045b8b8723e */ /* 0x000fe400000000ff */
[----:B------:R-:W-:-:S04]  /*6130*/  CS2R R68, SRZ ;  /* 0x0000000000447805 */ /* 0x000fc8000001ff00 */
[----:B------:R2:W4:Y:S01]  /*6140*/  MUFU.EX2 R40, R61 ;  /* 0x0000003d00287308 */ /* 0x0005220000000800 */
[----:B-1----:R-:W-:Y:S01]  /*6150*/  FADD.FTZ R3, R73, R0 ;  /* 0x0000000049037221 */ /* 0x002fe20000010000 */
[----:B0-----:R-:W-:-:S06]  /*6160*/  CS2R R74, SRZ ;  /* 0x00000000004a7805 */ /* 0x001fcc000001ff00 */
[----:B------:R-:W0:Y:S01]  /*6170*/  MUFU.EX2 R77, R77 ;  /* 0x0000004d004d7308 */ /* 0x000e220000000800 */
[C---:B---3--:R-:W-:Y:S01]  /*6180*/  FADD.FTZ R0, R186.reuse, R3 ;  /* 0x00000003ba007221 */ /* 0x048fe20000010000 */
[----:B------:R-:W-:Y:S02]  /*6190*/  F2FP.F16.F32.PACK_AB R186, R186, R73 ;  /* 0x00000049baba723e */ /* 0x000fe400000000ff */
[----:B------:R-:W-:Y:S02]  /*61a0*/  CS2R R72, SRZ ;  /* 0x0000000000487805 */ /* 0x000fe4000001ff00 */
[----:B--2---:R-:W-:Y:S02]  /*61b0*/  CS2R R60, SRZ ;  /* 0x00000000003c7805 */ /* 0x004fe4000001ff00 */
[----:B------:R-:W1:Y:S01]  /*61c0*/  MUFU.EX2 R63, R63 ;  /* 0x0000003f003f7308 */ /* 0x000e620000000800 */
[C---:B----4-:R-:W-:Y:S01]  /*61d0*/  FADD.FTZ R2, R40.reuse, R9 ;  /* 0x0000000928027221 */ /* 0x050fe20000010000 */
[----:B------:R-:W-:-:S02]  /*61e0*/  F2FP.F16.F32.PACK_AB R183, R40, R31 ;  /* 0x0000001f28b7723e */ /* 0x000fc400000000ff */
[----:B------:R-:W-:Y:S02]  /*61f0*/  CS2R R40, SRZ ;  /* 0x0000000000287805 */ /* 0x000fe4000001ff00 */
[----:B------:R-:W-:Y:S02]  /*6200*/  CS2R R30, SRZ ;  /* 0x00000000001e7805 */ /* 0x000fe4000001ff00 */
[----:B------:R2:W3:Y:S01]  /*6210*/  MUFU.EX2 R180, R79 ;  /* 0x0000004f00b47308 */ /* 0x0004e20000000800 */
[----:B0-----:R-:W-:-:S07]  /*6220*/  FADD.FTZ R3, R77, R0 ;  /* 0x000000004d037221 */ /* 0x001fce0000010000 */
[----:B------:R0:W4:Y:S01]  /*6230*/  MUFU.EX2 R42, R89 ;  /* 0x00000059002a7308 */ /* 0x0001220000000800 */
[----:B-1----:R-:W-:Y:S01]  /*6240*/  FADD.FTZ R9, R63, R2 ;  /* 0x000000023f097221 */ /* 0x002fe20000010000 */
[----:B--2---:R-:W-:-:S06]  /*6250*/  CS2R R78, SRZ ;  /* 0x00000000004e7805 */ /* 0x004fcc000001ff00 */
[----:B------:R-:W1:Y:S01]  /*6260*/  MUFU.EX2 R81, R81 ;  /* 0x0000005100517308 */ /* 0x000e620000000800 */
[C---:B---3--:R-:W-:Y:S01]  /*6270*/  FADD.FTZ R0, R180.reuse, R3 ;  /* 0x00000003b4007221 */ /* 0x048fe20000010000 */
[----:B------:R-:W-:Y:S02]  /*6280*/  F2FP.F16.F32.PACK_AB R180, R180, R77 ;  /* 0x0000004db4b4723e */ /* 0x000fe400000000ff */
[----:B0-----:R-:W-:Y:S02]  /*6290*/  CS2R R88, SRZ ;  /* 0x0000000000587805 */ /* 0x001fe4000001ff00 */
[----:B------:R-:W-:Y:S02]  /*62a0*/  CS2R R76, SRZ ;  /* 0x00000000004c7805 */ /* 0x000fe4000001ff00 */
[----:B------:R0:W2:Y:S01]  /*62b0*/  MUFU.EX2 R182, R83 ;  /* 0x0000005300b67308 */ /* 0x0000a20000000800 */
[C---:B----4-:R-:W-:Y:S01]  /*62c0*/  FADD.FTZ R2, R42.reuse, R9 ;  /* 0x000000092a027221 */ /* 0x050fe20000010000 */
[----:B------:R-:W-:-:S02]  /*62d0*/  F2FP.F16.F32.PACK_AB R177, R42, R63 ;  /* 0x0000003f2ab1723e */ /* 0x000fc400000000ff */
        /* <DEDUP_REMOVED lines=8> */
[----:B------:R-:W-:-:S04]  /*6360*/  CS2R R80, SRZ ;  /* 0x0000000000507805 */ /* 0x000fc8000001ff00 */
[----:B------:R-:W2:Y:S01]  /*6370*/  MUFU.EX2 R91, R91 ;  /* 0x0000005b005b7308 */ /* 0x000ea20000000800 */
[----:B---3--:R-:W-:Y:S01]  /*6380*/  FADD.FTZ R9, R85, R0 ;  /* 0x0000000055097221 */ /* 0x008fe20000010000 */
[----:B0-----:R-:W-:-:S06]  /*6390*/  CS2R R58, SRZ ;  /* 0x00000000003a7805 */ /* 0x001fcc000001ff00 */
[----:B------:R-:W0:Y:S01]  /*63a0*/  MUFU.EX2 R87, R87 ;  /* 0x0000005700577308 */ /* 0x000e220000000800 */
[C---:B-1----:R-:W-:Y:S01]  /*63b0*/  FADD.FTZ R0, R176.reuse, R9 ;  /* 0x00000009b0007221 */ /* 0x042fe20000010000 */
[----:B------:R-:W-:Y:S02]  /*63c0*/  F2FP.F16.F32.PACK_AB R176, R176, R85 ;  /* 0x00000055b0b0723e */ /* 0x000fe400000000ff */
[----:B------:R-:W-:-:S04]  /*63d0*/  CS2R R84, SRZ ;  /* 0x0000000000547805 */ /* 0x000fc8000001ff00 */
[----:B------:R-:W1:Y:S01]  /*63e0*/  MUFU.EX2 R26, R26 ;  /* 0x0000001a001a7308 */ /* 0x000e620000000800 */
[----:B--2---:R-:W-:Y:S01]  /*63f0*/  FADD.FTZ R3, R91, R2 ;  /* 0x000000025b037221 */ /* 0x004fe20000010000 */
[----:B------:R-:W-:-:S06]  /*6400*/  IMAD.MOV.U32 R2, RZ, RZ, 0x3f800000 ;  /* 0x3f800000ff027424 */ /* 0x000fcc00078e00ff */
[----:B------:R-:W2:Y:S01]  /*6410*/  MUFU.EX2 R20, R20 ;  /* 0x0000001400147308 */ /* 0x000ea20000000800 */
[----:B0-----:R-:W-:Y:S01]  /*6420*/  FADD.FTZ R9, R87, R0 ;  /* 0x0000000057097221 */ /* 0x001fe20000010000 */
[----:B------:R-:W-:Y:S02]  /*6430*/  IMAD.MOV.U32 R0, RZ, RZ, 0x3f800000 ;  /* 0x3f800000ff007424 */ /* 0x000fe400078e00ff */
[C---:B-1----:R-:W-:Y:S01]  /*6440*/  FADD.FTZ R3, R26.reuse, R3 ;  /* 0x000000031a037221 */ /* 0x042fe20000010000 */
[----:B------:R-:W-:Y:S02]  /*6450*/  F2FP.F16.F32.PACK_AB R179, R26, R91 ;  /* 0x0000005b1ab3723e */ /* 0x000fe400000000ff */
[----:B------:R-:W-:Y:S02]  /*6460*/  CS2R R90, SRZ ;  /* 0x00000000005a7805 */ /* 0x000fe4000001ff00 */
[----:B------:R-:W-:Y:S02]  /*6470*/  CS2R R26, SRZ ;  /* 0x00000000001a7805 */ /* 0x000fe4000001ff00 */
[C---:B--2---:R-:W-:Y:S01]  /*6480*/  F2FP.F16.F32.PACK_AB R178, R20.reuse, R87 ;  /* 0x0000005714b2723e */ /* 0x044fe200000000ff */
[----:B------:R-:W-:Y:S01]  /*6490*/  FADD.FTZ R4, R20, R9 ;  /* 0x0000000914047221 */ /* 0x000fe20000010000 */
[----:B------:R-:W-:Y:S01]  /*64a0*/  CS2R R86, SRZ ;  /* 0x0000000000567805 */ /* 0x000fe2000001ff00 */
[----:B------:R-:W-:Y:S06]  /*64b0*/  @!P3 BRA `(.L_x_2490) ;  /* 0x0000004800b4b947 */ /* 0x000fec0003800000 */
[----:B------:R-:W-:Y:S01]  /*64c0*/  IMAD.MOV.U32 R9, RZ, RZ, R7 ;  /* 0x000000ffff097224 */ /* 0x000fe200078e0007 */
[----:B------:R-:W-:Y:S01]  /*64d0*/  UMOV UR39, UR60 ;  /* 0x0000003c00277c82 */ /* 0x000fe20008000000 */
[----:B------:R-:W-:Y:S01]  /*64e0*/  IMAD.MOV.U32 R10, RZ, RZ, R8 ;  /* 0x000000ffff0a7224 */ /* 0x000fe200078e0008 */
[----:B------:R-:W-:Y:S01]  /*64f0*/  UMOV UR6, UR36 ;  /* 0x0000002400067c82 */ /* 0x000fe20008000000 */
[----:B------:R-:W-:Y:S01]  /*6500*/  IMAD.MOV.U32 R2, RZ, RZ, 0x3f800000 ;  /* 0x3f800000ff027424 */ /* 0x000fe200078e00ff */
[----:B------:R-:W-:Y:S01]  /*6510*/  ULDC UR5, c[0x0][0x9d8] ;  /* 0x0002760000057ab9 */ /* 0x000fe20000000800 */
[----:B------:R-:W-:-:S07]  /*6520*/  IMAD.MOV.U32 R119, RZ, RZ, RZ ;  /* 0x000000ffff777224 */ /* 0x000fce00078e00ff */
.L_x_2499:
[----:B------:R-:W-:-:S04]  /*6530*/  UIADD3 UR4, UR6, 0x1, URZ ;  /* 0x0000000106047890 */ /* 0x000fc8000fffe03f */
[----:B------:R-:W-:-:S04]  /*6540*/  UISETP.NE.AND UP1, UPT, UR4, 0x2, UPT ;  /* 0x000000020400788c */ /* 0x000fc8000bf25270 */
[----:B------:R-:W-:Y:S02]  /*6550*/  USEL UR60, URZ, 0x1, UP1 ;  /* 0x000000013f3c7887 */ /* 0x000fe40008800000 */
[----:B------:R-:W-:Y:S02]  /*6560*/  USEL UR36, UR4, URZ, UP1 ;  /* 0x0000003f04247287 */ /* 0x000fe40008800000 */
[----:B------:R-:W-:Y:S01]  /*6570*/  ULOP3.LUT UR60, UR39, UR60, URZ, 0x3c, !UPT ;  /* 0x0000003c273c7292 */ /* 0x000fe2000f8e3c3f */
[----:B------:R-:W-:Y:S11]  /*6580*/  @!P0 BRA `(.L_x_2491) ;  /* 0x0000000000048947 */ /* 0x000ff60003800000 */
[----:B------:R-:W-:Y:S01]  /*6590*/  BPT.TRAP 0x1 ;  /* 0x000000040000795c */ /* 0x000fe20000300000 */
.L_x_2491:
[----:B------:R-:W-:Y:S01]  /*65a0*/  ULEA UR37, UR36, UR38, 0x3 ;  /* 0x0000002624257291 */ /* 0x000fe2000f8e183f */
[----:B------:R-:W-:-:S05]  /*65b0*/  IMAD.U32 R6, RZ, RZ, UR60 ;  /* 0x0000003cff067e24 */ /* 0x000fca000f8e00ff */
[----:B------:R-:W-:-:S04]  /*65c0*/  SHF.L.U32 R6, R6, 0x1f, RZ ;  /* 0x0000001f06067819 */ /* 0x000fc800000006ff */
[----:B------:R0:W1:Y:S01]  /*65d0*/  SYNCS.PHASECHK.TRANS64.TRYWAIT P3, [UR37+0x36830], R6 ;  /* 0x03683006ff0075a7 */ /* 0x0000620008060165 */
[----:B------:R-:W-:Y:S05]  /*65e0*/  @!P0 BRA `(.L_x_2492) ;  /* 0x0000000000048947 */ /* 0x000fea0003800000 */
[----:B------:R-:W-:Y:S01]  /*65f0*/  BPT.TRAP 0x1 ;  /* 0x000000040000795c */ /* 0x000fe20000300000 */
.L_x_2492:
[----:B-1----:R-:W-:Y:S05]  /*6600*/  @P3 BRA `(.L_x_2493) ;  /* 0x0000000000083947 */ /* 0x002fea0003800000 */
[----:B------:R-:W1:Y:S02]  /*6610*/  SYNCS.PHASECHK.TRANS64.TRYWAIT P3, [UR37+0x36830], R6 ;  /* 0x03683006ff0075a7 */ /* 0x000e640008060165 */
[----:B-1----:R-:W-:Y:S05]  /*6620*/  @!P3 BRA `(.L_x_2494) ;  /* 0x0000013000b8b947 */ /* 0x002fea0003800000 */
.L_x_2493:
        /* <DEDUP_REMOVED lines=592> */
.L_x_2495:
[----:B------:R-:W-:Y:S01]  /*8b30*/  ULEA UR4, UR6, UR38, 0x3 ;  /* 0x0000002606047291 */ /* 0x000fe2000f8e183f */
[----:B------:R-:W-:-:S05]  /*8b40*/  IMAD.U32 R0, RZ, RZ, UR39 ;  /* 0x00000027ff007e24 */ /* 0x000fca000f8e00ff */
[----:B------:R-:W-:-:S04]  /*8b50*/  SHF.L.U32 R0, R0, 0x1f, RZ ;  /* 0x0000001f00007819 */ /* 0x000fc800000006ff */
[----:B------:R2:W3:Y:S01]  /*8b60*/  SYNCS.PHASECHK.TRANS64.TRYWAIT P3, [UR4+0x36850], R0 ;  /* 0x03685000ff0075a7 */ /* 0x0004e20008060144 */
[----:B------:R-:W-:Y:S05]  /*8b70*/  @!P0 BRA `(.L_x_2496) ;  /* 0x0000000000048947 */ /* 0x000fea0003800000 */
[----:B------:R-:W-:Y:S01]  /*8b80*/  BPT.TRAP 0x1 ;  /* 0x000000040000795c */ /* 0x000fe20000300000 */
.L_x_2496:
[----:B---3--:R-:W-:Y:S05]  /*8b90*/  @P3 BRA `(.L_x_2497) ;  /* 0x0000000000083947 */ /* 0x008fea0003800000 */
[----:B------:R-:W3:Y:S02]  /*8ba0*/  SYNCS.PHASECHK.TRANS64.TRYWAIT P3, [UR4+0x36850], R0 ;  /* 0x03685000ff0075a7 */ /* 0x000ee40008060144 */
[----:B---3--:R-:W-:Y:S05]  /*8bb0*/  @!P3 BRA `(.L_x_2498) ;  /* 0x0000010c006cb947 */ /* 0x008fea0003800000 */
.L_x_2497:
[----:B------:R-:W-:Y:S01]  /*8bc0*/  UIADD3 UR10, UR38, 0x400, URZ ;  /* 0x00000400260a7890 */ /* 0x000fe2000fffe03f */
[----:B------:R-:W-:Y:S01]  /*8bd0*/  WARPGROUP.ARRIVE ;  /* 0x00000000000079c5 */ /* 0x000fe20000000000 */
[----:B------:R-:W-:Y:S01]  /*8be0*/  UMOV UR11, 0x40000040 ;  /* 0x40000040000b7882 */ /* 0x000fe20000000000 */
[----:B------:R-:W-:Y:S01]  /*8bf0*/  R2UR UR18, R19 ;  /* 0x00000000131272ca */ /* 0x000fe200000e0000 */
[----:B------:R-:W-:Y:S01]  /*8c00*/  USHF.R.U32.HI UR10, URZ, 0x4, UR10 ;  /* 0x000000043f0a7899 */ /* 0x000fe2000801160a */
[----:B------:R-:W-:Y:S01]  /*8c10*/  FMUL.FTZ R20, R152, UR5 ;  /* 0x0000000598147c20 */ /* 0x000fe20008410000 */
[----:B------:R-:W-:Y:S01]  /*8c20*/  FMUL.FTZ R152, R157, UR5 ;  /* 0x000000059d987c20 */ /* 0x000fe20008410000 */
[----:B------:R-:W-:Y:S01]  /*8c30*/  FMUL.FTZ R8, R173, UR5 ;  /* 0x00000005ad087c20 */ /* 0x000fe20008410000 */
[----:B------:R-:W-:Y:S01]  /*8c40*/  ULOP3.LUT UR10, UR10, 0x3fff, URZ, 0xc0, !UPT ;  /* 0x00003fff0a0a7892 */ /* 0x000fe2000f8ec03f */
[----:B------:R-:W-:Y:S01]  /*8c50*/  FMUL.FTZ R173, R155, UR5 ;  /* 0x000000059bad7c20 */ /* 0x000fe20008410000 */
[----:B------:R-:W-:Y:S01]  /*8c60*/  R2UR UR15, R17 ;  /* 0x00000000110f72ca */ /* 0x000fe200000e0000 */
[----:B------:R-:W-:Y:S01]  /*8c70*/  FMUL.FTZ R13, R160, UR5 ;  /* 0x00000005a00d7c20 */ /* 0x000fe20008410000 */
[----:B------:R-:W-:Y:S01]  /*8c80*/  ULOP3.LUT UR10, UR10, 0x3800000, URZ, 0xfc, !UPT ;  /* 0x038000000a0a7892 */ /* 0x000fe2000f8efc3f */
[----:B------:R-:W-:Y:S01]  /*8c90*/  R2UR UR14, R18 ;  /* 0x00000000120e72ca */ /* 0x000fe200000e0000 */
[----:B------:R-:W-:Y:S01]  /*8ca0*/  FMUL.FTZ R160, R167, UR5 ;  /* 0x00000005a7a07c20 */ /* 0x000fe20008410000 */
[----:B------:R-:W-:Y:S01]  /*8cb0*/  FMUL.FTZ R167, R146, UR5 ;  /* 0x0000000592a77c20 */ /* 0x000fe20008410000 */
[----:B------:R-:W-:Y:S01]  /*8cc0*/  UIMAD UR6, UR6, 0xa80, UR10 ;  /* 0x00000a80060678a4 */ /* 0x000fe2000f8e020a */
[----:B-1----:R-:W-:-:S02]  /*8cd0*/  VIADD R7, R23, UR18 ;  /* 0x0000001217077c36 */ /* 0x002fc40008000000 */
[----:B------:R-:W-:Y:S01]  /*8ce0*/  FMUL.FTZ R14, R165, UR5 ;  /* 0x00000005a50e7c20 */ /* 0x000fe20008410000 */
[----:B------:R-:W-:Y:S01]  /*8cf0*/  FMUL.FTZ R165, R150, UR5 ;  /* 0x0000000596a57c20 */ /* 0x000fe20008410000 */
[----:B0-----:R-:W-:Y:S01]  /*8d00*/  FMUL.FTZ R6, R166, UR5 ;  /* 0x00000005a6067c20 */ /* 0x001fe20008410000 */
[----:B------:R-:W-:Y:S01]  /*8d10*/  MUFU.TANH R160, R160 ;  /* 0x000000a000a07308 */ /* 0x000fe20000002400 */
[----:B------:R-:W-:Y:S01]  /*8d20*/  FMUL.FTZ R2, R169, UR5 ;  /* 0x00000005a9027c20 */ /* 0x000fe20008410000 */
[----:B------:R-:W-:Y:S01]  /*8d30*/  UMOV UR10, UR6 ;  /* 0x00000006000a7c82 */ /* 0x000fe20008000000 */
[----:B------:R-:W-:Y:S01]  /*8d40*/  FMUL.FTZ R169, R159, UR5 ;  /* 0x000000059fa97c20 */ /* 0x000fe20008410000 */
[----:B------:R-:W-:Y:S01]  /*8d50*/  HGMMA.64x192x16.F32 R24, R200, gdesc[UR8].tnspB, R24, gsb0 ;  /* 0x42e00008c8187df0 */ /* 0x000fe20008000818 */
[----:B------:R-:W-:Y:S01]  /*8d60*/  UIADD3 UR10, UR6, 0x80, URZ ;  /* 0x00000080060a7890 */ /* 0x000fe2000fffe03f */
[----:B------:R-:W-:Y:S01]  /*8d70*/  FMUL.FTZ R147, R147, UR5 ;  /* 0x0000000593937c20 */ /* 0x000fe20008410000 */
[----:B------:R-:W-:Y:S01]  /*8d80*/  UMOV UR11, 0x40000040 ;  /* 0x40000040000b7882 */ /* 0x000fe20000000000 */
        /* <DEDUP_REMOVED lines=15> */
[----:B--2---:R-:W-:Y:S01]  /*8e80*/  FMUL.FTZ R0, R168, UR5 ;  /* 0x00000005a8007c20 */ /* 0x004fe20008410000 */
        /* <DEDUP_REMOVED lines=11> */
[----:B------:R-:W-:Y:S01]  /*8f40*/  UISETP.GT.AND UP1, UPT, UR7, UR61, UPT ;  /* 0x0000003d0700728c */ /* 0x000fe2000bf24270 */
[----:B------:R-:W-:-:S04]  /*8f50*/  UMOV UR39, UR60 ;  /* 0x0000003c00277c82 */ /* 0x000fc80008000000 */
        /* <DEDUP_REMOVED lines=31> */
[----:B------:R-:W0:Y:S08]  /*9150*/  MUFU.TANH R201, R201 ;  /* 0x000000c900c97308 */ /* 0x000e300000002400 */
[----:B------:R-:W1:Y:S08]  /*9160*/  MUFU.TANH R203, R203 ;  /* 0x000000cb00cb7308 */ /* 0x000e700000002400 */
        /* <DEDUP_REMOVED lines=14> */
[----:B------:R-:W-:Y:S01]  /*9250*/  @UP0 ULDC UR10, c[0x0][0x44c] ;  /* 0x00011300000a0ab9 */ /* 0x000fe20000000800 */
[----:B------:R-:W-:Y:S01]  /*9260*/  UMOV UR11, 0x40000040 ;  /* 0x40000040000b7882 */ /* 0x000fe20000000000 */
[----:B------:R-:W-:Y:S01]  /*9270*/  @P2 IMAD.HI.U32 R154, R7, UR10, RZ ;  /* 0x0000000a079a2c27 */ /* 0x000fe2000f8e00ff */
[----:B------:R-:W-:Y:S01]  /*9280*/  @UP0 ULDC UR10, c[0x0][0x450] ;  /* 0x00011400000a0ab9 */ /* 0x000fe20000000800 */
[----:B------:R-:W2:Y:S03]  /*9290*/  MUFU.TANH R199, R199 ;  /* 0x000000c700c77308 */ /* 0x000ea60000002400 */
[----:B------:R-:W-:Y:S01]  /*92a0*/  @P2 SHF.R.U32.HI R7, RZ, UR10, R154 ;  /* 0x0000000aff072c19 */ /* 0x000fe2000801169a */
[----:B------:R-:W-:Y:S02]  /*92b0*/  UMOV UR10, 0x1 ;  /* 0x00000001000a7882 */ /* 0x000fe40000000000 */
[----:B------:R-:W-:-:S02]  /*92c0*/  UIMAD UR10, UR7, -0x70, UR10 ;  /* 0xffffff90070a78a4 */ /* 0x000fc4000f8e020a */
[----:B------:R-:W3:Y:S01]  /*92d0*/  SHFL.IDX PT, R155, R7, 0x1, 0x1c1f ;  /* 0x003c1f00079b7f89 */ /* 0x000ee200000e0000 */
[----:B------:R-:W4:Y:S01]  /*92e0*/  MUFU.TANH R197, R197 ;  /* 0x000000c500c57308 */ /* 0x000f220000002400 */
[----:B------:R-:W-:Y:S02]  /*92f0*/  UIADD3 UR7, UR7, -0x1, URZ ;  /* 0xffffffff07077890 */ /* 0x000fe4000fffe03f */
[----:B------:R-:W-:Y:S01]  /*9300*/  IMAD.U32 R157, RZ, RZ, UR10 ;  /* 0x0000000aff9d7e24 */ /* 0x000fe2000f8e00ff */
[----:B------:R-:W-:Y:S01]  /*9310*/  UIADD3 UR10, UR6, 0x180, URZ ;  /* 0x00000180060a7890 */ /* 0x000fe2000fffe03f */
[----:B------:R-:W5:Y:S02]  /*9320*/  SHFL.IDX PT, R129, R7, RZ, 0x1c1f ;  /* 0x001c1fff07817589 */ /* 0x000f6400000e0000 */
[----:B------:R-:W-:Y:S01]  /*9330*/  IMAD R146, R22, -0x2, R157 ;  /* 0xfffffffe16927824 */ /* 0x000fe200078e029d */
[----:B------:R-:W-:Y:S01]  /*9340*/  MUFU.TANH R175, R175 ;  /* 0x000000af00af7308 */ /* 0x000fe20000002400 */
[----:B------:R-:W-:-:S05]  /*9350*/  IMAD.U32 R157, RZ, RZ, UR15 ;  /* 0x0000000fff9d7e24 */ /* 0x000fca000f8e00ff */
[----:B------:R-:W-:Y:S02]  /*9360*/  IADD3 R146, -R157, UR14, R146 ;  /* 0x0000000e9d927c10 */ /* 0x000fe4000fffe192 */
[----:B------:R-:W-:Y:S03]  /*9370*/  MUFU.TANH R154, R143 ;  /* 0x0000008f009a7308 */ /* 0x000fe60000002400 */
[----:B---3--:R-:W-:Y:S02]  /*9380*/  IMAD.IADD R150, R146, 0x1, R155 ;  /* 0x0000000192967824 */ /* 0x008fe400078e029b */
[----:B------:R-:W-:-:S03]  /*9390*/  FMUL.FTZ R155, R138, UR5 ;  /* 0x000000058a9b7c20 */ /* 0x000fc60008410000 */
[----:B------:R-:W-:Y:S01]  /*93a0*/  ISETP.GT.AND P3, PT, R150, RZ, PT ;  /* 0x000000ff9600720c */ /* 0x000fe20003f64270 */
[----:B-----5:R-:W-:Y:S01]  /*93b0*/  IMAD.IADD R146, R146, 0x1, R129 ;  /* 0x0000000192927824 */ /* 0x020fe200078e0281 */
[C---:B------:R-:W-:Y:S01]  /*93c0*/  ISETP.GT.AND P4, PT, R150.reuse, 0x1, PT ;  /* 0x000000019600780c */ /* 0x040fe20003f84270 */
[----:B------:R-:W-:Y:S01]  /*93d0*/  MUFU.TANH R155, R155 ;  /* 0x0000009b009b7308 */ /* 0x000fe20000002400 */
[----:B0-----:R-:W-:Y:S02]  /*93e0*/  FSEL R201, R201, -INF , P3 ;  /* 0xff800000c9c97808 */ /* 0x001fe40001800000 */
[----:B------:R-:W-:Y:S02]  /*93f0*/  ISETP.GT.AND P3, PT, R150, 0x8, PT ;  /* 0x000000089600780c */ /* 0x000fe40003f64270 */
[----:B-1----:R-:W-:Y:S02]  /*9400*/  FSEL R203, R203, -INF , P4 ;  /* 0xff800000cbcb7808 */ /* 0x002fe40002000000 */
[----:B------:R-:W-:-:S02]  /*9410*/  FMNMX.FTZ R138, R201, R9, !PT ;  /* 0x00000009c98a7209 */ /* 0x000fc40007810000 */
[C---:B------:R-:W-:Y:S02]  /*9420*/  ISETP.GT.AND P4, PT, R150.reuse, 0x9, PT ;  /* 0x000000099600780c */ /* 0x040fe40003f84270 */
[----:B--2---:R-:W-:Y:S02]  /*9430*/  FSEL R199, R199, -INF , P3 ;  /* 0xff800000c7c77808 */ /* 0x004fe40001800000 */
[----:B------:R-:W-:Y:S02]  /*9440*/  FMNMX.FTZ R138, R203, R138, !PT ;  /* 0x0000008acb8a7209 */ /* 0x000fe40007810000 */
[----:B------:R-:W-:Y:S02]  /*9450*/  ISETP.GT.AND P3, PT, R150, 0x10, PT ;  /* 0x000000109600780c */ /* 0x000fe40003f64270 */
[----:B----4-:R-:W-:Y:S02]  /*9460*/  FSEL R197, R197, -INF , P4 ;  /* 0xff800000c5c57808 */ /* 0x010fe40002000000 */
[----:B------:R-:W-:-:S02]  /*9470*/  FMNMX.FTZ R138, R199, R138, !PT ;  /* 0x0000008ac78a7209 */ /* 0x000fc40007810000 */
[----:B------:R-:W-:Y:S02]  /*9480*/  ISETP.GT.AND P4, PT, R150, 0x11, PT ;  /* 0x000000119600780c */ /* 0x000fe40003f84270 */
[----:B------:R-:W-:Y:S02]  /*9490*/  FMNMX.FTZ R138, R197, R138, !PT ;  /* 0x0000008ac58a7209 */ /* 0x000fe40007810000 */
[----:B------:R-:W-:Y:S01]  /*94a0*/  ISETP.GT.AND P5, PT, R146, 0x1, PT ;  /* 0x000000019200780c */ /* 0x000fe20003fa4270 */
[----:B------:R-:W-:Y:S02]  /*94b0*/  WARPGROUP.DEPBAR.LE gsb0, 0x0 ;  /* 0x00008000000079c5 */ /* 0x000fe40000010000 */
[----:B------:R-:W-:Y:S01]  /*94c0*/  WARPGROUP.ARRIVE ;  /* 0x00000000000079c5 */ /* 0x000fe20000000000 */
[----:B------:R-:W-:Y:S01]  /*94d0*/  FMUL.FTZ R195, R162, UR5 ;  /* 0x00000005a2c37c20 */ /* 0x000fe20008410000 */
[----:B------:R-:W-:-:S04]  /*94e0*/  FMUL.FTZ R193, R163, UR5 ;  /* 0x00000005a3c17c20 */ /* 0x000fc80008410000 */
[----:B------:R-:W-:Y:S01]  /*94f0*/  HGMMA.64x192x16.F32 R24, R188, gdesc[UR8].tnspB, R24, gsb0 ;  /* 0x42e00008bc187df0 */ /* 0x000fe20008000818 */
[----:B------:R-:W-:Y:S01]  /*9500*/  UIADD3 UR10, UR6, 0x200, URZ ;  /* 0x00000200060a7890 */ /* 0x000fe2000fffe03f */
[----:B------:R-:W0:Y:S01]  /*9510*/  MUFU.TANH R195, R195 ;  /* 0x000000c300c37308 */ /* 0x000e220000002400 */
[----:B------:R-:W-:-:S07]  /*9520*/  UMOV UR11, 0x40000040 ;  /* 0x40000040000b7882 */ /* 0x000fce0000000000 */
[----:B------:R-:W1:Y:S01]  /*9530*/  MUFU.TANH R193, R193 ;  /* 0x000000c100c17308 */ /* 0x000e620000002400 */
[----:B0-----:R-:W-:Y:S02]  /*9540*/  FSEL R195, R195, -INF , P3 ;  /* 0xff800000c3c37808 */ /* 0x001fe40001800000 */
[C---:B------:R-:W-:Y:S02]  /*9550*/  ISETP.GT.AND P3, PT, R150.reuse, 0x18, PT ;  /* 0x000000189600780c */ /* 0x040fe40003f64270 */
[----:B------:R-:W-:Y:S02]  /*9560*/  FMNMX.FTZ R138, R195, R138, !PT ;  /* 0x0000008ac38a7209 */ /* 0x000fe40007810000 */
[----:B-1----:R-:W-:Y:S02]  /*9570*/  FSEL R193, R193, -INF , P4 ;  /* 0xff800000c1c17808 */ /* 0x002fe40002000000 */
[----:B------:R-:W-:Y:S02]  /*9580*/  ISETP.GT.AND P4, PT, R150, 0x19, PT ;  /* 0x000000199600780c */ /* 0x000fe40003f84270 */
[----:B------:R-:W-:Y:S01]  /*9590*/  FMNMX.FTZ R138, R193, R138, !PT ;  /* 0x0000008ac18a7209 */ /* 0x000fe20007810000 */
[----:B------:R-:W-:-:S02]  /*95a0*/  WARPGROUP.DEPBAR.LE gsb0, 0x0 ;  /* 0x00008000000079c5 */ /* 0x000fc40000010000 */
[----:B------:R-:W-:Y:S01]  /*95b0*/  WARPGROUP.ARRIVE ;  /* 0x00000000000079c5 */ /* 0x000fe20000000000 */
[----:B------:R-:W-:Y:S01]  /*95c0*/  FSEL R191, R6, -INF , P3 ;  /* 0xff80000006bf7808 */ /* 0x000fe20001800000 */
[----:B------:R-:W-:Y:S01]  /*95d0*/  FMUL.FTZ R6, R131, UR5 ;  /* 0x0000000583067c20 */ /* 0x000fe20008410000 */
[----:B------:R-:W-:Y:S02]  /*95e0*/  ISETP.GT.AND P3, PT, R150, 0x20, PT ;  /* 0x000000209600780c */ /* 0x000fe40003f64270 */
[----:B------:R-:W-:Y:S01]  /*95f0*/  FSEL R189, R160, -INF , P4 ;  /* 0xff800000a0bd7808 */ /* 0x000fe20002000000 */
[----:B------:R-:W-:Y:S01]  /*9600*/  HGMMA.64x192x16.F32 R24, R184, gdesc[UR8].tnspB, R24, gsb0 ;  /* 0x42e00008b8187df0 */ /* 0x000fe20008000818 */
[----:B------:R-:W-:Y:S01]  /*9610*/  FMNMX.FTZ R138, R191, R138, !PT ;  /* 0x0000008abf8a7209 */ /* 0x000fe20007810000 */
[----:B------:R0:W1:Y:S01]  /*9620*/  MUFU.TANH R156, R6 ;  /* 0x00000006009c7308 */ /* 0x0000620000002400 */
[----:B------:R-:W-:Y:S01]  /*9630*/  ISETP.GT.AND P4, PT, R150, 0x21, PT ;  /* 0x000000219600780c */ /* 0x000fe20003f84270 */
[----:B------:R-:W-:Y:S01]  /*9640*/  UIADD3 UR10, UR6, 0x280, URZ ;  /* 0x00000280060a7890 */ /* 0x000fe2000fffe03f */
[----:B------:R-:W-:Y:S01]  /*9650*/  FSEL R175, R175, -INF , P3 ;  /* 0xff800000afaf7808 */ /* 0x000fe20001800000 */
[----:B------:R-:W-:Y:S01]  /*9660*/  UMOV UR11, 0x40000040 ;  /* 0x40000040000b7882 */ /* 0x000fe20000000000 */
[----:B------:R-:W-:-:S02]  /*9670*/  FMNMX.FTZ R138, R189, R138, !PT ;  /* 0x0000008abd8a7209 */ /* 0x000fc40007810000 */
[C---:B------:R-:W-:Y:S02]  /*9680*/  ISETP.GT.AND P3, PT, R150.reuse, 0x28, PT ;  /* 0x000000289600780c */ /* 0x040fe40003f64270 */
[----:B------:R-:W-:Y:S01]  /*9690*/  FSEL R173, R173, -INF , P4 ;  /* 0xff800000adad7808 */ /* 0x000fe20002000000 */
[----:B0-----:R-:W-:Y:S01]  /*96a0*/  FMUL.FTZ R6, R135, UR5 ;  /* 0x0000000587067c20 */ /* 0x001fe20008410000 */
[----:B------:R-:W-:Y:S02]  /*96b0*/  FMNMX.FTZ R138, R175, R138, !PT ;  /* 0x0000008aaf8a7209 */ /* 0x000fe40007810000 */
[----:B------:R-:W-:Y:S01]  /*96c0*/  ISETP.GT.AND P4, PT, R150, 0x29, PT ;  /* 0x000000299600780c */ /* 0x000fe20003f84270 */
[----:B------:R0:W2:Y:S01]  /*96d0*/  MUFU.TANH R163, R6 ;  /* 0x0000000600a37308 */ /* 0x0000a20000002400 */
[----:B------:R-:W-:Y:S02]  /*96e0*/  FSEL R171, R171, -INF , P3 ;  /* 0xff800000abab7808 */ /* 0x000fe40001800000 */
[----:B------:R-:W-:-:S02]  /*96f0*/  FMNMX.FTZ R138, R173, R138, !PT ;  /* 0x0000008aad8a7209 */ /* 0x000fc40007810000 */
[C---:B------:R-:W-:Y:S02]  /*9700*/  ISETP.GT.AND P3, PT, R150.reuse, 0x30, PT ;  /* 0x000000309600780c */ /* 0x040fe40003f64270 */
[----:B------:R-:W-:Y:S02]  /*9710*/  FSEL R169, R169, -INF , P4 ;  /* 0xff800000a9a97808 */ /* 0x000fe40002000000 */
[----:B------:R-:W-:Y:S01]  /*9720*/  FMNMX.FTZ R138, R171, R138, !PT ;  /* 0x0000008aab8a7209 */ /* 0x000fe20007810000 */
[----:B0-----:R-:W-:Y:S01]  /*9730*/  FMUL.FTZ R6, R123, UR5 ;  /* 0x000000057b067c20 */ /* 0x001fe20008410000 */
[C---:B------:R-:W-:Y:S02]  /*9740*/  ISETP.GT.AND P4, PT, R150.reuse, 0x31, PT ;  /* 0x000000319600780c */ /* 0x040fe40003f84270 */
[----:B------:R-:W-:Y:S02]  /*9750*/  FSEL R167, R167, -INF , P3 ;  /* 0xff800000a7a77808 */ /* 0x000fe40001800000 */
[----:B------:R-:W-:Y:S01]  /*9760*/  FMNMX.FTZ R138, R169, R138, !PT ;  /* 0x0000008aa98a7209 */ /* 0x000fe20007810000 */
[----:B------:R-:W0:Y:S01]  /*9770*/  MUFU.TANH R6, R6 ;  /* 0x0000000600067308 */ /* 0x000e220000002400 */
        /* <DEDUP_REMOVED lines=15> */
[----:B------:R-:W-:Y:S02]  /*9870*/  ISETP.GT.AND P4, PT, R150, 0x49, PT ;  /* 0x000000499600780c */ /* 0x000fe40003f84270 */
[----:B------:R-:W-:Y:S01]  /*9880*/  FSEL R143, R142, -INF , P3 ;  /* 0xff8000008e8f7808 */ /* 0x000fe20001800000 */
[----:B------:R-:W-:Y:S01]  /*9890*/  FMUL.FTZ R142, R125, UR5 ;  /* 0x000000057d8e7c20 */ /* 0x000fe20008410000 */
[----:B------:R-:W-:Y:S02]  /*98a0*/  FMNMX.FTZ R138, R139, R138, !PT ;  /* 0x0000008a8b8a7209 */ /* 0x000fe40007810000 */
[----:B------:R-:W-:-:S02]  /*98b0*/  ISETP.GT.AND P3, PT, R150, 0x50, PT ;  /* 0x000000509600780c */ /* 0x000fc40003f64270 */
[----:B------:R-:W-:Y:S01]  /*98c0*/  FSEL R123, R154, -INF , P4 ;  /* 0xff8000009a7b7808 */ /* 0x000fe20002000000 */
[----:B------:R-:W-:Y:S01]  /*98d0*/  MUFU.TANH R142, R142 ;  /* 0x0000008e008e7308 */ /* 0x000fe20000002400 */
[----:B------:R-:W-:Y:S02]  /*98e0*/  FMNMX.FTZ R138, R143, R138, !PT ;  /* 0x0000008a8f8a7209 */ /* 0x000fe40007810000 */
[----:B------:R-:W-:Y:S02]  /*98f0*/  ISETP.GT.AND P4, PT, R150, 0x51, PT ;  /* 0x000000519600780c */ /* 0x000fe40003f84270 */
[----:B------:R-:W-:Y:S01]  /*9900*/  FSEL R147, R130, -INF , P3 ;  /* 0xff80000082937808 */ /* 0x000fe20001800000 */
[----:B------:R-:W-:Y:S01]  /*9910*/  FMUL.FTZ R130, R149, UR5 ;  /* 0x0000000595827c20 */ /* 0x000fe20008410000 */
[----:B------:R-:W-:Y:S02]  /*9920*/  FMNMX.FTZ R138, R123, R138, !PT ;  /* 0x0000008a7b8a7209 */ /* 0x000fe40007810000 */
[----:B------:R-:W-:-:S02]  /*9930*/  ISETP.GT.AND P3, PT, R150, 0x58, PT ;  /* 0x000000589600780c */ /* 0x000fc40003f64270 */
[----:B-1----:R-:W-:Y:S01]  /*9940*/  FSEL R151, R156, -INF , P4 ;  /* 0xff8000009c977808 */ /* 0x002fe20002000000 */
[----:B------:R-:W1:Y:S01]  /*9950*/  MUFU.TANH R130, R130 ;  /* 0x0000008200827308 */ /* 0x000e620000002400 */
[----:B------:R-:W-:Y:S02]  /*9960*/  FMNMX.FTZ R138, R147, R138, !PT ;  /* 0x0000008a938a7209 */ /* 0x000fe40007810000 */
[----:B------:R-:W-:Y:S02]  /*9970*/  ISETP.GT.AND P4, PT, R150, 0x59, PT ;  /* 0x000000599600780c */ /* 0x000fe40003f84270 */
        /* <DEDUP_REMOVED lines=8> */
[----:B------:R-:W-:-:S02]  /*9a00*/  FMNMX.FTZ R138, R159, R138, !PT ;  /* 0x0000008a9f8a7209 */ /* 0x000fc40007810000 */
[----:B------:R-:W-:Y:S02]  /*9a10*/  ISETP.GT.AND P4, PT, R150, 0x61, PT ;  /* 0x000000619600780c */ /* 0x000fe40003f84270 */
[----:B------:R-:W-:Y:S02]  /*9a20*/  FSEL R157, R122, -INF , P3 ;  /* 0xff8000007a9d7808 */ /* 0x000fe40001800000 */
[----:B------:R-:W-:Y:S01]  /*9a30*/  FMNMX.FTZ R138, R163, R138, !PT ;  /* 0x0000008aa38a7209 */ /* 0x000fe20007810000 */
[----:B------:R-:W3:Y:S01]  /*9a40*/  MUFU.TANH R136, R136 ;  /* 0x0000008800887308 */ /* 0x000ee20000002400 */
[----:B------:R-:W-:Y:S02]  /*9a50*/  ISETP.GT.AND P3, PT, R150, 0x68, PT ;  /* 0x000000689600780c */ /* 0x000fe40003f64270 */
[----:B0-----:R-:W-:Y:S02]  /*9a60*/  FSEL R161, R6, -INF , P4 ;  /* 0xff80000006a17808 */ /* 0x001fe40002000000 */
[----:B------:R-:W-:Y:S01]  /*9a70*/  FMNMX.FTZ R138, R157, R138, !PT ;  /* 0x0000008a9d8a7209 */ /* 0x000fe20007810000 */
[----:B------:R-:W0:Y:S01]  /*9a80*/  LDC R6, c[0x0][0x988] ;  /* 0x00026200ff067b82 */ /* 0x000e220000000800 */
[----:B------:R-:W-:Y:S01]  /*9a90*/  ISETP.GT.AND P4, PT, R150, 0x69, PT ;  /* 0x000000699600780c */ /* 0x000fe20003f84270 */
[----:B------:R-:W-:Y:S01]  /*9aa0*/  MUFU.TANH R140, R140 ;  /* 0x0000008c008c7308 */ /* 0x000fe20000002400 */
[----:B------:R-:W-:Y:S01]  /*9ab0*/  FSEL R149, R126, -INF , P3 ;  /* 0xff8000007e957808 */ /* 0x000fe20001800000 */
[----:B------:R-:W-:Y:S01]  /*9ac0*/  FMUL.FTZ R126, R121, UR5 ;  /* 0x00000005797e7c20 */ /* 0x000fe20008410000 */
[----:B------:R-:W-:-:S02]  /*9ad0*/  FMNMX.FTZ R138, R161, R138, !PT ;  /* 0x0000008aa18a7209 */ /* 0x000fc40007810000 */
[----:B------:R-:W-:Y:S02]  /*9ae0*/  FSEL R127, R127, -INF , P4 ;  /* 0xff8000007f7f7808 */ /* 0x000fe40002000000 */
[----:B------:R-:W-:Y:S01]  /*9af0*/  FMNMX.FTZ R138, R149, R138, !PT ;  /* 0x0000008a958a7209 */ /* 0x000fe20007810000 */
[----:B------:R-:W-:Y:S01]  /*9b00*/  MUFU.TANH R126, R126 ;  /* 0x0000007e007e7308 */ /* 0x000fe20000002400 */
[----:B------:R-:W-:Y:S02]  /*9b10*/  ISETP.GT.AND P4, PT, R146, RZ, PT ;  /* 0x000000ff9200720c */ /* 0x000fe40003f84270 */
[----:B------:R-:W-:Y:S02]  /*9b20*/  FMNMX.FTZ R138, R127, R138, !PT ;  /* 0x0000008a7f8a7209 */ /* 0x000fe40007810000 */
[----:B------:R-:W-:Y:S02]  /*9b30*/  FSEL R121, R0, -INF , P4 ;  /* 0xff80000000797808 */ /* 0x000fe40002000000 */
[----:B------:R-:W-:Y:S01]  /*9b40*/  ISETP.GT.AND P4, PT, R146, 0x8, PT ;  /* 0x000000089200780c */ /* 0x000fe20003f84270 */
[----:B------:R-:W4:Y:S01]  /*9b50*/  SHFL.BFLY PT, R229, R138, 0x2, 0x1f ;  /* 0x0c401f008ae57f89 */ /* 0x000f2200000e0000 */
[----:B------:R-:W-:-:S02]  /*9b60*/  FSEL R125, R2, -INF , P5 ;  /* 0xff800000027d7808 */ /* 0x000fc40002800000 */
[----:B------:R-:W-:Y:S02]  /*9b70*/  FMNMX.FTZ R0, R121, R10, !PT ;  /* 0x0000000a79007209 */ /* 0x000fe40007810000 */
[C---:B------:R-:W-:Y:S02]  /*9b80*/  ISETP.GT.AND P5, PT, R146.reuse, 0x9, PT ;  /* 0x000000099200780c */ /* 0x040fe40003fa4270 */
[----:B------:R-:W-:Y:S02]  /*9b90*/  FSEL R11, R11, -INF , P4 ;  /* 0xff8000000b0b7808 */ /* 0x000fe40002000000 */
[----:B------:R-:W-:Y:S02]  /*9ba0*/  FMNMX.FTZ R0, R125, R0, !PT ;  /* 0x000000007d007209 */ /* 0x000fe40007810000 */
[----:B------:R-:W-:Y:S02]  /*9bb0*/  ISETP.GT.AND P4, PT, R146, 0x10, PT ;  /* 0x000000109200780c */ /* 0x000fe40003f84270 */
[----:B------:R-:W-:-:S02]  /*9bc0*/  FSEL R129, R8, -INF , P5 ;  /* 0xff80000008817808 */ /* 0x000fc40002800000 */
[----:B------:R-:W-:Y:S02]  /*9bd0*/  FMNMX.FTZ R0, R11, R0, !PT ;  /* 0x000000000b007209 */ /* 0x000fe40007810000 */
[C---:B------:R-:W-:Y:S02]  /*9be0*/  ISETP.GT.AND P5, PT, R146.reuse, 0x11, PT ;  /* 0x000000119200780c */ /* 0x040fe40003fa4270 */
[----:B------:R-:W-:Y:S02]  /*9bf0*/  FSEL R13, R13, -INF , P4 ;  /* 0xff8000000d0d7808 */ /* 0x000fe40002000000 */
[----:B------:R-:W-:Y:S02]  /*9c00*/  FMNMX.FTZ R0, R129, R0, !PT ;  /* 0x0000000081007209 */ /* 0x000fe40007810000 */
[----:B------:R-:W-:Y:S02]  /*9c10*/  ISETP.GT.AND P4, PT, R146, 0x18, PT ;  /* 0x000000189200780c */ /* 0x000fe40003f84270 */
[----:B----4-:R-:W-:Y:S01]  /*9c20*/  FMNMX.FTZ R122, R138, R229, !PT ;  /* 0x000000e58a7a7209 */ /* 0x010fe20007810000 */
[----:B------:R-:W-:Y:S01]  /*9c30*/  FMUL.FTZ R229, R133, UR5 ;  /* 0x0000000585e57c20 */ /* 0x000fe20008410000 */
[----:B------:R-:W-:Y:S01]  /*9c40*/  FSEL R133, R12, -INF , P5 ;  /* 0xff8000000c857808 */ /* 0x000fe20002800000 */
[----:B------:R-:W-:Y:S01]  /*9c50*/  FMUL.FTZ R138, R120, UR5 ;  /* 0x00000005788a7c20 */ /* 0x000fe20008410000 */
[----:B------:R-:W-:Y:S01]  /*9c60*/  FMNMX.FTZ R0, R13, R0, !PT ;  /* 0x000000000d007209 */ /* 0x000fe20007810000 */
[----:B------:R-:W4:Y:S01]  /*9c70*/  SHFL.BFLY PT, R137, R122, 0x1, 0x1f ;  /* 0x0c201f007a897f89 */ /* 0x000f2200000e0000 */
[----:B------:R-:W-:Y:S01]  /*9c80*/  ISETP.GT.AND P5, PT, R146, 0x19, PT ;  /* 0x000000199200780c */ /* 0x000fe20003fa4270 */
[----:B------:R-:W5:Y:S01]  /*9c90*/  MUFU.TANH R229, R229 ;  /* 0x000000e500e57308 */ /* 0x000f620000002400 */
[----:B------:R-:W-:-:S02]  /*9ca0*/  FSEL R15, R15, -INF , P4 ;  /* 0xff8000000f0f7808 */ /* 0x000fc40002000000 */
[----:B------:R-:W-:Y:S02]  /*9cb0*/  FMNMX.FTZ R0, R133, R0, !PT ;  /* 0x0000000085007209 */ /* 0x000fe40007810000 */
[----:B------:R-:W-:Y:S02]  /*9cc0*/  ISETP.GT.AND P4, PT, R146, 0x20, PT ;  /* 0x000000209200780c */ /* 0x000fe40003f84270 */
[----:B------:R-:W-:Y:S01]  /*9cd0*/  FMNMX.FTZ R0, R15, R0, !PT ;  /* 0x000000000f007209 */ /* 0x000fe20007810000 */
[----:B------:R-:W5:Y:S01]  /*9ce0*/  MUFU.TANH R138, R138 ;  /* 0x0000008a008a7308 */ /* 0x000f620000002400 */
[----:B------:R-:W-:Y:S02]  /*9cf0*/  FSEL R141, R20, -INF , P4 ;  /* 0xff800000148d7808 */ /* 0x000fe40002000000 */
[----:B------:R-:W-:-:S04]  /*9d00*/  ISETP.GT.AND P4, PT, R146, 0x28, PT ;  /* 0x000000289200780c */ /* 0x000fc80003f84270 */
[----:B------:R-:W-:Y:S02]  /*9d10*/  FSEL R153, R153, -INF , P4 ;  /* 0xff80000099997808 */ /* 0x000fe40002000000 */
[----:B------:R-:W-:Y:S02]  /*9d20*/  ISETP.GT.AND P4, PT, R146, 0x30, PT ;  /* 0x000000309200780c */ /* 0x000fe40003f84270 */
[----:B----4-:R-:W-:Y:S02]  /*9d30*/  FMNMX.FTZ R7, R122, R137, !PT ;  /* 0x000000897a077209 */ /* 0x010fe40007810000 */
[----:B------:R-:W-:Y:S02]  /*9d40*/  FSEL R137, R14, -INF , P5 ;  /* 0xff8000000e897808 */ /* 0x000fe40002800000 */
[----:B------:R-:W-:Y:S01]  /*9d50*/  ISETP.GT.AND P5, PT, R146, 0x21, PT ;  /* 0x000000219200780c */ /* 0x000fe20003fa4270 */
[----:B0-----:R-:W-:Y:S01]  /*9d60*/  FMUL.FTZ R120, R7, R6 ;  /* 0x0000000607787220 */ /* 0x001fe20000410000 */
[----:B------:R-:W-:-:S02]  /*9d70*/  FMNMX.FTZ R0, R137, R0, !PT ;  /* 0x0000000089007209 */ /* 0x000fc40007810000 */
[----:B------:R-:W-:Y:S02]  /*9d80*/  FSEL R21, R21, -INF , P5 ;  /* 0xff80000015157808 */ /* 0x000fe40002800000 */
[----:B------:R-:W-:Y:S02]  /*9d90*/  FMNMX.FTZ R0, R141, R0, !PT ;  /* 0x000000008d007209 */ /* 0x000fe40007810000 */
[----:B------:R-:W-:Y:S02]  /*9da0*/  ISETP.GT.AND P5, PT, R146, 0x29, PT ;  /* 0x000000299200780c */ /* 0x000fe40003fa4270 */
[----:B------:R-:W-:Y:S02]  /*9db0*/  FMNMX.FTZ R0, R21, R0, !PT ;  /* 0x0000000015007209 */ /* 0x000fe40007810000 */
[----:B------:R-:W-:Y:S02]  /*9dc0*/  FSETP.NEU.FTZ.AND P3, PT, R7, -INF , PT ;  /* 0xff8000000700780b */ /* 0x000fe40003f7d000 */
[----:B------:R-:W-:-:S02]  /*9dd0*/  FMNMX.FTZ R0, R153, R0, !PT ;  /* 0x0000000099007209 */ /* 0x000fc40007810000 */
[----:B------:R-:W-:Y:S01]  /*9de0*/  FSEL R120, R120, RZ, P3 ;  /* 0x000000ff78787208 */ /* 0x000fe20001800000 */
[----:B------:R-:W-:Y:S02]  /*9df0*/  WARPGROUP.DEPBAR.LE gsb0, 0x0 ;  /* 0x00008000000079c5 */ /* 0x000fe40000010000 */
[----:B------:R-:W-:Y:S01]  /*9e00*/  WARPGROUP.ARRIVE ;  /* 0x00000000000079c5 */ /* 0x000fe20000000000 */
[----:B------:R-:W-:Y:S01]  /*9e10*/  FSEL R185, R152, -INF , P5 ;  /* 0xff80000098b97808 */ /* 0x000fe20002800000 */
[-CC-:B------:R-:W-:Y:S01]  /*9e20*/  FFMA.FTZ R122, R203, R6.reuse, -R120.reuse ;  /* 0x00000006cb7a7223 */ /* 0x180fe20000010878 */
[----:B------:R-:W-:Y:S01]  /*9e30*/  ISETP.GT.AND P5, PT, R146, 0x31, PT ;  /* 0x000000319200780c */ /* 0x000fe20003fa4270 */
[--C-:B------:R-:W-:Y:S01]  /*9e40*/  FFMA.FTZ R203, R199, R6, -R120.reuse ;  /* 0x00000006c7cb7223 */ /* 0x100fe20000010878 */
[----:B------:R-:W-:Y:S01]  /*9e50*/  FSEL R187, R144, -INF , P4 ;  /* 0xff80000090bb7808 */ /* 0x000fe20002000000 */
[----:B------:R-:W-:Y:S01]  /*9e60*/  HGMMA.64x192x16.F32 R24, R180, gdesc[UR8].tnspB, R24, gsb0 ;  /* 0x42e00008b4187df0 */ /* 0x000fe20008000818 */
[----:B------:R-:W-:Y:S01]  /*9e70*/  FMNMX.FTZ R0, R185, R0, !PT ;  /* 0x00000000b9007209 */ /* 0x000fe20007810000 */
[-CC-:B------:R-:W-:Y:S01]  /*9e80*/  FFMA.FTZ R199, R191, R6.reuse, -R120.reuse ;  /* 0x00000006bfc77223 */ /* 0x180fe20000010878 */
[C---:B------:R-:W-:Y:S01]  /*9e90*/  ISETP.GT.AND P4, PT, R146.reuse, 0x38, PT ;  /* 0x000000389200780c */ /* 0x040fe20003f84270 */
[-CC-:B------:R-:W-:Y:S01]  /*9ea0*/  FFMA.FTZ R20, R189, R6.reuse, -R120.reuse ;  /* 0x00000006bd147223 */ /* 0x180fe20000010878 */
[----:B------:R-:W-:Y:S01]  /*9eb0*/  FSEL R145, R145, -INF , P5 ;  /* 0xff80000091917808 */ /* 0x000fe20002800000 */
[--C-:B------:R-:W-:Y:S01]  /*9ec0*/  FFMA.FTZ R14, R193, R6, -R120.reuse ;  /* 0x00000006c10e7223 */ /* 0x100fe20000010878 */
[----:B------:R-:W-:Y:S01]  /*9ed0*/  FMNMX.FTZ R0, R187, R0, !PT ;  /* 0x00000000bb007209 */ /* 0x000fe20007810000 */
[-CC-:B------:R-:W-:Y:S01]  /*9ee0*/  FFMA.FTZ R193, R175, R6.reuse, -R120.reuse ;  /* 0x00000006afc17223 */ /* 0x180fe20000010878 */
[C---:B------:R-:W-:Y:S01]  /*9ef0*/  ISETP.GT.AND P5, PT, R146.reuse, 0x39, PT ;  /* 0x000000399200780c */ /* 0x040fe20003fa4270 */
[--C-:B------:R-:W-:Y:S01]  /*9f00*/  FFMA.FTZ R124, R173, R6, -R120.reuse ;  /* 0x00000006ad7c7223 */ /* 0x100fe20000010878 */
[----:B------:R-:W-:Y:S01]  /*9f10*/  FSEL R221, R221, -INF , P4 ;  /* 0xff800000dddd7808 */ /* 0x000fe20002000000 */
[----:B------:R-:W-:Y:S01]  /*9f20*/  UIADD3 UR10, UR6, 0x300, URZ ;  /* 0x00000300060a7890 */ /* 0x000fe2000fffe03f */
[----:B------:R-:W-:Y:S01]  /*9f30*/  FMNMX.FTZ R0, R145, R0, !PT ;  /* 0x0000000091007209 */ /* 0x000fe20007810000 */
[-CC-:B------:R-:W-:Y:S01]  /*9f40*/  FFMA.FTZ R12, R197, R6.reuse, -R120.reuse ;  /* 0x00000006c50c7223 */ /* 0x180fe20000010878 */
[----:B------:R-:W-:Y:S01]  /*9f50*/  ISETP.GT.AND P4, PT, R146, 0x40, PT ;  /* 0x000000409200780c */ /* 0x000fe20003f84270 */
[-CC-:B------:R-:W-:Y:S01]  /*9f60*/  FFMA.FTZ R197, R195, R6.reuse, -R120.reuse ;  /* 0x00000006c3c57223 */ /* 0x180fe20000010878 */
[----:B-1----:R-:W-:Y:S01]  /*9f70*/  FSEL R191, R130, -INF , P5 ;  /* 0xff80000082bf7808 */ /* 0x002fe20002800000 */
[--C-:B------:R-:W-:Y:S01]  /*9f80*/  FFMA.FTZ R195, R171, R6, -R120.reuse ;  /* 0x00000006abc37223 */ /* 0x100fe20000010878 */
[----:B------:R-:W-:Y:S01]  /*9f90*/  FMNMX.FTZ R0, R221, R0, !PT ;  /* 0x00000000dd007209 */ /* 0x000fe20007810000 */
[----:B------:R-:W-:Y:S01]  /*9fa0*/  UMOV UR11, 0x40000040 ;  /* 0x40000040000b7882 */ /* 0x000fe20000000000 */
[----:B------:R-:W-:Y:S01]  /*9fb0*/  ISETP.GT.AND P5, PT, R146, 0x41, PT ;  /* 0x000000419200780c */ /* 0x000fe20003fa4270 */
[--C-:B------:R-:W-:Y:S01]  /*9fc0*/  FFMA.FTZ R201, R201, R6, -R120.reuse ;  /* 0x00000006c9c97223 */ /* 0x100fe20000010878 */
[----:B--2---:R-:W-:Y:S01]  /*9fd0*/  FSEL R189, R134, -INF , P4 ;  /* 0xff80000086bd7808 */ /* 0x004fe20002000000 */
[----:B------:R-:W-:Y:S01]  /*9fe0*/  MUFU.EX2 R122, R122 ;  /* 0x0000007a007a7308 */ /* 0x000fe20000000800 */
[----:B------:R-:W-:Y:S01]  /*9ff0*/  FMNMX.FTZ R0, R191, R0, !PT ;  /* 0x00000000bf007209 */ /* 0x000fe20007810000 */
[-CC-:B------:R-:W-:Y:S01]  /*a000*/  FFMA.FTZ R135, R135, R6.reuse, -R120.reuse ;  /* 0x0000000687877223 */ /* 0x180fe20000010878 */
[C---:B------:R-:W-:Y:S01]  /*a010*/  ISETP.GT.AND P4, PT, R146.reuse, 0x48, PT ;  /* 0x000000489200780c */ /* 0x040fe20003f84270 */
[-CC-:B------:R-:W-:Y:S01]  /*a020*/  FFMA.FTZ R134, R139, R6.reuse, -R120.reuse ;  /* 0x000000068b867223 */ /* 0x180fe20000010878 */
[----:B------:R-:W-:Y:S01]  /*a030*/  FSEL R223, R223, -INF , P5 ;  /* 0xff800000dfdf7808 */ /* 0x000fe20002800000 */
[--C-:B------:R-:W-:Y:S01]  /*a040*/  FFMA.FTZ R130, R143, R6, -R120.reuse ;  /* 0x000000068f827223 */ /* 0x100fe20000010878 */
[----:B------:R-:W-:Y:S01]  /*a050*/  FMNMX.FTZ R0, R189, R0, !PT ;  /* 0x00000000bd007209 */ /* 0x000fe20007810000 */
[----:B------:R-:W-:Y:S01]  /*a060*/  MUFU.EX2 R201, R201 ;  /* 0x000000c900c97308 */ /* 0x000fe20000000800 */
[----:B------:R-:W-:Y:S01]  /*a070*/  ISETP.GT.AND P5, PT, R146, 0x49, PT ;  /* 0x000000499200780c */ /* 0x000fe20003fa4270 */
[-CC-:B------:R-:W-:Y:S01]  /*a080*/  FFMA.FTZ R123, R123, R6.reuse, -R120.reuse ;  /* 0x000000067b7b7223 */ /* 0x180fe20000010878 */
[----:B---3--:R-:W-:Y:S01]  /*a090*/  FSEL R175, R136, -INF , P4 ;  /* 0xff80000088af7808 */ /* 0x008fe20002000000 */
[--C-:B------:R-:W-:Y:S01]  /*a0a0*/  FFMA.FTZ R136, R147, R6, -R120.reuse ;  /* 0x0000000693887223 */ /* 0x100fe20000010878 */
[----:B------:R-:W-:Y:S01]  /*a0b0*/  FMNMX.FTZ R0, R223, R0, !PT ;  /* 0x00000000df007209 */ /* 0x000fe20007810000 */
[----:B------:R-:W-:Y:S01]  /*a0c0*/  FFMA.FTZ R139, R157, R6, -R120 ;  /* 0x000000069d8b7223 */ /* 0x000fe20000010878 */
[----:B------:R-:W-:Y:S01]  /*a0d0*/  ISETP.GT.AND P4, PT, R146, 0x50, PT ;  /* 0x000000509200780c */ /* 0x000fe20003f84270 */
[----:B------:R-:W-:Y:S01]  /*a0e0*/  MUFU.EX2 R203, R203 ;  /* 0x000000cb00cb7308 */ /* 0x000fe20000000800 */
[----:B------:R-:W-:Y:S01]  /*a0f0*/  FSEL R225, R225, -INF , P5 ;  /* 0xff800000e1e17808 */ /* 0x000fe20002800000 */
[----:B------:R-:W-:Y:S01]  /*a100*/  UMOV UR6, UR36 ;  /* 0x0000002400067c82 */ /* 0x000fe20008000000 */
[----:B------:R-:W-:-:S02]  /*a110*/  FMNMX.FTZ R0, R175, R0, !PT ;  /* 0x00000000af007209 */ /* 0x000fc40007810000 */
[----:B------:R-:W-:Y:S02]  /*a120*/  ISETP.GT.AND P5, PT, R146, 0x51, PT ;  /* 0x000000519200780c */ /* 0x000fe40003fa4270 */
[----:B------:R-:W-:Y:S01]  /*a130*/  FSEL R173, R128, -INF , P4 ;  /* 0xff80000080ad7808 */ /* 0x000fe20002000000 */
[----:B------:R-:W-:Y:S01]  /*a140*/  FFMA.FTZ R128, R169, R6, -R120 ;  /* 0x00000006a9807223 */ /* 0x000fe20000010878 */
[----:B------:R-:W-:Y:S01]  /*a150*/  FMNMX.FTZ R0, R225, R0, !PT ;  /* 0x00000000e1007209 */ /* 0x000fe20007810000 */
[----:B------:R-:W-:Y:S01]  /*a160*/  MUFU.EX2 R12, R12 ;  /* 0x0000000c000c7308 */ /* 0x000fe20000000800 */
[----:B------:R-:W-:Y:S02]  /*a170*/  ISETP.GT.AND P4, PT, R146, 0x58, PT ;  /* 0x000000589200780c */ /* 0x000fe40003f84270 */
[----:B------:R-:W-:Y:S02]  /*a180*/  FSEL R227, R227, -INF , P5 ;  /* 0xff800000e3e37808 */ /* 0x000fe40002800000 */
[----:B------:R-:W-:-:S02]  /*a190*/  FMNMX.FTZ R0, R173, R0, !PT ;  /* 0x00000000ad007209 */ /* 0x000fc40007810000 */
[----:B------:R-:W-:Y:S01]  /*a1a0*/  ISETP.GT.AND P5, PT, R146, 0x59, PT ;  /* 0x000000599200780c */ /* 0x000fe20003fa4270 */
[----:B------:R-:W-:Y:S01]  /*a1b0*/  MUFU.EX2 R197, R197 ;  /* 0x000000c500c57308 */ /* 0x000fe20000000800 */
[----:B------:R-:W-:Y:S01]  /*a1c0*/  FSEL R171, R132, -INF , P4 ;  /* 0xff80000084ab7808 */ /* 0x000fe20002000000 */
[----:B------:R-:W-:Y:S01]  /*a1d0*/  FFMA.FTZ R132, R165, R6, -R120 ;  /* 0x00000006a5847223 */ /* 0x000fe20000010878 */
[----:B------:R-:W-:Y:S02]  /*a1e0*/  FMNMX.FTZ R0, R227, R0, !PT ;  /* 0x00000000e3007209 */ /* 0x000fe40007810000 */
[----:B------:R-:W-:Y:S02]  /*a1f0*/  ISETP.GT.AND P4, PT, R146, 0x60, PT ;  /* 0x000000609200780c */ /* 0x000fe40003f84270 */
[----:B-----5:R-:W-:Y:S01]  /*a200*/  FSEL R229, R229, -INF , P5 ;  /* 0xff800000e5e57808 */ /* 0x020fe20002800000 */
[----:B------:R-:W-:Y:S01]  /*a210*/  MUFU.EX2 R14, R14 ;  /* 0x0000000e000e7308 */ /* 0x000fe20000000800 */
[----:B------:R-:W-:-:S02]  /*a220*/  FMNMX.FTZ R0, R171, R0, !PT ;  /* 0x00000000ab007209 */ /* 0x000fc40007810000 */
[----:B------:R-:W-:Y:S02]  /*a230*/  ISETP.GT.AND P5, PT, R146, 0x61, PT ;  /* 0x000000619200780c */ /* 0x000fe40003fa4270 */
[----:B------:R-:W-:Y:S01]  /*a240*/  FSEL R169, R138, -INF , P4 ;  /* 0xff8000008aa97808 */ /* 0x000fe20002000000 */
[--C-:B------:R-:W-:Y:S01]  /*a250*/  FFMA.FTZ R138, R163, R6, -R120.reuse ;  /* 0x00000006a38a7223 */ /* 0x100fe20000010878 */
[----:B------:R-:W-:Y:S01]  /*a260*/  FMNMX.FTZ R0, R229, R0, !PT ;  /* 0x00000000e5007209 */ /* 0x000fe20007810000 */
[----:B------:R-:W-:Y:S01]  /*a270*/  MUFU.EX2 R199, R199 ;  /* 0x000000c700c77308 */ /* 0x000fe20000000800 */
[----:B------:R-:W-:Y:S02]  /*a280*/  ISETP.GT.AND P4, PT, R146, 0x68, PT ;  /* 0x000000689200780c */ /* 0x000fe40003f84270 */
[----:B------:R-:W-:Y:S01]  /*a290*/  FSEL R231, R126, -INF , P5 ;  /* 0xff8000007ee77808 */ /* 0x000fe20002800000 */
[--C-:B------:R-:W-:Y:S01]  /*a2a0*/  FFMA.FTZ R126, R167, R6, -R120.reuse ;  /* 0x00000006a77e7223 */ /* 0x100fe20000010878 */
[----:B------:R-:W-:Y:S01]  /*a2b0*/  FMNMX.FTZ R0, R169, R0, !PT ;  /* 0x00000000a9007209 */ /* 0x000fe20007810000 */
[-CC-:B------:R-:W-:Y:S01]  /*a2c0*/  FFMA.FTZ R167, R131, R6.reuse, -R120.reuse ;  /* 0x0000000683a77223 */ /* 0x180fe20000010878 */
[----:B------:R-:W-:Y:S01]  /*a2d0*/  ISETP.GT.AND P5, PT, R146, 0x69, PT ;  /* 0x000000699200780c */ /* 0x000fe20003fa4270 */
[----:B------:R-:W-:Y:S01]  /*a2e0*/  MUFU.EX2 R20, R20 ;  /* 0x0000001400147308 */ /* 0x000fe20000000800 */
[----:B------:R-:W-:Y:S01]  /*a2f0*/  FSEL R233, R140, -INF , P4 ;  /* 0xff8000008ce97808 */ /* 0x000fe20002000000 */
[--C-:B------:R-:W-:Y:S01]  /*a300*/  FFMA.FTZ R131, R155, R6, -R120.reuse ;  /* 0x000000069b837223 */ /* 0x100fe20000010878 */
[----:B------:R-:W-:Y:S01]  /*a310*/  FMNMX.FTZ R0, R231, R0, !PT ;  /* 0x00000000e7007209 */ /* 0x000fe20007810000 */
[-CC-:B------:R-:W-:Y:S01]  /*a320*/  FFMA.FTZ R140, R161, R6.reuse, -R120.reuse ;  /* 0x00000006a18c7223 */ /* 0x180fe20000010878 */
[----:B------:R-:W-:Y:S01]  /*a330*/  FSEL R235, R142, -INF , P5 ;  /* 0xff8000008eeb7808 */ /* 0x000fe20002800000 */
[----:B------:R-:W-:Y:S01]  /*a340*/  FFMA.FTZ R142, R149, R6, -R120 ;  /* 0x00000006958e7223 */ /* 0x000fe20000010878 */
        /* <DEDUP_REMOVED lines=9> */
[----:B------:R-:W-:Y:S02]  /*a3e0*/  FSEL R0, R7, RZ, P3 ;  /* 0x000000ff07007208 */ /* 0x000fe40001800000 */
[----:B------:R-:W-:Y:S01]  /*a3f0*/  PLOP3.LUT P3, PT, PT, PT, UP1, 0x80, 0x0 ;  /* 0x000000000000781c */ /* 0x000fe20003f6f018 */
[----:B------:R-:W0:Y:S04]  /*a400*/  SHFL.BFLY PT, R8, R165, 0x1, 0x1f ;  /* 0x0c201f00a5087f89 */ /* 0x000e2800000e0000 */
        /* <DEDUP_REMOVED lines=10> */
[-CC-:B------:R-:W-:Y:S01]  /*a4b0*/  FFMA.FTZ R13, R133, R6.reuse, -R144.reuse ;  /* 0x00000006850d7223 */ /* 0x180fe20000010890 */
[----:B------:R-:W-:Y:S01]  /*a4c0*/  FADD.FTZ R133, -R0, R9 ;  /* 0x0000000900857221 */ /* 0x000fe20000010100 */
[----:B------:R-:W-:Y:S01]  /*a4d0*/  FSEL R9, R8, RZ, P4 ;  /* 0x000000ff08097208 */ /* 0x000fe20002000000 */
[-CC-:B------:R-:W-:Y:S01]  /*a4e0*/  FFMA.FTZ R121, R121, R6.reuse, -R144.reuse ;  /* 0x0000000679797223 */ /* 0x180fe20000010890 */
[-CC-:B------:R-:W-:Y:S01]  /*a4f0*/  FFMA.FTZ R200, R125, R6.reuse, -R144.reuse ;  /* 0x000000067dc87223 */ /* 0x180fe20000010890 */
[-C--:B------:R-:W-:Y:S01]  /*a500*/  FMUL.FTZ R133, R133, R6.reuse ;  /* 0x0000000685857220 */ /* 0x080fe20000410000 */
[-C--:B------:R-:W-:Y:S01]  /*a510*/  FFMA.FTZ R202, R11, R6.reuse, -R144 ;  /* 0x000000060bca7223 */ /* 0x080fe20000010890 */
[----:B------:R-:W-:Y:S01]  /*a520*/  FADD.FTZ R9, -R9, R10 ;  /* 0x0000000a09097221 */ /* 0x000fe20000010100 */
[-CC-:B------:R-:W-:Y:S01]  /*a530*/  FFMA.FTZ R11, R129, R6.reuse, -R144.reuse ;  /* 0x00000006810b7223 */ /* 0x180fe20000010890 */
[----:B------:R-:W-:Y:S01]  /*a540*/  MUFU.EX2 R121, R121 ;  /* 0x0000007900797308 */ /* 0x000fe20000000800 */
[-CC-:B------:R-:W-:Y:S01]  /*a550*/  FFMA.FTZ R198, R15, R6.reuse, -R144.reuse ;  /* 0x000000060fc67223 */ /* 0x180fe20000010890 */
[-C--:B------:R-:W-:Y:S01]  /*a560*/  FMUL.FTZ R0, R9, R6.reuse ;  /* 0x0000000609007220 */ /* 0x080fe20000410000 */
[----:B------:R-:W-:Y:S01]  /*a570*/  FFMA.FTZ R15, R137, R6, -R144 ;  /* 0x00000006890f7223 */ /* 0x000fe20000010890 */
[----:B------:R-:W-:-:S02]  /*a580*/  IMAD.U32 R10, RZ, RZ, UR37 ;  /* 0x00000025ff0a7e24 */ /* 0x000fc4000f8e00ff */
[-CC-:B------:R-:W-:Y:S01]  /*a590*/  FFMA.FTZ R192, R141, R6.reuse, -R144.reuse ;  /* 0x000000068dc07223 */ /* 0x180fe20000010890 */
[----:B------:R-:W-:Y:S02]  /*a5a0*/  IMAD.U32 R137, RZ, RZ, UR4 ;  /* 0x00000004ff897e24 */ /* 0x000fe4000f8e00ff */
[-CC-:B------:R-:W-:Y:S01]  /*a5b0*/  FFMA.FTZ R21, R21, R6.reuse, -R144.reuse ;  /* 0x0000000615157223 */ /* 0x180fe20000010890 */
[----:B------:R-:W0:Y:S01]  /*a5c0*/  MUFU.EX2 R0, R0 ;  /* 0x0000000000007308 */ /* 0x000e220000000800 */
[----:B------:R-:W-:Y:S02]  /*a5d0*/  @!P1 VIADD R10, R10, 0x36840 ;  /* 0x000368400a0a9836 */ /* 0x000fe40000000000 */
[-CC-:B------:R-:W-:Y:S01]  /*a5e0*/  FFMA.FTZ R194, R153, R6.reuse, -R144.reuse ;  /* 0x0000000699c27223 */ /* 0x180fe20000010890 */
[----:B------:R-:W-:Y:S02]  /*a5f0*/  @!P1 VIADD R137, R137, 0x36860 ;  /* 0x0003686089899836 */ /* 0x000fe40000000000 */
[-CC-:B------:R-:W-:Y:S01]  /*a600*/  FFMA.FTZ R125, R185, R6.reuse, -R144.reuse ;  /* 0x00000006b97d7223 */ /* 0x180fe20000010890 */
[-C--:B------:R-:W-:Y:S01]  /*a610*/  FFMA.FTZ R188, R187, R6.reuse, -R144 ;  /* 0x00000006bbbc7223 */ /* 0x080fe20000010890 */
[----:B------:R-:W-:Y:S01]  /*a620*/  @!P1 PRMT R10, RZ, 0x654, R10 ;  /* 0x00000654ff0a9816 */ /* 0x000fe2000000000a */
        /* <DEDUP_REMOVED lines=8> */
[--C-:B------:R-:W-:Y:S01]  /*a6b0*/  FFMA.FTZ R171, R171, R6, -R144.reuse ;  /* 0x00000006abab7223 */ /* 0x100fe20000010890 */
[----:B------:R-:W2:Y:S01]  /*a6c0*/  MUFU.EX2 R200, R200 ;  /* 0x000000c800c87308 */ /* 0x000ea20000000800 */
[----:B0-----:R-:W-:Y:S01]  /*a6d0*/  FFMA.FTZ R133, R0, R4, R121 ;  /* 0x0000000400857223 */ /* 0x001fe20000010079 */
[----:B------:R-:W-:Y:S01]  /*a6e0*/  @!P1 PRMT R4, RZ, 0x654, R137 ;  /* 0x00000654ff049816 */ /* 0x000fe20000000089 */
[-CC-:B------:R-:W-:Y:S01]  /*a6f0*/  FFMA.FTZ R229, R229, R6.reuse, -R144.reuse ;  /* 0x00000006e5e57223 */ /* 0x180fe20000010890 */
[-CC-:B------:R-:W-:Y:S01]  /*a700*/  FFMA.FTZ R169, R169, R6.reuse, -R144.reuse ;  /* 0x00000006a9a97223 */ /* 0x180fe20000010890 */
[----:B------:R-:W-:Y:S01]  /*a710*/  FFMA.FTZ R231, R231, R6, -R144 ;  /* 0x00000006e7e77223 */ /* 0x000fe20000010890 */
[----:B------:R-:W-:-:S02]  /*a720*/  WARPGROUP.DEPBAR.LE gsb0, 0x0 ;  /* 0x00008000000079c5 */ /* 0x000fc40000010000 */
[----:B------:R-:W-:Y:S01]  /*a730*/  WARPGROUP.ARRIVE ;  /* 0x00000000000079c5 */ /* 0x000fe20000000000 */
[----:B------:R-:W-:Y:S01]  /*a740*/  MUFU.EX2 R202, R202 ;  /* 0x000000ca00ca7308 */ /* 0x000fe20000000800 */
[----:B-1----:R-:W-:Y:S01]  /*a750*/  FFMA.FTZ R137, R2, R3, R201 ;  /* 0x0000000302897223 */ /* 0x002fe200000100c9 */
[-CC-:B------:R-:W-:Y:S01]  /*a760*/  FFMA.FTZ R181, R151, R6.reuse, -R120.reuse ;  /* 0x0000000697b57223 */ /* 0x180fe20000010878 */
[-CC-:B------:R-:W-:Y:S01]  /*a770*/  FFMA.FTZ R183, R159, R6.reuse, -R120.reuse ;  /* 0x000000069fb77223 */ /* 0x180fe20000010878 */
[-C--:B------:R-:W-:Y:S01]  /*a780*/  FFMA.FTZ R120, R127, R6.reuse, -R120 ;  /* 0x000000067f787223 */ /* 0x080fe20000010878 */
[----:B------:R-:W-:Y:S01]  /*a790*/  HGMMA.64x192x16.F32 R24, R176, gdesc[UR8].tnspB, R24, gsb0 ;  /* 0x42e00008b0187df0 */ /* 0x000fe20008000818 */
[-CC-:B------:R-:W-:Y:S01]  /*a7a0*/  FFMA.FTZ R127, R225, R6.reuse, -R144.reuse ;  /* 0x00000006e17f7223 */ /* 0x180fe20000010890 */
[-CC-:B------:R-:W-:Y:S01]  /*a7b0*/  FFMA.FTZ R180, R173, R6.reuse, -R144.reuse ;  /* 0x00000006adb47223 */ /* 0x180fe20000010890 */
[----:B------:R-:W-:Y:S01]  /*a7c0*/  MUFU.EX2 R11, R11 ;  /* 0x0000000b000b7308 */ /* 0x000fe20000000800 */
[----:B--2---:R-:W-:Y:S01]  /*a7d0*/  FADD.FTZ R133, R200, R133 ;  /* 0x00000085c8857221 */ /* 0x004fe20000010000 */
[-CC-:B------:R-:W-:Y:S01]  /*a7e0*/  FFMA.FTZ R233, R233, R6.reuse, -R144.reuse ;  /* 0x00000006e9e97223 */ /* 0x180fe20000010890 */
[----:B------:R-:W-:Y:S01]  /*a7f0*/  FFMA.FTZ R144, R235, R6, -R144 ;  /* 0x00000006eb907223 */ /* 0x000fe20000010890 */
[----:B------:R-:W-:-:S02]  /*a800*/  F2FP.F16.F32.PACK_AB R201, R122, R201 ;  /* 0x000000c97ac9723e */ /* 0x000fc400000000ff */
[----:B------:R-:W-:Y:S02]  /*a810*/  F2FP.F16.F32.PACK_AB R200, R200, R121 ;  /* 0x00000079c8c8723e */ /* 0x000fe400000000ff */
[----:B------:R-:W-:Y:S01]  /*a820*/  MUFU.EX2 R196, R196 ;  /* 0x000000c400c47308 */ /* 0x000fe20000000800 */
[----:B------:R-:W-:Y:S02]  /*a830*/  F2FP.F16.F32.PACK_AB R189, R167, R126 ;  /* 0x0000007ea7bd723e */ /* 0x000fe400000000ff */
[----:B------:R-:W-:Y:S02]  /*a840*/  F2FP.F16.F32.PACK_AB R191, R135, R132 ;  /* 0x0000008487bf723e */ /* 0x000fe400000000ff */
        /* <DEDUP_REMOVED lines=25> */
[----:B------:R-:W-:Y:S01]  /*a9e0*/  MUFU.EX2 R229, R229 ;  /* 0x000000e500e57308 */ /* 0x000fe20000000800 */
[----:B------:R-:W-:-:S02]  /*a9f0*/  WARPGROUP.DEPBAR.LE gsb0, 0x0 ;  /* 0x00008000000079c5 */ /* 0x000fc40000010000 */
[----:B------:R0:W-:Y:S05]  /*aa00*/  @!P1 SYNCS.ARRIVE.TRANS64.RED.A1T0 RZ, [R10+URZ], RZ ;  /* 0x000000ff0aff99a7 */ /* 0x0001ea000810043f */
[----:B------:R-:W-:Y:S01]  /*aa10*/  MUFU.EX2 R138, R138 ;  /* 0x0000008a008a7308 */ /* 0x000fe20000000800 */
[----:B------:R1:W-:Y:S01]  /*aa20*/  @!P1 SYNCS.ARRIVE.TRANS64.RED.A1T0 RZ, [R4+URZ], RZ ;  /* 0x000000ff04ff99a7 */ /* 0x0003e2000810043f */
[----:B0-----:R-:W-:Y:S01]  /*aa30*/  FADD.FTZ R10, R202, R133 ;  /* 0x00000085ca0a7221 */ /* 0x001fe20000010000 */
[----:B------:R-:W-:-:S05]  /*aa40*/  F2FP.F16.F32.PACK_AB R202, R11, R202 ;  /* 0x000000ca0bca723e */ /* 0x000fca00000000ff */
[----:B------:R-:W-:Y:S01]  /*aa50*/  MUFU.EX2 R176, R169 ;  /* 0x000000a900b07308 */ /* 0x000fe20000000800 */
[----:B-1----:R-:W-:Y:S01]  /*aa60*/  FADD.FTZ R4, R122, R137 ;  /* 0x000000897a047221 */ /* 0x002fe20000010000 */
[----:B------:R-:W-:-:S06]  /*aa70*/  FADD.FTZ R137, R11, R10 ;  /* 0x0000000a0b897221 */ /* 0x000fcc0000010000 */
[----:B------:R-:W-:Y:S01]  /*aa80*/  MUFU.EX2 R139, R139 ;  /* 0x0000008b008b7308 */ /* 0x000fe20000000800 */
[----:B------:R-:W-:Y:S01]  /*aa90*/  FADD.FTZ R133, R203, R4 ;  /* 0x00000004cb857221 */ /* 0x000fe20000010000 */
[----:B------:R-:W-:Y:S01]  /*aaa0*/  FADD.FTZ R10, R196, R137 ;  /* 0x00000089c40a7221 */ /* 0x000fe20000010000 */
[C---:B------:R-:W-:Y:S02]  /*aab0*/  F2FP.F16.F32.PACK_AB R196, R13.reuse, R196 ;  /* 0x000000c40dc4723e */ /* 0x040fe400000000ff */
[C---:B------:R-:W-:Y:S01]  /*aac0*/  FADD.FTZ R4, R12.reuse, R133 ;  /* 0x000000850c047221 */ /* 0x040fe20000010000 */
[----:B------:R-:W-:Y:S01]  /*aad0*/  FADD.FTZ R137, R13, R10 ;  /* 0x0000000a0d897221 */ /* 0x000fe20000010000 */
[----:B------:R-:W-:Y:S01]  /*aae0*/  F2FP.F16.F32.PACK_AB R203, R12, R203 ;  /* 0x000000cb0ccb723e */ /* 0x000fe200000000ff */
[----:B------:R-:W-:Y:S01]  /*aaf0*/  MUFU.EX2 R231, R231 ;  /* 0x000000e700e77308 */ /* 0x000fe20000000800 */
[----:B------:R-:W-:Y:S01]  /*ab00*/  FADD.FTZ R133, R197, R4 ;  /* 0x00000004c5857221 */ /* 0x000fe20000010000 */
[----:B------:R-:W-:Y:S01]  /*ab10*/  FADD.FTZ R10, R198, R137 ;  /* 0x00000089c60a7221 */ /* 0x000fe20000010000 */
[----:B------:R-:W-:-:S02]  /*ab20*/  F2FP.F16.F32.PACK_AB R197, R14, R197 ;  /* 0x000000c50ec5723e */ /* 0x000fc400000000ff */
[----:B------:R-:W-:Y:S01]  /*ab30*/  FADD.FTZ R4, R14, R133 ;  /* 0x000000850e047221 */ /* 0x000fe20000010000 */
[C---:B------:R-:W-:Y:S01]  /*ab40*/  FADD.FTZ R137, R15.reuse, R10 ;  /* 0x0000000a0f897221 */ /* 0x040fe20000010000 */
[----:B------:R-:W-:Y:S01]  /*ab50*/  F2FP.F16.F32.PACK_AB R198, R15, R198 ;  /* 0x000000c60fc6723e */ /* 0x000fe200000000ff */
[----:B------:R-:W0:Y:S01]  /*ab60*/  MUFU.EX2 R140, R140 ;  /* 0x0000008c008c7308 */ /* 0x000e220000000800 */
[----:B------:R-:W-:Y:S01]  /*ab70*/  FADD.FTZ R133, R199, R4 ;  /* 0x00000004c7857221 */ /* 0x000fe20000010000 */
[----:B------:R-:W-:Y:S01]  /*ab80*/  FADD.FTZ R10, R192, R137 ;  /* 0x00000089c00a7221 */ /* 0x000fe20000010000 */
[C---:B------:R-:W-:Y:S02]  /*ab90*/  F2FP.F16.F32.PACK_AB R199, R20.reuse, R199 ;  /* 0x000000c714c7723e */ /* 0x040fe400000000ff */
[----:B------:R-:W-:Y:S01]  /*aba0*/  FADD.FTZ R4, R20, R133 ;  /* 0x0000008514047221 */ /* 0x000fe20000010000 */
[C---:B------:R-:W-:Y:S01]  /*abb0*/  FADD.FTZ R137, R21.reuse, R10 ;  /* 0x0000000a15897221 */ /* 0x040fe20000010000 */
        /* <DEDUP_REMOVED lines=8> */
[----:B------:R-:W-:Y:S01]  /*ac40*/  MUFU.EX2 R142, R142 ;  /* 0x0000008e008e7308 */ /* 0x000fe20000000800 */
        /* <DEDUP_REMOVED lines=11> */
[----:B------:R-:W-:Y:S01]  /*ad00*/  FADD.FTZ R11, R9, R4 ;  /* 0x00000004090b7221 */ /* 0x000fe20000010000 */
[----:B0-----:R-:W-:Y:S01]  /*ad10*/  F2FP.F16.F32.PACK_AB R177, R140, R139 ;  /* 0x0000008b8cb1723e */ /* 0x001fe200000000ff */
[----:B------:R-:W0:Y:S01]  /*ad20*/  MUFU.EX2 R120, R120 ;  /* 0x0000007800787308 */ /* 0x000e220000000800 */
[----:B------:R-:W-:Y:S01]  /*ad30*/  FADD.FTZ R10, R132, R13 ;  /* 0x0000000d840a7221 */ /* 0x000fe20000010000 */
[----:B------:R-:W-:Y:S01]  /*ad40*/  FADD.FTZ R4, R184, R11 ;  /* 0x0000000bb8047221 */ /* 0x000fe20000010000 */
[----:B------:R-:W-:Y:S02]  /*ad50*/  F2FP.F16.F32.PACK_AB R184, R3, R184 ;  /* 0x000000b803b8723e */ /* 0x000fe400000000ff */
[----:B------:R-:W-:Y:S01]  /*ad60*/  FADD.FTZ R10, R135, R10 ;  /* 0x0000000a870a7221 */ /* 0x000fe20000010000 */
[----:B------:R-:W-:-:S03]  /*ad70*/  FADD.FTZ R13, R3, R4 ;  /* 0x00000004030d7221 */ /* 0x000fc60000010000 */
[----:B------:R-:W-:Y:S01]  /*ad80*/  FADD.FTZ R11, R131, R10 ;  /* 0x0000000a830b7221 */ /* 0x000fe20000010000 */
        /* <DEDUP_REMOVED lines=9> */
[----:B0-----:R-:W-:Y:S01]  /*ae20*/  F2FP.F16.F32.PACK_AB R179, R120, R142 ;  /* 0x0000008e78b3723e */ /* 0x001fe200000000ff */
[----:B------:R-:W-:Y:S02]  /*ae30*/  IMAD.MOV.U32 R10, RZ, RZ, R8 ;  /* 0x000000ffff0a7224 */ /* 0x000fe400078e0008 */
[----:B------:R-:W-:Y:S01]  /*ae40*/  FADD.FTZ R4, R136, R11 ;  /* 0x0000000b88047221 */ /* 0x000fe20000010000 */
[----:B------:R-:W-:Y:S01]  /*ae50*/  FADD.FTZ R9, R182, R9 ;  /* 0x00000009b6097221 */ /* 0x000fe20000010000 */
[----:B------:R-:W-:-:S02]  /*ae60*/  F2FP.F16.F32.PACK_AB R182, R229, R182 ;  /* 0x000000b6e5b6723e */ /* 0x000fc400000000ff */
[----:B------:R-:W-:Y:S01]  /*ae70*/  FADD.FTZ R4, R181, R4 ;  /* 0x00000004b5047221 */ /* 0x000fe20000010000 */
        /* <DEDUP_REMOVED lines=12> */
[----:B------:R-:W-:Y:S01]  /*af40*/  FADD.FTZ R4, R144, R9 ;  /* 0x0000000990047221 */ /* 0x000fe20000010000 */
[----:B------:R-:W-:Y:S02]  /*af50*/  IMAD.MOV.U32 R9, RZ, RZ, R7 ;  /* 0x000000ffff097224 */ /* 0x000fe400078e0007 */
[----:B------:R-:W-:-:S04]  /*af60*/  FADD.FTZ R3, R142, R3 ;  /* 0x000000038e037221 */ /* 0x000fc80000010000 */
[----:B------:R-:W-:Y:S01]  /*af70*/  FADD.FTZ R3, R120, R3 ;  /* 0x0000000378037221 */ /* 0x000fe20000010000 */
[----:B------:R-:W-:Y:S06]  /*af80*/  @P3 BRA `(.L_x_2499) ;  /* 0xffffffb400683947 */ /* 0x000fec000383ffff */
.L_x_2490:
[----:B------:R-:W-:-:S13]  /*af90*/  ISETP.LE.AND P2, PT, RZ, UR7, PT ;  /* 0x00000007ff007c0c */ /* 0x000fda000bf43270 */
[----:B------:R-:W-:Y:S05]  /*afa0*/  @!P2 BRA `(.L_x_2500) ;  /* 0x000000400090a947 */ /* 0x000fea0003800000 */
[----:B------:R-:W-:Y:S01]  /*afb0*/  IMAD.MOV.U32 R10, RZ, RZ, R7 ;  /* 0x000000ffff0a7224 */ /* 0x000fe200078e0007 */
[----:B------:R-:W-:Y:S01]  /*afc0*/  UMOV UR37, UR60 ;  /* 0x0000003c00257c82 */ /* 0x000fe20008000000 */
[----:B------:R-:W-:Y:S01]  /*afd0*/  IMAD.MOV.U32 R9, RZ, RZ, R8 ;  /* 0x000000ffff097224 */ /* 0x000fe200078e0008 */
[----:B------:R-:W-:Y:S01]  /*afe0*/  UMOV UR6, UR36 ;  /* 0x0000002400067c82 */ /* 0x000fe20008000000 */
[----:B------:R-:W-:-:S05]  /*aff0*/  ULDC UR5, c[0x0][0x9d8] ;  /* 0x0002760000057ab9 */ /* 0x000fca0000000800 */
.L_x_2509:
[----:B------:R-:W-:-:S04]  /*b000*/  UIADD3 UR36, UR6, 0x1, URZ ;  /* 0x0000000106247890 */ /* 0x000fc8000fffe03f */
[----:B------:R-:W-:-:S04]  /*b010*/  UISETP.NE.AND UP0, UPT, UR36, 0x2, UPT ;  /* 0x000000022400788c */ /* 0x000fc8000bf05270 */
[----:B------:R-:W-:Y:S02]  /*b020*/  USEL UR60, URZ, 0x1, UP0 ;  /* 0x000000013f3c7887 */ /* 0x000fe40008000000 */
[----:B------:R-:W-:Y:S02]  /*b030*/  USEL UR36, UR36, URZ, UP0 ;  /* 0x0000003f24247287 */ /* 0x000fe40008000000 */
[----:B------:R-:W-:Y:S01]  /*b040*/  ULOP3.LUT UR60, UR37, UR60, URZ, 0x3c, !UPT ;  /* 0x0000003c253c7292 */ /* 0x000fe2000f8e3c3f */
[----:B------:R-:W-:Y:S11]  /*b050*/  @!P0 BRA `(.L_x_2501) ;  /* 0x0000000000048947 */ /* 0x000ff60003800000 */
[----:B------:R-:W-:Y:S01]  /*b060*/  BPT.TRAP 0x1 ;  /* 0x000000040000795c */ /* 0x000fe20000300000 */
.L_x_2501:
[----:B------:R-:W-:Y:S01]  /*b070*/  ULEA UR4, UR36, UR38, 0x3 ;  /* 0x0000002624047291 */ /* 0x000fe2000f8e183f */
[----:B------:R-:W-:-:S05]  /*b080*/  IMAD.U32 R6, RZ, RZ, UR60 ;  /* 0x0000003cff067e24 */ /* 0x000fca000f8e00ff */
[----:B------:R-:W-:-:S04]  /*b090*/  SHF.L.U32 R6, R6, 0x1f, RZ ;  /* 0x0000001f06067819 */ /* 0x000fc800000006ff */
[----:B------:R0:W1:Y:S01]  /*b0a0*/  SYNCS.PHASECHK.TRANS64.TRYWAIT P2, [UR4+0x36830], R6 ;  /* 0x03683006ff0075a7 */ /* 0x0000620008040144 */
[----:B------:R-:W-:Y:S05]  /*b0b0*/  @!P0 BRA `(.L_x_2502) ;  /* 0x0000000000048947 */ /* 0x000fea0003800000 */
[----:B------:R-:W-:Y:S01]  /*b0c0*/  BPT.TRAP 0x1 ;  /* 0x000000040000795c */ /* 0x000fe20000300000 */
.L_x_2502:
[----:B-1----:R-:W-:Y:S05]  /*b0d0*/  @P2 BRA `(.L_x_2503) ;  /* 0x0000000000082947 */ /* 0x002fea0003800000 */
[----:B------:R-:W1:Y:S02]  /*b0e0*/  SYNCS.PHASECHK.TRANS64.TRYWAIT P2, [UR4+0x36830], R6 ;  /* 0x03683006ff0075a7 */ /* 0x000e640008040144 */
[----:B-1----:R-:W-:Y:S05]  /*b0f0*/  @!P2 BRA `(.L_x_2504) ;  /* 0x000000e80034a947 */ /* 0x002fea0003800000 */
.L_x_2503:
        /* <DEDUP_REMOVED lines=592> */
.L_x_2505:
[----:B------:R-:W-:Y:S01]  /*d600*/  ULEA UR14, UR6, UR38, 0x3 ;  /* 0x00000026060e7291 */ /* 0x000fe2000f8e183f */
[----:B------:R-:W-:-:S05]  /*d610*/  IMAD.U32 R0, RZ, RZ, UR37 ;  /* 0x00000025ff007e24 */ /* 0x000fca000f8e00ff */
[----:B------:R-:W-:-:S04]  /*d620*/  SHF.L.U32 R0, R0, 0x1f, RZ ;  /* 0x0000001f00007819 */ /* 0x000fc800000006ff */
[----:B------:R2:W3:Y:S01]  /*d630*/  SYNCS.PHASECHK.TRANS64.TRYWAIT P2, [UR14+0x36850], R0 ;  /* 0x03685000ff0075a7 */ /* 0x0004e2000804014e */
[----:B------:R-:W-:Y:S05]  /*d640*/  @!P0 BRA `(.L_x_2506) ;  /* 0x0000000000048947 */ /* 0x000fea0003800000 */
[----:B------:R-:W-:Y:S01]  /*d650*/  BPT.TRAP 0x1 ;  /* 0x000000040000795c */ /* 0x000fe20000300000 */
.L_x_2506:
[----:B---3--:R-:W-:Y:S05]  /*d660*/  @P2 BRA `(.L_x_2507) ;  /* 0x0000000000082947 */ /* 0x008fea0003800000 */
[----:B------:R-:W3:Y:S02]  /*d670*/  SYNCS.PHASECHK.TRANS64.TRYWAIT P2, [UR14+0x36850], R0 ;  /* 0x03685000ff0075a7 */ /* 0x000ee4000804014e */
[----:B---3--:R-:W-:Y:S05]  /*d680*/  @!P2 BRA `(.L_x_2508) ;  /* 0x000000c000e8a947 */ /* 0x008fea0003800000 */
.L_x_2507:
        /* <DEDUP_REMOVED lines=9> */
[----:B------:R-:W2:Y:S01]  /*d720*/  MUFU.TANH R2, R2 ;  /* 0x0000000200027308 */ /* 0x000ea20000002400 */
        /* <DEDUP_REMOVED lines=19> */
[----:B--2---:R-:W-:Y:S01]  /*d860*/  FMNMX.FTZ R0, R2, R9, !PT ;  /* 0x0000000902007209 */ /* 0x004fe20007810000 */
[----:B------:R-:W-:Y:S01]  /*d870*/  FMUL.FTZ R231, R141, UR5 ;  /* 0x000000058de77c20 */ /* 0x000fe20008410000 */
[----:B------:R-:W-:Y:S01]  /*d880*/  FMUL.FTZ R235, R128, UR5 ;  /* 0x0000000580eb7c20 */ /* 0x000fe20008410000 */
[----:B------:R-:W-:Y:S01]  /*d890*/  FMUL.FTZ R137, R129, UR5 ;  /* 0x0000000581897c20 */ /* 0x000fe20008410000 */
[----:B------:R-:W-:Y:S01]  /*d8a0*/  FMUL.FTZ R129, R132, UR5 ;  /* 0x0000000584817c20 */ /* 0x000fe20008410000 */
[----:B-1----:R-:W-:Y:S01]  /*d8b0*/  FMNMX.FTZ R0, R7, R0, !PT ;  /* 0x0000000007007209 */ /* 0x002fe20007810000 */
[----:B------:R-:W1:Y:S01]  /*d8c0*/  MUFU.TANH R21, R21 ;  /* 0x0000001500157308 */ /* 0x000e620000002400 */
[----:B------:R-:W-:Y:S01]  /*d8d0*/  FMUL.FTZ R141, R133, UR5 ;  /* 0x00000005858d7c20 */ /* 0x000fe20008410000 */
[----:B------:R-:W-:Y:S01]  /*d8e0*/  FMUL.FTZ R133, R120, UR5 ;  /* 0x0000000578857c20 */ /* 0x000fe20008410000 */
[----:B------:R-:W-:Y:S01]  /*d8f0*/  FMUL.FTZ R128, R121, UR5 ;  /* 0x0000000579807c20 */ /* 0x000fe20008410000 */
[----:B------:R-:W-:Y:S01]  /*d900*/  FMUL.FTZ R120, R124, UR5 ;  /* 0x000000057c787c20 */ /* 0x000fe20008410000 */
[----:B------:R-:W-:Y:S01]  /*d910*/  FMUL.FTZ R124, R125, UR5 ;  /* 0x000000057d7c7c20 */ /* 0x000fe20008410000 */
[----:B------:R-:W-:Y:S01]  /*d920*/  FMUL.FTZ R121, R151, UR5 ;  /* 0x0000000597797c20 */ /* 0x000fe20008410000 */
[----:B0-----:R-:W0:Y:S01]  /*d930*/  LDC R6, c[0x0][0x988] ;  /* 0x00026200ff067b82 */ /* 0x001e220000000800 */
[----:B------:R-:W2:Y:S01]  /*d940*/  MUFU.TANH R171, R171 ;  /* 0x000000ab00ab7308 */ /* 0x000ea20000002400 */
        /* <DEDUP_REMOVED lines=24> */
[----:B---3--:R-:W-:Y:S01]  /*dad0*/  FMNMX.FTZ R0, R173, R0, !PT ;  /* 0x00000000ad007209 */ /* 0x008fe20007810000 */
[----:B------:R-:W-:Y:S01]  /*dae0*/  IMAD.U32 R138, RZ, RZ, UR14 ;  /* 0x0000000eff8a7e24 */ /* 0x000fe2000f8e00ff */
[----:B------:R-:W-:Y:S01]  /*daf0*/  ISETP.LT.AND P2, PT, RZ, UR7, PT ;  /* 0x00000007ff007c0c */ /* 0x000fe2000bf41270 */
[----:B------:R-:W-:Y:S01]  /*db00*/  UMOV UR37, UR60 ;  /* 0x0000003c00257c82 */ /* 0x000fe20008000000 */
[----:B------:R-:W-:Y:S01]  /*db10*/  UMOV UR6, UR36 ;  /* 0x0000002400067c82 */ /* 0x000fe20008000000 */
[----:B------:R-:W-:-:S02]  /*db20*/  @!P1 VIADD R138, R138, 0x36860 ;  /* 0x000368608a8a9836 */ /* 0x000fc40000000000 */
[----:B------:R-:W-:Y:S01]  /*db30*/  MUFU.TANH R225, R225 ;  /* 0x000000e100e17308 */ /* 0x000fe20000002400 */
[----:B-1----:R-:W-:-:S07]  /*db40*/  FMNMX.FTZ R0, R175, R0, !PT ;  /* 0x00000000af007209 */ /* 0x002fce0007810000 */
        /* <DEDUP_REMOVED lines=25> */
[----:B------:R-:W-:Y:S01]  /*dce0*/  FMUL.FTZ R145, R146, UR5 ;  /* 0x0000000592917c20 */ /* 0x000fe20008410000 */
[----:B------:R-:W-:Y:S01]  /*dcf0*/  HGMMA.64x192x16.F32 R24, R196, gdesc[UR8].tnspB, R24, gsb0 ;  /* 0x42e00008c4187df0 */ /* 0x000fe20008000818 */
[----:B------:R-:W-:Y:S01]  /*dd00*/  UIADD3 UR10, UR4, 0x100, URZ ;  /* 0x00000100040a7890 */ /* 0x000fe2000fffe03f */
[----:B------:R-:W-:-:S04]  /*dd10*/  UMOV UR11, 0x40000040 ;  /* 0x40000040000b7882 */ /* 0x000fc80000000000 */
        /* <DEDUP_REMOVED lines=25> */
[----:B------:R-:W1:Y:S01]  /*deb0*/  MUFU.TANH R197, R197 ;  /* 0x000000c500c57308 */ /* 0x000e620000002400 */
[----:B------:R-:W-:-:S07]  /*dec0*/  UMOV UR11, 0x40000040 ;  /* 0x40000040000b7882 */ /* 0x000fce0000000000 */
[----:B------:R-:W2:Y:S08]  /*ded0*/  MUFU.TANH R199, R199 ;  /* 0x000000c700c77308 */ /* 0x000eb00000002400 */
[----:B------:R-:W-:Y:S01]  /*dee0*/  MUFU.TANH R165, R165 ;  /* 0x000000a500a57308 */ /* 0x000fe20000002400 */
[----:B-1----:R-:W-:-:S04]  /*def0*/  FMNMX.FTZ R0, R197, R0, !PT ;  /* 0x00000000c5007209 */ /* 0x002fc80007810000 */
[----:B--2---:R-:W-:-:S04]  /*df00*/  FMNMX.FTZ R0, R199, R0, !PT ;  /* 0x00000000c7007209 */ /* 0x004fc80007810000 */
        /* <DEDUP_REMOVED lines=11> */
[----:B------:R-:W3:Y:S01]  /*dfc0*/  MUFU.TANH R157, R157 ;  /* 0x0000009d009d7308 */ /* 0x000ee20000002400 */
[----:B-1----:R-:W-:-:S04]  /*dfd0*/  FMNMX.FTZ R0, R195, R0, !PT ;  /* 0x00000000c3007209 */ /* 0x002fc80007810000 */
[----:B--2---:R-:W-:-:S04]  /*dfe0*/  FMNMX.FTZ R0, R193, R0, !PT ;  /* 0x00000000c1007209 */ /* 0x004fc80007810000 */
        /* <DEDUP_REMOVED lines=16> */
[----:B------:R-:W-:-:S06]  /*e0f0*/  FMUL.FTZ R151, R142, UR5 ;  /* 0x000000058e977c20 */ /* 0x000fcc0008410000 */
[----:B------:R-:W1:Y:S01]  /*e100*/  MUFU.TANH R151, R151 ;  /* 0x0000009700977308 */ /* 0x000e620000002400 */
[----:B------:R-:W-:Y:S02]  /*e110*/  WARPGROUP.DEPBAR.LE gsb0, 0x0 ;  /* 0x00008000000079c5 */ /* 0x000fe40000010000 */
[----:B------:R-:W-:Y:S01]  /*e120*/  WARPGROUP.ARRIVE ;  /* 0x00000000000079c5 */ /* 0x000fe20000000000 */
[----:B------:R-:W2:Y:S01]  /*e130*/  SHFL.BFLY PT, R191, R0, 0x2, 0x1f ;  /* 0x0c401f0000bf7f89 */ /* 0x000ea200000e0000 */
[----:B------:R-:W-:-:S04]  /*e140*/  FMUL.FTZ R189, R130, UR5 ;  /* 0x0000000582bd7c20 */ /* 0x000fc80008410000 */
[----:B------:R-:W-:Y:S01]  /*e150*/  HGMMA.64x192x16.F32 R24, R184, gdesc[UR8].tnspB, R24, gsb0 ;  /* 0x42e00008b8187df0 */ /* 0x000fe20008000818 */
[----:B------:R-:W-:Y:S01]  /*e160*/  UIADD3 UR10, UR4, 0x280, URZ ;  /* 0x00000280040a7890 */ /* 0x000fe2000fffe03f */
[----:B------:R-:W4:Y:S01]  /*e170*/  MUFU.TANH R189, R189 ;  /* 0x000000bd00bd7308 */ /* 0x000f220000002400 */
[----:B------:R-:W-:Y:S01]  /*e180*/  UMOV UR11, 0x40000040 ;  /* 0x40000040000b7882 */ /* 0x000fe20000000000 */
[----:B--2---:R-:W-:Y:S01]  /*e190*/  FMNMX.FTZ R8, R0, R191, !PT ;  /* 0x000000bf00087209 */ /* 0x004fe20007810000 */
[----:B------:R-:W-:-:S04]  /*e1a0*/  FMUL.FTZ R191, R134, UR5 ;  /* 0x0000000586bf7c20 */ /* 0x000fc80008410000 */
[----:B------:R-:W2:Y:S02]  /*e1b0*/  SHFL.BFLY PT, R0, R8, 0x1, 0x1f ;  /* 0x0c201f0008007f89 */ /* 0x000ea400000e0000 */
[----:B------:R-:W5:Y:S01]  /*e1c0*/  MUFU.TANH R191, R191 ;  /* 0x000000bf00bf7308 */ /* 0x000f620000002400 */
[----:B--2---:R-:W-:-:S05]  /*e1d0*/  FMNMX.FTZ R8, R8, R0, !PT ;  /* 0x0000000008087209 */ /* 0x004fca0007810000 */
[C---:B------:R-:W-:Y:S01]  /*e1e0*/  FADD.FTZ R9, -R8.reuse, R9 ;  /* 0x0000000908097221 */ /* 0x040fe20000010100 */
[----:B0-----:R-:W-:-:S03]  /*e1f0*/  FMUL.FTZ R122, R8, R6 ;  /* 0x00000006087a7220 */ /* 0x001fc60000410000 */
[-C--:B------:R-:W-:Y:S01]  /*e200*/  FMUL.FTZ R0, R9, R6.reuse ;  /* 0x0000000609007220 */ /* 0x080fe20000410000 */
        /* <DEDUP_REMOVED lines=26> */
[----:B------:R-:W-:Y:S01]  /*e3b0*/  FFMA.FTZ R120, R120, R6, -R122 ;  /* 0x0000000678787223 */ /* 0x000fe2000001087a */
[----:B------:R-:W-:Y:S02]  /*e3c0*/  MUFU.EX2 R0, R0 ;  /* 0x0000000000007308 */ /* 0x000fe40000000800 */
[----:B------:R-:W-:-:S04]  /*e3d0*/  FMNMX.FTZ R2, R167, R2, !PT ;  /* 0x00000002a7027209 */ /* 0x000fc80007810000 */
[----:B------:R-:W-:Y:S02]  /*e3e0*/  FMNMX.FTZ R2, R153, R2, !PT ;  /* 0x0000000299027209 */ /* 0x000fe40007810000 */
[----:B------:R-:W-:Y:S02]  /*e3f0*/  MUFU.EX2 R9, R9 ;  /* 0x0000000900097308 */ /* 0x000fe40000000800 */
[----:B------:R-:W-:-:S04]  /*e400*/  FMNMX.FTZ R2, R155, R2, !PT ;  /* 0x000000029b027209 */ /* 0x000fc80007810000 */
[----:B---3--:R-:W-:Y:S02]  /*e410*/  FMNMX.FTZ R2, R157, R2, !PT ;  /* 0x000000029d027209 */ /* 0x008fe40007810000 */
        /* <DEDUP_REMOVED lines=11> */
[----:B-1----:R-:W-:Y:S02]  /*e4d0*/  FMNMX.FTZ R2, R151, R2, !PT ;  /* 0x0000000297027209 */ /* 0x002fe40007810000 */
[----:B------:R-:W-:Y:S02]  /*e4e0*/  MUFU.EX2 R18, R18 ;  /* 0x0000001200127308 */ /* 0x000fe40000000800 */
[----:B------:R-:W-:-:S04]  /*e4f0*/  FMNMX.FTZ R2, R143, R2, !PT ;  /* 0x000000028f027209 */ /* 0x000fc80007810000 */
[----:B----4-:R-:W-:Y:S02]  /*e500*/  FMNMX.FTZ R2, R189, R2, !PT ;  /* 0x00000002bd027209 */ /* 0x010fe40007810000 */
[----:B------:R-:W-:Y:S02]  /*e510*/  MUFU.EX2 R198, R198 ;  /* 0x000000c600c67308 */ /* 0x000fe40000000800 */
[----:B------:R-:W-:-:S04]  /*e520*/  FMNMX.FTZ R2, R131, R2, !PT ;  /* 0x0000000283027209 */ /* 0x000fc80007810000 */
[----:B-----5:R-:W-:Y:S02]  /*e530*/  FMNMX.FTZ R2, R191, R2, !PT ;  /* 0x00000002bf027209 */ /* 0x020fe40007810000 */
        /* <DEDUP_REMOVED lines=15> */
[----:B------:R-:W-:Y:S01]  /*e630*/  MUFU.EX2 R173, R173 ;  /* 0x000000ad00ad7308 */ /* 0x000fe20000000800 */
[----:B------:R-:W-:Y:S02]  /*e640*/  WARPGROUP.DEPBAR.LE gsb0, 0x0 ;  /* 0x00008000000079c5 */ /* 0x000fe40000010000 */
[----:B------:R-:W-:Y:S01]  /*e650*/  WARPGROUP.ARRIVE ;  /* 0x00000000000079c5 */ /* 0x000fe20000000000 */
[-CC-:B------:R-:W-:Y:S01]  /*e660*/  FFMA.FTZ R185, R201, R6.reuse, -R122.reuse ;  /* 0x00000006c9b97223 */ /* 0x180fe2000001087a */
[-CC-:B------:R-:W-:Y:S01]  /*e670*/  FFMA.FTZ R187, R223, R6.reuse, -R122.reuse ;  /* 0x00000006dfbb7223 */ /* 0x180fe2000001087a */
[-CC-:B------:R-:W-:Y:S01]  /*e680*/  FFMA.FTZ R184, R233, R6.reuse, -R122.reuse ;  /* 0x00000006e9b87223 */ /* 0x180fe2000001087a */
[----:B------:R-:W-:Y:S01]  /*e690*/  FFMA.FTZ R186, R229, R6, -R122 ;  /* 0x00000006e5ba7223 */ /* 0x000fe2000001087a */
[----:B------:R-:W-:Y:S01]  /*e6a0*/  MUFU.EX2 R175, R175 ;  /* 0x000000af00af7308 */ /* 0x000fe20000000800 */
[----:B------:R-:W-:Y:S01]  /*e6b0*/  HGMMA.64x192x16.F32 R24, R180, gdesc[UR8].tnspB, R24, gsb0 ;  /* 0x42e00008b4187df0 */ /* 0x000fe20008000818 */
[----:B------:R-:W-:Y:S01]  /*e6c0*/  UIADD3 UR10, UR4, 0x300, URZ ;  /* 0x00000300040a7890 */ /* 0x000fe2000fffe03f */
[----:B------:R-:W-:Y:S01]  /*e6d0*/  UMOV UR11, 0x40000040 ;  /* 0x40000040000b7882 */ /* 0x000fe20000000000 */
[----:B------:R-:W-:-:S04]  /*e6e0*/  UIADD3 UR4, UR7, -0x1, URZ ;  /* 0xffffffff07047890 */ /* 0x000fc8000fffe03f */
[----:B------:R-:W-:Y:S01]  /*e6f0*/  MUFU.EX2 R185, R185 ;  /* 0x000000b900b97308 */ /* 0x000fe20000000800 */
[----:B0-----:R-:W-:Y:S02]  /*e700*/  FMNMX.FTZ R7, R126, R7, !PT ;  /* 0x000000077e077209 */ /* 0x001fe40007810000 */
[----:B------:R-:W-:-:S05]  /*e710*/  UMOV UR7, UR4 ;  /* 0x0000000400077c82 */ /* 0x000fca0008000000 */
        /* <DEDUP_REMOVED lines=12> */
[-C--:B------:R-:W-:Y:S01]  /*e7e0*/  FFMA.FTZ R141, R124, R6.reuse, -R122 ;  /* 0x000000067c8d7223 */ /* 0x080fe2000001087a */
[CC--:B------:R-:W-:Y:S01]  /*e7f0*/  FMUL.FTZ R122, R7.reuse, R6.reuse ;  /* 0x00000006077a7220 */ /* 0x0c0fe20000410000 */
[----:B------:R-:W-:Y:S01]  /*e800*/  HGMMA.64x192x16.F32 R24, R176, gdesc[UR8].tnspB, R24, gsb0 ;  /* 0x42e00008b0187df0 */ /* 0x000fe20008000818 */
[----:B------:R-:W-:Y:S01]  /*e810*/  FADD.FTZ R181, -R7, R10 ;  /* 0x0000000a07b57221 */ /* 0x000fe20000010100 */
[----:B------:R-:W-:Y:S01]  /*e820*/  MUFU.EX2 R182, R182 ;  /* 0x000000b600b67308 */ /* 0x000fe20000000800 */
[-CC-:B------:R-:W-:Y:S01]  /*e830*/  FFMA.FTZ R201, R11, R6.reuse, -R122.reuse ;  /* 0x000000060bc97223 */ /* 0x180fe2000001087a */
[-C--:B------:R-:W-:Y:S01]  /*e840*/  FFMA.FTZ R10, R13, R6.reuse, -R122 ;  /* 0x000000060d0a7223 */ /* 0x080fe2000001087a */
[----:B------:R-:W-:Y:S01]  /*e850*/  FMUL.FTZ R181, R181, R6 ;  /* 0x00000006b5b57220 */ /* 0x000fe20000410000 */
[----:B------:R-:W-:-:S02]  /*e860*/  IMAD.U32 R13, RZ, RZ, UR36 ;  /* 0x00000024ff0d7e24 */ /* 0x000fc4000f8e00ff */
[-CC-:B------:R-:W-:Y:S01]  /*e870*/  FFMA.FTZ R203, R15, R6.reuse, -R122.reuse ;  /* 0x000000060fcb7223 */ /* 0x180fe2000001087a */
[-CC-:B------:R-:W-:Y:S01]  /*e880*/  FFMA.FTZ R124, R169, R6.reuse, -R122.reuse ;  /* 0x00000006a97c7223 */ /* 0x180fe2000001087a */
[-CC-:B------:R-:W-:Y:S01]  /*e890*/  FFMA.FTZ R197, R161, R6.reuse, -R122.reuse ;  /* 0x00000006a1c57223 */ /* 0x180fe2000001087a */
[----:B------:R0:W-:Y:S01]  /*e8a0*/  MUFU.EX2 R2, R181 ;  /* 0x000000b500027308 */ /* 0x0001e20000000800 */
[----:B------:R-:W-:Y:S01]  /*e8b0*/  @!P1 LEA R13, R13, UR38, 0x3 ;  /* 0x000000260d0d9c11 */ /* 0x000fe2000f8e18ff */
[-CC-:B------:R-:W-:Y:S01]  /*e8c0*/  FFMA.FTZ R126, R163, R6.reuse, -R122.reuse ;  /* 0x00000006a37e7223 */ /* 0x180fe2000001087a */
[-CC-:B------:R-:W-:Y:S01]  /*e8d0*/  FFMA.FTZ R136, R121, R6.reuse, -R122.reuse ;  /* 0x0000000679887223 */ /* 0x180fe2000001087a */
[-CC-:B------:R-:W-:Y:S01]  /*e8e0*/  FFMA.FTZ R199, R165, R6.reuse, -R122.reuse ;  /* 0x00000006a5c77223 */ /* 0x180fe2000001087a */
[-CC-:B------:R-:W-:Y:S01]  /*e8f0*/  FFMA.FTZ R128, R167, R6.reuse, -R122.reuse ;  /* 0x00000006a7807223 */ /* 0x180fe2000001087a */
[----:B------:R-:W-:Y:S02]  /*e900*/  @!P1 VIADD R15, R13, 0x36840 ;  /* 0x000368400d0f9836 */ /* 0x000fe40000000000 */
        /* <DEDUP_REMOVED lines=11> */
[-CC-:B0-----:R-:W-:Y:S01]  /*e9c0*/  FFMA.FTZ R181, R189, R6.reuse, -R122.reuse ;  /* 0x00000006bdb57223 */ /* 0x181fe2000001087a */
[-CC-:B------:R-:W-:Y:S01]  /*e9d0*/  FFMA.FTZ R131, R131, R6.reuse, -R122.reuse ;  /* 0x0000000683837223 */ /* 0x180fe2000001087a */
[-CC-:B------:R-:W-:Y:S01]  /*e9e0*/  FFMA.FTZ R191, R191, R6.reuse, -R122.reuse ;  /* 0x00000006bfbf7223 */ /* 0x180fe2000001087a */
[-CC-:B------:R-:W-:Y:S01]  /*e9f0*/  FFMA.FTZ R135, R135, R6.reuse, -R122.reuse ;  /* 0x0000000687877223 */ /* 0x180fe2000001087a */
[-CC-:B------:R-:W-:Y:S01]  /*ea00*/  FFMA.FTZ R237, R237, R6.reuse, -R122.reuse ;  /* 0x00000006eded7223 */ /* 0x180fe2000001087a */
[-CC-:B------:R-:W-:Y:S01]  /*ea10*/  FFMA.FTZ R123, R123, R6.reuse, -R122.reuse ;  /* 0x000000067b7b7223 */ /* 0x180fe2000001087a */
[----:B------:R-:W-:Y:S01]  /*ea20*/  MUFU.EX2 R203, R203 ;  /* 0x000000cb00cb7308 */ /* 0x000fe20000000800 */
[----:B-1----:R-:W-:Y:S01]  /*ea30*/  FFMA.FTZ R121, R2, R3, R201 ;  /* 0x0000000302797223 */ /* 0x002fe200000100c9 */
[----:B------:R-:W-:-:S06]  /*ea40*/  FFMA.FTZ R12, R12, R6, -R122 ;  /* 0x000000060c0c7223 */ /* 0x000fcc000001087a */
[----:B------:R-:W-:Y:S01]  /*ea50*/  MUFU.EX2 R124, R124 ;  /* 0x0000007c007c7308 */ /* 0x000fe20000000800 */
[----:B--2---:R-:W-:-:S07]  /*ea60*/  F2FP.F16.F32.PACK_AB R201, R10, R201 ;  /* 0x000000c90ac9723e */ /* 0x004fce00000000ff */
        /* <DEDUP_REMOVED lines=15> */
[----:B------:R-:W-:Y:S08]  /*eb60*/  MUFU.EX2 R180, R180 ;  /* 0x000000b400b47308 */ /* 0x000ff00000000800 */
[----:B------:R-:W-:Y:S08]  /*eb70*/  MUFU.EX2 R131, R131 ;  /* 0x0000008300837308 */ /* 0x000ff00000000800 */
[----:B------:R1:W-:Y:S08]  /*eb80*/  MUFU.EX2 R183, R191 ;  /* 0x000000bf00b77308 */ /* 0x0003f00000000800 */
[----:B------:R-:W-:Y:S01]  /*eb90*/  MUFU.EX2 R135, R135 ;  /* 0x0000008700877308 */ /* 0x000fe20000000800 */
[----:B-1----:R-:W-:-:S07]  /*eba0*/  F2FP.F16.F32.PACK_AB R191, R136, R13 ;  /* 0x0000000d88bf723e */ /* 0x002fce00000000ff */
[----:B------:R-:W-:Y:S08]  /*ebb0*/  MUFU.EX2 R129, R129 ;  /* 0x0000008100817308 */ /* 0x000ff00000000800 */
[----:B------:R-:W-:Y:S01]  /*ebc0*/  MUFU.EX2 R123, R123 ;  /* 0x0000007b007b7308 */ /* 0x000fe20000000800 */
[----:B------:R-:W-:Y:S02]  /*ebd0*/  WARPGROUP.DEPBAR.LE gsb0, 0x0 ;  /* 0x00008000000079c5 */ /* 0x000fe40000010000 */
[----:B------:R0:W-:Y:S01]  /*ebe0*/  @!P1 SYNCS.ARRIVE.TRANS64.RED.A1T0 RZ, [R15+URZ], RZ ;  /* 0x000000ff0fff99a7 */ /* 0x0001e2000810043f */
[----:B------:R-:W-:-:S04]  /*ebf0*/  F2FP.F16.F32.PACK_AB R176, R133, R20 ;  /* 0x0000001485b0723e */ /* 0x000fc800000000ff */
[----:B------:R-:W-:Y:S01]  /*ec00*/  MUFU.EX2 R177, R237 ;  /* 0x000000ed00b17308 */ /* 0x000fe20000000800 */
[----:B0-----:R-:W-:Y:S01]  /*ec10*/  FFMA.FTZ R15, R0, R4, R9 ;  /* 0x00000004000f7223 */ /* 0x001fe20000010009 */
[----:B------:R-:W-:Y:S01]  /*ec20*/  @!P1 PRMT R4, RZ, 0x654, R138 ;  /* 0x00000654ff049816 */ /* 0x000fe2000000008a */
[----:B------:R-:W-:-:S05]  /*ec30*/  FADD.FTZ R138, R10, R121 ;  /* 0x000000790a8a7221 */ /* 0x000fca0000010000 */
[----:B------:R-:W-:Y:S01]  /*ec40*/  MUFU.EX2 R179, R12 ;  /* 0x0000000c00b37308 */ /* 0x000fe20000000800 */
[C---:B------:R-:W-:Y:S01]  /*ec50*/  FADD.FTZ R15, R200.reuse, R15 ;  /* 0x0000000fc80f7221 */ /* 0x040fe20000010000 */
[----:B------:R0:W-:Y:S01]  /*ec60*/  @!P1 SYNCS.ARRIVE.TRANS64.RED.A1T0 RZ, [R4+URZ], RZ ;  /* 0x000000ff04ff99a7 */ /* 0x0001e2000810043f */
[----:B------:R-:W-:Y:S02]  /*ec70*/  F2FP.F16.F32.PACK_AB R200, R200, R9 ;  /* 0x00000009c8c8723e */ /* 0x000fe400000000ff */
[----:B------:R-:W-:Y:S01]  /*ec80*/  FADD.FTZ R121, R202, R15 ;  /* 0x0000000fca797221 */ /* 0x000fe20000010000 */
[C---:B------:R-:W-:Y:S01]  /*ec90*/  F2FP.F16.F32.PACK_AB R202, R14.reuse, R202 ;  /* 0x000000ca0eca723e */ /* 0x040fe200000000ff */
[-CC-:B------:R-:W-:Y:S01]  /*eca0*/  FFMA.FTZ R15, R151, R6.reuse, -R122.reuse ;  /* 0x00000006970f7223 */ /* 0x180fe2000001087a */
[----:B------:R-:W-:Y:S01]  /*ecb0*/  MUFU.EX2 R141, R141 ;  /* 0x0000008d008d7308 */ /* 0x000fe20000000800 */
[----:B------:R-:W-:Y:S01]  /*ecc0*/  FADD.FTZ R121, R14, R121 ;  /* 0x000000790e797221 */ /* 0x000fe20000010000 */
[-C--:B0-----:R-:W-:Y:S01]  /*ecd0*/  FFMA.FTZ R4, R139, R6.reuse, -R122 ;  /* 0x000000068b047223 */ /* 0x081fe2000001087a */
[----:B------:R-:W-:Y:S01]  /*ece0*/  FADD.FTZ R139, R203, R138 ;  /* 0x0000008acb8b7221 */ /* 0x000fe20000010000 */
[-CC-:B------:R-:W-:Y:S01]  /*ecf0*/  FFMA.FTZ R138, R143, R6.reuse, -R122.reuse ;  /* 0x000000068f8a7223 */ /* 0x180fe2000001087a */
[----:B------:R-:W-:Y:S01]  /*ed00*/  FADD.FTZ R121, R196, R121 ;  /* 0x00000079c4797221 */ /* 0x000fe20000010000 */
[----:B------:R-:W-:Y:S01]  /*ed10*/  FFMA.FTZ R122, R127, R6, -R122 ;  /* 0x000000067f7a7223 */ /* 0x000fe2000001087a */
[----:B------:R-:W-:Y:S01]  /*ed20*/  FADD.FTZ R140, R124, R139 ;  /* 0x0000008b7c8c7221 */ /* 0x000fe20000010000 */
[----:B------:R-:W0:Y:S01]  /*ed30*/  MUFU.EX2 R4, R4 ;  /* 0x0000000400047308 */ /* 0x000e220000000800 */
[C---:B------:R-:W-:Y:S01]  /*ed40*/  FADD.FTZ R121, R18.reuse, R121 ;  /* 0x0000007912797221 */ /* 0x040fe20000010000 */
[----:B------:R-:W-:Y:S01]  /*ed50*/  F2FP.F16.F32.PACK_AB R196, R18, R196 ;  /* 0x000000c412c4723e */ /* 0x000fe200000000ff */
[----:B------:R-:W-:Y:S01]  /*ed60*/  FADD.FTZ R125, R197, R140 ;  /* 0x0000008cc57d7221 */ /* 0x000fe20000010000 */
[----:B------:R-:W-:Y:S01]  /*ed70*/  F2FP.F16.F32.PACK_AB R203, R124, R203 ;  /* 0x000000cb7ccb723e */ /* 0x000fe200000000ff */
[----:B------:R-:W-:Y:S01]  /*ed80*/  FADD.FTZ R142, R198, R121 ;  /* 0x00000079c68e7221 */ /* 0x000fe20000010000 */
[C---:B------:R-:W-:Y:S01]  /*ed90*/  F2FP.F16.F32.PACK_AB R198, R17.reuse, R198 ;  /* 0x000000c611c6723e */ /* 0x040fe200000000ff */
[C---:B------:R-:W-:Y:S01]  /*eda0*/  FADD.FTZ R140, R126.reuse, R125 ;  /* 0x0000007d7e8c7221 */ /* 0x040fe20000010000 */
[----:B------:R-:W-:Y:S01]  /*edb0*/  MUFU.EX2 R15, R15 ;  /* 0x0000000f000f7308 */ /* 0x000fe20000000800 */
[----:B------:R-:W-:Y:S01]  /*edc0*/  FADD.FTZ R125, R17, R142 ;  /* 0x0000008e117d7221 */ /* 0x000fe20000010000 */
[----:B------:R-:W-:Y:S01]  /*edd0*/  F2FP.F16.F32.PACK_AB R197, R126, R197 ;  /* 0x000000c57ec5723e */ /* 0x000fe200000000ff */
[----:B------:R-:W-:Y:S01]  /*ede0*/  FADD.FTZ R121, R199, R140 ;  /* 0x0000008cc7797221 */ /* 0x000fe20000010000 */
[----:B------:R-:W-:Y:S01]  /*edf0*/  F2FP.F16.F32.PACK_AB R199, R128, R199 ;  /* 0x000000c780c7723e */ /* 0x000fe200000000ff */
[----:B------:R-:W-:Y:S01]  /*ee00*/  FADD.FTZ R142, R192, R125 ;  /* 0x0000007dc08e7221 */ /* 0x000fe20000010000 */
[C---:B------:R-:W-:Y:S01]  /*ee10*/  F2FP.F16.F32.PACK_AB R192, R185.reuse, R192 ;  /* 0x000000c0b9c0723e */ /* 0x040fe200000000ff */
[----:B------:R-:W-:Y:S01]  /*ee20*/  FADD.FTZ R140, R128, R121 ;  /* 0x00000079808c7221 */ /* 0x000fe20000010000 */
[----:B------:R-:W1:Y:S01]  /*ee30*/  MUFU.EX2 R138, R138 ;  /* 0x0000008a008a7308 */ /* 0x000e620000000800 */
[----:B------:R-:W-:Y:S01]  /*ee40*/  FADD.FTZ R125, R185, R142 ;  /* 0x0000008eb97d7221 */ /* 0x000fe20000010000 */
[----:B0-----:R-:W-:Y:S01]  /*ee50*/  F2FP.F16.F32.PACK_AB R185, R4, R3 ;  /* 0x0000000304b9723e */ /* 0x001fe200000000ff */
[----:B------:R-:W-:Y:S01]  /*ee60*/  FADD.FTZ R121, R193, R140 ;  /* 0x0000008cc1797221 */ /* 0x000fe20000010000 */
[----:B------:R-:W-:Y:S01]  /*ee70*/  F2FP.F16.F32.PACK_AB R193, R130, R193 ;  /* 0x000000c182c1723e */ /* 0x000fe200000000ff */
[----:B------:R-:W-:Y:S01]  /*ee80*/  FADD.FTZ R142, R194, R125 ;  /* 0x0000007dc28e7221 */ /* 0x000fe20000010000 */
[C---:B------:R-:W-:Y:S01]  /*ee90*/  F2FP.F16.F32.PACK_AB R194, R21.reuse, R194 ;  /* 0x000000c215c2723e */ /* 0x040fe200000000ff */
[----:B------:R-:W-:Y:S01]  /*eea0*/  FADD.FTZ R140, R130, R121 ;  /* 0x00000079828c7221 */ /* 0x000fe20000010000 */
[----:B------:R-:W0:Y:S01]  /*eeb0*/  MUFU.EX2 R122, R122 ;  /* 0x0000007a007a7308 */ /* 0x000e220000000800 */
[----:B------:R-:W-:Y:S01]  /*eec0*/  FADD.FTZ R121, R21, R142 ;  /* 0x0000008e15797221 */ /* 0x000fe20000010000 */
[----:B------:R-:W-:Y:S01]  /*eed0*/  F2FP.F16.F32.PACK_AB R178, R141, R120 ;  /* 0x000000788db2723e */ /* 0x000fe200000000ff */
[----:B------:R-:W-:Y:S01]  /*eee0*/  FADD.FTZ R9, R195, R140 ;  /* 0x0000008cc3097221 */ /* 0x000fe20000010000 */
[----:B------:R-:W-:Y:S01]  /*eef0*/  F2FP.F16.F32.PACK_AB R195, R132, R195 ;  /* 0x000000c384c3723e */ /* 0x000fe200000000ff */
[----:B------:R-:W-:Y:S01]  /*ef00*/  FADD.FTZ R10, R188, R121 ;  /* 0x00000079bc0a7221 */ /* 0x000fe20000010000 */
[----:B------:R-:W-:Y:S01]  /*ef10*/  F2FP.F16.F32.PACK_AB R188, R171, R188 ;  /* 0x000000bcabbc723e */ /* 0x000fe200000000ff */
[----:B------:R-:W-:-:S02]  /*ef20*/  FADD.FTZ R14, R132, R9 ;  /* 0x00000009840e7221 */ /* 0x000fc40000010000 */
[----:B------:R-:W-:Y:S02]  /*ef30*/  FADD.FTZ R121, R171, R10 ;  /* 0x0000000aab797221 */ /* 0x000fe40000010000 */
[----:B------:R-:W-:Y:S02]  /*ef40*/  FADD.FTZ R9, R11, R14 ;  /* 0x0000000e0b097221 */ /* 0x000fe40000010000 */
[----:B------:R-:W-:Y:S01]  /*ef50*/  FADD.FTZ R14, R190, R121 ;  /* 0x00000079be0e7221 */ /* 0x000fe20000010000 */
[C---:B------:R-:W-:Y:S01]  /*ef60*/  F2FP.F16.F32.PACK_AB R190, R187.reuse, R190 ;  /* 0x000000bebbbe723e */ /* 0x040fe200000000ff */
[----:B------:R-:W-:Y:S02]  /*ef70*/  FADD.FTZ R10, R134, R9 ;  /* 0x00000009860a7221 */ /* 0x000fe40000010000 */
[----:B------:R-:W-:Y:S01]  /*ef80*/  FADD.FTZ R17, R187, R14 ;  /* 0x0000000ebb117221 */ /* 0x000fe20000010000 */
[----:B-1----:R-:W-:Y:S01]  /*ef90*/  F2FP.F16.F32.PACK_AB R187, R138, R15 ;  /* 0x0000000f8abb723e */ /* 0x002fe200000000ff */
[----:B------:R-:W-:-:S02]  /*efa0*/  FADD.FTZ R9, R13, R10 ;  /* 0x0000000a0d097221 */ /* 0x000fc40000010000 */
[----:B------:R-:W-:Y:S01]  /*efb0*/  FADD.FTZ R14, R184, R17 ;  /* 0x00000011b80e7221 */ /* 0x000fe20000010000 */
[C---:B------:R-:W-:Y:S01]  /*efc0*/  F2FP.F16.F32.PACK_AB R184, R173.reuse, R184 ;  /* 0x000000b8adb8723e */ /* 0x040fe200000000ff */
[----:B------:R-:W-:Y:S02]  /*efd0*/  FADD.FTZ R10, R136, R9 ;  /* 0x00000009880a7221 */ /* 0x000fe40000010000 */
[----:B------:R-:W-:Y:S02]  /*efe0*/  FADD.FTZ R17, R173, R14 ;  /* 0x0000000ead117221 */ /* 0x000fe40000010000 */
[----:B------:R-:W-:Y:S02]  /*eff0*/  FADD.FTZ R9, R3, R10 ;  /* 0x0000000a03097221 */ /* 0x000fe40000010000 */
[----:B------:R-:W-:Y:S01]  /*f000*/  FADD.FTZ R14, R186, R17 ;  /* 0x00000011ba0e7221 */ /* 0x000fe20000010000 */
[----:B------:R-:W-:Y:S01]  /*f010*/  F2FP.F16.F32.PACK_AB R186, R175, R186 ;  /* 0x000000baafba723e */ /* 0x000fe200000000ff */
[----:B------:R-:W-:-:S02]  /*f020*/  FADD.FTZ R10, R4, R9 ;  /* 0x00000009040a7221 */ /* 0x000fc40000010000 */
[----:B------:R-:W-:Y:S02]  /*f030*/  FADD.FTZ R11, R175, R14 ;  /* 0x0000000eaf0b7221 */ /* 0x000fe40000010000 */
[----:B------:R-:W-:Y:S02]  /*f040*/  FADD.FTZ R9, R15, R10 ;  /* 0x0000000a0f097221 */ /* 0x000fe40000010000 */
[----:B------:R-:W-:Y:S01]  /*f050*/  FADD.FTZ R14, R180, R11 ;  /* 0x0000000bb40e7221 */ /* 0x000fe20000010000 */
[C---:B------:R-:W-:Y:S01]  /*f060*/  F2FP.F16.F32.PACK_AB R180, R137.reuse, R180 ;  /* 0x000000b489b4723e */ /* 0x040fe200000000ff */
[----:B------:R-:W-:Y:S01]  /*f070*/  FADD.FTZ R10, R138, R9 ;  /* 0x000000098a0a7221 */ /* 0x000fe20000010000 */
[----:B------:R-:W-:Y:S02]  /*f080*/  IMAD.MOV.U32 R9, RZ, RZ, R8 ;  /* 0x000000ffff097224 */ /* 0x000fe400078e0008 */
[----:B------:R-:W-:Y:S01]  /*f090*/  FADD.FTZ R3, R137, R14 ;  /* 0x0000000e89037221 */ /* 0x000fe20000010000 */
[----:B------:R-:W-:Y:S01]  /*f0a0*/  FADD.FTZ R10, R181, R10 ;  /* 0x0000000ab50a7221 */ /* 0x000fe20000010000 */
[----:B------:R-:W-:-:S02]  /*f0b0*/  F2FP.F16.F32.PACK_AB R181, R131, R181 ;  /* 0x000000b583b5723e */ /* 0x000fc400000000ff */
[----:B------:R-:W-:Y:S01]  /*f0c0*/  FADD.FTZ R4, R182, R3 ;  /* 0x00000003b6047221 */ /* 0x000fe20000010000 */
[----:B------:R-:W-:Y:S01]  /*f0d0*/  F2FP.F16.F32.PACK_AB R182, R129, R182 ;  /* 0x000000b681b6723e */ /* 0x000fe200000000ff */
[----:B------:R-:W-:Y:S02]  /*f0e0*/  FADD.FTZ R10, R131, R10 ;  /* 0x0000000a830a7221 */ /* 0x000fe40000010000 */
[----:B------:R-:W-:Y:S02]  /*f0f0*/  FADD.FTZ R3, R129, R4 ;  /* 0x0000000481037221 */ /* 0x000fe40000010000 */
[----:B------:R-:W-:Y:S01]  /*f100*/  FADD.FTZ R10, R183, R10 ;  /* 0x0000000ab70a7221 */ /* 0x000fe20000010000 */
[C---:B------:R-:W-:Y:S01]  /*f110*/  F2FP.F16.F32.PACK_AB R183, R135.reuse, R183 ;  /* 0x000000b787b7723e */ /* 0x040fe200000000ff */
[----:B------:R-:W-:Y:S02]  /*f120*/  FADD.FTZ R4, R20, R3 ;  /* 0x0000000314047221 */ /* 0x000fe40000010000 */
[----:B------:R-:W-:-:S02]  /*f130*/  FADD.FTZ R10, R135, R10 ;  /* 0x0000000a870a7221 */ /* 0x000fc40000010000 */
[----:B------:R-:W-:Y:S02]  /*f140*/  FADD.FTZ R3, R133, R4 ;  /* 0x0000000485037221 */ /* 0x000fe40000010000 */
[----:B------:R-:W-:Y:S01]  /*f150*/  FADD.FTZ R10, R177, R10 ;  /* 0x0000000ab10a7221 */ /* 0x000fe20000010000 */
[C---:B------:R-:W-:Y:S01]  /*f160*/  F2FP.F16.F32.PACK_AB R177, R123.reuse, R177 ;  /* 0x000000b17bb1723e */ /* 0x040fe200000000ff */
[----:B------:R-:W-:Y:S02]  /*f170*/  FADD.FTZ R4, R120, R3 ;  /* 0x0000000378047221 */ /* 0x000fe40000010000 */
[----:B------:R-:W-:Y:S02]  /*f180*/  FADD.FTZ R10, R123, R10 ;  /* 0x0000000a7b0a7221 */ /* 0x000fe40000010000 */
[----:B------:R-:W-:Y:S02]  /*f190*/  FADD.FTZ R4, R141, R4 ;  /* 0x000000048d047221 */ /* 0x000fe40000010000 */
[----:B------:R-:W-:Y:S01]  /*f1a0*/  FADD.FTZ R10, R179, R10 ;  /* 0x0000000ab30a7221 */ /* 0x000fe20000010000 */
[----:B0-----:R-:W-:-:S03]  /*f1b0*/  F2FP.F16.F32.PACK_AB R179, R122, R179 ;  /* 0x000000b37ab3723e */ /* 0x001fc600000000ff */
[----:B------:R-:W-:Y:S01]  /*f1c0*/  FADD.FTZ R3, R122, R10 ;  /* 0x0000000a7a037221 */ /* 0x000fe20000010000 */
[----:B------:R-:W-:Y:S01]  /*f1d0*/  IMAD.MOV.U32 R10, RZ, RZ, R7 ;  /* 0x000000ffff0a7224 */ /* 0x000fe200078e0007 */
[----:B------:R-:W-:Y:S06]  /*f1e0*/  @P2 BRA `(.L_x_2509) ;  /* 0xffffffbc00842947 */ /* 0x000fec000383ffff */
.L_x_2500:
        /* <DEDUP_REMOVED lines=99> */
.L_x_2510:
[----:B------:R-:W-:Y:S01]  /*f820*/  ULEA UR5, UR36, UR38, 0x3 ;  /* 0x0000002624057291 */ /* 0x000fe2000f8e183f */
[----:B------:R-:W-:-:S05]  /*f830*/  IMAD.U32 R0, RZ, RZ, UR60 ;  /* 0x0000003cff007e24 */ /* 0x000fca000f8e00ff */
[----:B------:R-:W-:-:S04]  /*f840*/  SHF.L.U32 R0, R0, 0x1f, RZ ;  /* 0x0000001f00007819 */ /* 0x000fc800000006ff */
[----:B------:R0:W1:Y:S01]  /*f850*/  SYNCS.PHASECHK.TRANS64.TRYWAIT P2, [UR5+0x36850], R0 ;  /* 0x03685000ff0075a7 */ /* 0x0000620008040145 */
[----:B------:R-:W-:Y:S05]  /*f860*/  @!P0 BRA `(.L_x_2511) ;  /* 0x0000000000048947 */ /* 0x000fea0003800000 */
[----:B------:R-:W-:Y:S01]  /*f870*/  BPT.TRAP 0x1 ;  /* 0x000000040000795c */ /* 0x000fe20000300000 */
.L_x_2511:
[----:B-1----:R-:W-:Y:S05]  /*f880*/  @P2 BRA `(.L_x_2512) ;  /* 0x0000000000082947 */ /* 0x002fea0003800000 */
[----:B------:R-:W1:Y:S02]  /*f890*/  SYNCS.PHASECHK.TRANS64.TRYWAIT P0, [UR5+0x36850], R0 ;  /* 0x03685000ff0075a7 */ /* 0x000e640008000145 */
[----:B-1----:R-:W-:Y:S05]  /*f8a0*/  @!P0 BRA `(.L_x_2513) ;  /* 0x000000a000788947 */ /* 0x002fea0003800000 */
.L_x_2512:
        /* <DEDUP_REMOVED lines=8> */
[----:B------:R-:W-:-:S04]  /*f930*/  ULOP3.LUT UR38, UR38, 0x3fff, URZ, 0xc0, !UPT ;  /* 0x00003fff26267892 */ /* 0x000fc8000f8ec03f */
        /* <DEDUP_REMOVED lines=10> */
[----:B------:R-:W-:-:S02]  /*f9e0*/  IMAD.MOV.U32 R4, RZ, RZ, RZ ;  /* 0x000000ffff047224 */ /* 0x000fc400078e00ff */
[----:B0-----:R-:W-:Y:S01]  /*f9f0*/  FADD.FTZ R2, R0, R3 ;  /* 0x0000000300027221 */ /* 0x001fe20000010000 */
[----:B------:R-:W-:Y:S01]  /*fa00*/  IMAD.U32 R211, RZ, RZ, UR8 ;  /* 0x00000008ffd37e24 */ /* 0x000fe2000f8e00ff */
[----:B------:R-:W0:Y:S01]  /*fa10*/  SHFL.BFLY PT, R0, R5, 0x1, 0x1f ;  /* 0x0c201f0005007f89 */ /* 0x000e2200000e0000 */
[----:B------:R-:W-:-:S03]  /*fa20*/  USEL UR36, UR36, URZ, UP0 ;  /* 0x0000003f24247287 */ /* 0x000fc60008000000 */
[----:B------:R-:W1:Y:S01]  /*fa30*/  SHFL.BFLY PT, R9, R2, 0x1, 0x1f ;  /* 0x0c201f0002097f89 */ /* 0x000e6200000e0000 */
[----:B0-----:R-:W-:Y:S01]  /*fa40*/  FADD.FTZ R13, R5, R0 ;  /* 0x00000000050d7221 */ /* 0x001fe20000010000 */
[----:B------:R-:W-:Y:S02]  /*fa50*/  IMAD.U32 R5, RZ, RZ, UR5 ;  /* 0x00000005ff057e24 */ /* 0x000fe4000f8e00ff */
[----:B------:R-:W-:Y:S02]  /*fa60*/  IMAD.MOV.U32 R0, RZ, RZ, -0x800000 ;  /* 0xff800000ff007424 */ /* 0x000fe400078e00ff */
[----:B-1----:R-:W-:Y:S01]  /*fa70*/  FADD.FTZ R14, R2, R9 ;  /* 0x00000009020e7221 */ /* 0x002fe20000010000 */
[----:B------:R-:W-:Y:S01]  /*fa80*/  FSETP.NE.FTZ.AND P0, PT, R13, RZ, PT ;  /* 0x000000ff0d00720b */ /* 0x000fe20003f15000 */
[----:B------:R-:W-:Y:S02]  /*fa90*/  @!P1 VIADD R5, R5, 0x36860 ;  /* 0x0003686005059836 */ /* 0x000fe40000000000 */
[----:B------:R-:W-:Y:S01]  /*faa0*/  IMAD.MOV.U32 R2, RZ, RZ, -0x800000 ;  /* 0xff800000ff027424 */ /* 0x000fe200078e00ff */
[----:B------:R-:W-:-:S02]  /*fab0*/  FSETP.NE.FTZ.AND P2, PT, R14, RZ, PT ;  /* 0x000000ff0e00720b */ /* 0x000fc40003f55000 */
[----:B------:R-:W-:-:S07]  /*fac0*/  @!P1 PRMT R5, RZ, 0x654, R5 ;  /* 0x00000654ff059816 */ /* 0x000fce0000000005 */
        /* <DEDUP_REMOVED lines=140> */
.L_x_2483:
[----:B------:R-:W0:Y:S01]  /*10390*/  S2R R4, SR_CgaCtaId ;  /* 0x0000000000047919 */ /* 0x000e220000008800 */
[----:B------:R-:W-:Y:S01]  /*103a0*/  MOV R17, 0x400 ;  /* 0x0000040000117802 */ /* 0x000fe20000000f00 */
[----:B------:R-:W-:Y:S01]  /*103b0*/  BSSY B0, `(.L_x_2514) ;  /* 0x000028d000007945 */ /* 0x000fe20003800000 */
[----:B------:R-:W-:Y:S02]  /*103c0*/  BAR.SYNC.DEFER_BLOCKING 0x5, 0x180 ;  /* 0x0146000000007b1d */ /* 0x000fe40000010000 */
[----:B0-----:R-:W-:-:S05]  /*103d0*/  LEA R17, R4, R17, 0x18 ;  /* 0x0000001104117211 */ /* 0x001fca00078ec0ff */
[----:B------:R-:W0:Y:S02]  /*103e0*/  LDS.128 R36, [R17+0x368d0] ;  /* 0x0368d00011247984 */ /* 0x000e240000000c00 */
[----:B0-----:R-:W-:Y:S02]  /*103f0*/  R2UR UR5, R37 ;  /* 0x00000000250572ca */ /* 0x001fe400000e0000 */
        /* <DEDUP_REMOVED lines=12> */
[----:B------:R-:W-:Y:S02]  /*104c0*/  R2UR UR4, R207 ;  /* 0x00000000cf0472ca */ /* 0x000fe400000e0000 */
[----:B------:R-:W-:-:S02]  /*104d0*/  F2FP.F16.F32.PACK_AB R98, R101, R100 ;  /* 0x000000646562723e */ /* 0x000fc400000000ff */
[----:B------:R-:W-:Y:S02]  /*104e0*/  F2FP.F16.F32.PACK_AB R99, R42, R99 ;  /* 0x000000632a63723e */ /* 0x000fe400000000ff */
[----:B------:R-:W-:Y:S02]  /*104f0*/  F2FP.F16.F32.PACK_AB R105, R107, R106 ;  /* 0x0000006a6b69723e */ /* 0x000fe400000000ff */
[----:B------:R-:W-:Y:S02]  /*10500*/  F2FP.F16.F32.PACK_AB R112, R113, R112 ;  /* 0x000000707170723e */ /* 0x000fe400000000ff */
[----:B------:R-:W-:Y:S02]  /*10510*/  F2FP.F16.F32.PACK_AB R106, R109, R108 ;  /* 0x0000006c6d6a723e */ /* 0x000fe400000000ff */
[----:B------:R-:W-:Y:S01]  /*10520*/  F2FP.F16.F32.PACK_AB R107, R111, R110 ;  /* 0x0000006e6f6b723e */ /* 0x000fe200000000ff */
[----:B------:R-:W-:Y:S01]  /*10530*/  USHF.L.U32 UR10, UR4, 0x2, URZ ;  /* 0x00000002040a7899 */ /* 0x000fe2000800063f */
[----:B------:R-:W-:-:S02]  /*10540*/  F2FP.F16.F32.PACK_AB R113, R115, R114 ;  /* 0x000000727371723e */ /* 0x000fc400000000ff */
[----:B------:R-:W-:Y:S02]  /*10550*/  F2FP.F16.F32.PACK_AB R114, R117, R116 ;  /* 0x000000747572723e */ /* 0x000fe400000000ff */
[----:B------:R-:W-:Y:S02]  /*10560*/  F2FP.F16.F32.PACK_AB R115, R119, R118 ;  /* 0x000000767773723e */ /* 0x000fe400000000ff */
[----:B------:R-:W-:Y:S02]  /*10570*/  R2UR UR7, R210 ;  /* 0x00000000d20772ca */ /* 0x000fe400000e0000 */
[----:B------:R-:W-:Y:S02]  /*10580*/  MOV R20, R17 ;  /* 0x0000001100147202 */ /* 0x000fe40000000f00 */
[----:B0-----:R-:W-:-:S03]  /*10590*/  MOV R21, R4 ;  /* 0x0000000400157202 */ /* 0x001fc60000000f00 */
[----:B------:R-:W-:-:S03]  /*105a0*/  IMAD.WIDE R4, R215, 0x2, R20 ;  /* 0x00000002d7047825 */ /* 0x000fc600078e0214 */
[----:B------:R-:W-:-:S03]  /*105b0*/  IADD3 R141, P0, R4, 0x4020, RZ ;  /* 0x00004020048d7810 */ /* 0x000fc60007f1e0ff */
[----:B------:R-:W-:Y:S01]  /*105c0*/  USHF.L.U64.HI UR11, UR4, 0x2, UR7 ;  /* 0x00000002040b7899 */ /* 0x000fe20008010207 */
[C---:B------:R-:W-:Y:S01]  /*105d0*/  LOP3.LUT R29, R4.reuse, 0x380, RZ, 0xc0, !PT ;  /* 0x00000380041d7812 */ /* 0x040fe200078ec0ff */
[----:B------:R-:W-:Y:S01]  /*105e0*/  UIADD3 UR4, UP1, UR10, UR8, URZ ;  /* 0x000000080a047290 */ /* 0x000fe2000ff3e03f */
[C---:B------:R-:W-:Y:S01]  /*105f0*/  IADD3 R103, P2, R4.reuse, 0x20, RZ ;  /* 0x0000002004677810 */ /* 0x040fe20007f5e0ff */
[--C-:B------:R-:W-:Y:S01]  /*10600*/  IMAD.X R25, RZ, RZ, R5.reuse, P0 ;  /* 0x000000ffff197224 */ /* 0x100fe200000e0605 */
[C---:B------:R-:W-:Y:S01]  /*10610*/  IADD3 R135, P1, R4.reuse, 0x40, RZ ;  /* 0x0000004004877810 */ /* 0x040fe20007f3e0ff */
[----:B------:R-:W-:Y:S01]  /*10620*/  UIADD3.X UR7, UR11, UR9, URZ, UP1, !UPT ;  /* 0x000000090b077290 */ /* 0x000fe20008ffe43f */
[C---:B------:R-:W-:Y:S01]  /*10630*/  IADD3 R137, P6, R4.reuse, 0x60, RZ ;  /* 0x0000006004897810 */ /* 0x040fe20007fde0ff */
[--C-:B------:R-:W-:Y:S01]  /*10640*/  IMAD.X R9, RZ, RZ, R5.reuse, P2 ;  /* 0x000000ffff097224 */ /* 0x100fe200010e0605 */
[C---:B------:R-:W-:Y:S01]  /*10650*/  IADD3 R139, P5, R4.reuse, 0x4000, RZ ;  /* 0x00004000048b7810 */ /* 0x040fe20007fbe0ff */
[--C-:B------:R-:W-:Y:S01]  /*10660*/  IMAD.X R11, RZ, RZ, R5.reuse, P1 ;  /* 0x000000ffff0b7224 */ /* 0x100fe200008e0605 */
[----:B------:R-:W-:Y:S01]  /*10670*/  LOP3.LUT R18, R141, 0x380, RZ, 0xc0, !PT ;  /* 0x000003808d127812 */ /* 0x000fe200078ec0ff */
[--C-:B------:R-:W-:Y:S01]  /*10680*/  IMAD.X R13, RZ, RZ, R5.reuse, P6 ;  /* 0x000000ffff0d7224 */ /* 0x100fe200030e0605 */
[----:B------:R-:W-:Y:S01]  /*10690*/  SHF.R.U64 R29, R29, 0x3, RZ ;  /* 0x000000031d1d7819 */ /* 0x000fe200000012ff */
[----:B------:R-:W-:Y:S01]  /*106a0*/  IMAD.X R15, RZ, RZ, R5, P5 ;  /* 0x000000ffff0f7224 */ /* 0x000fe200028e0605 */
[C---:B------:R-:W-:Y:S01]  /*106b0*/  IADD3 R143, P4, R4.reuse, 0x4040, RZ ;  /* 0x00004040048f7810 */ /* 0x040fe20007f9e0ff */
[----:B------:R-:W-:Y:S01]  /*106c0*/  ULDC.64 UR8, c[0x0][0xc08] ;  /* 0x0003020000087ab9 */ /* 0x000fe20000000a00 */
[----:B------:R-:W-:-:S02]  /*106d0*/  IADD3 R145, P3, R4, 0x4060, RZ ;  /* 0x0000406004917810 */ /* 0x000fc40007f7e0ff */
        /* <DEDUP_REMOVED lines=8> */
[----:B------:R-:W-:Y:S01]  /*10760*/  SHF.R.U64 R18, R18, 0x3, RZ ;  /* 0x0000000312127819 */ /* 0x000fe200000012ff */
[--C-:B------:R-:W-:Y:S01]  /*10770*/  IMAD.X R37, RZ, RZ, R5.reuse, P6 ;  /* 0x000000ffff257224 */ /* 0x100fe200030e0605 */
[----:B------:R-:W-:Y:S01]  /*10780*/  LOP3.LUT R4, R29, R4, RZ, 0x3c, !PT ;  /* 0x000000041d047212 */ /* 0x000fe200078e3cff */
[----:B------:R-:W-:Y:S01]  /*10790*/  IMAD.X R29, RZ, RZ, R5, P5 ;  /* 0x000000ffff1d7224 */ /* 0x000fe200028e0605 */
[----:B------:R-:W-:-:S02]  /*107a0*/  LOP3.LUT R8, R103, 0x380, RZ, 0xc0, !PT ;  /* 0x0000038067087812 */ /* 0x000fc400078ec0ff */
[----:B------:R-:W-:Y:S02]  /*107b0*/  LOP3.LUT R10, R135, 0x380, RZ, 0xc0, !PT ;  /* 0x00000380870a7812 */ /* 0x000fe400078ec0ff */
[----:B------:R-:W-:Y:S02]  /*107c0*/  LOP3.LUT R12, R137, 0x380, RZ, 0xc0, !PT ;  /* 0x00000380890c7812 */ /* 0x000fe400078ec0ff */
[----:B------:R-:W-:Y:S02]  /*107d0*/  LOP3.LUT R14, R139, 0x380, RZ, 0xc0, !PT ;  /* 0x000003808b0e7812 */ /* 0x000fe400078ec0ff */
[----:B------:R-:W-:Y:S02]  /*107e0*/  LOP3.LUT R26, R143, 0x380, RZ, 0xc0, !PT ;  /* 0x000003808f1a7812 */ /* 0x000fe400078ec0ff */
[----:B------:R-:W-:Y:S02]  /*107f0*/  LOP3.LUT R30, R145, 0x380, RZ, 0xc0, !PT ;  /* 0x00000380911e7812 */ /* 0x000fe400078ec0ff */
[----:B------:R-:W-:-:S02]  /*10800*/  LOP3.LUT R24, R18, R141, RZ, 0x3c, !PT ;  /* 0x0000008d12187212 */ /* 0x000fc400078e3cff */
[----:B------:R-:W-:Y:S02]  /*10810*/  LOP3.LUT R38, R153, 0x380, RZ, 0xc0, !PT ;  /* 0x0000038099267812 */ /* 0x000fe400078ec0ff */
[----:B------:R-:W-:Y:S02]  /*10820*/  SHF.R.U64 R8, R8, 0x3, RZ ;  /* 0x0000000308087819 */ /* 0x000fe400000012ff */
[----:B------:R-:W-:Y:S02]  /*10830*/  SHF.R.U64 R10, R10, 0x3, RZ ;  /* 0x000000030a0a7819 */ /* 0x000fe400000012ff */
[----:B------:R-:W-:Y:S02]  /*10840*/  LOP3.LUT R32, R147, 0x380, RZ, 0xc0, !PT ;  /* 0x0000038093207812 */ /* 0x000fe400078ec0ff */
[----:B------:R-:W-:Y:S02]  /*10850*/  MOV R18, R4 ;  /* 0x0000000400127202 */ /* 0x000fe40000000f00 */
[----:B------:R-:W-:-:S02]  /*10860*/  LOP3.LUT R34, R149, 0x380, RZ, 0xc0, !PT ;  /* 0x0000038095227812 */ /* 0x000fc400078ec0ff */
[----:B------:R-:W-:Y:S02]  /*10870*/  SHF.R.U64 R12, R12, 0x3, RZ ;  /* 0x000000030c0c7819 */ /* 0x000fe400000012ff */
[----:B------:R-:W-:Y:S02]  /*10880*/  SHF.R.U64 R14, R14, 0x3, RZ ;  /* 0x000000030e0e7819 */ /* 0x000fe400000012ff */
[----:B------:R-:W-:Y:S02]  /*10890*/  F2FP.F16.F32.PACK_AB R4, R124, R7 ;  /* 0x000000077c04723e */ /* 0x000fe400000000ff */
[----:B------:R-:W-:Y:S02]  /*108a0*/  SHF.R.U64 R26, R26, 0x3, RZ ;  /* 0x000000031a1a7819 */ /* 0x000fe400000012ff */
[----:B------:R-:W-:Y:S02]  /*108b0*/  F2FP.F16.F32.PACK_AB R5, R133, R132 ;  /* 0x000000848505723e */ /* 0x000fe400000000ff */
[----:B------:R-:W-:Y:S01]  /*108c0*/  F2FP.F16.F32.PACK_AB R7, R131, R28 ;  /* 0x0000001c8307723e */ /* 0x000fe200000000ff */
[----:B------:R-:W-:Y:S01]  /*108d0*/  BAR.SYNC.DEFER_BLOCKING 0x1, 0x100 ;  /* 0x0044000000007b1d */ /* 0x000fe20000010000 */
[----:B------:R-:W-:-:S02]  /*108e0*/  SHF.R.U64 R30, R30, 0x3, RZ ;  /* 0x000000031e1e7819 */ /* 0x000fc400000012ff */
[----:B------:R-:W-:Y:S02]  /*108f0*/  SHF.R.U64 R38, R38, 0x3, RZ ;  /* 0x0000000326267819 */ /* 0x000fe400000012ff */
[----:B------:R-:W-:Y:S02]  /*10900*/  LOP3.LUT R8, R8, R103, RZ, 0x3c, !PT ;  /* 0x0000006708087212 */ /* 0x000fe400078e3cff */
[----:B------:R-:W-:Y:S02]  /*10910*/  LOP3.LUT R10, R10, R135, RZ, 0x3c, !PT ;  /* 0x000000870a0a7212 */ /* 0x000fe400078e3cff */
[----:B------:R-:W-:Y:S02]  /*10920*/  SHF.R.U64 R32, R32, 0x3, RZ ;  /* 0x0000000320207819 */ /* 0x000fe400000012ff */
[----:B------:R-:W-:Y:S02]  /*10930*/  SHF.R.U64 R34, R34, 0x3, RZ ;  /* 0x0000000322227819 */ /* 0x000fe400000012ff */
[----:B------:R-:W-:-:S02]  /*10940*/  LOP3.LUT R12, R12, R137, RZ, 0x3c, !PT ;  /* 0x000000890c0c7212 */ /* 0x000fc400078e3cff */
[----:B------:R-:W-:Y:S02]  /*10950*/  LOP3.LUT R14, R14, R139, RZ, 0x3c, !PT ;  /* 0x0000008b0e0e7212 */ /* 0x000fe400078e3cff */
[----:B------:R-:W-:Y:S02]  /*10960*/  LOP3.LUT R36, R151, 0x380, RZ, 0xc0, !PT ;  /* 0x0000038097247812 */ /* 0x000fe400078ec0ff */
[----:B------:R-:W-:Y:S02]  /*10970*/  LOP3.LUT R26, R26, R143, RZ, 0x3c, !PT ;  /* 0x0000008f1a1a7212 */ /* 0x000fe400078e3cff */
[----:B------:R-:W-:Y:S02]  /*10980*/  LOP3.LUT R30, R30, R145, RZ, 0x3c, !PT ;  /* 0x000000911e1e7212 */ /* 0x000fe400078e3cff */
[----:B------:R-:W-:Y:S01]  /*10990*/  LOP3.LUT R28, R38, R153, RZ, 0x3c, !PT ;  /* 0x00000099261c7212 */ /* 0x000fe200078e3cff */
[----:B------:R0:W-:Y:S01]  /*109a0*/  STSM.16.M88.4 [R18], R4 ;  /* 0x0000000412007844 */ /* 0x0001e20000000200 */
[----:B------:R-:W-:-:S02]  /*109b0*/  LOP3.LUT R32, R32, R147, RZ, 0x3c, !PT ;  /* 0x0000009320207212 */ /* 0x000fc400078e3cff */
[----:B------:R-:W-:Y:S02]  /*109c0*/  LOP3.LUT R34, R34, R149, RZ, 0x3c, !PT ;  /* 0x0000009522227212 */ /* 0x000fe400078e3cff */
[----:B------:R-:W-:Y:S02]  /*109d0*/  MOV R134, R8 ;  /* 0x0000000800867202 */ /* 0x000fe40000000f00 */
[----:B------:R-:W-:Y:S02]  /*109e0*/  MOV R133, R10 ;  /* 0x0000000a00857202 */ /* 0x000fe40000000f00 */
[----:B------:R-:W-:Y:S02]  /*109f0*/  SHF.R.U64 R36, R36, 0x3, RZ ;  /* 0x0000000324247819 */ /* 0x000fe400000012ff */
[----:B------:R-:W-:Y:S02]  /*10a00*/  MOV R132, R12 ;  /* 0x0000000c00847202 */ /* 0x000fe40000000f00 */
[----:B------:R-:W-:-:S02]  /*10a10*/  MOV R131, R14 ;  /* 0x0000000e00837202 */ /* 0x000fc40000000f00 */
[----:B------:R-:W-:Y:S02]  /*10a20*/  F2FP.F16.F32.PACK_AB R8, R41, R40 ;  /* 0x000000282908723e */ /* 0x000fe400000000ff */
[----:B0-----:R-:W-:Y:S02]  /*10a30*/  F2FP.F16.F32.PACK_AB R4, R121, R120 ;  /* 0x000000787904723e */ /* 0x001fe400000000ff */
[----:B------:R-:W-:Y:S02]  /*10a40*/  F2FP.F16.F32.PACK_AB R5, R130, R127 ;  /* 0x0000007f8205723e */ /* 0x000fe400000000ff */
[----:B------:R-:W-:Y:S02]  /*10a50*/  F2FP.F16.F32.PACK_AB R6, R122, R3 ;  /* 0x000000037a06723e */ /* 0x000fe400000000ff */
[----:B------:R-:W-:Y:S02]  /*10a60*/  F2FP.F16.F32.PACK_AB R7, R129, R126 ;  /* 0x0000007e8107723e */ /* 0x000fe400000000ff */
[----:B------:R-:W-:-:S02]  /*10a70*/  F2FP.F16.F32.PACK_AB R9, R128, R125 ;  /* 0x0000007d8009723e */ /* 0x000fc400000000ff */
[----:B------:R-:W-:Y:S01]  /*10a80*/  F2FP.F16.F32.PACK_AB R10, R45, R44 ;  /* 0x0000002c2d0a723e */ /* 0x000fe200000000ff */
[----:B------:R0:W-:Y:S01]  /*10a90*/  STSM.16.M88.4 [R134], R4 ;  /* 0x0000000486007844 */ /* 0x0001e20000000200 */
[----:B------:R-:W-:Y:S02]  /*10aa0*/  F2FP.F16.F32.PACK_AB R11, R47, R46 ;  /* 0x0000002e2f0b723e */ /* 0x000fe400000000ff */
[----:B------:R-:W-:Y:S02]  /*10ab0*/  MOV R124, R24 ;  /* 0x00000018007c7202 */ /* 0x000fe40000000f00 */
[----:B------:R-:W-:Y:S01]  /*10ac0*/  MOV R123, R26 ;  /* 0x0000001a007b7202 */ /* 0x000fe20000000f00 */
[----:B------:R1:W-:Y:S01]  /*10ad0*/  STSM.16.M88.4 [R133], R8 ;  /* 0x0000000885007844 */ /* 0x0003e20000000200 */
[----:B------:R-:W-:Y:S02]  /*10ae0*/  F2FP.F16.F32.PACK_AB R12, R49, R48 ;  /* 0x00000030310c723e */ /* 0x000fe400000000ff */
[----:B------:R-:W-:-:S02]  /*10af0*/  F2FP.F16.F32.PACK_AB R13, R51, R50 ;  /* 0x00000032330d723e */ /* 0x000fc400000000ff */
[----:B------:R-:W-:Y:S02]  /*10b00*/  F2FP.F16.F32.PACK_AB R14, R53, R52 ;  /* 0x00000034350e723e */ /* 0x000fe400000000ff */
[----:B------:R-:W-:Y:S02]  /*10b10*/  F2FP.F16.F32.PACK_AB R15, R55, R54 ;  /* 0x00000036370f723e */ /* 0x000fe400000000ff */
[----:B------:R-:W-:Y:S02]  /*10b20*/  MOV R103, R30 ;  /* 0x0000001e00677202 */ /* 0x000fe40000000f00 */
[----:B------:R-:W-:Y:S01]  /*10b30*/  F2FP.F16.F32.PACK_AB R24, R57, R56 ;  /* 0x000000383918723e */ /* 0x000fe200000000ff */
[----:B------:R-:W-:Y:S01]  /*10b40*/  STSM.16.M88.4 [R132], R12 ;  /* 0x0000000c84007844 */ /* 0x000fe20000000200 */
[----:B------:R-:W-:Y:S02]  /*10b50*/  F2FP.F16.F32.PACK_AB R25, R59, R58 ;  /* 0x0000003a3b19723e */ /* 0x000fe400000000ff */
[----:B------:R-:W-:-:S02]  /*10b60*/  F2FP.F16.F32.PACK_AB R26, R61, R60 ;  /* 0x0000003c3d1a723e */ /* 0x000fc400000000ff */
[----:B------:R-:W-:Y:S02]  /*10b70*/  F2FP.F16.F32.PACK_AB R27, R63, R62 ;  /* 0x0000003e3f1b723e */ /* 0x000fe400000000ff */
[----:B------:R-:W-:Y:S02]  /*10b80*/  MOV R18, R28 ;  /* 0x0000001c00127202 */ /* 0x000fe40000000f00 */
[----:B------:R-:W-:Y:S01]  /*10b90*/  MOV R102, R32 ;  /* 0x0000002000667202 */ /* 0x000fe20000000f00 */
[----:B------:R-:W-:Y:S01]  /*10ba0*/  STSM.16.M88.4 [R131], R24 ;  /* 0x0000001883007844 */ /* 0x000fe20000000200 */
[----:B------:R-:W-:Y:S02]  /*10bb0*/  MOV R38, R34 ;  /* 0x0000002200267202 */ /* 0x000fe40000000f00 */
[----:B------:R-:W-:Y:S02]  /*10bc0*/  F2FP.F16.F32.PACK_AB R28, R65, R64 ;  /* 0x00000040411c723e */ /* 0x000fe400000000ff */
[----:B------:R-:W-:Y:S01]  /*10bd0*/  F2FP.F16.F32.PACK_AB R29, R67, R66 ;  /* 0x00000042431d723e */ /* 0x000fe200000000ff */
[----:B------:R-:W2:Y:S01]  /*10be0*/  LDC R64, c[0x0][0xbe8] ;  /* 0x0002fa00ff407b82 */ /* 0x000ea20000000800 */
[----:B------:R-:W-:-:S02]  /*10bf0*/  F2FP.F16.F32.PACK_AB R30, R69, R68 ;  /* 0x00000044451e723e */ /* 0x000fc400000000ff */
[----:B------:R-:W-:Y:S02]  /*10c00*/  F2FP.F16.F32.PACK_AB R31, R71, R70 ;  /* 0x00000046471f723e */ /* 0x000fe400000000ff */
[----:B------:R-:W-:Y:S02]  /*10c10*/  LOP3.LUT R36, R36, R151, RZ, 0x3c, !PT ;  /* 0x0000009724247212 */ /* 0x000fe400078e3cff */
[----:B------:R-:W-:Y:S01]  /*10c20*/  F2FP.F16.F32.PACK_AB R32, R73, R72 ;  /* 0x000000484920723e */ /* 0x000fe200000000ff */
[----:B------:R-:W-:Y:S01]  /*10c30*/  STSM.16.M88.4 [R124], R28 ;  /* 0x0000001c7c007844 */ /* 0x000fe20000000200 */
[----:B------:R-:W-:Y:S02]  /*10c40*/  F2FP.F16.F32.PACK_AB R33, R75, R74 ;  /* 0x0000004a4b21723e */ /* 0x000fe400000000ff */
[----:B------:R-:W-:Y:S02]  /*10c50*/  F2FP.F16.F32.PACK_AB R34, R77, R76 ;  /* 0x0000004c4d22723e */ /* 0x000fe400000000ff */
[----:B------:R-:W-:-:S02]  /*10c60*/  F2FP.F16.F32.PACK_AB R35, R79, R78 ;  /* 0x0000004e4f23723e */ /* 0x000fc400000000ff */
[----:B0-----:R-:W-:Y:S02]  /*10c70*/  F2FP.F16.F32.PACK_AB R4, R81, R80 ;  /* 0x000000505104723e */ /* 0x001fe400000000ff */
[----:B------:R-:W-:Y:S01]  /*10c80*/  F2FP.F16.F32.PACK_AB R5, R83, R82 ;  /* 0x000000525305723e */ /* 0x000fe200000000ff */
[----:B------:R-:W-:Y:S01]  /*10c90*/  STSM.16.M88.4 [R123], R32 ;  /* 0x000000207b007844 */ /* 0x000fe20000000200 */
[----:B------:R-:W-:Y:S02]  /*10ca0*/  F2FP.F16.F32.PACK_AB R6, R85, R84 ;  /* 0x000000545506723e */ /* 0x000fe400000000ff */
[----:B------:R-:W-:Y:S02]  /*10cb0*/  F2FP.F16.F32.PACK_AB R7, R87, R86 ;  /* 0x000000565707723e */ /* 0x000fe400000000ff */
[----:B-1----:R-:W-:Y:S02]  /*10cc0*/  F2FP.F16.F32.PACK_AB R8, R89, R88 ;  /* 0x000000585908723e */ /* 0x002fe400000000ff */
[----:B------:R-:W-:Y:S01]  /*10cd0*/  F2FP.F16.F32.PACK_AB R9, R91, R90 ;  /* 0x0000005a5b09723e */ /* 0x000fe200000000ff */
[----:B------:R0:W-:Y:S01]  /*10ce0*/  STSM.16.M88.4 [R103], R4 ;  /* 0x0000000467007844 */ /* 0x0001e20000000200 */
[----:B------:R-:W-:-:S02]  /*10cf0*/  F2FP.F16.F32.PACK_AB R10, R93, R92 ;  /* 0x0000005c5d0a723e */ /* 0x000fc400000000ff */
[----:B------:R-:W-:Y:S02]  /*10d00*/  F2FP.F16.F32.PACK_AB R11, R95, R94 ;  /* 0x0000005e5f0b723e */ /* 0x000fe400000000ff */
[----:B------:R-:W-:Y:S02]  /*10d10*/  MOV R36, R36 ;  /* 0x0000002400247202 */ /* 0x000fe40000000f00 */
[----:B------:R-:W-:Y:S01]  /*10d20*/  PLOP3.LUT P0, PT, PT, PT, UP0, 0x80, 0x0 ;  /* 0x000000000000781c */ /* 0x000fe20003f0f008 */
[----:B------:R1:W-:Y:S04]  /*10d30*/  STSM.16.M88.4 [R102], R8 ;  /* 0x0000000866007844 */ /* 0x0003e80000000200 */
[----:B------:R3:W-:Y:S04]  /*10d40*/  STSM.16.M88.4 [R38], R96 ;  /* 0x0000006026007844 */ /* 0x0007e80000000200 */
[----:B------:R3:W-:Y:S01]  /*10d50*/  STSM.16.M88.4 [R36], R104 ;  /* 0x0000006824007844 */ /* 0x0007e20000000200 */
[----:B0-----:R-:W-:-:S02]  /*10d60*/  IMAD.U32 R4, RZ, RZ, UR4 ;  /* 0x00000004ff047e24 */ /* 0x001fc4000f8e00ff */
[----:B------:R-:W-:Y:S01]  /*10d70*/  IMAD.U32 R5, RZ, RZ, UR7 ;  /* 0x00000007ff057e24 */ /* 0x000fe2000f8e00ff */
[----:B------:R3:W-:Y:S01]  /*10d80*/  STSM.16.M88.4 [R18], R112 ;  /* 0x0000007012007844 */ /* 0x0007e20000000200 */
[----:B------:R-:W-:Y:S06]  /*10d90*/  BAR.SYNC.DEFER_BLOCKING 0x1, 0x100 ;  /* 0x0044000000007b1d */ /* 0x000fec0000010000 */
[----:B------:R-:W4:Y:S01]  /*10da0*/  @P0 LDG.E R3, desc[UR12][R4.64] ;  /* 0x0000000c04030981 */ /* 0x000f22000c1e1900 */
[----:B--2---:R-:W-:Y:S01]  /*10db0*/  ISETP.NE.AND P1, PT, R64, 0x1, PT ;  /* 0x000000014000780c */ /* 0x004fe20003f25270 */
[----:B------:R-:W-:Y:S01]  /*10dc0*/  UISETP.NE.U32.AND UP1, UPT, UR8, URZ, UPT ;  /* 0x0000003f0800728c */ /* 0x000fe2000bf25070 */
[----:B------:R-:W-:Y:S01]  /*10dd0*/  ULDC UR7, c[0x0][0xa88] ;  /* 0x0002a20000077ab9 */ /* 0x000fe20000000800 */
[----:B------:R-:W-:-:S02]  /*10de0*/  UMOV UR4, URZ ;  /* 0x0000003f00047c82 */ /* 0x000fc40008000000 */
[----:B------:R-:W-:-:S06]  /*10df0*/  UISETP.NE.AND.EX UP1, UPT, UR9, URZ, UPT, UP1 ;  /* 0x0000003f0900728c */ /* 0x000fcc000bf25310 */
[----:B------:R-:W-:Y:S02]  /*10e00*/  PLOP3.LUT P2, PT, PT, PT, UP1, 0x80, 0x0 ;  /* 0x000000000000781c */ /* 0x000fe40003f4f018 */
[----:B------:R-:W0:Y:S03]  /*10e10*/  @P1 LDC R6, c[0x0][0xbec] ;  /* 0x0002fb00ff061b82 */ /* 0x000e260000000800 */
[----:B------:R-:W-:-:S04]  /*10e20*/  @UP1 UIADD3 UR8, UP2, UR10, UR8, URZ ;  /* 0x000000080a081290 */ /* 0x000fc8000ff5e03f */
[----:B------:R-:W-:Y:S01]  /*10e30*/  @UP1 UIADD3.X UR9, UR11, UR9, URZ, UP2, !UPT ;  /* 0x000000090b091290 */ /* 0x000fe200097fe43f */
[----:B-1----:R-:W1:Y:S01]  /*10e40*/  @P1 LDC R8, c[0x0][0xbf0] ;  /* 0x0002fc00ff081b82 */ /* 0x002e620000000800 */
[----:B------:R-:W-:-:S04]  /*10e50*/  IMAD.U32 R10, RZ, RZ, UR8 ;  /* 0x00000008ff0a7e24 */ /* 0x000fc8000f8e00ff */
[----:B------:R-:W-:Y:S01]  /*10e60*/  IMAD.U32 R11, RZ, RZ, UR9 ;  /* 0x00000009ff0b7e24 */ /* 0x000fe2000f8e00ff */
[----:B----4-:R-:W-:Y:S01]  /*10e70*/  @P0 R2UR UR4, R3 ;  /* 0x00000000030402ca */ /* 0x010fe200000e0000 */
        /* <DEDUP_REMOVED lines=8> */
.L_x_2516:
[----:B------:R-:W-:Y:S01]  /*10f00*/  R2UR UR18, R208 ;  /* 0x00000000d01272ca */ /* 0x000fe200000e0000 */
[----:B------:R-:W-:Y:S01]  /*10f10*/  ULDC.64 UR12, c[0x0][0xb90] ;  /* 0x0002e400000c7ab9 */ /* 0x000fe20000000a00 */
[----:B------:R-:W-:Y:S01]  /*10f20*/  R2UR UR17, R19 ;  /* 0x00000000131172ca */ /* 0x000fe200000e0000 */
[----:B------:R-:W-:Y:S01]  /*10f30*/  USHF.R.S32.HI UR11, URZ, 0x1f, UR4 ;  /* 0x0000001f3f0b7899 */ /* 0x000fe20008011404 */
[----:B------:R-:W-:Y:S01]  /*10f40*/  R2UR UR16, R210 ;  /* 0x00000000d21072ca */ /* 0x000fe200000e0000 */
[----:B------:R-:W-:Y:S01]  /*10f50*/  UMOV UR10, UR4 ;  /* 0x00000004000a7c82 */ /* 0x000fe20008000000 */
[----:B------:R-:W-:Y:S01]  /*10f60*/  R2UR UR15, R207 ;  /* 0x00000000cf0f72ca */ /* 0x000fe200000e0000 */
[----:B-----5:R-:W-:Y:S01]  /*10f70*/  IMAD R65, R3, R64, RZ ;  /* 0x0000004003417224 */ /* 0x020fe200078e02ff */
[----:B------:R-:W-:-:S05]  /*10f80*/  ULDC.64 UR20, c[0x0][0x208] ;  /* 0x0000820000147ab9 */ /* 0x000fca0000000a00 */
[----:B------:R-:W-:Y:S02]  /*10f90*/  USHF.R.S32.HI UR14, URZ, 0x1f, UR18 ;  /* 0x0000001f3f0e7899 */ /* 0x000fe40008011412 */
[----:B------:R-:W-:Y:S01]  /*10fa0*/  VIADD R9, R23, UR17 ;  /* 0x0000001117097c36 */ /* 0x000fe20008000000 */
[----:B------:R-:W-:Y:S01]  /*10fb0*/  UIMAD.WIDE.U32 UR8, UR18, UR12, UR10 ;  /* 0x0000000c120872a5 */ /* 0x000fe2000f8e000a */
[----:B------:R-:W-:Y:S01]  /*10fc0*/  VIADD R26, R214, UR17 ;  /* 0x00000011d61a7c36 */ /* 0x000fe20008000000 */
[----:B------:R-:W-:Y:S01]  /*10fd0*/  UIMAD UR7, UR14, UR12, URZ ;  /* 0x0000000c0e0772a4 */ /* 0x000fe2000f8e023f */
[----:B------:R-:W-:Y:S01]  /*10fe0*/  @P1 IMAD.HI.U32 R5, R9, R6, RZ ;  /* 0x0000000609051227 */ /* 0x000fe200078e00ff */
[----:B------:R-:W-:Y:S02]  /*10ff0*/  USEL UR16, UR16, URZ, !UP0 ;  /* 0x0000003f10107287 */ /* 0x000fe4000c000000 */
[----:B------:R-:W-:Y:S01]  /*11000*/  UIMAD UR7, UR18, UR13, UR7 ;  /* 0x0000000d120772a4 */ /* 0x000fe2000f8e0207 */
[----:B------:R-:W-:Y:S01]  /*11010*/  IMAD.MOV.U32 R4, RZ, RZ, R9 ;  /* 0x000000ffff047224 */ /* 0x000fe200078e0009 */
[----:B------:R-:W-:Y:S01]  /*11020*/  @P1 SHF.R.U32.HI R4, RZ, R8, R5 ;  /* 0x00000008ff041219 */ /* 0x000fe20000011605 */
[----:B------:R-:W-:Y:S01]  /*11030*/  ULDC.64 UR12, c[0x0][0xb98] ;  /* 0x0002e600000c7ab9 */ /* 0x000fe20000000a00 */
[----:B------:R-:W-:Y:S01]  /*11040*/  UIADD3 UR9, UR9, UR7, URZ ;  /* 0x0000000709097290 */ /* 0x000fe2000fffe03f */
[----:B------:R-:W-:Y:S01]  /*11050*/  IMAD R5, R209, 0x40, R16 ;  /* 0x00000040d1057824 */ /* 0x000fe200078e0210 */
[----:B------:R-:W-:Y:S01]  /*11060*/  USEL UR15, UR15, URZ, !UP0 ;  /* 0x0000003f0f0f7287 */ /* 0x000fe2000c000000 */
[----:B------:R-:W-:Y:S01]  /*11070*/  IMAD.MOV R7, RZ, RZ, -R4 ;  /* 0x000000ffff077224 */ /* 0x000fe200078e0a04 */
[----:B------:R-:W-:Y:S01]  /*11080*/  UIMAD UR7, UR16, UR12, URZ ;  /* 0x0000000c100772a4 */ /* 0x000fe2000f8e023f */
[----:B------:R-:W-:Y:S01]  /*11090*/  IMAD.WIDE R20, R5, 0x2, R20 ;  /* 0x0000000205147825 */ /* 0x000fe200078e0214 */
[----:B------:R-:W-:Y:S01]  /*110a0*/  UIMAD.WIDE.U32 UR8, UR15, UR12, UR8 ;  /* 0x0000000c0f0872a5 */ /* 0x000fe2000f8e0008 */
[----:B------:R-:W-:Y:S01]  /*110b0*/  SHF.R.S32.HI R5, RZ, 0x1f, R4 ;  /* 0x0000001fff057819 */ /* 0x000fe20000011404 */
[----:B------:R-:W-:Y:S01]  /*110c0*/  UIMAD UR7, UR15, UR13, UR7 ;  /* 0x0000000d0f0772a4 */ /* 0x000fe2000f8e0207 */
[----:B------:R-:W-:Y:S01]  /*110d0*/  IMAD R7, R64, R7, R9 ;  /* 0x0000000740077224 */ /* 0x000fe200078e0209 */
[----:B------:R-:W-:Y:S01]  /*110e0*/  IADD3 R13, P2, R20, 0x1000, RZ ;  /* 0x00001000140d7810 */ /* 0x000fe20007f5e0ff */
[----:B------:R-:W-:Y:S01]  /*110f0*/  ULDC.64 UR12, c[0x0][0xaa0] ;  /* 0x0002a800000c7ab9 */ /* 0x000fe20000000a00 */
[----:B------:R-:W-:-:S02]  /*11100*/  IADD3 R4, P0, R4, UR8, RZ ;  /* 0x0000000804047c10 */ /* 0x000fc4000ff1e0ff */
[----:B------:R-:W-:Y:S01]  /*11110*/  IMAD.U32 R8, RZ, RZ, UR7 ;  /* 0x00000007ff087e24 */ /* 0x000fe2000f8e00ff */
[----:B------:R-:W-:Y:S02]  /*11120*/  SHF.R.S32.HI R6, RZ, 0x1f, R7 ;  /* 0x0000001fff067819 */ /* 0x000fe40000011407 */
[----:B------:R-:W-:Y:S02]  /*11130*/  LOP3.LUT R12, R13, 0x380, RZ, 0xc0, !PT ;  /* 0x000003800d0c7812 */ /* 0x000fe400078ec0ff */
[----:B------:R-:W-:Y:S01]  /*11140*/  IADD3.X R5, R5, UR9, R8, P0, !PT ;  /* 0x0000000905057c10 */ /* 0x000fe200087fe408 */
[----:B------:R-:W-:Y:S01]  /*11150*/  ULDC.64 UR8, c[0x0][0xb88] ;  /* 0x0002e20000087ab9 */ /* 0x000fe20000000a00 */
[----:B------:R-:W-:Y:S01]  /*11160*/  SHF.R.U64 R12, R12, 0x3, RZ ;  /* 0x000000030c0c7819 */ /* 0x000fe200000012ff */
[----:B------:R-:W-:Y:S01]  /*11170*/  IMAD R6, R6, UR8, RZ ;  /* 0x0000000806067c24 */ /* 0x000fe2000f8e02ff */
[----:B------:R-:W-:Y:S01]  /*11180*/  IADD3 R33, P3, R20, 0x6000, RZ ;  /* 0x0000600014217810 */ /* 0x000fe20007f7e0ff */
[----:B------:R-:W-:Y:S01]  /*11190*/  IMAD.WIDE.U32 R4, R7, UR8, R4 ;  /* 0x0000000807047c25 */ /* 0x000fe2000f8e0004 */
[----:B------:R-:W-:-:S02]  /*111a0*/  LOP3.LUT R12, R12, R13, RZ, 0x3c, !PT ;  /* 0x0000000d0c0c7212 */ /* 0x000fc400078e3cff */
[----:B------:R-:W-:Y:S01]  /*111b0*/  IADD3.X R13, RZ, R21, RZ, P2, !PT ;  /* 0x00000015ff0d7210 */ /* 0x000fe200017fe4ff */
[----:B---3--:R-:W-:Y:S01]  /*111c0*/  IMAD R11, R7, UR9, R6 ;  /* 0x00000009070b7c24 */ /* 0x008fe2000f8e0206 */
[----:B------:R-:W-:Y:S01]  /*111d0*/  ULDC.64 UR8, c[0x0][0xb50] ;  /* 0x0002d40000087ab9 */ /* 0x000fe20000000a00 */
[----:B------:R-:W-:Y:S01]  /*111e0*/  IADD3 R25, P2, R20, 0x7000, RZ ;  /* 0x0000700014197810 */ /* 0x000fe20007f5e0ff */
[----:B------:R-:W-:Y:S01]  /*111f0*/  VIADD R6, R26, 0x8 ;  /* 0x000000081a067836 */ /* 0x000fe20000000000 */
[----:B------:R-:W-:Y:S01]  /*11200*/  LOP3.LUT R32, R33, 0x380, RZ, 0xc0, !PT ;  /* 0x0000038021207812 */ /* 0x000fe200078ec0ff */
[----:B------:R-:W-:Y:S01]  /*11210*/  IMAD.IADD R5, R5, 0x1, R11 ;  /* 0x0000000105057824 */ /* 0x000fe200078e020b */
[----:B------:R-:W-:Y:S02]  /*11220*/  LEA R11, P0, R4, UR8, 0x2 ;  /* 0x00000008040b7c11 */ /* 0x000fe4000f8010ff */
[----:B------:R-:W-:Y:S02]  /*11230*/  IADD3 R9, P6, R20, 0x2000, RZ ;  /* 0x0000200014097810 */ /* 0x000fe40007fde0ff */
[----:B------:R-:W-:Y:S01]  /*11240*/  LEA.HI.X R14, R4, UR9, R5, 0x2, P0 ;  /* 0x00000009040e7c11 */ /* 0x000fe200080f1405 */
[----:B------:R-:W-:Y:S01]  /*11250*/  SHFL.IDX PT, R18, R11, RZ, 0x1c1f ;  /* 0x001c1fff0b127589 */ /* 0x000fe200000e0000 */
[----:B------:R-:W-:-:S02]  /*11260*/  IADD3 R45, P0, R20, 0x5000, RZ ;  /* 0x00005000142d7810 */ /* 0x000fc40007f1e0ff */
[C---:B------:R-:W-:Y:S01]  /*11270*/  IADD3 R5, P5, R20.reuse, 0x3000, RZ ;  /* 0x0000300014057810 */ /* 0x040fe20007fbe0ff */
[----:B------:R-:W0:Y:S01]  /*11280*/  SHFL.IDX PT, R19, R14, RZ, 0x1c1f ;  /* 0x001c1fff0e137589 */ /* 0x000e2200000e0000 */
[----:B------:R-:W-:Y:S02]  /*11290*/  LOP3.LUT R44, R45, 0x380, RZ, 0xc0, !PT ;  /* 0x000003802d2c7812 */ /* 0x000fe400078ec0ff */
[----:B------:R-:W-:Y:S01]  /*112a0*/  IADD3 R49, P4, R20, 0x4000, RZ ;  /* 0x0000400014317810 */ /* 0x000fe20007f9e0ff */
[----:B------:R-:W-:Y:S01]  /*112b0*/  SHFL.IDX PT, R36, R11, 0x1, 0x1c1f ;  /* 0x003c1f000b247f89 */ /* 0x000fe200000e0000 */
[----:B------:R-:W-:Y:S02]  /*112c0*/  SHF.R.U64 R44, R44, 0x3, RZ ;  /* 0x000000032c2c7819 */ /* 0x000fe400000012ff */
[----:B------:R-:W-:Y:S01]  /*112d0*/  LOP3.LUT R24, R25, 0x380, RZ, 0xc0, !PT ;  /* 0x0000038019187812 */ /* 0x000fe200078ec0ff */
[----:B------:R-:W1:Y:S01]  /*112e0*/  SHFL.IDX PT, R37, R14, 0x1, 0x1c1f ;  /* 0x003c1f000e257f89 */ /* 0x000e6200000e0000 */
[----:B------:R-:W-:-:S02]  /*112f0*/  SHF.R.U64 R32, R32, 0x3, RZ ;  /* 0x0000000320207819 */ /* 0x000fc400000012ff */
[----:B------:R-:W-:Y:S02]  /*11300*/  LOP3.LUT R8, R9, 0x380, RZ, 0xc0, !PT ;  /* 0x0000038009087812 */ /* 0x000fe400078ec0ff */
[----:B------:R-:W-:Y:S02]  /*11310*/  LOP3.LUT R4, R5, 0x380, RZ, 0xc0, !PT ;  /* 0x0000038005047812 */ /* 0x000fe400078ec0ff */
[----:B------:R-:W-:Y:S02]  /*11320*/  LOP3.LUT R48, R49, 0x380, RZ, 0xc0, !PT ;  /* 0x0000038031307812 */ /* 0x000fe400078ec0ff */
[----:B------:R-:W-:Y:S01]  /*11330*/  LOP3.LUT R44, R44, R45, RZ, 0x3c, !PT ;  /* 0x0000002d2c2c7212 */ /* 0x000fe200078e3cff */
[--C-:B------:R-:W-:Y:S01]  /*11340*/  IMAD.X R45, RZ, RZ, R21.reuse, P0 ;  /* 0x000000ffff2d7224 */ /* 0x100fe200000e0615 */
[----:B------:R-:W-:Y:S02]  /*11350*/  SHF.R.U64 R24, R24, 0x3, RZ ;  /* 0x0000000318187819 */ /* 0x000fe400000012ff */
[----:B------:R-:W-:Y:S01]  /*11360*/  LOP3.LUT R32, R32, R33, RZ, 0x3c, !PT ;  /* 0x0000002120207212 */ /* 0x000fe200078e3cff */
[----:B------:R-:W-:Y:S01]  /*11370*/  IMAD.X R33, RZ, RZ, R21, P3 ;  /* 0x000000ffff217224 */ /* 0x000fe200018e0615 */
[----:B------:R-:W-:-:S02]  /*11380*/  SHF.R.U64 R8, R8, 0x3, RZ ;  /* 0x0000000308087819 */ /* 0x000fc400000012ff */
[----:B------:R-:W-:Y:S02]  /*11390*/  SHF.R.U64 R4, R4, 0x3, RZ ;  /* 0x0000000304047819 */ /* 0x000fe400000012ff */
[----:B------:R-:W-:Y:S02]  /*113a0*/  SHF.R.U64 R48, R48, 0x3, RZ ;  /* 0x0000000330307819 */ /* 0x000fe400000012ff */
[----:B------:R-:W-:Y:S02]  /*113b0*/  LOP3.LUT P0, RZ, R212, 0x3, RZ, 0xc0, !PT ;  /* 0x00000003d4ff7812 */ /* 0x000fe4000780c0ff */
[----:B------:R-:W-:Y:S02]  /*113c0*/  IADD3 R10, P3, R20, 0xb000, RZ ;  /* 0x0000b000140a7810 */ /* 0x000fe40007f7e0ff */
[----:B------:R-:W-:Y:S01]  /*113d0*/  LOP3.LUT R24, R24, R25, RZ, 0x3c, !PT ;  /* 0x0000001918187212 */ /* 0x000fe200078e3cff */
[--C-:B------:R-:W-:Y:S01]  /*113e0*/  IMAD.X R25, RZ, RZ, R21.reuse, P2 ;  /* 0x000000ffff197224 */ /* 0x100fe200010e0615 */
[----:B------:R-:W-:Y:S01]  /*113f0*/  LOP3.LUT R8, R8, R9, RZ, 0x3c, !PT ;  /* 0x0000000908087212 */ /* 0x000fe200078e3cff */
[--C-:B------:R-:W-:Y:S01]  /*11400*/  IMAD.X R9, RZ, RZ, R21.reuse, P6 ;  /* 0x000000ffff097224 */ /* 0x100fe200030e0615 */
[----:B------:R-:W-:Y:S01]  /*11410*/  LOP3.LUT R4, R4, R5, RZ, 0x3c, !PT ;  /* 0x0000000504047212 */ /* 0x000fe200078e3cff */
[--C-:B------:R-:W-:Y:S01]  /*11420*/  IMAD.X R5, RZ, RZ, R21.reuse, P5 ;  /* 0x000000ffff057224 */ /* 0x100fe200028e0615 */
[----:B------:R-:W-:Y:S01]  /*11430*/  LOP3.LUT R48, R48, R49, RZ, 0x3c, !PT ;  /* 0x0000003130307212 */ /* 0x000fe200078e3cff */
[--C-:B------:R-:W-:Y:S01]  /*11440*/  IMAD.X R49, RZ, RZ, R21.reuse, P4 ;  /* 0x000000ffff317224 */ /* 0x100fe200020e0615 */
[-C--:B------:R-:W-:Y:S01]  /*11450*/  ISETP.GE.OR P2, PT, R26, R65.reuse, P0 ;  /* 0x000000411a00720c */ /* 0x080fe20000746670 */
[----:B------:R-:W-:Y:S01]  /*11460*/  IMAD.X R41, RZ, RZ, R21, P3 ;  /* 0x000000ffff297224 */ /* 0x000fe200018e0615 */
[----:B------:R-:W-:-:S02]  /*11470*/  ISETP.GE.OR P0, PT, R6, R65, P0 ;  /* 0x000000410600720c */ /* 0x000fc40000706670 */
[----:B------:R-:W-:Y:S02]  /*11480*/  LOP3.LUT R3, R10, 0x380, RZ, 0xc0, !PT ;  /* 0x000003800a037812 */ /* 0x000fe400078ec0ff */
[C---:B------:R-:W-:Y:S02]  /*11490*/  IADD3 R61, P6, R20.reuse, 0x8000, RZ ;  /* 0x00008000143d7810 */ /* 0x040fe40007fde0ff */
[C---:B------:R-:W-:Y:S02]  /*114a0*/  IADD3 R57, P5, R20.reuse, 0x9000, RZ ;  /* 0x0000900014397810 */ /* 0x040fe40007fbe0ff */
[C---:B------:R-:W-:Y:S02]  /*114b0*/  IADD3 R53, P4, R20.reuse, 0xa000, RZ ;  /* 0x0000a00014357810 */ /* 0x040fe40007f9e0ff */
[----:B------:R-:W-:Y:S01]  /*114c0*/  LOP3.LUT R7, R20, 0x380, RZ, 0xc0, !PT ;  /* 0x0000038014077812 */ /* 0x000fe200078ec0ff */
[----:B0-----:R0:W-:Y:S01]  /*114d0*/  @!P2 ST.E desc[UR20][R18.64], R0 ;  /* 0x000000001200a985 */ /* 0x0011e2000c101914 */
[----:B------:R-:W-:-:S02]  /*114e0*/  SHF.R.U64 R3, R3, 0x3, RZ ;  /* 0x0000000303037819 */ /* 0x000fc400000012ff */
[----:B------:R-:W-:Y:S01]  /*114f0*/  LOP3.LUT R60, R61, 0x380, RZ, 0xc0, !PT ;  /* 0x000003803d3c7812 */ /* 0x000fe200078ec0ff */
[----:B-1----:R1:W-:Y:S01]  /*11500*/  @!P0 ST.E desc[UR20][R36.64], R2 ;  /* 0x0000000224008985 */ /* 0x0023e2000c101914 */
[----:B------:R-:W-:Y:S02]  /*11510*/  LOP3.LUT R56, R57, 0x380, RZ, 0xc0, !PT ;  /* 0x0000038039387812 */ /* 0x000fe400078ec0ff */
[----:B------:R-:W-:Y:S01]  /*11520*/  LOP3.LUT R52, R53, 0x380, RZ, 0xc0, !PT ;  /* 0x0000038035347812 */ /* 0x000fe200078ec0ff */
[----:B------:R-:W-:Y:S01]  /*11530*/  UIMAD UR7, UR11, UR12, URZ ;  /* 0x0000000c0b0772a4 */ /* 0x000fe2000f8e023f */
[----:B------:R-:W-:Y:S01]  /*11540*/  SHF.R.U64 R7, R7, 0x3, RZ ;  /* 0x0000000307077819 */ /* 0x000fe200000012ff */
[----:B------:R-:W-:Y:S01]  /*11550*/  UIMAD.WIDE.U32 UR8, UR4, UR12, URZ ;  /* 0x0000000c040872a5 */ /* 0x000fe2000f8e003f */
[----:B------:R-:W-:Y:S01]  /*11560*/  SHF.R.U64 R60, R60, 0x3, RZ ;  /* 0x000000033c3c7819 */ /* 0x000fe200000012ff */
[----:B------:R-:W-:Y:S01]  /*11570*/  ULDC.64 UR10, c[0x0][0xae8] ;  /* 0x0002ba00000a7ab9 */ /* 0x000fe20000000a00 */
[----:B------:R-:W-:Y:S01]  /*11580*/  SHF.R.U64 R56, R56, 0x3, RZ ;  /* 0x0000000338387819 */ /* 0x000fe200000012ff */
[----:B0-----:R-:W-:Y:S01]  /*11590*/  IMAD R0, R206, 0x20, R209 ;  /* 0x00000020ce007824 */ /* 0x001fe200078e02d1 */
[----:B------:R-:W-:Y:S01]  /*115a0*/  SHF.R.U64 R52, R52, 0x3, RZ ;  /* 0x0000000334347819 */ /* 0x000fe200000012ff */
[----:B------:R-:W5:Y:S01]  /*115b0*/  LD.E.128 R12, desc[UR20][R12.64] ;  /* 0x000000140c0c7980 */ /* 0x000f62000c101d00 */
[----:B------:R-:W-:-:S02]  /*115c0*/  LOP3.LUT R20, R7, R20, RZ, 0x3c, !PT ;  /* 0x0000001407147212 */ /* 0x000fc400078e3cff */
[----:B------:R-:W-:Y:S01]  /*115d0*/  LOP3.LUT R40, R3, R10, RZ, 0x3c, !PT ;  /* 0x0000000a03287212 */ /* 0x000fe200078e3cff */
[----:B------:R-:W5:Y:S01]  /*115e0*/  LD.E.128 R48, desc[UR20][R48.64] ;  /* 0x0000001430307980 */ /* 0x000f62000c101d00 */
[----:B------:R-:W0:Y:S01]  /*115f0*/  @P1 LDC R3, c[0x0][0xbec] ;  /* 0x0002fb00ff031b82 */ /* 0x000e220000000800 */
[----:B------:R-:W-:Y:S01]  /*11600*/  LOP3.LUT R60, R60, R61, RZ, 0x3c, !PT ;  /* 0x0000003d3c3c7212 */ /* 0x000fe200078e3cff */
[--C-:B------:R-:W-:Y:S01]  /*11610*/  IMAD.X R61, RZ, RZ, R21.reuse, P6 ;  /* 0x000000ffff3d7224 */ /* 0x100fe200030e0615 */
[----:B------:R-:W-:Y:S01]  /*11620*/  LOP3.LUT R56, R56, R57, RZ, 0x3c, !PT ;  /* 0x0000003938387212 */ /* 0x000fe200078e3cff */
[--C-:B------:R-:W-:Y:S01]  /*11630*/  IMAD.X R57, RZ, RZ, R21.reuse, P5 ;  /* 0x000000ffff397224 */ /* 0x100fe200028e0615 */
[----:B------:R-:W-:Y:S01]  /*11640*/  LOP3.LUT R52, R52, R53, RZ, 0x3c, !PT ;  /* 0x0000003534347212 */ /* 0x000fe200078e3cff */
[----:B------:R-:W-:Y:S01]  /*11650*/  IMAD.X R53, RZ, RZ, R21, P4 ;  /* 0x000000ffff357224 */ /* 0x000fe200020e0615 */
[----:B------:R2:W5:Y:S01]  /*11660*/  LD.E.128 R28, desc[UR20][R20.64] ;  /* 0x00000014141c7980 */ /* 0x000562000c101d00 */
[----:B------:R-:W-:Y:S01]  /*11670*/  UIMAD UR7, UR4, UR13, UR7 ;  /* 0x0000000d040772a4 */ /* 0x000fe2000f8e0207 */
[----:B------:R-:W-:-:S02]  /*11680*/  VIADD R18, R0, UR17 ;  /* 0x0000001100127c36 */ /* 0x000fc40008000000 */
[----:B------:R-:W5:Y:S04]  /*11690*/  LD.E.128 R8, desc[UR20][R8.64] ;  /* 0x0000001408087980 */ /* 0x000f68000c101d00 */
[----:B------:R-:W5:Y:S01]  /*116a0*/  LD.E.128 R4, desc[UR20][R4.64] ;  /* 0x0000001404047980 */ /* 0x000f62000c101d00 */
[----:B--2---:R-:W2:Y:S01]  /*116b0*/  @P1 LDC R21, c[0x0][0xbf0] ;  /* 0x0002fc00ff151b82 */ /* 0x004ea20000000800 */
[----:B------:R-:W-:Y:S02]  /*116c0*/  UIADD3 UR9, UR9, UR7, URZ ;  /* 0x0000000709097290 */ /* 0x000fe4000fffe03f */
[----:B------:R-:W5:Y:S01]  /*116d0*/  LD.E.128 R44, desc[UR20][R44.64] ;  /* 0x000000142c2c7980 */ /* 0x000f62000c101d00 */
[----:B------:R-:W-:Y:S02]  /*116e0*/  UIMAD UR4, UR14, UR10, URZ ;  /* 0x0000000a0e0472a4 */ /* 0x000fe4000f8e023f */
[----:B------:R-:W-:Y:S01]  /*116f0*/  UIMAD.WIDE.U32 UR8, UR18, UR10, UR8 ;  /* 0x0000000a120872a5 */ /* 0x000fe2000f8e0008 */
[----:B------:R-:W5:Y:S01]  /*11700*/  LD.E.128 R32, desc[UR20][R32.64] ;  /* 0x0000001420207980 */ /* 0x000f62000c101d00 */
[----:B------:R-:W-:Y:S01]  /*11710*/  UIMAD UR4, UR18, UR11, UR4 ;  /* 0x0000000b120472a4 */ /* 0x000fe2000f8e0204 */
[----:B0-----:R-:W-:-:S02]  /*11720*/  @P1 IMAD.HI.U32 R0, R18, R3, RZ ;  /* 0x0000000312001227 */ /* 0x001fc400078e00ff */
[----:B------:R-:W-:Y:S01]  /*11730*/  ULDC.64 UR10, c[0x0][0xaf0] ;  /* 0x0002bc00000a7ab9 */ /* 0x000fe20000000a00 */
[----:B------:R-:W-:Y:S01]  /*11740*/  UIADD3 UR9, UR9, UR4, URZ ;  /* 0x0000000409097290 */ /* 0x000fe2000fffe03f */
[----:B------:R-:W5:Y:S01]  /*11750*/  LD.E.128 R24, desc[UR20][R24.64] ;  /* 0x0000001418187980 */ /* 0x000f62000c101d00 */
[----:B------:R-:W-:Y:S01]  /*11760*/  UIMAD UR4, UR16, UR10, URZ ;  /* 0x0000000a100472a4 */ /* 0x000fe2000f8e023f */
[----:B------:R-:W-:Y:S01]  /*11770*/  IMAD.MOV.U32 R19, RZ, RZ, R18 ;  /* 0x000000ffff137224 */ /* 0x000fe200078e0012 */
[----:B------:R-:W-:Y:S01]  /*11780*/  UIMAD.WIDE.U32 UR8, UR15, UR10, UR8 ;  /* 0x0000000a0f0872a5 */ /* 0x000fe2000f8e0008 */
[----:B------:R-:W5:Y:S01]  /*11790*/  LD.E.128 R60, desc[UR20][R60.64] ;  /* 0x000000143c3c7980 */ /* 0x000f62000c101d00 */
[----:B------:R-:W-:-:S03]  /*117a0*/  UIMAD UR4, UR15, UR11, UR4 ;  /* 0x0000000b0f0472a4 */ /* 0x000fc6000f8e0204 */
[----:B------:R-:W-:Y:S01]  /*117b0*/  ULDC.64 UR10, c[0x0][0xae0] ;  /* 0x0002b800000a7ab9 */ /* 0x000fe20000000a00 */
[----:B------:R-:W5:Y:S01]  /*117c0*/  LD.E.128 R56, desc[UR20][R56.64] ;  /* 0x0000001438387980 */ /* 0x000f62000c101d00 */
[----:B--2---:R-:W-:Y:S01]  /*117d0*/  @P1 SHF.R.U32.HI R19, RZ, R21, R0 ;  /* 0x00000015ff131219 */ /* 0x004fe20000011600 */
[----:B------:R-:W-:Y:S02]  /*117e0*/  UIADD3 UR4, UR9, UR4, URZ ;  /* 0x0000000409047290 */ /* 0x000fe4000fffe03f */
[----:B------:R-:W5:Y:S01]  /*117f0*/  LD.E.128 R52, desc[UR20][R52.64] ;  /* 0x0000001434347980 */ /* 0x000f62000c101d00 */
[--C-:B------:R-:W-:Y:S01]  /*11800*/  SHF.R.S32.HI R0, RZ, 0x1f, R19.reuse ;  /* 0x0000001fff007819 */ /* 0x100fe20000011413 */
[----:B------:R-:W-:Y:S02]  /*11810*/  IMAD.MOV R21, RZ, RZ, -R19 ;  /* 0x000000ffff157224 */ /* 0x000fe400078e0a13 */
[----:B------:R-:W5:Y:S01]  /*11820*/  LD.E.128 R40, desc[UR20][R40.64] ;  /* 0x0000001428287980 */ /* 0x000f62000c101d00 */
[----:B------:R-:W-:-:S02]  /*11830*/  IMAD.U32 R3, RZ, RZ, UR9 ;  /* 0x00000009ff037e24 */ /* 0x000fc4000f8e00ff */
[----:B------:R-:W-:Y:S01]  /*11840*/  IMAD R0, R0, UR10, RZ ;  /* 0x0000000a00007c24 */ /* 0x000fe2000f8e02ff */
[----:B------:R-:W-:Y:S01]  /*11850*/  @!PT LDS RZ, [RZ] ;  /* 0x00000000fffff984 */ /* 0x000fe20000000800 */
[----:B------:R-:W-:Y:S01]  /*11860*/  @!PT LDS RZ, [RZ] ;  /* 0x00000000fffff984 */ /* 0x000fe20000000800 */
[----:B------:R-:W-:Y:S01]  /*11870*/  @!PT LDS RZ, [RZ] ;  /* 0x00000000fffff984 */ /* 0x000fe20000000800 */
[----:B------:R-:W-:Y:S01]  /*11880*/  @!PT LDS RZ, [RZ] ;  /* 0x00000000fffff984 */ /* 0x000fe20000000800 */
[----:B------:R0:W-:Y:S06]  /*11890*/  MEMBAR.ALL.CTA ;  /* 0x0000000000007992 */ /* 0x0001ec0000008000 */
[----:B0-----:R-:W0:Y:S01]  /*118a0*/  FENCE.VIEW.ASYNC.S ;  /* 0x00000000000073c6 */ /* 0x001e220000000000 */
[----:B------:R-:W-:Y:S02]  /*118b0*/  IMAD R21, R64, R21, R18 ;  /* 0x0000001540157224 */ /* 0x000fe400078e0212 */
[----:B-1----:R-:W-:Y:S01]  /*118c0*/  IMAD.U32 R2, RZ, RZ, UR8 ;  /* 0x00000008ff027e24 */ /* 0x002fe2000f8e00ff */
[----:B------:R-:W-:Y:S01]  /*118d0*/  ULDC.64 UR8, c[0x0][0xad8] ;  /* 0x0002b60000087ab9 */ /* 0x000fe20000000a00 */
[----:B------:R-:W-:-:S02]  /*118e0*/  IMAD.U32 R3, RZ, RZ, UR4 ;  /* 0x00000004ff037e24 */ /* 0x000fc4000f8e00ff */
[C---:B------:R-:W-:Y:S01]  /*118f0*/  IMAD R37, R19.reuse, UR11, R0 ;  /* 0x0000000b13257c24 */ /* 0x040fe2000f8e0200 */
[----:B------:R-:W-:Y:S01]  /*11900*/  SHF.R.S32.HI R0, RZ, 0x1f, R21 ;  /* 0x0000001fff007819 */ /* 0x000fe20000011415 */
[----:B------:R-:W-:-:S04]  /*11910*/  IMAD.WIDE.U32 R2, R19, UR10, R2 ;  /* 0x0000000a13027c25 */ /* 0x000fc8000f8e0002 */
[----:B------:R-:W-:Y:S02]  /*11920*/  IMAD.IADD R3, R3, 0x1, R37 ;  /* 0x0000000103037824 */ /* 0x000fe400078e0225 */
[----:B------:R-:W-:Y:S02]  /*11930*/  IMAD R18, R0, UR8, RZ ;  /* 0x0000000800127c24 */ /* 0x000fe4000f8e02ff */
[----:B------:R-:W-:Y:S02]  /*11940*/  VIADD R38, R209, UR17 ;  /* 0x00000011d1267c36 */ /* 0x000fe40008000000 */
[C---:B------:R-:W-:Y:S02]  /*11950*/  IMAD R19, R21.reuse, UR9, R18 ;  /* 0x0000000915137c24 */ /* 0x040fe4000f8e0212 */
[----:B------:R-:W-:Y:S01]  /*11960*/  IMAD.WIDE.U32 R2, R21, UR8, R2 ;  /* 0x0000000815027c25 */ /* 0x000fe2000f8e0002 */
[----:B------:R-:W-:Y:S01]  /*11970*/  ISETP.GE.AND P2, PT, R38, R65, PT ;  /* 0x000000412600720c */ /* 0x000fe20003f46270 */
[----:B------:R-:W-:-:S02]  /*11980*/  ULDC.64 UR8, c[0x0][0xa80] ;  /* 0x0002a00000087ab9 */ /* 0x000fc40000000a00 */
[----:B------:R-:W-:Y:S01]  /*11990*/  VIADD R0, R38, 0x20 ;  /* 0x0000002026007836 */ /* 0x000fe20000000000 */
[----:B------:R-:W-:Y:S01]  /*119a0*/  LEA R36, P3, R2, UR8, 0x1 ;  /* 0x0000000802247c11 */ /* 0x000fe2000f8608ff */
[----:B------:R-:W-:Y:S02]  /*119b0*/  IMAD.IADD R3, R3, 0x1, R19 ;  /* 0x0000000103037824 */ /* 0x000fe400078e0213 */
[----:B------:R-:W-:Y:S01]  /*119c0*/  VIADD R17, R17, 0x36820 ;  /* 0x0003682011117836 */ /* 0x000fe20000000000 */
[-C--:B------:R-:W-:Y:S01]  /*119d0*/  ISETP.GE.AND P1, PT, R0, R65.reuse, PT ;  /* 0x000000410000720c */ /* 0x080fe20003f26270 */
[----:B------:R-:W-:Y:S01]  /*119e0*/  VIADD R0, R38, 0x40 ;  /* 0x0000004026007836 */ /* 0x000fe20000000000 */
[----:B------:R-:W-:Y:S02]  /*119f0*/  LEA.HI.X R37, R2, UR9, R3, 0x1, P3 ;  /* 0x0000000902257c11 */ /* 0x000fe400098f0c03 */
[----:B------:R-:W-:Y:S01]  /*11a00*/  PRMT R17, RZ, 0x654, R17 ;  /* 0x00000654ff117816 */ /* 0x000fe20000000011 */
[----:B0-----:R0:W1:Y:S01]  /*11a10*/  SHFL.IDX PT, R21, R36, RZ, 0x181f ;  /* 0x00181fff24157589 */ /* 0x00106200000e0000 */
        /* <DEDUP_REMOVED lines=10> */
[-C--:B-1----:R-:W-:Y:S02]  /*11ac0*/  @!P4 LEA R2, P6, R16, R21.reuse, 0x1 ;  /* 0x000000151002c211 */ /* 0x082fe400078c08ff */
[-C--:B------:R-:W-:Y:S02]  /*11ad0*/  @!P3 LEA R18, P5, R204, R21.reuse, 0x1 ;  /* 0x00000015cc12b211 */ /* 0x080fe400078a08ff */
[-C--:B--2---:R-:W-:Y:S02]  /*11ae0*/  @!P4 LEA.HI.X R3, R16, R0.reuse, R219, 0x1, P6 ;  /* 0x000000001003c211 */ /* 0x084fe400030f0cdb */
[C---:B------:R-:W-:Y:S02]  /*11af0*/  @!P2 LEA R20, P6, R205.reuse, R21, 0x1 ;  /* 0x00000015cd14a211 */ /* 0x040fe400078c08ff */
[-C--:B------:R-:W-:Y:S01]  /*11b00*/  @!P3 LEA.HI.X R19, R204, R0.reuse, R218, 0x1, P5 ;  /* 0x00000000cc13b211 */ /* 0x080fe200028f0cda */
[----:B-----5:R3:W-:Y:S01]  /*11b10*/  @!P4 ST.E.128 desc[UR8][R2.64], R28 ;  /* 0x0000001c0200c985 */ /* 0x0207e2000c101d08 */
[----:B------:R-:W-:-:S03]  /*11b20*/  @!P2 LEA.HI.X R21, R205, R0, R217, 0x1, P6 ;  /* 0x00000000cd15a211 */ /* 0x000fc600030f0cd9 */
[----:B------:R3:W-:Y:S04]  /*11b30*/  @!P3 ST.E.128 desc[UR8][R18.64], R48 ;  /* 0x000000301200b985 */ /* 0x0007e8000c101d08 */
[----:B------:R3:W-:Y:S02]  /*11b40*/  @!P2 ST.E.128 desc[UR8][R20.64], R60 ;  /* 0x0000003c1400a985 */ /* 0x0007e4000c101d08 */
.L_x_2518:
[----:B------:R-:W-:Y:S05]  /*11b50*/  BSYNC B1 ;  /* 0x0000000000017941 */ /* 0x000fea0003800000 */
.L_x_2517:
        /* <DEDUP_REMOVED lines=18> */
.L_x_2520:
[----:B------:R-:W-:Y:S05]  /*11c80*/  BSYNC B1 ;  /* 0x0000000000017941 */ /* 0x000fea0003800000 */
.L_x_2519:
        /* <DEDUP_REMOVED lines=18> */
.L_x_2522:
[----:B------:R-:W-:Y:S05]  /*11db0*/  BSYNC B1 ;  /* 0x0000000000017941 */ /* 0x000fea0003800000 */
.L_x_2521:
[----:B0-----:R-:W-:Y:S01]  /*11dc0*/  VIADD R0, R38, 0x60 ;  /* 0x0000006026007836 */ /* 0x001fe20000000000 */
[----:B--2-4-:R-:W0:Y:S04]  /*11dd0*/  SHFL.IDX PT, R37, R37, 0x3, 0x181f ;  /* 0x00781f0025257f89 */ /* 0x014e2800000e0000 */
[----:B------:R-:W-:Y:S01]  /*11de0*/  ISETP.GE.AND P0, PT, R0, R65, PT ;  /* 0x000000410000720c */ /* 0x000fe20003f06270 */
[----:B------:R2:W4:-:S12]  /*11df0*/  SHFL.IDX PT, R11, R36, 0x3, 0x181f ;  /* 0x00781f00240b7f89 */ /* 0x00051800000e0000 */
[----:B--2---:R-:W-:Y:S05]  /*11e00*/  @P0 BRA `(.L_x_2523) ;  /* 0x0000000c009c0947 */ /* 0x004fea0003800000 */
[----:B------:R-:W-:Y:S01]  /*11e10*/  ULDC UR4, c[0x0][0xac8] ;  /* 0x0002b20000047ab9 */ /* 0x000fe20000000800 */
[----:B------:R-:W-:Y:S01]  /*11e20*/  ULDC.64 UR8, c[0x0][0x208] ;  /* 0x0000820000087ab9 */ /* 0x000fe20000000a00 */
[----:B------:R-:W-:Y:S02]  /*11e30*/  ISETP.GE.AND P2, PT, R16, UR4, PT ;  /* 0x0000000410007c0c */ /* 0x000fe4000bf46270 */
[----:B------:R-:W-:-:S11]  /*11e40*/  ISETP.GE.AND P3, PT, R204, UR4, PT ;  /* 0x00000004cc007c0c */ /* 0x000fd6000bf66270 */
[-C--:B----4-:R-:W-:Y:S02]  /*11e50*/  @!P2 LEA R2, P0, R16, R11.reuse, 0x1 ;  /* 0x0000000b1002a211 */ /* 0x090fe400078008ff */
[----:B------:R-:W-:Y:S02]  /*11e60*/  @!P3 LEA R8, P1, R204, R11, 0x1 ;  /* 0x0000000bcc08b211 */ /* 0x000fe400078208ff */
[-C--:B0-----:R-:W-:Y:S02]  /*11e70*/  @!P2 LEA.HI.X R3, R16, R37.reuse, R219, 0x1, P0 ;  /* 0x000000251003a211 */ /* 0x081fe400000f0cdb */
[----:B------:R-:W-:Y:S02]  /*11e80*/  ISETP.GE.AND P0, PT, R205, UR4, PT ;  /* 0x00000004cd007c0c */ /* 0x000fe4000bf06270 */
[----:B------:R-:W-:Y:S01]  /*11e90*/  @!P3 LEA.HI.X R9, R204, R37, R218, 0x1, P1 ;  /* 0x00000025cc09b211 */ /* 0x000fe200008f0cda */
[----:B------:R2:W-:Y:S04]  /*11ea0*/  @!P2 ST.E.128 desc[UR8][R2.64], R4 ;  /* 0x000000040200a985 */ /* 0x0005e8000c101d08 */
[----:B------:R2:W-:Y:S06]  /*11eb0*/  @!P3 ST.E.128 desc[UR8][R8.64], R24 ;  /* 0x000000180800b985 */ /* 0x0005ec000c101d08 */
[----:B------:R-:W-:Y:S05]  /*11ec0*/  @P0 BRA `(.L_x_2523) ;  /* 0x0000000c006c0947 */ /* 0x000fea0003800000 */
[----:B--2---:R-:W-:Y:S01]  /*11ed0*/  LEA R2, P0, R205, R11, 0x1 ;  /* 0x0000000bcd027211 */ /* 0x004fe200078008ff */
[----:B------:R-:W-:-:S03]  /*11ee0*/  ULDC.64 UR8, c[0x0][0x208] ;  /* 0x0000820000087ab9 */ /* 0x000fc60000000a00 */
[----:B------:R-:W-:-:S05]  /*11ef0*/  LEA.HI.X R3, R205, R37, R217, 0x1, P0 ;  /* 0x00000025cd037211 */ /* 0x000fca00000f0cd9 */
[----:B------:R0:W-:Y:S01]  /*11f00*/  ST.E.128 desc[UR8][R2.64], R40 ;  /* 0x0000002802007985 */ /* 0x0001e2000c101d08 */
[----:B------:R-:W-:Y:S05]  /*11f10*/  BRA `(.L_x_2523) ;  /* 0x0000000c00587947 */ /* 0x000fea0003800000 */
.L_x_2515:
        /* <DEDUP_REMOVED lines=14> */
[----:B------:R-:W-:Y:S01]  /*12000*/  UISETP.NE.U32.AND UP1, UPT, UR8, URZ, UPT ;  /* 0x0000003f0800728c */ /* 0x000fe2000bf25070 */
[----:B0-----:R-:W-:-:S03]  /*12010*/  ISETP.NE.AND P0, PT, R11, 0x1, PT ;  /* 0x000000010b00780c */ /* 0x001fc60003f05270 */
[----:B------:R-:W-:-:S06]  /*12020*/  UISETP.NE.AND.EX UP1, UPT, UR9, URZ, UPT, UP1 ;  /* 0x0000003f0900728c */ /* 0x000fcc000bf25310 */
[----:B------:R-:W-:-:S04]  /*12030*/  PLOP3.LUT P3, PT, PT, PT, UP1, 0x80, 0x0 ;  /* 0x000000000000781c */ /* 0x000fc80003f6f018 */
[----:B------:R-:W0:Y:S01]  /*12040*/  @P0 LDC R9, c[0x0][0xbec] ;  /* 0x0002fb00ff090b82 */ /* 0x000e220000000800 */
[----:B------:R-:W-:Y:S02]  /*12050*/  @UP1 ULDC.64 UR8, c[0x0][0xc08] ;  /* 0x0003020000081ab9 */ /* 0x000fe40000000a00 */
[----:B------:R-:W-:-:S03]  /*12060*/  @UP1 UIMAD.WIDE UR8, UR4, 0x4, UR8 ;  /* 0x00000004040818a5 */ /* 0x000fc6000f8e0208 */
[----:B------:R-:W-:Y:S02]  /*12070*/  ULDC UR4, c[0x0][0xa88] ;  /* 0x0002a20000047ab9 */ /* 0x000fe40000000800 */
[----:B------:R-:W-:Y:S01]  /*12080*/  IMAD.U32 R0, RZ, RZ, UR4 ;  /* 0x00000004ff007e24 */ /* 0x000fe2000f8e00ff */
[----:B------:R-:W-:Y:S01]  /*12090*/  UMOV UR4, URZ ;  /* 0x0000003f00047c82 */ /* 0x000fe20008000000 */
[----:B------:R-:W-:Y:S02]  /*120a0*/  IMAD.U32 R4, RZ, RZ, UR8 ;  /* 0x00000008ff047e24 */ /* 0x000fe4000f8e00ff */
[----:B------:R-:W-:Y:S01]  /*120b0*/  IMAD.U32 R5, RZ, RZ, UR9 ;  /* 0x00000009ff057e24 */ /* 0x000fe2000f8e00ff */
[----:B------:R-:W-:-:S04]  /*120c0*/  ISETP.GE.AND P1, PT, R220, 0x80, PT ;  /* 0x00000080dc00780c */ /* 0x000fc80003f26270 */
[----:B------:R1:W5:Y:S01]  /*120d0*/  @P3 LDG.E R0, desc[UR10][R4.64] ;  /* 0x0000000a04003981 */ /* 0x000362000c1e1900 */
[----:B------:R-:W-:Y:S01]  /*120e0*/  USHF.R.S32.HI UR11, URZ, 0x1f, UR7 ;  /* 0x0000001f3f0b7899 */ /* 0x000fe20008011407 */
[----:B--2---:R-:W-:-:S13]  /*120f0*/  @P2 R2UR UR4, R6 ;  /* 0x00000000060422ca */ /* 0x004fda00000e0000 */
[----:B------:R-:W-:Y:S01]  /*12100*/  USHF.R.S32.HI UR10, URZ, 0x1f, UR4 ;  /* 0x0000001f3f0a7899 */ /* 0x000fe20008011404 */
[----:B01----:R-:W-:Y:S11]  /*12110*/  @P3 BRA `(.L_x_2524) ;  /* 0x0000000000143947 */ /* 0x003ff60003800000 */
[----:B------:R-:W-:Y:S05]  /*12120*/  @!P2 BRA `(.L_x_2524) ;  /* 0x000000000010a947 */ /* 0x000fea0003800000 */
[----:B------:R-:W-:Y:S02]  /*12130*/  ULDC.64 UR8, c[0x0][0x208] ;  /* 0x0000820000087ab9 */ /* 0x000fe40000000a00 */
[----:B------:R-:W2:Y:S04]  /*12140*/  LDG.E R5, desc[UR8][R2.64] ;  /* 0x0000000802057981 */ /* 0x000ea8000c1e1900 */
[----:B-----5:R-:W2:Y:S02]  /*12150*/  LDG.E R0, desc[UR8][R2.64+0x4] ;  /* 0x0000040802007981 */ /* 0x020ea4000c1e1900 */
[----:B--2---:R-:W-:-:S07]  /*12160*/  IMAD.IADD R0, R0, 0x1, -R5 ;  /* 0x0000000100007824 */ /* 0x004fce00078e0a05 */
.L_x_2524:
[----:B------:R-:W-:Y:S01]  /*12170*/  R2UR UR8, R207 ;  /* 0x00000000cf0872ca */ /* 0x000fe200000e0000 */
[----:B------:R-:W-:Y:S01]  /*12180*/  BSSY B1, `(.L_x_2525) ;  /* 0x0000031000017945 */ /* 0x000fe20003800000 */
[----:B------:R-:W-:-:S11]  /*12190*/  R2UR UR7, R210 ;  /* 0x00000000d20772ca */ /* 0x000fd600000e0000 */
[----:B------:R-:W-:Y:S02]  /*121a0*/  USEL UR12, UR8, URZ, !UP0 ;  /* 0x0000003f080c7287 */ /* 0x000fe4000c000000 */
[----:B------:R-:W-:Y:S01]  /*121b0*/  USEL UR13, UR7, URZ, !UP0 ;  /* 0x0000003f070d7287 */ /* 0x000fe2000c000000 */
[----:B------:R-:W-:Y:S11]  /*121c0*/  @P1 BRA `(.L_x_2526) ;  /* 0x0000000000b01947 */ /* 0x000ff60003800000 */
[----:B------:R-:W0:Y:S01]  /*121d0*/  S2R R3, SR_TID.X ;  /* 0x0000000000037919 */ /* 0x000e220000002100 */
[----:B------:R-:W1:Y:S01]  /*121e0*/  LDC R7, c[0x0][0xbe8] ;  /* 0x0002fa00ff077b82 */ /* 0x000e620000000800 */
[----:B------:R-:W-:-:S13]  /*121f0*/  R2UR UR7, R19 ;  /* 0x00000000130772ca */ /* 0x000fda00000e0000 */
        /* <DEDUP_REMOVED lines=11> */
[----:B------:R-:W-:-:S07]  /*122b0*/  UMOV UR9, UR10 ;  /* 0x0000000a00097c82 */ /* 0x000fce0008000000 */
        /* <DEDUP_REMOVED lines=8> */
[----:B------:R-:W-:Y:S01]  /*12340*/  UIMAD UR7, UR12, UR15, UR7 ;  /* 0x0000000f0c0772a4 */ /* 0x000fe2000f8e0207 */
[----:B------:R-:W-:Y:S02]  /*12350*/  ULDC.64 UR16, c[0x0][0x208] ;  /* 0x0000820000107ab9 */ /* 0x000fe40000000a00 */
        /* <DEDUP_REMOVED lines=19> */
.L_x_2526:
[----:B------:R-:W-:Y:S05]  /*12490*/  BSYNC B1 ;  /* 0x0000000000017941 */ /* 0x000fea0003800000 */
.L_x_2525:
[----:B0-----:R-:W0:Y:S01]  /*124a0*/  @P0 LDC R3, c[0x0][0xbf0] ;  /* 0x0002fc00ff030b82 */ /* 0x001e220000000800 */
[----:B------:R-:W-:Y:S01]  /*124b0*/  R2UR UR16, R19 ;  /* 0x00000000131072ca */ /* 0x000fe200000e0000 */
[----:B------:R-:W-:Y:S01]  /*124c0*/  ULDC.64 UR14, c[0x0][0xaa0] ;  /* 0x0002a800000e7ab9 */ /* 0x000fe20000000a00 */
[----:B------:R-:W-:Y:S01]  /*124d0*/  R2UR UR17, R208 ;  /* 0x00000000d01172ca */ /* 0x000fe200000e0000 */
[----:B------:R-:W-:Y:S01]  /*124e0*/  UIMAD UR7, UR10, UR14, URZ ;  /* 0x0000000e0a0772a4 */ /* 0x000fe2000f8e023f */
[----:B------:R-:W-:Y:S01]  /*124f0*/  IMAD R2, R206, 0x20, R209 ;  /* 0x00000020ce027824 */ /* 0x000fe200078e02d1 */
[----:B------:R-:W-:Y:S01]  /*12500*/  UIMAD.WIDE.U32 UR8, UR4, UR14, URZ ;  /* 0x0000000e040872a5 */ /* 0x000fe2000f8e003f */
[----:B------:R-:W-:Y:S01]  /*12510*/  BSSY B1, `(.L_x_2527) ;  /* 0x000003d000017945 */ /* 0x000fe20003800000 */
[----:B------:R-:W-:-:S03]  /*12520*/  UIMAD UR7, UR4, UR15, UR7 ;  /* 0x0000000f040772a4 */ /* 0x000fc6000f8e0207 */
[----:B------:R-:W-:Y:S01]  /*12530*/  ULDC.64 UR14, c[0x0][0xae8] ;  /* 0x0002ba00000e7ab9 */ /* 0x000fe20000000a00 */
[----:B------:R-:W-:Y:S02]  /*12540*/  UIADD3 UR9, UR9, UR7, URZ ;  /* 0x0000000709097290 */ /* 0x000fe4000fffe03f */
[----:B------:R-:W-:Y:S01]  /*12550*/  UIMAD UR4, UR11, UR14, URZ ;  /* 0x0000000e0b0472a4 */ /* 0x000fe2000f8e023f */
[----:B------:R-:W-:Y:S01]  /*12560*/  VIADD R6, R2, UR16 ;  /* 0x0000001002067c36 */ /* 0x000fe20008000000 */
[----:B------:R-:W-:Y:S02]  /*12570*/  UIMAD.WIDE.U32 UR8, UR17, UR14, UR8 ;  /* 0x0000000e110872a5 */ /* 0x000fe4000f8e0008 */
[----:B------:R-:W-:Y:S01]  /*12580*/  UIMAD UR4, UR17, UR15, UR4 ;  /* 0x0000000f110472a4 */ /* 0x000fe2000f8e0204 */
[----:B------:R-:W-:Y:S01]  /*12590*/  @P0 IMAD.HI.U32 R2, R6, R9, RZ ;  /* 0x0000000906020227 */ /* 0x000fe200078e00ff */
[----:B------:R-:W-:Y:S02]  /*125a0*/  ULDC.64 UR10, c[0x0][0xaf0] ;  /* 0x0002bc00000a7ab9 */ /* 0x000fe40000000a00 */
[----:B------:R-:W-:Y:S01]  /*125b0*/  UIADD3 UR9, UR9, UR4, URZ ;  /* 0x0000000409097290 */ /* 0x000fe2000fffe03f */
[----:B------:R-:W-:Y:S01]  /*125c0*/  IMAD.MOV.U32 R5, RZ, RZ, R6 ;  /* 0x000000ffff057224 */ /* 0x000fe200078e0006 */
[----:B------:R-:W-:Y:S01]  /*125d0*/  UIMAD UR4, UR13, UR10, URZ ;  /* 0x0000000a0d0472a4 */ /* 0x000fe2000f8e023f */
[----:B0-----:R-:W-:Y:S01]  /*125e0*/  @P0 SHF.R.U32.HI R5, RZ, R3, R2 ;  /* 0x00000003ff050219 */ /* 0x001fe20000011602 */
[----:B------:R-:W-:-:S02]  /*125f0*/  UIMAD.WIDE.U32 UR8, UR12, UR10, UR8 ;  /* 0x0000000a0c0872a5 */ /* 0x000fc4000f8e0008 */
[----:B------:R-:W-:Y:S01]  /*12600*/  UIMAD UR4, UR12, UR11, UR4 ;  /* 0x0000000b0c0472a4 */ /* 0x000fe2000f8e0204 */
[--C-:B------:R-:W-:Y:S01]  /*12610*/  SHF.R.S32.HI R2, RZ, 0x1f, R5.reuse ;  /* 0x0000001fff027819 */ /* 0x100fe20000011405 */
[----:B------:R-:W-:Y:S01]  /*12620*/  IMAD.MOV R7, RZ, RZ, -R5 ;  /* 0x000000ffff077224 */ /* 0x000fe200078e0a05 */
[----:B------:R-:W-:Y:S01]  /*12630*/  ULDC.64 UR10, c[0x0][0xae0] ;  /* 0x0002b800000a7ab9 */ /* 0x000fe20000000a00 */
[----:B------:R-:W-:Y:S02]  /*12640*/  UIADD3 UR4, UR9, UR4, URZ ;  /* 0x0000000409047290 */ /* 0x000fe4000fffe03f */
[----:B------:R-:W-:Y:S02]  /*12650*/  IMAD.U32 R3, RZ, RZ, UR9 ;  /* 0x00000009ff037e24 */ /* 0x000fe4000f8e00ff */
[----:B------:R-:W-:Y:S02]  /*12660*/  IMAD R4, R2, UR10, RZ ;  /* 0x0000000a02047c24 */ /* 0x000fe4000f8e02ff */
[----:B------:R-:W-:-:S02]  /*12670*/  IMAD R7, R11, R7, R6 ;  /* 0x000000070b077224 */ /* 0x000fc400078e0206 */
        /* <DEDUP_REMOVED lines=34> */
[----:B------:R3:W-:Y:S01]  /*128a0*/  @!P4 ST.E.128 desc[UR8][R8.64], RZ ;  /* 0x000000ff0800c985 */ /* 0x0007e2000c101d08 */
[----:B------:R-:W-:-:S03]  /*128b0*/  @!P2 LEA.HI.X R3, R205, R0, R217, 0x1, P6 ;  /* 0x00000000cd03a211 */ /* 0x000fc600030f0cd9 */
[----:B------:R3:W-:Y:S04]  /*128c0*/  @!P3 ST.E.128 desc[UR8][R12.64], RZ ;  /* 0x000000ff0c00b985 */ /* 0x0007e8000c101d08 */
[----:B------:R3:W-:Y:S02]  /*128d0*/  @!P2 ST.E.128 desc[UR8][R2.64], RZ ;  /* 0x000000ff0200a985 */ /* 0x0007e4000c101d08 */
.L_x_2528:
[----:B------:R-:W-:Y:S05]  /*128e0*/  BSYNC B1 ;  /* 0x0000000000017941 */ /* 0x000fea0003800000 */
.L_x_2527:
        /* <DEDUP_REMOVED lines=18> */
.L_x_2530:
[----:B------:R-:W-:Y:S05]  /*12a10*/  BSYNC B1 ;  /* 0x0000000000017941 */ /* 0x000fea0003800000 */
.L_x_2529:
        /* <DEDUP_REMOVED lines=18> */
.L_x_2532:
[----:B------:R-:W-:Y:S05]  /*12b40*/  BSYNC B1 ;  /* 0x0000000000017941 */ /* 0x000fea0003800000 */
.L_x_2531:
[----:B0-----:R-:W-:Y:S01]  /*12b50*/  VIADD R0, R6, 0x60 ;  /* 0x0000006006007836 */ /* 0x001fe20000000000 */
[----:B--2-4-:R-:W0:Y:S04]  /*12b60*/  SHFL.IDX PT, R5, R5, 0x3, 0x181f ;  /* 0x00781f0005057f89 */ /* 0x014e2800000e0000 */
[----:B------:R-:W-:Y:S01]  /*12b70*/  ISETP.GE.AND P0, PT, R0, R11, PT ;  /* 0x0000000b0000720c */ /* 0x000fe20003f06270 */
[----:B-1-3--:R1:W2:-:S12]  /*12b80*/  SHFL.IDX PT, R3, R4, 0x3, 0x181f ;  /* 0x00781f0004037f89 */ /* 0x00a29800000e0000 */
        /* <DEDUP_REMOVED lines=15> */
.L_x_2523:
[----:B------:R-:W-:Y:S05]  /*12c80*/  BSYNC B0 ;  /* 0x0000000000007941 */ /* 0x000fea0003800000 */
.L_x_2514:
[----:B------:R-:W-:Y:S02]  /*12c90*/  ULDC UR4, c[0x0][0xc3c] ;  /* 0x00030f0000047ab9 */ /* 0x000fe40000000800 */
[----:B------:R-:W-:-:S13]  /*12ca0*/  ISETP.GE.AND P0, PT, R39, UR4, PT ;  /* 0x0000000427007c0c */ /* 0x000fda000bf06270 */
[----:B------:R-:W-:Y:S05]  /*12cb0*/  @!P0 BRA `(.L_x_2533) ;  /* 0xfffffee000608947 */ /* 0x000fea000383ffff */
[----:B------:R-:W-:Y:S05]  /*12cc0*/  EXIT ;  /* 0x000000000000794d */ /* 0x000fea0003800000 */
.L_x_2478:
[----:B------:R-:W-:-:S08]  /*12cd0*/  NOP ;  /* 0x0000000000007918 */ /* 0x000fd00000000000 */
[----:B0-----:R-:W0:-:S00]  /*12ce0*/  USETMAXREG.DEALLOC.CTAPOOL 0x18 ;  /* 0x00000018000079c8 */ /* 0x001e0000080e0500 */
[----:B0-----:R-:W-:Y:S01]  /*12cf0*/  LOP3.LUT R0, R0, 0x3, RZ, 0xc0, !PT ;  /* 0x0000000300007812 */ /* 0x001fe200078ec0ff */
[----:B------:R-:W-:-:S05]  /*12d00*/  IMAD.MOV.U32 R5, RZ, RZ, RZ ;  /* 0x000000ffff057224 */ /* 0x000fca00078e00ff */
[----:B------:R-:W0:Y:S02]  /*12d10*/  SHFL.IDX PT, R0, R0, RZ, 0x1f ;  /* 0x00001fff00007589 */ /* 0x000e2400000e0000 */
[----:B0-----:R-:W-:-:S04]  /*12d20*/  ISETP.NE.AND P0, PT, R0, RZ, PT ;  /* 0x000000ff0000720c */ /* 0x001fc80003f05270 */
[----:B------:R-:W-:-:S05]  /*12d30*/  P2R R0, PR, RZ, 0x1 ;  /* 0x00000001ff007803 */ /* 0x000fca0000000000 */
[----:B------:R0:W-:Y:S04]  /*12d40*/  STL [R1+0x50], R0 ;  /* 0x0000500001007387 */ /* 0x0001e80000100800 */
        /* <DEDUP_REMOVED lines=8> */
.L_x_2534:
[----:B0-----:R-:W0:Y:S01]  /*12dd0*/  S2R R0, SR_TID.X ;  /* 0x0000000000007919 */ /* 0x001e220000002100 */
[----:B------:R-:W-:Y:S01]  /*12de0*/  ULDC UR4, c[0x0][0xc3c] ;  /* 0x00030f0000047ab9 */ /* 0x000fe20000000800 */
[----:B------:R-:W-:Y:S01]  /*12df0*/  ULDC.64 UR6, c[0x0][0x208] ;  /* 0x0000820000067ab9 */ /* 0x000fe20000000a00 */
        /* <DEDUP_REMOVED lines=40> */
.L_x_2540:
        /* <DEDUP_REMOVED lines=13> */
.L_x_2539:
[----:B------:R-:W-:Y:S05]  /*13150*/  BSYNC B0 ;  /* 0x0000000000007941 */ /* 0x000fea0003800000 */
.L_x_2538:
        /* <DEDUP_REMOVED lines=21> */
.L_x_2536:
        /* <DEDUP_REMOVED lines=21> */
.L_x_2541:
        /* <DEDUP_REMOVED lines=57> */
.L_x_2537:
[----:B------:R-:W-:Y:S02]  /*13790*/  IMAD.MOV.U32 R17, RZ, RZ, RZ ;  /* 0x000000ffff117224 */ /* 0x000fe400078e00ff */
[----:B------:R-:W-:Y:S02]  /*137a0*/  IMAD.U32 R16, RZ, RZ, UR6 ;  /* 0x00000006ff107e24 */ /* 0x000fe4000f8e00ff */
[----:B------:R-:W-:-:S07]  /*137b0*/  IMAD.MOV.U32 R18, RZ, RZ, RZ ;  /* 0x000000ffff127224 */ /* 0x000fce00078e00ff */
.L_x_2542:
[----:B------:R-:W-:-:S13]  /*137c0*/  ISETP.NE.AND P0, PT, R0, RZ, PT ;  /* 0x000000ff0000720c */ /* 0x000fda0003f05270 */
[----:B------:R-:W1:Y:S01]  /*137d0*/  @!P0 S2R R3, SR_CgaCtaId ;  /* 0x0000000000038919 */ /* 0x000e620000008800 */
[----:B------:R-:W-:-:S04]  /*137e0*/  @!P0 MOV R0, 0x400 ;  /* 0x0000040000008802 */ /* 0x000fc80000000f00 */
[----:B-1----:R-:W-:-:S05]  /*137f0*/  @!P0 LEA R0, R3, R0, 0x18 ;  /* 0x0000000003008211 */ /* 0x002fca00078ec0ff */
[----:B------:R1:W-:Y:S01]  /*13800*/  @!P0 STS.128 [R0+0x368d0], R16 ;  /* 0x0368d01000008388 */ /* 0x0003e20000000c00 */
[----:B------:R-:W-:Y:S06]  /*13810*/  BAR.ARV 0x5, 0x180 ;  /* 0x0146000000007b1d */ /* 0x000fec0000002000 */
.L_x_2535:
[----:B01----:R-:W-:Y:S01]  /*13820*/  MOV R0, 0x1 ;  /* 0x0000000100007802 */ /* 0x003fe20000000f00 */
[----:B------:R0:W-:Y:S01]  /*13830*/  STL [R1+0x48], RZ ;  /* 0x000048ff01007387 */ /* 0x0001e20000100800 */
[----:B------:R-:W-:Y:S02]  /*13840*/  ULDC UR4, c[0x0][0xc3c] ;  /* 0x00030f0000047ab9 */ /* 0x000fe40000000800 */
[----:B--2---:R-:W-:Y:S01]  /*13850*/  ISETP.GE.AND P0, PT, R19, UR4, PT ;  /* 0x0000000413007c0c */ /* 0x004fe2000bf06270 */
        /* <DEDUP_REMOVED lines=30> */
.L_x_2649:
[----:B0--3--:R-:W0:Y:S01]  /*13a40*/  LDC.64 R2, c[0x0][0xc88] ;  /* 0x00032200ff027b82 */ /* 0x009e220000000a00 */
[----:B------:R-:W-:Y:S01]  /*13a50*/  ULDC.64 UR4, c[0x0][0x208] ;  /* 0x0000820000047ab9 */ /* 0x000fe20000000a00 */
[----:B0-----:R-:W-:-:S05]  /*13a60*/  IMAD.WIDE R2, R19, 0x4, R2 ;  /* 0x0000000413027825 */ /* 0x001fca00078e0202 */
[----:B------:R-:W2:Y:S01]  /*13a70*/  LDG.E R12, desc[UR4][R2.64] ;  /* 0x00000004020c7981 */ /* 0x000ea2000c1e1900 */
[----:B------:R-:W-:Y:S05]  /*13a80*/  YIELD ;  /* 0x0000000000007946 */ /* 0x000fea0003800000 */
[----:B------:R-:W-:Y:S01]  /*13a90*/  ULDC.64 UR4, c[0x0][0xa28] ;  /* 0x00028a0000047ab9 */ /* 0x000fe20000000a00 */
[----:B------:R-:W-:Y:S01]  /*13aa0*/  IMAD.MOV.U32 R0, RZ, RZ, RZ ;  /* 0x000000ffff007224 */ /* 0x000fe200078e00ff */
[----:B------:R-:W-:Y:S01]  /*13ab0*/  ISETP.NE.U32.AND P0, PT, RZ, UR4, PT ;  /* 0x00000004ff007c0c */ /* 0x000fe2000bf05070 */
[----:B------:R-:W-:Y:S01]  /*13ac0*/  ULDC.64 UR10, c[0x0][0x208] ;  /* 0x00008200000a7ab9 */ /* 0x000fe20000000a00 */
[----:B------:R-:W-:Y:S01]  /*13ad0*/  IMAD.MOV.U32 R6, RZ, RZ, RZ ;  /* 0x000000ffff067224 */ /* 0x000fe200078e00ff */
        /* <DEDUP_REMOVED lines=27> */
[----:B------:R-:W-:Y:S01]  /*13c90*/  IMAD.U32 R9, RZ, RZ, UR4 ;  /* 0x00000004ff097e24 */ /* 0x000fe2000f8e00ff */
        /* <DEDUP_REMOVED lines=21> */
.L_x_2544:
[----:B------:R-:W-:Y:S01]  /*13df0*/  IMAD.MOV.U32 R2, RZ, RZ, R12 ;  /* 0x000000ffff027224 */ /* 0x000fe200078e000c */
[----:B------:R-:W-:Y:S01]  /*13e00*/  ULDC.64 UR4, c[0x0][0xa20] ;  /* 0x0002880000047ab9 */ /* 0x000fe20000000a00 */
[----:B-----5:R-:W-:Y:S01]  /*13e10*/  IMAD.IADD R3, R8, 0x1, R0 ;  /* 0x0000000108037824 */ /* 0x020fe200078e0200 */
[----:B------:R-:W-:Y:S02]  /*13e20*/  ISETP.NE.U32.AND P1, PT, RZ, UR4, PT ;  /* 0x00000004ff007c0c */ /* 0x000fe4000bf25070 */
[----:B------:R2:W-:Y:S02]  /*13e30*/  STL [R1+0x10], R2 ;  /* 0x0000100201007387 */ /* 0x0005e40000100800 */
[----:B------:R-:W-:Y:S02]  /*13e40*/  ISETP.NE.AND.EX P1, PT, RZ, UR5, PT, P1 ;  /* 0x00000005ff007c0c */ /* 0x000fe4000bf25310 */
[----:B------:R2:W-:Y:S11]  /*13e50*/  STL [R1+0x18], R3 ;  /* 0x0000180301007387 */ /* 0x0005f60000100800 */
[----:B--2---:R-:W-:Y:S05]  /*13e60*/  @!P1 BRA `(.L_x_2545) ;  /* 0x0000000000149947 */ /* 0x004fea0003800000 */
[----:B------:R-:W-:Y:S01]  /*13e70*/  IADD3 R6, P0, R11, UR4, RZ ;  /* 0x000000040b067c10 */ /* 0x000fe2000ff1e0ff */
[----:B------:R-:W-:-:S03]  /*13e80*/  ULDC.64 UR6, c[0x0][0x208] ;  /* 0x0000820000067ab9 */ /* 0x000fc60000000a00 */
[----:B------:R-:W-:-:S05]  /*13e90*/  IADD3.X R7, R10, UR5, RZ, P0, !PT ;  /* 0x000000050a077c10 */ /* 0x000fca00087fe4ff */
[----:B------:R2:W5:Y:S01]  /*13ea0*/  LDG.E R6, desc[UR6][R6.64] ;  /* 0x0000000606067981 */ /* 0x000562000c1e1900 */
[----:B------:R-:W-:Y:S05]  /*13eb0*/  BRA `(.L_x_2546) ;  /* 0x0000000000147947 */ /* 0x000fea0003800000 */
.L_x_2545:
[----:B------:R-:W-:Y:S05]  /*13ec0*/  @!P0 BRA `(.L_x_2546) ;  /* 0x0000000000108947 */ /* 0x000fea0003800000 */
[----:B------:R-:W-:Y:S02]  /*13ed0*/  ULDC.64 UR4, c[0x0][0x208] ;  /* 0x0000820000047ab9 */ /* 0x000fe40000000a00 */
[----:B------:R-:W2:Y:S04]  /*13ee0*/  LDG.E R6, desc[UR4][R4.64] ;  /* 0x0000000404067981 */ /* 0x000ea8000c1e1900 */
[----:B------:R-:W2:Y:S02]  /*13ef0*/  LDG.E R4, desc[UR4][R4.64+0x4] ;  /* 0x0000040404047981 */ /* 0x000ea4000c1e1900 */
[----:B--2---:R-:W-:-:S07]  /*13f00*/  IMAD.IADD R6, R4, 0x1, -R6 ;  /* 0x0000000104067824 */ /* 0x004fce00078e0a06 */
.L_x_2546:
[----:B-----5:R-:W-:Y:S01]  /*13f10*/  IMAD.IADD R6, R6, 0x1, -R0 ;  /* 0x0000000106067824 */ /* 0x020fe200078e0a00 */
[----:B------:R-:W-:Y:S01]  /*13f20*/  BSSY B7, `(.L_x_2547) ;  /* 0x000048a000077945 */ /* 0x000fe20003800000 */
[----:B------:R-:W3:Y:S01]  /*13f30*/  LDC R0, c[0x0][0x448] ;  /* 0x00011200ff007b82 */ /* 0x000ee20000000800 */
[----:B------:R-:W-:Y:S02]  /*13f40*/  IMAD.SHL.U32 R2, R17, 0x80, RZ ;  /* 0x0000008011027824 */ /* 0x000fe400078e00ff */
[----:B------:R-:W-:Y:S02]  /*13f50*/  VIADD R5, R6, 0x6f ;  /* 0x0000006f06057836 */ /* 0x000fe40000000000 */
[----:B------:R-:W-:Y:S02]  /*13f60*/  VIADD R2, R2, 0x7f ;  /* 0x0000007f02027836 */ /* 0x000fe40000000000 */
[----:B------:R-:W-:-:S04]  /*13f70*/  IMAD.MOV.U32 R4, RZ, RZ, RZ ;  /* 0x000000ffff047224 */ /* 0x000fc800078e00ff */
[----:B------:R-:W-:Y:S01]  /*13f80*/  IMAD.HI R4, R5, -0x6db6db6d, R4 ;  /* 0x9249249305047827 */ /* 0x000fe200078e0204 */
[----:B---3--:R-:W-:-:S13]  /*13f90*/  ISETP.NE.AND P0, PT, R0, 0x1, PT ;  /* 0x000000010000780c */ /* 0x008fda0003f05270 */
[----:B------:R-:W3:Y:S08]  /*13fa0*/  @P0 LDC R0, c[0x0][0x44c] ;  /* 0x00011300ff000b82 */ /* 0x000ef00000000800 */
[----:B------:R-:W4:Y:S01]  /*13fb0*/  @P0 LDC R3, c[0x0][0x450] ;  /* 0x00011400ff030b82 */ /* 0x000f220000000800 */
[----:B---3--:R-:W-:-:S05]  /*13fc0*/  @P0 IMAD.HI.U32 R0, R2, R0, RZ ;  /* 0x0000000002000227 */ /* 0x008fca00078e00ff */
[----:B----4-:R-:W-:Y:S02]  /*13fd0*/  @P0 SHF.R.U32.HI R2, RZ, R3, R0 ;  /* 0x00000003ff020219 */ /* 0x010fe40000011600 */
[----:B------:R-:W-:Y:S02]  /*13fe0*/  IADD3 R3, R6, 0x70, -R9 ;  /* 0x0000007006037810 */ /* 0x000fe40007ffe809 */
[----:B------:R-:W-:-:S03]  /*13ff0*/  SHF.R.U32.HI R0, RZ, 0x1f, R4 ;  /* 0x0000001fff007819 */ /* 0x000fc60000011604 */
[----:B------:R-:W-:Y:S01]  /*14000*/  IMAD.IADD R3, R3, 0x1, R2 ;  /* 0x0000000103037824 */ /* 0x000fe200078e0202 */
[----:B------:R-:W-:Y:S01]  /*14010*/  LEA.HI.SX32 R0, R4, R0, 0x1a ;  /* 0x0000000004007211 */ /* 0x000fe200078fd2ff */
[----:B------:R-:W-:-:S04]  /*14020*/  IMAD.MOV.U32 R2, RZ, RZ, RZ ;  /* 0x000000ffff027224 */ /* 0x000fc800078e00ff */
[----:B------:R-:W-:-:S05]  /*14030*/  IMAD.HI R2, R3, -0x6db6db6d, R2 ;  /* 0x9249249303027827 */ /* 0x000fca00078e0202 */
[----:B------:R-:W-:-:S04]  /*14040*/  SHF.R.U32.HI R3, RZ, 0x1f, R2 ;  /* 0x0000001fff037819 */ /* 0x000fc80000011602 */
[----:B------:R-:W-:-:S04]  /*14050*/  LEA.HI.SX32 R3, R2, R3, 0x1a ;  /* 0x0000000302037211 */ /* 0x000fc800078fd2ff */
[----:B--2---:R-:W-:-:S04]  /*14060*/  VIMNMX R7, R0, R3, PT ;  /* 0x0000000300077248 */ /* 0x004fc80003fe0100 */
[----:B------:R-:W-:Y:S01]  /*14070*/  ISETP.GT.AND P0, PT, R7, RZ, PT ;  /* 0x000000ff0700720c */ /* 0x000fe20003f04270 */
[----:B------:R2:W-:-:S12]  /*14080*/  STL [R1+0x2c], R7 ;  /* 0x00002c0701007387 */ /* 0x0005d80000100800 */
[----:B--2---:R-:W-:Y:S05]  /*14090*/  @P0 BRA `(.L_x_2548) ;  /* 0x0000000000480947 */ /* 0x004fea0003800000 */
[----:B------:R-:W2:Y:S02]  /*140a0*/  S2R R7, SR_TID.X ;  /* 0x0000000000077919 */ /* 0x000ea40000002100 */
[----:B--2---:R-:W-:-:S04]  /*140b0*/  LOP3.LUT R7, R7, 0x7f, RZ, 0xc0, !PT ;  /* 0x0000007f07077812 */ /* 0x004fc800078ec0ff */
[----:B------:R-:W-:-:S13]  /*140c0*/  ISETP.NE.AND P0, PT, R7, RZ, PT ;  /* 0x000000ff0700720c */ /* 0x000fda0003f05270 */
[----:B------:R-:W-:Y:S05]  /*140d0*/  @P0 BRA `(.L_x_2549) ;  /* 0x0000004400b80947 */ /* 0x000fea0003800000 */
[----:B------:R-:W2:Y:S01]  /*140e0*/  S2R R5, SR_LANEID ;  /* 0x0000000000057919 */ /* 0x000ea20000000000 */
[----:B------:R-:W-:Y:S01]  /*140f0*/  VOTEU.ANY UR4, UPT, PT ;  /* 0x0000000000047886 */ /* 0x000fe200038e0100 */
[----:B------:R-:W3:Y:S01]  /*14100*/  LDC.64 R2, c[0x0][0xc60] ;  /* 0x00031800ff027b82 */ /* 0x000ee20000000a00 */
[----:B------:R-:W2:Y:S01]  /*14110*/  FLO.U32 R0, UR4 ;  /* 0x0000000400007d00 */ /* 0x000ea200080e0000 */
[----:B------:R-:W-:Y:S01]  /*14120*/  ULDC.64 UR6, c[0x0][0x208] ;  /* 0x0000820000067ab9 */ /* 0x000fe20000000a00 */
[----:B--2---:R-:W-:-:S06]  /*14130*/  ISETP.EQ.U32.AND P0, PT, R0, R5, PT ;  /* 0x000000050000720c */ /* 0x004fcc0003f02070 */
[----:B------:R-:W3:Y:S07]  /*14140*/  POPC R5, UR4 ;  /* 0x0000000400057d09 */ /* 0x000eee0008000000 */
[----:B---3--:R-:W2:Y:S01]  /*14150*/  @P0 ATOMG.E.ADD.STRONG.GPU PT, R3, desc[UR6][R2.64], R5 ;  /* 0x00000005020309a8 */ /* 0x008ea200081ee1c6 */
[----:B------:R-:W3:Y:S02]  /*14160*/  S2R R4, SR_LTMASK ;  /* 0x0000000000047919 */ /* 0x000ee40000003900 */
[----:B---3--:R-:W-:-:S04]  /*14170*/  LOP3.LUT R4, R4, UR4, RZ, 0xc0, !PT ;  /* 0x0000000404047c12 */ /* 0x008fc8000f8ec0ff */
[----:B------:R-:W3:Y:S01]  /*14180*/  POPC R7, R4 ;  /* 0x0000000400077309 */ /* 0x000ee20000000000 */
[----:B--2---:R-:W3:Y:S02]  /*14190*/  SHFL.IDX PT, R0, R3, R0, 0x1f ;  /* 0x00001f0003007589 */ /* 0x004ee400000e0000 */
[----:B---3--:R-:W-:Y:S01]  /*141a0*/  IADD3 R16, R0, UR38, R7 ;  /* 0x0000002600107c10 */ /* 0x008fe2000fffe007 */
[----:B------:R-:W-:Y:S06]  /*141b0*/  BRA `(.L_x_2549) ;  /* 0x0000004400807947 */ /* 0x000fec0003800000 */
.L_x_2548:
        /* <DEDUP_REMOVED lines=9> */
[----:B------:R-:W-:Y:S02]  /*14250*/  IMAD.U32 R4, RZ, RZ, UR6 ;  /* 0x00000006ff047e24 */ /* 0x000fe4000f8e00ff */
[----:B------:R-:W2:Y:S01]  /*14260*/  LDC.64 R2, c[0x4][R2] ;  /* 0x0100000002027b82 */ /* 0x000ea20000000a00 */
        /* <DEDUP_REMOVED lines=9> */
[----:B012---:R-:W-:Y:S05]  /*14300*/  CALL.ABS.NOINC R2 ;  /* 0x0000000002007343 */ /* 0x007fea0003c00000 */
.L_x_2551:
[----:B------:R-:W-:Y:S05]  /*14310*/  BSYNC B6 ;  /* 0x0000000000067941 */ /* 0x000fea0003800000 */
.L_x_2550:
        /* <DEDUP_REMOVED lines=18> */
[----:B--2---:R-:W-:-:S07]  /*14440*/  IMAD.MOV.U32 R13, RZ, RZ, RZ ;  /* 0x000000ffff0d7224 */ /* 0x004fce00078e00ff */
[----:B------:R-:W-:-:S07]  /*14450*/  LEPC R20, `(.L_x_2554) ;  /* 0x000000001014794e */ /* 0x000fce0000000000 */
[----:B01-3--:R-:W-:Y:S05]  /*14460*/  CALL.ABS.NOINC R2 ;  /* 0x0000000002007343 */ /* 0x00bfea0003c00000 */
.L_x_2554:
        /* <DEDUP_REMOVED lines=16> */
.L_x_2553:
[----:B------:R-:W-:Y:S05]  /*14570*/  BSYNC B6 ;  /* 0x0000000000067941 */ /* 0x000fea0003800000 */
.L_x_2552:
[----:B------:R-:W2:Y:S01]  /*14580*/  LDL.LU R2, [R1] ;  /* 0x0000000001027983 */ /* 0x000ea20000300800 */
[----:B------:R-:W-:-:S03]  /*14590*/  ULDC.64 UR4, c[0x0][0x9f8] ;  /* 0x00027e0000047ab9 */ /* 0x000fc60000000a00 */
[----:B------:R-:W3:Y:S04]  /*145a0*/  LDL.LU R4, [R1+0xc] ;  /* 0x00000c0001047983 */ /* 0x000ee80000300800 */
[----:B------:R-:W4:Y:S01]  /*145b0*/  LDL R7, [R1+0x10] ;  /* 0x0000100001077983 */ /* 0x000f220000100800 */
[----:B------:R-:W-:Y:S01]  /*145c0*/  ISETP.NE.U32.AND P0, PT, RZ, UR4, PT ;  /* 0x00000004ff007c0c */ /* 0x000fe2000bf05070 */
[----:B------:R-:W-:Y:S02]  /*145d0*/  ULDC.64 UR6, c[0x0][0x208] ;  /* 0x0000820000067ab9 */ /* 0x000fe40000000a00 */
[----:B------:R-:W5:Y:S01]  /*145e0*/  LDL R0, [R1+0x2c] ;  /* 0x00002c0001007983 */ /* 0x000f620000100800 */
[----:B------:R-:W-:-:S13]  /*145f0*/  ISETP.NE.AND.EX P0, PT, RZ, UR5, PT, P0 ;  /* 0x00000005ff007c0c */ /* 0x000fda000bf05300 */
[----:B--2---:R-:W-:-:S04]  /*14600*/  @P0 IADD3 R2, P1, R2, UR4, RZ ;  /* 0x0000000402020c10 */ /* 0x004fc8000ff3e0ff */
[----:B---3--:R-:W-:Y:S01]  /*14610*/  @P0 IADD3.X R3, R4, UR5, RZ, P1, !PT ;  /* 0x0000000504030c10 */ /* 0x008fe20008ffe4ff */
[----:B------:R-:W-:-:S04]  /*14620*/  ULDC.64 UR4, c[0x0][0xa08] ;  /* 0x0002820000047ab9 */ /* 0x000fc80000000a00 */
[----:B----4-:R2:W3:Y:S02]  /*14630*/  @P0 LDG.E R7, desc[UR6][R2.64] ;  /* 0x0000000602070981 */ /* 0x0104e4000c1e1900 */
[----:B--2---:R-:W2:Y:S01]  /*14640*/  LDC.64 R2, c[0x0][0x418] ;  /* 0x00010600ff027b82 */ /* 0x004ea20000000a00 */
[----:B-----5:R-:W-:Y:S01]  /*14650*/  VIADD R4, R0, 0xffffffff ;  /* 0xffffffff00047836 */ /* 0x020fe20000000000 */
[----:B---3--:R-:W-:Y:S01]  /*14660*/  SHF.R.S32.HI R8, RZ, 0x1f, R7 ;  /* 0x0000001fff087819 */ /* 0x008fe20000011407 */
[----:B------:R3:W-:Y:S04]  /*14670*/  @P0 STL [R1+0x10], R7 ;  /* 0x0000100701000387 */ /* 0x0007e80000100800 */
[----:B------:R3:W-:Y:S01]  /*14680*/  STL [R1+0x1c], R8 ;  /* 0x00001c0801007387 */ /* 0x0007e20000100800 */
[----:B--2---:R-:W-:Y:S01]  /*14690*/  LOP3.LUT P0, RZ, R2, UR4, RZ, 0xfc, !PT ;  /* 0x0000000402ff7c12 */ /* 0x004fe2000f80fcff */
[----:B------:R-:W-:-:S03]  /*146a0*/  UMOV UR4, 0xffffffff ;  /* 0xffffffff00047882 */ /* 0x000fc60000000000 */
[----:B------:R-:W-:-:S04]  /*146b0*/  LOP3.LUT P0, RZ, R3, UR5, RZ, 0xfc, P0 ;  /* 0x0000000503ff7c12 */ /* 0x000fc8000800fcff */
[----:B------:R-:W-:Y:S01]  /*146c0*/  SEL R0, R7, RZ, !P0 ;  /* 0x000000ff07007207 */ /* 0x000fe20004000000 */
[----:B---3--:R-:W-:Y:S08]  /*146d0*/  BRA.DIV UR4, `(.L_x_2555) ;  /* 0x0000005604047947 */ /* 0x008ff0000b800000 */
[----:B------:R-:W2:Y:S02]  /*146e0*/  S2R R5, SR_TID.X ;  /* 0x0000000000057919 */ /* 0x000ea40000002100 */
[----:B--2---:R-:W-:-:S04]  /*146f0*/  SHF.R.U32.HI R5, RZ, 0x5, R5 ;  /* 0x00000005ff057819 */ /* 0x004fc80000011605 */
[----:B------:R-:W-:-:S05]  /*14700*/  LOP3.LUT R5, R5, 0x3, RZ, 0xc0, !PT ;  /* 0x0000000305057812 */ /* 0x000fca00078ec0ff */
[----:B------:R2:W3:Y:S02]  /*14710*/  SHFL.IDX PT, R14, R5, RZ, 0x1f ;  /* 0x00001fff050e7589 */ /* 0x0004e400000e0000 */
.L_x_2665:
[----:B------:R-:W-:Y:S01]  /*14720*/  PLOP3.LUT P1, PT, PT, PT, PT, 0x8, 0x0 ;  /* 0x000000000000781c */ /* 0x000fe20003f2e170 */
[----:B------:R4:W-:Y:S01]  /*14730*/  STL [R1], R0 ;  /* 0x0000000001007387 */ /* 0x0009e20000100800 */
[----:B---3--:R-:W-:-:S03]  /*14740*/  ISETP.NE.AND P0, PT, R14, RZ, PT ;  /* 0x000000ff0e00720c */ /* 0x008fc60003f05270 */
[----:B------:R3:W-:Y:S01]  /*14750*/  STL [R1+0xc], R4 ;  /* 0x00000c0401007387 */ /* 0x0007e20000100800 */
[----:B----4-:R-:W-:-:S05]  /*14760*/  P2R R0, PR, RZ, 0x2 ;  /* 0x00000002ff007803 */ /* 0x010fca0000000000 */
[----:B------:R3:W-:Y:S04]  /*14770*/  STL [R1+0x20], R0 ;  /* 0x0000200001007387 */ /* 0x0007e80000100800 */
[----:B------:R-:W-:Y:S05]  /*14780*/  @P0 BRA `(.L_x_2556) ;  /* 0x00000004004c0947 */ /* 0x000fea0003800000 */
[----:B------:R-:W-:-:S03]  /*14790*/  UMOV UR4, 0xffffffff ;  /* 0xffffffff00047882 */ /* 0x000fc60000000000 */
[----:B------:R-:W-:Y:S05]  /*147a0*/  BRA.DIV UR4, `(.L_x_2557) ;  /* 0x0000005604047947 */ /* 0x000fea000b800000 */
[----:B------:R-:W-:-:S13]  /*147b0*/  ELECT P6, URZ, PT ;  /* 0x00000000003f782f */ /* 0x000fda00038c0000 */
.L_x_2668:
[----:B------:R-:W-:Y:S05]  /*147c0*/  @!P6 BRA `(.L_x_2556) ;  /* 0x00000004003ce947 */ /* 0x000fea0003800000 */
[----:B------:R-:W-:-:S04]  /*147d0*/  ISETP.NE.U32.AND P0, PT, R2, RZ, PT ;  /* 0x000000ff0200720c */ /* 0x000fc80003f05070 */
[----:B------:R-:W-:-:S13]  /*147e0*/  ISETP.NE.AND.EX P0, PT, R3, RZ, PT, P0 ;  /* 0x000000ff0300720c */ /* 0x000fda0003f05300 */
[----:B------:R-:W-:Y:S05]  /*147f0*/  @!P0 BRA `(.L_x_2558) ;  /* 0x0000000000588947 */ /* 0x000fea0003800000 */
[----:B------:R-:W4:Y:S01]  /*14800*/  LDC R6, c[0x0][0x43c] ;  /* 0x00010f00ff067b82 */ /* 0x000f220000000800 */
[----:B01----:R-:W-:Y:S01]  /*14810*/  IMAD.MOV.U32 R9, RZ, RZ, R4 ;  /* 0x000000ffff097224 */ /* 0x003fe200078e0004 */
[----:B------:R-:W-:Y:S01]  /*14820*/  ULDC.64 UR4, c[0x0][0x428] ;  /* 0x00010a0000047ab9 */ /* 0x000fe20000000a00 */
[----:B------:R-:W-:Y:S02]  /*14830*/  ULDC.64 UR6, c[0x0][0x208] ;  /* 0x0000820000067ab9 */ /* 0x000fe40000000a00 */
[----:B---3--:R-:W-:Y:S01]  /*14840*/  IMAD.MOV.U32 R0, RZ, RZ, R9 ;  /* 0x000000ffff007224 */ /* 0x008fe200078e0009 */
[----:B----4-:R-:W-:-:S13]  /*14850*/  ISETP.NE.AND P0, PT, R6, 0x1, PT ;  /* 0x000000010600780c */ /* 0x010fda0003f05270 */
[----:B--2---:R-:W0:Y:S02]  /*14860*/  @P0 LDC.64 R4, c[0x0][0x440] ;  /* 0x00011000ff040b82 */ /* 0x004e240000000a00 */
        /* <DEDUP_REMOVED lines=13> */
[----:B------:R-:W2:Y:S04]  /*14940*/  LDG.E R0, desc[UR6][R2.64] ;  /* 0x0000000602007981 */ /* 0x000ea8000c1e1900 */
[----:B--2---:R4:W-:Y:S02]  /*14950*/  STL [R1], R0 ;  /* 0x0000000001007387 */ /* 0x0049e40000100800 */
.L_x_2558:
[----:B------:R-:W5:Y:S04]  /*14960*/  LDL R7, [R1+0x4] ;  /* 0x0000040001077983 */ /* 0x000f680000100800 */
[----:B---34-:R-:W5:Y:S04]  /*14970*/  LDL R0, [R1+0x8] ;  /* 0x0000080001007983 */ /* 0x018f680000100800 */
[----:B------:R-:W3:Y:S01]  /*14980*/  LDL R2, [R1+0x14] ;  /* 0x0000140001027983 */ /* 0x000ee20000100800 */
[----:B-----5:R-:W-:Y:S01]  /*14990*/  IMAD R0, R0, 0x8, R7 ;  /* 0x0000000800007824 */ /* 0x020fe200078e0207 */
[----:B---3--:R-:W-:-:S04]  /*149a0*/  SHF.L.U32 R2, R2, 0x1f, RZ ;  /* 0x0000001f02027819 */ /* 0x008fc800000006ff */
[----:B------:R-:W3:Y:S02]  /*149b0*/  SYNCS.PHASECHK.TRANS64.TRYWAIT P0, [R0+URZ+0x36840], R2 ;  /* 0x03684002000075a7 */ /* 0x000ee4000800017f */
[----:B---3--:R-:W-:Y:S05]  /*149c0*/  @!P0 BRA `(.L_x_2559) ;  /* 0x00000050009c8947 */ /* 0x008fea0003800000 */
.L_x_2669:
[----:B------:R-:W4:Y:S02]  /*149d0*/  S2R R3, SR_TID.X ;  /* 0x0000000000037919 */ /* 0x000f240000002100 */
        /* <DEDUP_REMOVED lines=10> */
.L_x_2560:
[----:B------:R-:W4:Y:S04]  /*14a80*/  LDL R6, [R1+0x4] ;  /* 0x0000040001067983 */ /* 0x000f280000100800 */
[----:B--2---:R-:W4:Y:S04]  /*14a90*/  LDL R5, [R1+0x8] ;  /* 0x0000080001057983 */ /* 0x004f280000100800 */
[----:B------:R-:W2:Y:S04]  /*14aa0*/  LDL R4, [R1+0xc] ;  /* 0x00000c0001047983 */ /* 0x000ea80000100800 */
[----:B------:R-:W5:Y:S04]  /*14ab0*/  LDL R3, [R1+0x18] ;  /* 0x0000180001037983 */ /* 0x000f680000100800 */
[----:B---3--:R-:W3:Y:S01]  /*14ac0*/  LDL R2, [R1] ;  /* 0x0000000001027983 */ /* 0x008ee20000100800 */
        /* <DEDUP_REMOVED lines=9> */
[----:B----4-:R-:W-:Y:S01]  /*14b60*/  IMAD R0, R5, 0xa800, R6 ;  /* 0x0000a80005007824 */ /* 0x010fe200078e0206 */
[----:B--2---:R-:W-:-:S04]  /*14b70*/  R2UR UR11, R4 ;  /* 0x00000000040b72ca */ /* 0x004fc800000e0000 */
[----:B------:R-:W-:Y:S02]  /*14b80*/  R2UR UR8, R0 ;  /* 0x00000000000872ca */ /* 0x000fe400000e0000 */
[----:B-----5:R-:W-:Y:S02]  /*14b90*/  R2UR UR5, R3 ;  /* 0x00000000030572ca */ /* 0x020fe400000e0000 */
[----:B------:R-:W-:Y:S02]  /*14ba0*/  P2R R0, PR, RZ, 0x1 ;  /* 0x00000001ff007803 */ /* 0x000fe40000000000 */
[----:B---3--:R-:W-:-:S03]  /*14bb0*/  R2UR UR13, R2 ;  /* 0x00000000020d72ca */ /* 0x008fc600000e0000 */
        /* <DEDUP_REMOVED lines=15> */
[----:B----4-:R-:W-:Y:S01]  /*14cb0*/  NOP ;  /* 0x0000000000007918 */ /* 0x010fe20000000000 */
.L_x_2556:
[----:B------:R-:W4:Y:S04]  /*14cc0*/  LDL R2, [R1+0x4] ;  /* 0x0000040001027983 */ /* 0x000f280000100800 */
[----:B------:R-:W5:Y:S04]  /*14cd0*/  LDL.LU R3, [R1+0x30] ;  /* 0x0000300001037983 */ /* 0x000f680000300800 */
[----:B--2---:R-:W2:Y:S04]  /*14ce0*/  LDL.LU R5, [R1+0x28] ;  /* 0x0000280001057983 */ /* 0x004ea80000300800 */
[----:B---3--:R-:W3:Y:S01]  /*14cf0*/  LDL.LU R4, [R1+0x38] ;  /* 0x0000380001047983 */ /* 0x008ee20000300800 */
[----:B------:R-:W-:Y:S05]  /*14d00*/  WARPSYNC.ALL ;  /* 0x0000000000007948 */ /* 0x000fea0003800000 */
[----:B------:R-:W-:Y:S01]  /*14d10*/  ULDC.64 UR4, c[0x0][0x298] ;  /* 0x0000a60000047ab9 */ /* 0x000fe20000000a00 */
[----:B------:R-:W-:Y:S01]  /*14d20*/  ULDC.64 UR6, c[0x0][0xa00] ;  /* 0x0002800000067ab9 */ /* 0x000fe20000000a00 */
[----:B------:R-:W-:Y:S01]  /*14d30*/  BSSY B6, `(.L_x_2561) ;  /* 0x0000024000067945 */ /* 0x000fe20003800000 */
[----:B------:R-:W-:Y:S01]  /*14d40*/  BAR.SYNC.DEFER_BLOCKING 0x8, 0x180 ;  /* 0x0206000000007b1d */ /* 0x000fe20000010000 */
[----:B------:R-:W-:-:S04]  /*14d50*/  ISETP.NE.U32.AND P0, PT, RZ, UR6, PT ;  /* 0x00000006ff007c0c */ /* 0x000fc8000bf05070 */
[----:B------:R-:W-:Y:S01]  /*14d60*/  ISETP.NE.AND.EX P0, PT, RZ, UR7, PT, P0 ;  /* 0x00000007ff007c0c */ /* 0x000fe2000bf05300 */
[----:B----4-:R-:W-:Y:S01]  /*14d70*/  VIADD R2, R2, 0x15400 ;  /* 0x0001540002027836 */ /* 0x010fe20000000000 */
[----:B-----5:R-:W-:-:S04]  /*14d80*/  SHF.R.S32.HI R0, RZ, 0x1f, R3 ;  /* 0x0000001fff007819 */ /* 0x020fc80000011403 */
[----:B------:R-:W-:Y:S02]  /*14d90*/  LOP3.LUT P1, RZ, R2, 0x3ff, RZ, 0xc0, !PT ;  /* 0x000003ff02ff7812 */ /* 0x000fe4000782c0ff */
[----:B--2---:R-:W-:Y:S01]  /*14da0*/  SEL R5, R5, RZ, !P0 ;  /* 0x000000ff05057207 */ /* 0x004fe20004000000 */
[----:B------:R-:W-:Y:S01]  /*14db0*/  IMAD R0, R0, UR4, RZ ;  /* 0x0000000400007c24 */ /* 0x000fe2000f8e02ff */
[----:B---3--:R-:W-:-:S03]  /*14dc0*/  SEL R4, R4, RZ, !P0 ;  /* 0x000000ff04047207 */ /* 0x008fc60004000000 */
[C---:B------:R-:W-:Y:S02]  /*14dd0*/  IMAD R0, R3.reuse, UR5, R0 ;  /* 0x0000000503007c24 */ /* 0x040fe4000f8e0200 */
[----:B------:R-:W-:-:S05]  /*14de0*/  IMAD.WIDE.U32 R2, R3, UR4, RZ ;  /* 0x0000000403027c25 */ /* 0x000fca000f8e00ff */
[----:B------:R2:W-:Y:S04]  /*14df0*/  STL.64 [R1+0x40], R2 ;  /* 0x0000400201007387 */ /* 0x0005e80000100a00 */
[----:B------:R3:W-:Y:S04]  /*14e00*/  STL [R1+0x28], R5 ;  /* 0x0000280501007387 */ /* 0x0007e80000100800 */
[----:B------:R3:W-:Y:S01]  /*14e10*/  STL [R1+0x4c], R4 ;  /* 0x00004c0401007387 */ /* 0x0007e20000100800 */
[----:B--2---:R-:W-:Y:S01]  /*14e20*/  IMAD.IADD R2, R3, 0x1, R0 ;  /* 0x0000000103027824 */ /* 0x004fe200078e0200 */
[----:B------:R-:W-:-:S05]  /*14e30*/  SHF.R.S32.HI R0, RZ, 0x1f, R18 ;  /* 0x0000001fff007819 */ /* 0x000fca0000011412 */
[----:B------:R3:W-:Y:S04]  /*14e40*/  STL [R1+0x38], R0 ;  /* 0x0000380001007387 */ /* 0x0007e80000100800 */
[----:B------:R3:W-:Y:S01]  /*14e50*/  STL [R1+0x30], R2 ;  /* 0x0000300201007387 */ /* 0x0007e20000100800 */
[----:B------:R-:W-:Y:S05]  /*14e60*/  @!P1 BRA `(.L_x_2562) ;  /* 0x0000000000409947 */ /* 0x000fea0003800000 */
[----:B---3--:R-:W-:Y:S01]  /*14e70*/  MOV R2, 0x0 ;  /* 0x0000000000027802 */ /* 0x008fe20000000f00 */
        /* <DEDUP_REMOVED lines=15> */
.L_x_2562:
[----:B------:R-:W-:Y:S05]  /*14f70*/  BSYNC B6 ;  /* 0x0000000000067941 */ /* 0x000fea0003800000 */
.L_x_2561:
[----:B---3--:R-:W2:Y:S01]  /*14f80*/  LDL.LU R5, [R1+0x30] ;  /* 0x0000300001057983 */ /* 0x008ea20000300800 */
[----:B------:R-:W-:Y:S01]  /*14f90*/  ULDC.64 UR4, c[0x0][0x2d8] ;  /* 0x0000b60000047ab9 */ /* 0x000fe20000000a00 */
[----:B------:R-:W3:Y:S01]  /*14fa0*/  LDC R7, c[0x0][0x448] ;  /* 0x00011200ff077b82 */ /* 0x000ee20000000800 */
[----:B------:R-:W-:Y:S01]  /*14fb0*/  ULDC.64 UR6, c[0x0][0x280] ;  /* 0x0000a00000067ab9 */ /* 0x000fe20000000a00 */
[----:B------:R-:W2:Y:S04]  /*14fc0*/  LDL.LU.64 R2, [R1+0x40] ;  /* 0x0000400001027983 */ /* 0x000ea80000300a00 */
[----:B------:R-:W4:Y:S04]  /*14fd0*/  LDL.LU R0, [R1+0x38] ;  /* 0x0000380001007983 */ /* 0x000f280000300800 */
[----:B------:R-:W4:Y:S04]  /*14fe0*/  LDL.LU R6, [R1+0x4c] ;  /* 0x00004c0001067983 */ /* 0x000f280000300800 */
[----:B------:R-:W4:Y:S01]  /*14ff0*/  LDL.LU R4, [R1+0x28] ;  /* 0x0000280001047983 */ /* 0x000f220000300800 */
[----:B01----:R-:W0:Y:S01]  /*15000*/  S2R R9, SR_TID.X ;  /* 0x0000000000097919 */ /* 0x003e220000002100 */
[----:B------:R-:W1:Y:S01]  /*15010*/  S2R R8, SR_TID.X ;  /* 0x0000000000087919 */ /* 0x000e620000002100 */
[----:B---3--:R-:W-:Y:S01]  /*15020*/  ISETP.NE.AND P0, PT, R7, 0x1, PT ;  /* 0x000000010700780c */ /* 0x008fe20003f05270 */
[----:B0-----:R-:W-:-:S02]  /*15030*/  IMAD.SHL.U32 R9, R9, 0x8, RZ ;  /* 0x0000000809097824 */ /* 0x001fc400078e00ff */
[----:B-1----:R-:W-:-:S03]  /*15040*/  IMAD.SHL.U32 R10, R8, 0x8, RZ ;  /* 0x00000008080a7824 */ /* 0x002fc600078e00ff */
[----:B------:R-:W-:-:S04]  /*15050*/  LOP3.LUT R9, R9, 0x38, RZ, 0xc0, !PT ;  /* 0x0000003809097812 */ /* 0x000fc800078ec0ff */
[C---:B------:R-:W-:Y:S02]  /*15060*/  LOP3.LUT R11, R9.reuse, 0x40, RZ, 0xfc, !PT ;  /* 0x00000040090b7812 */ /* 0x040fe400078efcff */
[----:B------:R-:W-:Y:S02]  /*15070*/  LOP3.LUT R9, R9, 0x80, RZ, 0xfc, !PT ;  /* 0x0000008009097812 */ /* 0x000fe400078efcff */
[----:B------:R-:W-:Y:S01]  /*15080*/  LOP3.LUT R10, R10, 0x38, RZ, 0xc0, !PT ;  /* 0x000000380a0a7812 */ /* 0x000fe200078ec0ff */
[----:B--2---:R-:W-:Y:S02]  /*15090*/  IMAD.MOV.U32 R3, RZ, RZ, R5 ;  /* 0x000000ffff037224 */ /* 0x004fe400078e0005 */
[----:B------:R-:W0:Y:S01]  /*150a0*/  S2R R5, SR_TID.X ;  /* 0x0000000000057919 */ /* 0x000e220000002100 */
[----:B----4-:R-:W-:Y:S02]  /*150b0*/  IMAD R0, R0, UR4, RZ ;  /* 0x0000000400007c24 */ /* 0x010fe4000f8e02ff */
[----:B------:R-:W-:-:S04]  /*150c0*/  IMAD.WIDE.U32 R2, R18, UR4, R2 ;  /* 0x0000000412027c25 */ /* 0x000fc8000f8e0002 */
[----:B------:R-:W-:Y:S01]  /*150d0*/  IMAD R0, R18, UR5, R0 ;  /* 0x0000000512007c24 */ /* 0x000fe2000f8e0200 */
[----:B------:R-:W-:-:S03]  /*150e0*/  ULDC.64 UR4, c[0x0][0x2e0] ;  /* 0x0000b80000047ab9 */ /* 0x000fc60000000a00 */
[----:B------:R-:W-:Y:S02]  /*150f0*/  IMAD.IADD R3, R3, 0x1, R0 ;  /* 0x0000000103037824 */ /* 0x000fe400078e0200 */
[----:B------:R-:W-:Y:S02]  /*15100*/  IMAD R0, R6, UR4, RZ ;  /* 0x0000000406007c24 */ /* 0x000fe4000f8e02ff */
[C---:B------:R-:W-:Y:S01]  /*15110*/  IMAD.WIDE.U32 R2, R4.reuse, UR4, R2 ;  /* 0x0000000404027c25 */ /* 0x040fe2000f8e0002 */
[----:B------:R-:W1:Y:S03]  /*15120*/  @P0 LDC R6, c[0x0][0x450] ;  /* 0x00011400ff060b82 */ /* 0x000e660000000800 */
[----:B------:R-:W-:Y:S01]  /*15130*/  IMAD R0, R4, UR5, R0 ;  /* 0x0000000504007c24 */ /* 0x000fe2000f8e0200 */
[----:B------:R-:W-:Y:S01]  /*15140*/  ULDC.64 UR4, c[0x0][0x2d0] ;  /* 0x0000b40000047ab9 */ /* 0x000fe20000000a00 */
[----:B------:R-:W2:Y:S02]  /*15150*/  S2R R4, SR_TID.X ;  /* 0x0000000000047919 */ /* 0x000ea40000002100 */
[----:B------:R-:W-:Y:S01]  /*15160*/  IMAD.IADD R3, R3, 0x1, R0 ;  /* 0x0000000103037824 */ /* 0x000fe200078e0200 */
[----:B0-----:R-:W-:-:S04]  /*15170*/  LOP3.LUT R5, R5, 0x7f, RZ, 0xc0, !PT ;  /* 0x0000007f05057812 */ /* 0x001fc800078ec0ff */
[----:B------:R-:W-:Y:S01]  /*15180*/  SHF.R.U32.HI R5, RZ, 0x3, R5 ;  /* 0x00000003ff057819 */ /* 0x000fe20000011605 */
[----:B--2---:R-:W-:-:S05]  /*15190*/  IMAD.SHL.U32 R4, R4, 0x10, RZ ;  /* 0x0000001004047824 */ /* 0x004fca00078e00ff */
[----:B------:R-:W-:Y:S02]  /*151a0*/  LOP3.LUT R4, R5, 0x70, R4, 0xf8, !PT ;  /* 0x0000007005047812 */ /* 0x000fe400078ef804 */
[----:B------:R-:W0:Y:S03]  /*151b0*/  @P0 LDC R5, c[0x0][0x44c] ;  /* 0x00011300ff050b82 */ /* 0x000e260000000800 */
[----:B------:R-:W-:-:S04]  /*151c0*/  IMAD R0, R17, 0x80, R4 ;  /* 0x0000008011007824 */ /* 0x000fc800078e0204 */
        /* <DEDUP_REMOVED lines=11> */
[----:B------:R-:W-:-:S05]  /*15280*/  SHF.R.S32.HI R4, RZ, 0x1f, R0 ;  /* 0x0000001fff047819 */ /* 0x000fca0000011400 */
[----:B------:R-:W-:Y:S02]  /*15290*/  IMAD R6, R4, UR4, RZ ;  /* 0x0000000404067c24 */ /* 0x000fe4000f8e02ff */
[C---:B------:R-:W-:Y:S01]  /*152a0*/  IMAD.WIDE.U32 R4, R0.reuse, UR4, R2 ;  /* 0x0000000400047c25 */ /* 0x040fe2000f8e0002 */
[----:B------:R-:W-:Y:S02]  /*152b0*/  ULDC UR4, c[0x0][0x2b8] ;  /* 0x0000ae0000047ab9 */ /* 0x000fe40000000800 */
[----:B------:R-:W-:Y:S01]  /*152c0*/  ISETP.GE.AND P0, PT, R9, UR4, PT ;  /* 0x0000000409007c0c */ /* 0x000fe2000bf06270 */
[----:B------:R-:W-:Y:S01]  /*152d0*/  IMAD R0, R0, UR5, R6 ;  /* 0x0000000500007c24 */ /* 0x000fe2000f8e0206 */
[----:B------:R0:W5:Y:S01]  /*152e0*/  LDL R9, [R1+0x24] ;  /* 0x0000240001097983 */ /* 0x0001620000100800 */
[----:B------:R-:W-:Y:S02]  /*152f0*/  LEA R3, P3, R4, UR6, 0x1 ;  /* 0x0000000604037c11 */ /* 0x000fe4000f8608ff */
[----:B------:R-:W-:Y:S01]  /*15300*/  IMAD.IADD R0, R5, 0x1, R0 ;  /* 0x0000000105007824 */ /* 0x000fe200078e0200 */
[----:B------:R-:W-:-:S02]  /*15310*/  ISETP.GE.AND P2, PT, R10, UR4, PT ;  /* 0x000000040a007c0c */ /* 0x000fc4000bf46270 */
[----:B------:R-:W-:Y:S01]  /*15320*/  ISETP.GE.AND P1, PT, R11, UR4, PT ;  /* 0x000000040b007c0c */ /* 0x000fe2000bf26270 */
[----:B------:R-:W-:Y:S01]  /*15330*/  UMOV UR4, 0xffffffff ;  /* 0xffffffff00047882 */ /* 0x000fe20000000000 */
[----:B------:R-:W-:Y:S02]  /*15340*/  LEA.HI.X R0, R4, UR7, R0, 0x1, P3 ;  /* 0x0000000704007c11 */ /* 0x000fe400098f0c00 */
[----:B0-----:R-:W-:Y:S09]  /*15350*/  BRA.DIV UR4, `(.L_x_2563) ;  /* 0x0000004a044c7947 */ /* 0x001ff2000b800000 */
[----:B------:R-:W0:Y:S02]  /*15360*/  S2R R4, SR_TID.X ;  /* 0x0000000000047919 */ /* 0x000e240000002100 */
[----:B0-----:R-:W-:-:S04]  /*15370*/  LOP3.LUT R4, R4, 0x7f, RZ, 0xc0, !PT ;  /* 0x0000007f04047812 */ /* 0x001fc800078ec0ff */
[----:B------:R-:W-:Y:S02]  /*15380*/  SHF.R.U32.HI R5, RZ, 0x3, R4 ;  /* 0x00000003ff057819 */ /* 0x000fe40000011604 */
[----:B------:R-:W2:Y:S01]  /*15390*/  LDL.LU R4, [R1+0x34] ;  /* 0x0000340001047983 */ /* 0x000ea20000300800 */
[----:B------:R-:W-:Y:S02]  /*153a0*/  ULDC.64 UR4, c[0x0][0x208] ;  /* 0x0000820000047ab9 */ /* 0x000fe40000000a00 */
[----:B------:R-:W-:Y:S01]  /*153b0*/  IMAD R17, R17, 0x80, R5 ;  /* 0x0000008011117824 */ /* 0x000fe200078e0205 */
[----:B------:R-:W-:Y:S04]  /*153c0*/  SHFL.IDX PT, R6, R3, 0x1, 0x181f ;  /* 0x00381f0003067f89 */ /* 0x000fe800000e0000 */
[----:B------:R-:W0:Y:S04]  /*153d0*/  SHFL.IDX PT, R5, R3, RZ, 0x181f ;  /* 0x00181fff03057589 */ /* 0x000e2800000e0000 */
[----:B------:R-:W-:Y:S01]  /*153e0*/  SHFL.IDX PT, R8, R0, 0x1, 0x181f ;  /* 0x00381f0000087f89 */ /* 0x000fe200000e0000 */
[----:B--2---:R-:W-:-:S02]  /*153f0*/  IMAD R2, R4, R7, RZ ;  /* 0x0000000704027224 */ /* 0x004fc400078e02ff */
[----:B------:R-:W-:-:S03]  /*15400*/  VIADD R4, R17, 0x10 ;  /* 0x0000001011047836 */ /* 0x000fc60000000000 */
[-C--:B------:R-:W-:Y:S02]  /*15410*/  ISETP.GE.AND P4, PT, R17, R2.reuse, PT ;  /* 0x000000021100720c */ /* 0x080fe40003f86270 */
[----:B------:R-:W-:Y:S02]  /*15420*/  ISETP.GE.AND P3, PT, R4, R2, PT ;  /* 0x000000020400720c */ /* 0x000fe40003f66270 */
[----:B------:R-:W1:Y:S09]  /*15430*/  SHFL.IDX PT, R4, R0, RZ, 0x181f ;  /* 0x00181fff00047589 */ /* 0x000e7200000e0000 */
[----:B0-----:R-:W-:-:S05]  /*15440*/  @!P4 LEA R5, P5, R10, R5, 0x1 ;  /* 0x000000050a05c211 */ /* 0x001fca00078a08ff */
[----:B-1----:R-:W-:Y:S01]  /*15450*/  @!P4 IMAD.X R4, RZ, RZ, R4, P5 ;  /* 0x000000ffff04c224 */ /* 0x002fe200028e0604 */
[----:B------:R-:W-:-:S04]  /*15460*/  @!P3 LEA R7, P5, R10, R6, 0x1 ;  /* 0x000000060a07b211 */ /* 0x000fc800078a08ff */
        /* <DEDUP_REMOVED lines=9> */
[----:B------:R-:W0:Y:S04]  /*15500*/  SHFL.IDX PT, R7, R3, 0x2, 0x181f ;  /* 0x00581f0003077f89 */ /* 0x000e2800000e0000 */
[----:B------:R-:W-:Y:S04]  /*15510*/  @!P3 LDGSTS.E.BYPASS.LTC128B.128 [R9+0x15c00], desc[UR4][R4.64], !P2 ;  /* 0x15c000000409bfae */ /* 0x000fe8000d101d44 */
[----:B------:R-:W-:Y:S04]  /*15520*/  @!P3 LDGSTS.E.BYPASS.LTC128B.128 [R9+0x19c00], desc[UR4][R4.64+0x80], !P1 ;  /* 0x19c000800409bfae */ /* 0x000fe8000c901d44 */
[----:B------:R1:W-:Y:S04]  /*15530*/  @!P3 LDGSTS.E.BYPASS.LTC128B.128 [R9+0x1dc00], desc[UR4][R4.64+0x100], !P0 ;  /* 0x1dc001000409bfae */ /* 0x0003e8000c101d44 */
[----:B------:R-:W2:Y:S01]  /*15540*/  SHFL.IDX PT, R6, R0, 0x2, 0x181f ;  /* 0x00581f0000067f89 */ /* 0x000ea200000e0000 */
[----:B-1----:R-:W-:-:S05]  /*15550*/  VIADD R4, R17, 0x20 ;  /* 0x0000002011047836 */ /* 0x002fca0000000000 */
[----:B------:R-:W-:-:S13]  /*15560*/  ISETP.GE.AND P3, PT, R4, R2, PT ;  /* 0x000000020400720c */ /* 0x000fda0003f66270 */
[----:B0-----:R-:W-:-:S05]  /*15570*/  @!P3 LEA R7, P4, R10, R7, 0x1 ;  /* 0x000000070a07b211 */ /* 0x001fca00078808ff */
[----:B--2---:R-:W-:-:S04]  /*15580*/  @!P3 IMAD.X R4, RZ, RZ, R6, P4 ;  /* 0x000000ffff04b224 */ /* 0x004fc800020e0606 */
[----:B------:R-:W-:Y:S02]  /*15590*/  @!P3 IMAD.MOV.U32 R5, RZ, RZ, R4 ;  /* 0x000000ffff05b224 */ /* 0x000fe400078e0004 */
[----:B------:R-:W-:-:S05]  /*155a0*/  @!P3 IMAD.MOV.U32 R4, RZ, RZ, R7 ;  /* 0x000000ffff04b224 */ /* 0x000fca00078e0007 */
        /* <DEDUP_REMOVED lines=39> */
[----:B0-----:R-:W-:-:S02]  /*15820*/  IADD3 R4, R17, 0x60, RZ ;  /* 0x0000006011047810 */ /* 0x001fc40007ffe0ff */
[----:B------:R-:W0:Y:S02]  /*15830*/  SHFL.IDX PT, R5, R3, 0x6, 0x181f ;  /* 0x00d81f0003057f89 */ /* 0x000e2400000e0000 */
[----:B------:R-:W-:Y:S02]  /*15840*/  ISETP.GE.AND P4, PT, R4, R2, PT ;  /* 0x000000020400720c */ /* 0x000fe40003f86270 */
[----:B------:R-:W-:Y:S04]  /*15850*/  SHFL.IDX PT, R3, R3, 0x7, 0x181f ;  /* 0x00f81f0003037f89 */ /* 0x000fe800000e0000 */
[----:B------:R-:W1:Y:S04]  /*15860*/  SHFL.IDX PT, R4, R0, 0x6, 0x181f ;  /* 0x00d81f0000047f89 */ /* 0x000e6800000e0000 */
[----:B------:R-:W2:Y:S03]  /*15870*/  SHFL.IDX PT, R0, R0, 0x7, 0x181f ;  /* 0x00f81f0000007f89 */ /* 0x000ea600000e0000 */
        /* <DEDUP_REMOVED lines=8> */
.L_x_2686:
        /* <DEDUP_REMOVED lines=13> */
.L_x_2565:
[----:B------:R-:W-:Y:S05]  /*159d0*/  BSYNC B0 ;  /* 0x0000000000007941 */ /* 0x000fea0003800000 */
.L_x_2564:
[----:B01----:R-:W2:Y:S01]  /*159e0*/  LDL R9, [R1+0x4] ;  /* 0x0000040001097983 */ /* 0x003ea20000100800 */
[----:B------:R-:W-:Y:S01]  /*159f0*/  PLOP3.LUT P0, PT, PT, PT, PT, 0x80, 0x0 ;  /* 0x000000000000781c */ /* 0x000fe20003f0f070 */
[----:B------:R-:W-:Y:S01]  /*15a00*/  NOP ;  /* 0x0000000000007918 */ /* 0x000fe20000000000 */
[----:B--2---:R-:W-:-:S11]  /*15a10*/  VIADD R6, R9, 0x36800 ;  /* 0x0003680009067836 */ /* 0x004fd60000000000 */
.L_x_2566:
        /* <DEDUP_REMOVED lines=19> */
.L_x_2687:
[----:B------:R-:W-:Y:S05]  /*15b50*/  BSYNC B0 ;  /* 0x0000000000007941 */ /* 0x000fea0003800000 */
.L_x_2567:
[----:B0-----:R-:W2:Y:S01]  /*15b60*/  LDL R2, [R1+0x2c] ;  /* 0x00002c0001027983 */ /* 0x001ea20000100800 */
[----:B------:R-:W-:Y:S01]  /*15b70*/  BSSY B0, `(.L_x_2569) ;  /* 0x0000256000007945 */ /* 0x000fe20003800000 */
[----:B--2---:R-:W-:-:S13]  /*15b80*/  ISETP.GE.AND P0, PT, R2, 0x2, PT ;  /* 0x000000020200780c */ /* 0x004fda0003f06270 */
[----:B------:R-:W-:Y:S05]  /*15b90*/  @!P0 BRA `(.L_x_2570) ;  /* 0x00000024004c8947 */ /* 0x000fea0003800000 */
[C---:B------:R-:W-:Y:S01]  /*15ba0*/  LOP3.LUT R0, R2.reuse, 0x1, RZ, 0xc0, !PT ;  /* 0x0000000102007812 */ /* 0x040fe200078ec0ff */
[----:B------:R-:W-:Y:S01]  /*15bb0*/  VIADD R4, R2, 0xfffffffe ;  /* 0xfffffffe02047836 */ /* 0x000fe20000000000 */
[----:B------:R-:W-:Y:S02]  /*15bc0*/  BSSY B2, `(.L_x_2571) ;  /* 0x00000cc000027945 */ /* 0x000fe40003800000 */
[----:B------:R-:W-:Y:S01]  /*15bd0*/  ISETP.NE.U32.AND P0, PT, R0, 0x1, PT ;  /* 0x000000010000780c */ /* 0x000fe20003f05070 */
[----:B------:R-:W-:-:S12]  /*15be0*/  IMAD.MOV.U32 R0, RZ, RZ, R4 ;  /* 0x000000ffff007224 */ /* 0x000fd800078e0004 */
[----:B------:R-:W-:Y:S05]  /*15bf0*/  @!P0 BRA `(.L_x_2572) ;  /* 0x0000000c00208947 */ /* 0x000fea0003800000 */
        /* <DEDUP_REMOVED lines=14> */
[----:B------:R-:W-:Y:S01]  /*15ce0*/  ISETP.NE.AND.EX P0, PT, RZ, UR5, PT, P0 ;  /* 0x00000005ff007c0c */ /* 0x000fe2000bf05300 */
[----:B------:R-:W-:-:S12]  /*15cf0*/  IMAD.MOV.U32 R8, RZ, RZ, R4 ;  /* 0x000000ffff087224 */ /* 0x000fd800078e0004 */
[----:B0-----:R-:W-:Y:S05]  /*15d00*/  @!P0 BRA `(.L_x_2575) ;  /* 0x0000000000548947 */ /* 0x001fea0003800000 */
[----:B------:R-:W2:Y:S01]  /*15d10*/  LDL R10, [R1+0x1c] ;  /* 0x00001c00010a7983 */ /* 0x000ea20000100800 */
[----:B------:R-:W0:Y:S03]  /*15d20*/  LDC R5, c[0x0][0x43c] ;  /* 0x00010f00ff057b82 */ /* 0x000e260000000800 */
[----:B------:R-:W3:Y:S01]  /*15d30*/  LDL R7, [R1+0x10] ;  /* 0x0000100001077983 */ /* 0x000ee20000100800 */
[----:B------:R-:W-:Y:S01]  /*15d40*/  IMAD.MOV.U32 R0, RZ, RZ, R4 ;  /* 0x000000ffff007224 */ /* 0x000fe200078e0004 */
[----:B------:R-:W-:Y:S01]  /*15d50*/  ULDC.64 UR6, c[0x0][0x428] ;  /* 0x00010a0000067ab9 */ /* 0x000fe20000000a00 */
[----:B------:R-:W-:Y:S01]  /*15d60*/  ULDC.64 UR8, c[0x0][0x208] ;  /* 0x0000820000087ab9 */ /* 0x000fe20000000a00 */
[----:B0-----:R-:W-:-:S13]  /*15d70*/  ISETP.NE.AND P0, PT, R5, 0x1, PT ;  /* 0x000000010500780c */ /* 0x001fda0003f05270 */
[----:B-----5:R-:W0:Y:S02]  /*15d80*/  @P0 LDC.64 R2, c[0x0][0x440] ;  /* 0x00011000ff020b82 */ /* 0x020e240000000a00 */
[----:B0-----:R-:W-:-:S05]  /*15d90*/  @P0 IMAD.HI.U32 R2, R4, R2, RZ ;  /* 0x0000000204020227 */ /* 0x001fca00078e00ff */
[----:B------:R-:W-:-:S04]  /*15da0*/  @P0 SHF.R.U32.HI R0, RZ, R3, R2 ;  /* 0x00000003ff000219 */ /* 0x000fc80000011602 */
[--C-:B------:R-:W-:Y:S01]  /*15db0*/  SHF.R.S32.HI R3, RZ, 0x1f, R0.reuse ;  /* 0x0000001fff037819 */ /* 0x100fe20000011400 */
[----:B------:R-:W-:-:S04]  /*15dc0*/  IMAD.MOV R8, RZ, RZ, -R0 ;  /* 0x000000ffff087224 */ /* 0x000fc800078e0a00 */
[----:B------:R-:W-:Y:S02]  /*15dd0*/  IMAD R8, R5, R8, R4 ;  /* 0x0000000805087224 */ /* 0x000fe400078e0204 */
[----:B--2---:R-:W-:-:S04]  /*15de0*/  IMAD R2, R10, UR6, RZ ;  /* 0x000000060a027c24 */ /* 0x004fc8000f8e02ff */
[----:B---3--:R-:W-:Y:S02]  /*15df0*/  IMAD R5, R7, UR7, R2 ;  /* 0x0000000707057c24 */ /* 0x008fe4000f8e0202 */
[----:B------:R-:W-:-:S04]  /*15e00*/  IMAD.MOV.U32 R2, RZ, RZ, R0 ;  /* 0x000000ffff027224 */ /* 0x000fc800078e0000 */
[----:B------:R-:W-:-:S04]  /*15e10*/  IMAD.WIDE.U32 R2, R7, UR6, R2 ;  /* 0x0000000607027c25 */ /* 0x000fc8000f8e0002 */
[----:B------:R-:W-:Y:S01]  /*15e20*/  IMAD.IADD R0, R5, 0x1, R3 ;  /* 0x0000000105007824 */ /* 0x000fe200078e0203 */
[----:B------:R-:W-:-:S04]  /*15e30*/  LEA R10, P0, R2, UR4, 0x2 ;  /* 0x00000004020a7c11 */ /* 0x000fc8000f8010ff */
[----:B------:R-:W-:-:S05]  /*15e40*/  LEA.HI.X R11, R2, UR5, R0, 0x2, P0 ;  /* 0x00000005020b7c11 */ /* 0x000fca00080f1400 */
[----:B------:R0:W5:Y:S04]  /*15e50*/  LDG.E R3, desc[UR8][R10.64] ;  /* 0x000000080a037981 */ /* 0x000168000c1e1900 */
.L_x_2575:
[----:B------:R-:W2:Y:S01]  /*15e60*/  LDL R0, [R1+0x4] ;  /* 0x0000040001007983 */ /* 0x000ea20000100800 */
[----:B------:R-:W-:Y:S01]  /*15e70*/  BSSY B3, `(.L_x_2576) ;  /* 0x0000005000037945 */ /* 0x000fe20003800000 */
[----:B--2---:R-:W-:Y:S01]  /*15e80*/  IMAD R2, R9, 0x8, R0 ;  /* 0x0000000809027824 */ /* 0x004fe200078e0200 */
[----:B------:R-:W-:-:S04]  /*15e90*/  SHF.L.U32 R0, R12, 0x1f, RZ ;  /* 0x0000001f0c007819 */ /* 0x000fc800000006ff */
[----:B------:R-:W1:Y:S02]  /*15ea0*/  SYNCS.PHASECHK.TRANS64.TRYWAIT P0, [R2+URZ+0x36840], R0 ;  /* 0x03684000020075a7 */ /* 0x000e64000800017f */
[----:B-1----:R-:W-:Y:S05]  /*15eb0*/  @!P0 BRA `(.L_x_2577) ;  /* 0x0000004800888947 */ /* 0x002fea0003800000 */
.L_x_2688:
[----:B------:R-:W-:Y:S05]  /*15ec0*/  BSYNC B3 ;  /* 0x0000000000037941 */ /* 0x000fea0003800000 */
.L_x_2576:
[----:B------:R-:W2:Y:S01]  /*15ed0*/  S2R R5, SR_TID.X ;  /* 0x0000000000057919 */ /* 0x000ea20000002100 */
        /* <DEDUP_REMOVED lines=11> */
.L_x_2579:
[----:B------:R-:W-:Y:S05]  /*15f90*/  BSYNC B3 ;  /* 0x0000000000037941 */ /* 0x000fea0003800000 */
.L_x_2578:
        /* <DEDUP_REMOVED lines=13> */
.L_x_2580:
        /* <DEDUP_REMOVED lines=10> */
[----:B------:R-:W-:Y:S01]  /*16110*/  IMAD.MOV.U32 R15, RZ, RZ, 0x40 ;  /* 0x00000040ff0f7424 */ /* 0x000fe200078e00ff */
[----:B------:R-:W-:Y:S01]  /*16120*/  PLOP3.LUT P0, PT, PT, PT, PT, 0x80, 0x0 ;  /* 0x000000000000781c */ /* 0x000fe20003f0f070 */
[----:B------:R-:W-:Y:S01]  /*16130*/  VIADD R5, R7, 0x24c00 ;  /* 0x00024c0007057836 */ /* 0x000fe20000000000 */
[----:B------:R-:W-:Y:S01]  /*16140*/  UMOV UR6, 0x0 ;  /* 0x0000000000067882 */ /* 0x000fe20000000000 */
[----:B------:R-:W-:Y:S01]  /*16150*/  UMOV UR7, 0x14f00000 ;  /* 0x14f0000000077882 */ /* 0x000fe20000000000 */
[----:B------:R-:W-:-:S15]  /*16160*/  R2UR UR10, R15 ;  /* 0x000000000f0a72ca */ /* 0x000fde00000e0000 */
.L_x_2581:
        /* <DEDUP_REMOVED lines=16> */
.L_x_2582:
        /* <DEDUP_REMOVED lines=10> */
[----:B0-----:R-:W2:Y:S04]  /*16310*/  LDL.LU R10, [R1+0x14] ;  /* 0x00001400010a7983 */ /* 0x001ea80000300800 */
[----:B------:R-:W3:Y:S01]  /*16320*/  LDL R5, [R1+0x8] ;  /* 0x0000080001057983 */ /* 0x000ee20000100800 */
[----:B------:R-:W-:Y:S01]  /*16330*/  BSSY B3, `(.L_x_2583) ;  /* 0x0000005000037945 */ /* 0x000fe20003800000 */
[----:B--2---:R-:W-:Y:S01]  /*16340*/  SHF.L.U32 R0, R10, 0x1f, RZ ;  /* 0x0000001f0a007819 */ /* 0x004fe200000006ff */
[----:B---3--:R-:W-:-:S04]  /*16350*/  IMAD R2, R5, 0x8, R6 ;  /* 0x0000000805027824 */ /* 0x008fc800078e0206 */
[----:B------:R-:W0:Y:S02]  /*16360*/  SYNCS.PHASECHK.TRANS64.TRYWAIT P0, [R2+URZ+0x60], R0 ;  /* 0x00006000020075a7 */ /* 0x000e24000800017f */
[----:B0-----:R-:W-:Y:S05]  /*16370*/  @!P0 BRA `(.L_x_2584) ;  /* 0x00000044006c8947 */ /* 0x001fea0003800000 */
.L_x_2689:
[----:B------:R-:W-:Y:S05]  /*16380*/  BSYNC B3 ;  /* 0x0000000000037941 */ /* 0x000fea0003800000 */
.L_x_2583:
        /* <DEDUP_REMOVED lines=14> */
.L_x_2586:
[----:B------:R-:W-:Y:S05]  /*16470*/  BSYNC B3 ;  /* 0x0000000000037941 */ /* 0x000fea0003800000 */
.L_x_2585:
        /* <DEDUP_REMOVED lines=8> */
[----:B------:R-:W-:Y:S01]  /*16500*/  PLOP3.LUT P0, PT, PT, PT, PT, 0x80, 0x0 ;  /* 0x000000000000781c */ /* 0x000fe20003f0f070 */
[C-C-:B--2--5:R-:W-:Y:S02]  /*16510*/  IMAD R2, R17.reuse, 0x8, R0.reuse ;  /* 0x0000000811027824 */ /* 0x164fe400078e0200 */
[----:B------:R-:W-:Y:S02]  /*16520*/  IMAD R0, R17, 0xa800, R0 ;  /* 0x0000a80011007824 */ /* 0x000fe400078e0200 */
[----:B------:R-:W-:Y:S02]  /*16530*/  VIADD R2, R2, 0x36850 ;  /* 0x0003685002027836 */ /* 0x000fe40000000000 */
[----:B---3--:R-:W-:Y:S02]  /*16540*/  IMAD R5, R5, 0x70, R7 ;  /* 0x0000007005057824 */ /* 0x008fe400078e0207 */
[----:B------:R-:W-:-:S07]  /*16550*/  VIADD R7, R0, 0x400 ;  /* 0x0000040000077836 */ /* 0x000fce0000000000 */
.L_x_2587:
        /* <DEDUP_REMOVED lines=16> */
.L_x_2588:
        /* <DEDUP_REMOVED lines=16> */
.L_x_2589:
        /* <DEDUP_REMOVED lines=13> */
.L_x_2574:
[----:B------:R-:W-:Y:S05]  /*16830*/  BSYNC B1 ;  /* 0x0000000000017941 */ /* 0x000fea0003800000 */
.L_x_2573:
[----:B------:R-:W2:Y:S04]  /*16840*/  LDL.LU R0, [R1+0x2c] ;  /* 0x00002c0001007983 */ /* 0x000ea80000300800 */
[----:B------:R3:W-:Y:S04]  /*16850*/  STL [R1+0x8], R9 ;  /* 0x0000080901007387 */ /* 0x0007e80000100800 */
[----:B------:R3:W-:Y:S02]  /*16860*/  STL [R1+0x14], R12 ;  /* 0x0000140c01007387 */ /* 0x0007e40000100800 */
[----:B--23--:R-:W-:-:S07]  /*16870*/  VIADD R0, R0, 0xfffffffd ;  /* 0xfffffffd00007836 */ /* 0x00cfce0000000000 */
.L_x_2572:
[----:B------:R-:W-:Y:S05]  /*16880*/  BSYNC B2 ;  /* 0x0000000000027941 */ /* 0x000fea0003800000 */
.L_x_2571:
[----:B------:R-:W-:-:S13]  /*16890*/  ISETP.NE.AND P0, PT, R4, RZ, PT ;  /* 0x000000ff0400720c */ /* 0x000fda0003f05270 */
[----:B------:R-:W-:Y:S05]  /*168a0*/  @!P0 BRA `(.L_x_2570) ;  /* 0x0000001800088947 */ /* 0x000fea0003800000 */
[----:B0-----:R0:W5:Y:S02]  /*168b0*/  LDL R8, [R1] ;  /* 0x0000000001087983 */ /* 0x0011640000100800 */
.L_x_2624:
        /* <DEDUP_REMOVED lines=21> */
[----:B------:R-:W-:Y:S01]  /*16a10*/  ULDC.64 UR8, c[0x0][0x208] ;  /* 0x0000820000087ab9 */ /* 0x000fe20000000a00 */
        /* <DEDUP_REMOVED lines=10> */
[----:B------:R-:W-:-:S04]  /*16ac0*/  IMAD.WIDE.U32 R2, R9, UR6, R2 ;  /* 0x0000000609027c25 */ /* 0x000fc8000f8e0002 */
[----:B------:R-:W-:Y:S01]  /*16ad0*/  IMAD.IADD R3, R8, 0x1, R3 ;  /* 0x0000000108037824 */ /* 0x000fe200078e0203 */
[----:B------:R-:W-:-:S04]  /*16ae0*/  LEA R8, P0, R2, UR4, 0x2 ;  /* 0x0000000402087c11 */ /* 0x000fc8000f8010ff */
[----:B------:R-:W-:-:S05]  /*16af0*/  LEA.HI.X R9, R2, UR5, R3, 0x2, P0 ;  /* 0x0000000502097c11 */ /* 0x000fca00080f1403 */
[----:B------:R2:W5:Y:S04]  /*16b00*/  LDG.E R8, desc[UR8][R8.64] ;  /* 0x0000000808087981 */ /* 0x000568000c1e1900 */
.L_x_2592:
[----:B------:R-:W3:Y:S01]  /*16b10*/  LDL R2, [R1+0x4] ;  /* 0x0000040001027983 */ /* 0x000ee20000100800 */
[----:B------:R-:W-:Y:S01]  /*16b20*/  BSSY B2, `(.L_x_2593) ;  /* 0x0000005000027945 */ /* 0x000fe20003800000 */
[----:B---3--:R-:W-:Y:S01]  /*16b30*/  IMAD R3, R4, 0x8, R2 ;  /* 0x0000000804037824 */ /* 0x008fe200078e0202 */
[----:B------:R-:W-:-:S04]  /*16b40*/  SHF.L.U32 R2, R5, 0x1f, RZ ;  /* 0x0000001f05027819 */ /* 0x000fc800000006ff */
[----:B------:R-:W3:Y:S02]  /*16b50*/  SYNCS.PHASECHK.TRANS64.TRYWAIT P0, [R3+URZ+0x36840], R2 ;  /* 0x03684002030075a7 */ /* 0x000ee4000800017f */
[----:B---3--:R-:W-:Y:S05]  /*16b60*/  @!P0 BRA `(.L_x_2594) ;  /* 0x0000003c00848947 */ /* 0x008fea0003800000 */
.L_x_2690:
[----:B------:R-:W-:Y:S05]  /*16b70*/  BSYNC B2 ;  /* 0x0000000000027941 */ /* 0x000fea0003800000 */
.L_x_2593:
        /* <DEDUP_REMOVED lines=12> */
.L_x_2596:
[----:B------:R-:W-:Y:S05]  /*16c40*/  BSYNC B2 ;  /* 0x0000000000027941 */ /* 0x000fea0003800000 */
.L_x_2595:
        /* <DEDUP_REMOVED lines=13> */
.L_x_2597:
        /* <DEDUP_REMOVED lines=16> */
.L_x_2598:
        /* <DEDUP_REMOVED lines=16> */
.L_x_2599:
        /* <DEDUP_REMOVED lines=17> */
.L_x_2691:
[----:B------:R-:W-:Y:S05]  /*17030*/  BSYNC B2 ;  /* 0x0000000000027941 */ /* 0x000fea0003800000 */
.L_x_2600:
[----:B------:R-:W-:Y:S01]  /*17040*/  BSSY B2, `(.L_x_2602) ;  /* 0x000000b000027945 */ /* 0x000fe20003800000 */
[----:B------:R-:W-:Y:S02]  /*17050*/  IMAD.MOV.U32 R12, RZ, RZ, 0x0 ;  /* 0x00000000ff0c7424 */ /* 0x000fe400078e00ff */
[----:B------:R-:W-:Y:S01]  /*17060*/  IMAD.MOV.U32 R13, RZ, RZ, 0x14f00000 ;  /* 0x14f00000ff0d7424 */ /* 0x000fe200078e00ff */
[----:B------:R-:W-:Y:S06]  /*17070*/  @P1 BRA `(.L_x_2603) ;  /* 0x00000000001c1947 */ /* 0x000fec0003800000 */
[----:B------:R-:W3:Y:S01]  /*17080*/  S2R R9, SR_TID.X ;  /* 0x0000000000097919 */ /* 0x000ee20000002100 */
[----:B--2---:R-:W-:-:S04]  /*17090*/  IMAD.MOV.U32 R3, RZ, RZ, 0xa800 ;  /* 0x0000a800ff037424 */ /* 0x004fc800078e00ff */
[----:B------:R4:W-:Y:S01]  /*170a0*/  SYNCS.ARRIVE.TRANS64 RZ, [R2+URZ+0x50], R3 ;  /* 0x0000500302ff79a7 */ /* 0x0009e2000800003f */
[----:B---3--:R-:W-:-:S04]  /*170b0*/  LOP3.LUT R9, R9, 0x1f, RZ, 0xc0, !PT ;  /* 0x0000001f09097812 */ /* 0x008fc800078ec0ff */
[----:B------:R-:W-:-:S13]  /*170c0*/  ISETP.NE.AND P0, PT, R9, RZ, PT ;  /* 0x000000ff0900720c */ /* 0x000fda0003f05270 */
[----:B----4-:R-:W-:Y:S05]  /*170d0*/  @!P0 BRA `(.L_x_2603) ;  /* 0x0000000000048947 */ /* 0x010fea0003800000 */
[----:B------:R-:W-:Y:S01]  /*170e0*/  BPT.TRAP 0x1 ;  /* 0x000000040000795c */ /* 0x000fe20000300000 */
.L_x_2603:
[----:B------:R-:W-:Y:S05]  /*170f0*/  BSYNC B2 ;  /* 0x0000000000027941 */ /* 0x000fea0003800000 */
.L_x_2602:
        /* <DEDUP_REMOVED lines=14> */
.L_x_2604:
        /* <DEDUP_REMOVED lines=16> */
.L_x_2605:
        /* <DEDUP_REMOVED lines=16> */
.L_x_2606:
        /* <DEDUP_REMOVED lines=13> */
.L_x_2591:
[----:B------:R-:W-:Y:S05]  /*174b0*/  BSYNC B1 ;  /* 0x0000000000017941 */ /* 0x000fea0003800000 */
.L_x_2590:
        /* <DEDUP_REMOVED lines=20> */
[----:B------:R-:W-:Y:S01]  /*17600*/  ULDC.64 UR8, c[0x0][0x208] ;  /* 0x0000820000087ab9 */ /* 0x000fe20000000a00 */
        /* <DEDUP_REMOVED lines=15> */
.L_x_2609:
[----:B------:R-:W4:Y:S01]  /*17700*/  LDL R2, [R1+0x4] ;  /* 0x0000040001027983 */ /* 0x000f220000100800 */
[----:B------:R-:W-:Y:S01]  /*17710*/  SHF.L.U32 R3, R10, 0x1f, RZ ;  /* 0x0000001f0a037819 */ /* 0x000fe200000006ff */
[----:B------:R-:W-:Y:S01]  /*17720*/  BSSY B2, `(.L_x_2610) ;  /* 0x0000004000027945 */ /* 0x000fe20003800000 */
[----:B----4-:R-:W-:-:S04]  /*17730*/  IMAD R2, R11, 0x8, R2 ;  /* 0x000000080b027824 */ /* 0x010fc800078e0202 */
[----:B------:R-:W4:Y:S02]  /*17740*/  SYNCS.PHASECHK.TRANS64.TRYWAIT P0, [R2+URZ+0x36840], R3 ;  /* 0x03684003020075a7 */ /* 0x000f24000800017f */
[----:B----4-:R-:W-:Y:S05]  /*17750*/  @!P0 BRA `(.L_x_2611) ;  /* 0x0000003000b08947 */ /* 0x010fea0003800000 */
.L_x_2692:
[----:B------:R-:W-:Y:S05]  /*17760*/  BSYNC B2 ;  /* 0x0000000000027941 */ /* 0x000fea0003800000 */
.L_x_2610:
        /* <DEDUP_REMOVED lines=12> */
.L_x_2613:
[----:B------:R-:W-:Y:S05]  /*17830*/  BSYNC B2 ;  /* 0x0000000000027941 */ /* 0x000fea0003800000 */
.L_x_2612:
        /* <DEDUP_REMOVED lines=15> */
.L_x_2614:
        /* <DEDUP_REMOVED lines=16> */
.L_x_2615:
        /* <DEDUP_REMOVED lines=16> */
.L_x_2616:
        /* <DEDUP_REMOVED lines=11> */
[----:B------:R-:W-:Y:S01]  /*17be0*/  IMAD R2, R4, 0x8, R6 ;  /* 0x0000000804027824 */ /* 0x000fe200078e0206 */
[----:B------:R-:W-:Y:S03]  /*17bf0*/  BSSY B2, `(.L_x_2617) ;  /* 0x0000003000027945 */ /* 0x000fe60003800000 */
[----:B------:R-:W2:Y:S02]  /*17c00*/  SYNCS.PHASECHK.TRANS64.TRYWAIT P0, [R2+URZ+0x60], R5 ;  /* 0x00006005020075a7 */ /* 0x000ea4000800017f */
[----:B--2---:R-:W-:Y:S05]  /*17c10*/  @!P0 BRA `(.L_x_2618) ;  /* 0x0000002c00948947 */ /* 0x004fea0003800000 */
.L_x_2693:
[----:B------:R-:W-:Y:S05]  /*17c20*/  BSYNC B2 ;  /* 0x0000000000027941 */ /* 0x000fea0003800000 */
.L_x_2617:
        /* <DEDUP_REMOVED lines=11> */
.L_x_2620:
[----:B------:R-:W-:Y:S05]  /*17ce0*/  BSYNC B2 ;  /* 0x0000000000027941 */ /* 0x000fea0003800000 */
.L_x_2619:
        /* <DEDUP_REMOVED lines=13> */
.L_x_2621:
        /* <DEDUP_REMOVED lines=16> */
.L_x_2622:
        /* <DEDUP_REMOVED lines=16> */
.L_x_2623:
        /* <DEDUP_REMOVED lines=13> */
.L_x_2608:
[----:B------:R-:W-:Y:S05]  /*18090*/  BSYNC B1 ;  /* 0x0000000000017941 */ /* 0x000fea0003800000 */
.L_x_2607:
[C---:B------:R-:W-:Y:S01]  /*180a0*/  ISETP.GT.AND P0, PT, R0.reuse, 0x1, PT ;  /* 0x000000010000780c */ /* 0x040fe20003f04270 */
[----:B------:R-:W-:-:S12]  /*180b0*/  VIADD R0, R0, 0xfffffffe ;  /* 0xfffffffe00007836 */ /* 0x000fd80000000000 */
[----:B------:R-:W-:Y:S05]  /*180c0*/  @P0 BRA `(.L_x_2624) ;  /* 0xffffffe400fc0947 */ /* 0x000fea000383ffff */
.L_x_2570:
[----:B------:R-:W-:Y:S05]  /*180d0*/  BSYNC B0 ;  /* 0x0000000000007941 */ /* 0x000fea0003800000 */
.L_x_2569:
        /* <DEDUP_REMOVED lines=18> */
.L_x_2626:
[----:B------:R-:W-:Y:S05]  /*18200*/  BSYNC B0 ;  /* 0x0000000000007941 */ /* 0x000fea0003800000 */
.L_x_2625:
        /* <DEDUP_REMOVED lines=13> */
.L_x_2694:
[----:B------:R-:W-:Y:S05]  /*182e0*/  BSYNC B1 ;  /* 0x0000000000017941 */ /* 0x000fea0003800000 */
.L_x_2629:
        /* <DEDUP_REMOVED lines=9> */
.L_x_2632:
[----:B------:R-:W-:Y:S05]  /*18380*/  BSYNC B1 ;  /* 0x0000000000017941 */ /* 0x000fea0003800000 */
.L_x_2631:
[----:B------:R-:W2:Y:S04]  /*18390*/  LDL.LU R5, [R1+0x18] ;  /* 0x0000180001057983 */ /* 0x000ea80000300800 */
[----:B------:R-:W2:Y:S04]  /*183a0*/  LDL.LU R3, [R1+0xc] ;  /* 0x00000c0001037983 */ /* 0x000ea80000300800 */
[----:B------:R-:W3:Y:S04]  /*183b0*/  LDL R4, [R1+0x4] ;  /* 0x0000040001047983 */ /* 0x000ee80000100800 */
[----:B0-----:R-:W3:Y:S01]  /*183c0*/  LDL R2, [R1+0x8] ;  /* 0x0000080001027983 */ /* 0x001ee20000100800 */
        /* <DEDUP_REMOVED lines=8> */
[----:B---3--:R-:W-:-:S04]  /*18450*/  IMAD R2, R2, 0xa800, R4 ;  /* 0x0000a80002027824 */ /* 0x008fc800078e0204 */
[----:B------:R-:W-:-:S07]  /*18460*/  VIADD R4, R2, 0x400 ;  /* 0x0000040002047836 */ /* 0x000fce0000000000 */
.L_x_2633:
        /* <DEDUP_REMOVED lines=16> */
.L_x_2634:
        /* <DEDUP_REMOVED lines=16> */
.L_x_2635:
        /* <DEDUP_REMOVED lines=11> */
.L_x_2628:
[----:B------:R-:W-:Y:S05]  /*18720*/  BSYNC B0 ;  /* 0x0000000000007941 */ /* 0x000fea0003800000 */
.L_x_2627:
        /* <DEDUP_REMOVED lines=9> */
.L_x_2549:
[----:B------:R-:W-:Y:S05]  /*187c0*/  BSYNC B7 ;  /* 0x0000000000077941 */ /* 0x000fea0003800000 */
.L_x_2547:
[----:B0-----:R-:W2:Y:S02]  /*187d0*/  LDL R0, [R1+0x50] ;  /* 0x0000500001007983 */ /* 0x001ea40000100800 */
        /* <DEDUP_REMOVED lines=12> */
.L_x_2636:
[----:B------:R-:W0:Y:S01]  /*188a0*/  S2R R0, SR_TID.X ;  /* 0x0000000000007919 */ /* 0x000e220000002100 */
[----:B------:R-:W-:Y:S01]  /*188b0*/  UMOV UR4, 0xffffffff ;  /* 0xffffffff00047882 */ /* 0x000fe20000000000 */
[----:B0-----:R-:W-:-:S04]  /*188c0*/  LOP3.LUT R6, R0, 0x1f, RZ, 0xc0, !PT ;  /* 0x0000001f00067812 */ /* 0x001fc800078ec0ff */
[----:B------:R-:W-:Y:S01]  /*188d0*/  ISETP.NE.AND P0, PT, R6, 0x1f, PT ;  /* 0x0000001f0600780c */ /* 0x000fe20003f05270 */
[----:B------:R-:W-:-:S12]  /*188e0*/  BRA.DIV UR4, `(.L_x_2638) ;  /* 0x0000002204887947 */ /* 0x000fd8000b800000 */
[----:B------:R-:W-:Y:S01]  /*188f0*/  IMAD.IADD R5, R19, 0x1, R6 ;  /* 0x0000000113057824 */ /* 0x000fe200078e0206 */
[----:B------:R-:W-:Y:S01]  /*18900*/  ULDC UR4, c[0x0][0xc3c] ;  /* 0x00030f0000047ab9 */ /* 0x000fe20000000800 */
[----:B------:R-:W-:-:S03]  /*18910*/  ULDC.64 UR6, c[0x0][0x208] ;  /* 0x0000820000067ab9 */ /* 0x000fc60000000a00 */
        /* <DEDUP_REMOVED lines=9> */
[----:B0-----:R-:W-:Y:S02]  /*189b0*/  IMAD.MOV.U32 R2, RZ, RZ, RZ ;  /* 0x000000ffff027224 */ /* 0x001fe400078e00ff */
[----:B--2---:R-:W-:Y:S01]  /*189c0*/  @!P1 IMAD.MOV.U32 R2, RZ, RZ, R3 ;  /* 0x000000ffff029224 */ /* 0x004fe200078e0003 */
[----:B------:R-:W-:-:S04]  /*189d0*/  ISETP.NE.AND P1, PT, R6, RZ, PT ;  /* 0x000000ff0600720c */ /* 0x000fc80003f25270 */
[----:B------:R-:W0:Y:S02]  /*189e0*/  SHFL.UP PT, R14, R2, 0x1, RZ ;  /* 0x04200000020e7989 */ /* 0x000e2400000e00ff */
[----:B0-----:R-:W-:-:S05]  /*189f0*/  SEL R5, R14, RZ, P1 ;  /* 0x000000ff0e057207 */ /* 0x001fca0000800000 */
[----:B------:R-:W-:Y:S02]  /*18a00*/  IMAD.IADD R3, R2, 0x1, R5 ;  /* 0x0000000102037824 */ /* 0x000fe400078e0205 */
[----:B------:R-:W-:Y:S04]  /*18a10*/  SHFL.IDX PT, R5, R16, 0x1, 0x1f ;  /* 0x00201f0010057f89 */ /* 0x000fe800000e0000 */
        /* <DEDUP_REMOVED lines=12> */
[----:B------:R0:W2:Y:S02]  /*18ae0*/  SHFL.IDX PT, R16, R3, 0x1f, 0x1f ;  /* 0x03e01f0003107f89 */ /* 0x0000a400000e0000 */
.L_x_2704:
[----:B------:R-:W-:Y:S02]  /*18af0*/  ULDC UR4, c[0x0][0xc38] ;  /* 0x00030e0000047ab9 */ /* 0x000fe40000000800 */
[----:B------:R-:W-:-:S04]  /*18b00*/  IMAD.U32 R4, RZ, RZ, UR4 ;  /* 0x00000004ff047e24 */ /* 0x000fc8000f8e00ff */
[----:B--2---:R-:W-:-:S04]  /*18b10*/  IMAD R16, R16, R4, RZ ;  /* 0x0000000410107224 */ /* 0x004fc800078e02ff */
[----:B------:R-:W-:-:S05]  /*18b20*/  IMAD.IADD R5, R5, 0x1, R16 ;  /* 0x0000000105057824 */ /* 0x000fca00078e0210 */
[----:B------:R-:W-:-:S13]  /*18b30*/  ISETP.GT.AND P6, PT, R5, R0, PT ;  /* 0x000000000500720c */ /* 0x000fda0003fc4270 */
[----:B------:R-:W-:Y:S05]  /*18b40*/  @P6 BRA `(.L_x_2639) ;  /* 0x0000000000a06947 */ /* 0x000fea0003800000 */
.L_x_2644:
[----:B------:R-:W2:Y:S01]  /*18b50*/  LDC R2, c[0x0][0xc3c] ;  /* 0x00030f00ff027b82 */ /* 0x000ea20000000800 */
[----:B------:R-:W-:-:S04]  /*18b60*/  IADD3 R19, R19, 0x1f, RZ ;  /* 0x0000001f13137810 */ /* 0x000fc80007ffe0ff */
[----:B--2---:R-:W-:-:S13]  /*18b70*/  ISETP.GE.AND P6, PT, R19, R2, PT ;  /* 0x000000021300720c */ /* 0x004fda0003fc6270 */
[----:B------:R-:W-:Y:S05]  /*18b80*/  @P6 BRA `(.L_x_2640) ;  /* 0x0000000400dc6947 */ /* 0x000fea0003800000 */
[----:B0-----:R-:W0:Y:S01]  /*18b90*/  S2R R3, SR_TID.X ;  /* 0x0000000000037919 */ /* 0x001e220000002100 */
[----:B------:R-:W-:Y:S01]  /*18ba0*/  BSSY B0, `(.L_x_2641) ;  /* 0x000000a000007945 */ /* 0x000fe20003800000 */
[----:B0-----:R-:W-:-:S05]  /*18bb0*/  LOP3.LUT R3, R3, 0x1f, RZ, 0xc0, !PT ;  /* 0x0000001f03037812 */ /* 0x001fca00078ec0ff */
[----:B------:R-:W-:-:S05]  /*18bc0*/  IMAD.IADD R4, R19, 0x1, R3 ;  /* 0x0000000113047824 */ /* 0x000fca00078e0203 */
[----:B------:R-:W-:Y:S01]  /*18bd0*/  ISETP.GE.OR P6, PT, R4, R2, !P0 ;  /* 0x000000020400720c */ /* 0x000fe200047c6670 */
[----:B------:R-:W-:-:S12]  /*18be0*/  IMAD.MOV.U32 R2, RZ, RZ, RZ ;  /* 0x000000ffff027224 */ /* 0x000fd800078e00ff */
[----:B------:R-:W-:Y:S05]  /*18bf0*/  @P6 BRA `(.L_x_2642) ;  /* 0x0000000000106947 */ /* 0x000fea0003800000 */
[----:B------:R-:W0:Y:S01]  /*18c00*/  LDC.64 R2, c[0x0][0xc80] ;  /* 0x00032000ff027b82 */ /* 0x000e220000000a00 */
[----:B------:R-:W-:Y:S01]  /*18c10*/  ULDC.64 UR4, c[0x0][0x208] ;  /* 0x0000820000047ab9 */ /* 0x000fe20000000a00 */
[----:B0-----:R-:W-:-:S06]  /*18c20*/  IMAD.WIDE R2, R4, 0x4, R2 ;  /* 0x0000000404027825 */ /* 0x001fcc00078e0202 */
[----:B------:R0:W5:Y:S02]  /*18c30*/  LDG.E R2, desc[UR4][R2.64] ;  /* 0x0000000402027981 */ /* 0x000164000c1e1900 */
.L_x_2642:
[----:B------:R-:W-:Y:S05]  /*18c40*/  BSYNC B0 ;  /* 0x0000000000007941 */ /* 0x000fea0003800000 */
.L_x_2641:
        /* <DEDUP_REMOVED lines=18> */
.L_x_2712:
[----:B------:R-:W-:Y:S02]  /*18d70*/  ULDC UR4, c[0x0][0xc38] ;  /* 0x00030e0000047ab9 */ /* 0x000fe40000000800 */
[----:B------:R-:W-:-:S04]  /*18d80*/  IMAD.U32 R4, RZ, RZ, UR4 ;  /* 0x00000004ff047e24 */ /* 0x000fc8000f8e00ff */
[----:B--2---:R-:W-:-:S04]  /*18d90*/  IMAD R16, R16, R4, RZ ;  /* 0x0000000410107224 */ /* 0x004fc800078e02ff */
[----:B------:R-:W-:-:S05]  /*18da0*/  IMAD.IADD R5, R16, 0x1, R5 ;  /* 0x0000000110057824 */ /* 0x000fca00078e0205 */
[----:B------:R-:W-:-:S13]  /*18db0*/  ISETP.GT.AND P6, PT, R5, R0, PT ;  /* 0x000000000500720c */ /* 0x000fda0003fc4270 */
[----:B------:R-:W-:Y:S05]  /*18dc0*/  @!P6 BRA `(.L_x_2644) ;  /* 0xfffffffc0060e947 */ /* 0x000fea000383ffff */
.L_x_2639:
        /* <DEDUP_REMOVED lines=8> */
.L_x_2716:
[----:B------:R-:W-:Y:S01]  /*18e50*/  ISETP.NE.AND P0, PT, R5, RZ, PT ;  /* 0x000000ff0500720c */ /* 0x000fe20003f05270 */
[----:B------:R-:W-:-:S12]  /*18e60*/  IMAD.MOV.U32 R5, RZ, RZ, RZ ;  /* 0x000000ffff057224 */ /* 0x000fd800078e00ff */
[----:B------:R-:W-:Y:S05]  /*18e70*/  @!P0 BRA `(.L_x_2646) ;  /* 0x0000000000148947 */ /* 0x000fea0003800000 */
[----:B------:R-:W-:Y:S01]  /*18e80*/  UMOV UR4, 0xffffffff ;  /* 0xffffffff00047882 */ /* 0x000fe20000000000 */
[----:B------:R-:W-:Y:S02]  /*18e90*/  VIADD R12, R6, 0xffffffff ;  /* 0xffffffff060c7836 */ /* 0x000fe40000000000 */
[----:B------:R-:W-:Y:S05]  /*18ea0*/  BRA.DIV UR4, `(.L_x_2647) ;  /* 0x0000002604607947 */ /* 0x000fea000b800000 */
[----:B0-----:R0:W0:Y:S02]  /*18eb0*/  SHFL.IDX PT, R3, R3, R12, 0x1f ;  /* 0x00001f0c03037589 */ /* 0x00102400000e0000 */
.L_x_2719:
[----:B0-----:R-:W-:-:S07]  /*18ec0*/  IMAD.MOV.U32 R5, RZ, RZ, R3 ;  /* 0x000000ffff057224 */ /* 0x001fce00078e0003 */
.L_x_2646:
[----:B0-2---:R-:W0:Y:S01]  /*18ed0*/  LDC.64 R2, c[0x0][0xc90] ;  /* 0x00032400ff027b82 */ /* 0x005e220000000a00 */
[----:B------:R-:W-:Y:S01]  /*18ee0*/  IMAD.IADD R19, R6, 0x1, R19 ;  /* 0x0000000106137824 */ /* 0x000fe200078e0213 */
[----:B------:R-:W-:-:S03]  /*18ef0*/  ULDC.64 UR4, c[0x0][0x208] ;  /* 0x0000820000047ab9 */ /* 0x000fc60000000a00 */
[----:B0-----:R-:W-:-:S05]  /*18f00*/  IMAD.WIDE R2, R19, 0x4, R2 ;  /* 0x0000000413027825 */ /* 0x001fca00078e0202 */
[----:B----4-:R-:W3:Y:S01]  /*18f10*/  LDG.E R7, desc[UR4][R2.64] ;  /* 0x0000000402077981 */ /* 0x010ee2000c1e1900 */
[----:B------:R-:W-:-:S04]  /*18f20*/  IMAD R16, R5, R4, R16 ;  /* 0x0000000405107224 */ /* 0x000fc800078e0210 */
[----:B------:R-:W-:Y:S02]  /*18f30*/  IMAD.IADD R0, R0, 0x1, -R16 ;  /* 0x0000000100007824 */ /* 0x000fe400078e0a10 */
[----:B---3--:R-:W-:-:S05]  /*18f40*/  IMAD R6, R17, R7, RZ ;  /* 0x0000000711067224 */ /* 0x008fca00078e02ff */
[----:B-----5:R-:W-:-:S04]  /*18f50*/  IABS R8, R6 ;  /* 0x0000000600087213 */ /* 0x020fc80000000000 */
        /* <DEDUP_REMOVED lines=58> */
.L_x_2640:
[----:B------:R-:W-:Y:S01]  /*19300*/  UMOV UR4, URZ ;  /* 0x0000003f00047c82 */ /* 0x000fe20008000000 */
[----:B------:R-:W-:Y:S01]  /*19310*/  UMOV UR5, URZ ;  /* 0x0000003f00057c82 */ /* 0x000fe20008000000 */
[----:B------:R-:W-:Y:S01]  /*19320*/  ULDC UR6, c[0x0][0xc3c] ;  /* 0x00030f0000067ab9 */ /* 0x000fe20000000800 */
[----:B------:R-:W-:Y:S02]  /*19330*/  IMAD.MOV.U32 R16, RZ, RZ, R0 ;  /* 0x000000ffff107224 */ /* 0x000fe400078e0000 */
[----:B------:R-:W-:Y:S02]  /*19340*/  IMAD.U32 R17, RZ, RZ, UR4 ;  /* 0x00000004ff117e24 */ /* 0x000fe4000f8e00ff */
[----:B------:R-:W-:Y:S02]  /*19350*/  IMAD.U32 R18, RZ, RZ, UR5 ;  /* 0x00000005ff127e24 */ /* 0x000fe4000f8e00ff */
[----:B------:R-:W-:-:S07]  /*19360*/  IMAD.U32 R19, RZ, RZ, UR6 ;  /* 0x00000006ff137e24 */ /* 0x000fce000f8e00ff */
.L_x_2648:
        /* <DEDUP_REMOVED lines=12> */
.L_x_2637:
[----:B------:R-:W-:Y:S02]  /*19430*/  ULDC UR4, c[0x0][0xc3c] ;  /* 0x00030f0000047ab9 */ /* 0x000fe40000000800 */
[----:B--2---:R-:W-:-:S13]  /*19440*/  ISETP.GE.AND P0, PT, R19, UR4, PT ;  /* 0x0000000413007c0c */ /* 0x004fda000bf06270 */
[----:B------:R-:W-:Y:S05]  /*19450*/  @!P0 BRA `(.L_x_2649) ;  /* 0xffffffa400788947 */ /* 0x000fea000383ffff */
[----:B------:R-:W-:Y:S05]  /*19460*/  BSYNC B8 ;  /* 0x0000000000087941 */ /* 0x000fea0003800000 */
.L_x_2543:
[----:B0-----:R-:W2:Y:S01]  /*19470*/  LDL.LU R0, [R1+0x48] ;  /* 0x0000480001007983 */ /* 0x001ea20000300800 */
[----:B------:R-:W-:Y:S01]  /*19480*/  BSSY B0, `(.L_x_2650) ;  /* 0x000000b000007945 */ /* 0x000fe20003800000 */
[----:B------:R-:W0:Y:S01]  /*19490*/  S2R R5, SR_CgaCtaId ;  /* 0x0000000000057919 */ /* 0x000e220000008800 */
[----:B--2---:R-:W-:-:S05]  /*194a0*/  VIADD R0, R0, 0x1 ;  /* 0x0000000100007836 */ /* 0x004fca0000000000 */
[----:B---3--:R-:W-:-:S04]  /*194b0*/  LEA.HI R2, R0, R0, RZ, 0x1 ;  /* 0x0000000000027211 */ /* 0x008fc800078f08ff */
[----:B------:R-:W-:-:S05]  /*194c0*/  LOP3.LUT R3, R2, 0xfffffffe, RZ, 0xc0, !PT ;  /* 0xfffffffe02037812 */ /* 0x000fca00078ec0ff */
[----:B------:R-:W-:Y:S01]  /*194d0*/  IMAD.IADD R3, R0, 0x1, -R3 ;  /* 0x0000000100037824 */ /* 0x000fe200078e0a03 */
[----:B------:R-:W-:-:S04]  /*194e0*/  MOV R0, 0x400 ;  /* 0x0000040000007802 */ /* 0x000fc80000000f00 */
[----:B0-----:R-:W-:Y:S02]  /*194f0*/  LEA R0, R5, R0, 0x18 ;  /* 0x0000000005007211 */ /* 0x001fe400078ec0ff */
[----:B------:R-:W-:-:S04]  /*19500*/  SHF.L.U32 R3, R3, 0x1f, RZ ;  /* 0x0000001f03037819 */ /* 0x000fc800000006ff */
[----:B------:R-:W0:Y:S02]  /*19510*/  SYNCS.PHASECHK.TRANS64.TRYWAIT P0, [R0+URZ+0x36820], R3 ;  /* 0x03682003000075a7 */ /* 0x000e24000800017f */
[----:B0-----:R-:W-:Y:S05]  /*19520*/  @!P0 BRA `(.L_x_2651) ;  /* 0x0000001c00e88947 */ /* 0x001fea0003800000 */
.L_x_2720:
[----:B------:R-:W-:Y:S05]  /*19530*/  BSYNC B0 ;  /* 0x0000000000007941 */ /* 0x000fea0003800000 */
.L_x_2650:
[----:B------:R-:W-:-:S03]  /*19540*/  UMOV UR4, 0xffffffff ;  /* 0xffffffff00047882 */ /* 0x000fc60000000000 */
[----:B------:R-:W-:Y:S05]  /*19550*/  BRA.DIV UR4, `(.L_x_2652) ;  /* 0x0000001e04f07947 */ /* 0x000fea000b800000 */
[----:B------:R-:W2:Y:S02]  /*19560*/  S2R R2, SR_TID.X ;  /* 0x0000000000027919 */ /* 0x000ea40000002100 */
[----:B--2---:R-:W-:-:S04]  /*19570*/  SHF.R.U32.HI R2, RZ, 0x5, R2 ;  /* 0x00000005ff027819 */ /* 0x004fc80000011602 */
[----:B------:R-:W-:-:S05]  /*19580*/  LOP3.LUT R2, R2, 0x3, RZ, 0xc0, !PT ;  /* 0x0000000302027812 */ /* 0x000fca00078ec0ff */
[----:B------:R2:W3:Y:S02]  /*19590*/  SHFL.IDX PT, R14, R2, RZ, 0x1f ;  /* 0x00001fff020e7589 */ /* 0x0004e400000e0000 */
.L_x_2723:
[----:B---3--:R-:W-:Y:S01]  /*195a0*/  ISETP.NE.AND P0, PT, R14, RZ, PT ;  /* 0x000000ff0e00720c */ /* 0x008fe20003f05270 */
[----:B------:R-:W-:-:S12]  /*195b0*/  BSSY B0, `(.L_x_2653) ;  /* 0x0000029000007945 */ /* 0x000fd80003800000 */
[----:B------:R-:W-:Y:S05]  /*195c0*/  @P0 BRA `(.L_x_2654) ;  /* 0x00000000009c0947 */ /* 0x000fea0003800000 */
[----:B------:R-:W-:-:S03]  /*195d0*/  UMOV UR4, 0xffffffff ;  /* 0xffffffff00047882 */ /* 0x000fc60000000000 */
[----:B------:R-:W-:Y:S05]  /*195e0*/  BRA.DIV UR4, `(.L_x_2655) ;  /* 0x0000002204007947 */ /* 0x000fea000b800000 */
[----:B------:R-:W-:-:S13]  /*195f0*/  ELECT P6, URZ, PT ;  /* 0x00000000003f782f */ /* 0x000fda00038c0000 */
.L_x_2726:
        /* <DEDUP_REMOVED lines=8> */
.L_x_2656:
[----:B0-----:R-:W2:Y:S04]  /*19680*/  LDL R3, [R1+0x8] ;  /* 0x0000080001037983 */ /* 0x001ea80000100800 */
[----:B----4-:R-:W3:Y:S01]  /*19690*/  LDL.LU R7, [R1+0x14] ;  /* 0x0000140001077983 */ /* 0x010ee20000300800 */
        /* <DEDUP_REMOVED lines=12> */
.L_x_2727:
[----:B------:R-:W2:Y:S02]  /*19760*/  SYNCS.PHASECHK.TRANS64.TRYWAIT P0, [R7+URZ], R2 ;  /* 0x00000002070075a7 */ /* 0x000ea4000800017f */
[----:B--2---:R-:W-:Y:S05]  /*19770*/  @!P0 BRA `(.L_x_2658) ;  /* 0x0000001c00d08947 */ /* 0x004fea0003800000 */
.L_x_2728:
[----:B------:R-:W-:Y:S05]  /*19780*/  @!P2 BRA `(.L_x_2659) ;  /* 0x000000000004a947 */ /* 0x000fea0003800000 */
[----:B------:R-:W-:Y:S01]  /*19790*/  BPT.TRAP 0x1 ;  /* 0x000000040000795c */ /* 0x000fe20000300000 */
.L_x_2659:
[----:B------:R-:W3:Y:S01]  /*197a0*/  LDL.LU R4, [R1+0x8] ;  /* 0x0000080001047983 */ /* 0x000ee20000300800 */
[----:B------:R-:W-:-:S04]  /*197b0*/  VIADD R0, R0, 0x36860 ;  /* 0x0003686000007836 */ /* 0x000fc80000000000 */
[----:B---3--:R-:W-:-:S04]  /*197c0*/  IMAD R4, R4, 0x8, R0 ;  /* 0x0000000804047824 */ /* 0x008fc800078e0200 */
[----:B------:R-:W3:Y:S02]  /*197d0*/  SYNCS.PHASECHK.TRANS64.TRYWAIT P0, [R4+URZ], R5 ;  /* 0x00000005040075a7 */ /* 0x000ee4000800017f */
[----:B---3--:R-:W-:Y:S05]  /*197e0*/  @!P0 BRA `(.L_x_2660) ;  /* 0x0000001c00c88947 */ /* 0x008fea0003800000 */
.L_x_2729:
[----:B------:R-:W-:-:S07]  /*197f0*/  IMAD R3, R3, 0x8, R0 ;  /* 0x0000000803037824 */ /* 0x000fce00078e0200 */
.L_x_2661:
[----:B----4-:R4:W0:Y:S02]  /*19800*/  SYNCS.PHASECHK.TRANS64.TRYWAIT P0, [R3+URZ], R2 ;  /* 0x00000002030075a7 */ /* 0x010824000800017f */
[----:B0-----:R-:W-:Y:S05]  /*19810*/  @!P0 NANOSLEEP.SYNCS 0x989680 ;  /* 0x009896800000895d */ /* 0x001fea0003900000 */
[----:B------:R-:W0:Y:S02]  /*19820*/  @!P0 SYNCS.PHASECHK.TRANS64 P0, [R3+URZ], R2 ;  /* 0x00000002030085a7 */ /* 0x000e24000800007f */
[----:B0-----:R-:W-:Y:S05]  /*19830*/  @!P0 BRA `(.L_x_2661) ;  /* 0xfffffffc00f08947 */ /* 0x001fea000383ffff */
.L_x_2654:
[----:B------:R-:W-:Y:S05]  /*19840*/  BSYNC B0 ;  /* 0x0000000000007941 */ /* 0x000fea0003800000 */
.L_x_2653:
[----:B------:R-:W-:Y:S05]  /*19850*/  EXIT ;  /* 0x000000000000794d */ /* 0x000fea0003800000 */
.L_x_2485:
[----:B0-----:R-:W-:-:S04]  /*19860*/  IMAD.U32 R3, RZ, RZ, UR38 ;  /* 0x00000026ff037e24 */ /* 0x001fc8000f8e00ff */
[----:B------:R0:W1:Y:S03]  /*19870*/  SYNCS.PHASECHK.TRANS64.TRYWAIT P1, [R3+URZ+0x36800], R0 ;  /* 0x03680000030075a7 */ /* 0x000066000802017f */
[----:B-1----:R-:W-:Y:S05]  /*19880*/  @!P1 NANOSLEEP.SYNCS 0x989680 ;  /* 0x009896800000995d */ /* 0x002fea0003900000 */
[----:B------:R-:W1:Y:S02]  /*19890*/  @!P1 SYNCS.PHASECHK.TRANS64 P1, [R3+URZ+0x36800], R0 ;  /* 0x03680000030095a7 */ /* 0x000e64000802007f */
[----:B-1----:R-:W-:Y:S05]  /*198a0*/  @!P1 BRA `(.L_x_2485) ;  /* 0xfffffffc00ec9947 */ /* 0x002fea000383ffff */
[----:B------:R-:W-:Y:S05]  /*198b0*/  BRA `(.L_x_2662) ;  /* 0xfffffe8000987947 */ /* 0x000fea000383ffff */
.L_x_2489:
[----:B-1----:R1:W2:Y:S02]  /*198c0*/  SYNCS.PHASECHK.TRANS64.TRYWAIT P2, [R0+URZ+0x36830], R3 ;  /* 0x03683003000075a7 */ /* 0x0022a4000804017f */
[----:B--2---:R-:W-:Y:S05]  /*198d0*/  @!P2 NANOSLEEP.SYNCS 0x989680 ;  /* 0x009896800000a95d */ /* 0x004fea0003900000 */
[----:B------:R-:W2:Y:S02]  /*198e0*/  @!P2 SYNCS.PHASECHK.TRANS64 P2, [R0+URZ+0x36830], R3 ;  /* 0x036830030000a5a7 */ /* 0x000ea4000804007f */
[----:B--2---:R-:W-:Y:S05]  /*198f0*/  @!P2 BRA `(.L_x_2489) ;  /* 0xfffffffc00f0a947 */ /* 0x004fea000383ffff */
[----:B------:R-:W-:Y:S05]  /*19900*/  BRA `(.L_x_2488) ;  /* 0xfffffe8000bc7947 */ /* 0x000fea000383ffff */
.L_x_2494:
[----:B-1----:R-:W-:-:S04]  /*19910*/  IMAD.U32 R7, RZ, RZ, UR37 ;  /* 0x00000025ff077e24 */ /* 0x002fc8000f8e00ff */
[----:B------:R1:W2:Y:S03]  /*19920*/  SYNCS.PHASECHK.TRANS64.TRYWAIT P3, [R7+URZ+0x36830], R6 ;  /* 0x03683006070075a7 */ /* 0x0002a6000806017f */
[----:B--2---:R-:W-:Y:S05]  /*19930*/  @!P3 NANOSLEEP.SYNCS 0x989680 ;  /* 0x009896800000b95d */ /* 0x004fea0003900000 */
[----:B------:R-:W2:Y:S02]  /*19940*/  @!P3 SYNCS.PHASECHK.TRANS64 P3, [R7+URZ+0x36830], R6 ;  /* 0x036830060700b5a7 */ /* 0x000ea4000806007f */
[----:B--2---:R-:W-:Y:S05]  /*19950*/  @!P3 BRA `(.L_x_2494) ;  /* 0xfffffffc00ecb947 */ /* 0x004fea000383ffff */
[----:B------:R-:W-:Y:S05]  /*19960*/  BRA `(.L_x_2493) ;  /* 0xfffffecc00307947 */ /* 0x000fea000383ffff */
.L_x_2498:
[----:B-1----:R-:W-:-:S04]  /*19970*/  IMAD.U32 R7, RZ, RZ, UR4 ;  /* 0x00000004ff077e24 */ /* 0x002fc8000f8e00ff */
[----:B------:R1:W3:Y:S03]  /*19980*/  SYNCS.PHASECHK.TRANS64.TRYWAIT P3, [R7+URZ+0x36850], R0 ;  /* 0x03685000070075a7 */ /* 0x0002e6000806017f */
[----:B---3--:R-:W-:Y:S05]  /*19990*/  @!P3 NANOSLEEP.SYNCS 0x989680 ;  /* 0x009896800000b95d */ /* 0x008fea0003900000 */
[----:B------:R-:W3:Y:S02]  /*199a0*/  @!P3 SYNCS.PHASECHK.TRANS64 P3, [R7+URZ+0x36850], R0 ;  /* 0x036850000700b5a7 */ /* 0x000ee4000806007f */
[----:B---3--:R-:W-:Y:S05]  /*199b0*/  @!P3 BRA `(.L_x_2498) ;  /* 0xfffffffc00ecb947 */ /* 0x008fea000383ffff */
[----:B------:R-:W-:Y:S05]  /*199c0*/  BRA `(.L_x_2497) ;  /* 0xfffffef0007c7947 */ /* 0x000fea000383ffff */
.L_x_2504:
[----:B-1----:R-:W-:-:S04]  /*199d0*/  IMAD.U32 R7, RZ, RZ, UR4 ;  /* 0x00000004ff077e24 */ /* 0x002fc8000f8e00ff */
[----:B------:R1:W2:Y:S03]  /*199e0*/  SYNCS.PHASECHK.TRANS64.TRYWAIT P2, [R7+URZ+0x36830], R6 ;  /* 0x03683006070075a7 */ /* 0x0002a6000804017f */
[----:B--2---:R-:W-:Y:S05]  /*199f0*/  @!P2 NANOSLEEP.SYNCS 0x989680 ;  /* 0x009896800000a95d */ /* 0x004fea0003900000 */
[----:B------:R-:W2:Y:S02]  /*19a00*/  @!P2 SYNCS.PHASECHK.TRANS64 P2, [R7+URZ+0x36830], R6 ;  /* 0x036830060700a5a7 */ /* 0x000ea4000804007f */
[----:B--2---:R-:W-:Y:S05]  /*19a10*/  @!P2 BRA `(.L_x_2504) ;  /* 0xfffffffc00eca947 */ /* 0x004fea000383ffff */
[----:B------:R-:W-:Y:S05]  /*19a20*/  BRA `(.L_x_2503) ;  /* 0xffffff1400b47947 */ /* 0x000fea000383ffff */
.L_x_2508:
[----:B-1----:R-:W-:-:S04]  /*19a30*/  IMAD.U32 R7, RZ, RZ, UR14 ;  /* 0x0000000eff077e24 */ /* 0x002fc8000f8e00ff */
[----:B------:R1:W3:Y:S03]  /*19a40*/  SYNCS.PHASECHK.TRANS64.TRYWAIT P2, [R7+URZ+0x36850], R0 ;  /* 0x03685000070075a7 */ /* 0x0002e6000804017f */
[----:B---3--:R-:W-:Y:S05]  /*19a50*/  @!P2 NANOSLEEP.SYNCS 0x989680 ;  /* 0x009896800000a95d */ /* 0x008fea0003900000 */
[----:B------:R-:W3:Y:S02]  /*19a60*/  @!P2 SYNCS.PHASECHK.TRANS64 P2, [R7+URZ+0x36850], R0 ;  /* 0x036850000700a5a7 */ /* 0x000ee4000804007f */
[----:B---3--:R-:W-:Y:S05]  /*19a70*/  @!P2 BRA `(.L_x_2508) ;  /* 0xfffffffc00eca947 */ /* 0x008fea000383ffff */
[----:B------:R-:W-:Y:S05]  /*19a80*/  BRA `(.L_x_2507) ;  /* 0xffffff3c00007947 */ /* 0x000fea000383ffff */
.L_x_2513:
[----:B-1----:R-:W-:-:S04]  /*19a90*/  IMAD.U32 R5, RZ, RZ, UR5 ;  /* 0x00000005ff057e24 */ /* 0x002fc8000f8e00ff */
[----:B------:R1:W2:Y:S03]  /*19aa0*/  SYNCS.PHASECHK.TRANS64.TRYWAIT P0, [R5+URZ+0x36850], R0 ;  /* 0x03685000050075a7 */ /* 0x0002a6000800017f */
[----:B--2---:R-:W-:Y:S05]  /*19ab0*/  @!P0 NANOSLEEP.SYNCS 0x989680 ;  /* 0x009896800000895d */ /* 0x004fea0003900000 */
[----:B------:R-:W2:Y:S02]  /*19ac0*/  @!P0 SYNCS.PHASECHK.TRANS64 P0, [R5+URZ+0x36850], R0 ;  /* 0x03685000050085a7 */ /* 0x000ea4000800007f */
[----:B--2---:R-:W-:Y:S05]  /*19ad0*/  @!P0 BRA `(.L_x_2513) ;  /* 0xfffffffc00ec8947 */ /* 0x004fea000383ffff */
[----:B------:R-:W-:Y:S05]  /*19ae0*/  BRA `(.L_x_2512) ;  /* 0xffffff5c00707947 */ /* 0x000fea000383ffff */
.L_x_2555:
        /* <DEDUP_REMOVED lines=8> */
[----:B01----:R-:W-:Y:S05]  /*19b70*/  WARPSYNC.COLLECTIVE R15, `(.L_x_2664) ;  /* 0x000000000f087348 */ /* 0x003fea0003c00000 */
[----:B------:R2:W3:Y:S02]  /*19b80*/  SHFL.IDX P6, R14, R13, R12, R11 ;  /* 0x0000000c0d0e7389 */ /* 0x0004e400000c000b */
[----:B0123--:R-:W-:Y:S01]  /*19b90*/  ENDCOLLECTIVE ;  /* 0x000000000000791b */ /* 0x00ffe20003800000 */
.L_x_2664:
[----:B------:R-:W-:Y:S05]  /*19ba0*/  BSYNC B0 ;  /* 0x0000000000007941 */ /* 0x000fea0003800000 */
.L_x_2663:
[----:B------:R-:W-:Y:S05]  /*19bb0*/  BRA `(.L_x_2665) ;  /* 0xffffffa800d87947 */ /* 0x000fea000383ffff */
.L_x_2557:
[----:B------:R-:W-:Y:S01]  /*19bc0*/  BSSY B0, `(.L_x_2666) ;  /* 0x0000006000007945 */ /* 0x000fe20003800000 */
[----:B------:R-:W-:-:S07]  /*19bd0*/  IMAD.MOV.U32 R15, RZ, RZ, -0x1 ;  /* 0xffffffffff0f7424 */ /* 0x000fce00078e00ff */
[----:B0123--:R-:W-:Y:S05]  /*19be0*/  WARPSYNC.COLLECTIVE R15, `(.L_x_2667) ;  /* 0x000000000f0c7348 */ /* 0x00ffea0003c00000 */
[----:B------:R-:W-:Y:S02]  /*19bf0*/  ELECT P6, UR62, PT ;  /* 0x00000000003e782f */ /* 0x000fe400038c0000 */
[----:B------:R-:W-:Y:S01]  /*19c00*/  MOV R14, UR62 ;  /* 0x0000003e000e7c02 */ /* 0x000fe20008000f00 */
[----:B0123--:R-:W-:Y:S10]  /*19c10*/  ENDCOLLECTIVE ;  /* 0x000000000000791b */ /* 0x00fff40003800000 */
.L_x_2667:
[----:B------:R-:W-:Y:S05]  /*19c20*/  BSYNC B0 ;  /* 0x0000000000007941 */ /* 0x000fea0003800000 */
.L_x_2666:
[----:B------:R-:W-:Y:S05]  /*19c30*/  BRA `(.L_x_2668) ;  /* 0xffffffa800e07947 */ /* 0x000fea000383ffff */
.L_x_2559:
[----:B---3--:R3:W4:Y:S02]  /*19c40*/  SYNCS.PHASECHK.TRANS64.TRYWAIT P0, [R0+URZ+0x36840], R2 ;  /* 0x03684002000075a7 */ /* 0x008724000800017f */
[----:B----4-:R-:W-:Y:S05]  /*19c50*/  @!P0 NANOSLEEP.SYNCS 0x989680 ;  /* 0x009896800000895d */ /* 0x010fea0003900000 */
[----:B------:R-:W4:Y:S02]  /*19c60*/  @!P0 SYNCS.PHASECHK.TRANS64 P0, [R0+URZ+0x36840], R2 ;  /* 0x03684002000085a7 */ /* 0x000f24000800007f */
[----:B----4-:R-:W-:Y:S05]  /*19c70*/  @!P0 BRA `(.L_x_2559) ;  /* 0xfffffffc00f08947 */ /* 0x010fea000383ffff */
[----:B------:R-:W-:Y:S05]  /*19c80*/  BRA `(.L_x_2669) ;  /* 0xffffffac00507947 */ /* 0x000fea000383ffff */
.L_x_2563:
[----:B------:R-:W2:Y:S01]  /*19c90*/  LDL.LU R11, [R1+0x34] ;  /* 0x00003400010b7983 */ /* 0x000ea20000300800 */
[----:B------:R-:W-:Y:S01]  /*19ca0*/  IMAD.MOV.U32 R13, RZ, RZ, R0 ;  /* 0x000000ffff0d7224 */ /* 0x000fe200078e0000 */
[----:B------:R-:W-:Y:S01]  /*19cb0*/  LOP3.LUT R8, R8, 0x7f, RZ, 0xc0, !PT ;  /* 0x0000007f08087812 */ /* 0x000fe200078ec0ff */
[----:B------:R-:W-:Y:S02]  /*19cc0*/  IMAD.MOV.U32 R12, RZ, RZ, RZ ;  /* 0x000000ffff0c7224 */ /* 0x000fe400078e00ff */
[----:B------:R-:W-:Y:S01]  /*19cd0*/  IMAD.MOV.U32 R15, RZ, RZ, -0x1 ;  /* 0xffffffffff0f7424 */ /* 0x000fe200078e00ff */
[----:B------:R-:W-:-:S05]  /*19ce0*/  SHF.R.U32.HI R6, RZ, 0x3, R8 ;  /* 0x00000003ff067819 */ /* 0x000fca0000011608 */
[----:B------:R-:W-:Y:S02]  /*19cf0*/  IMAD R17, R17, 0x80, R6 ;  /* 0x0000008011117824 */ /* 0x000fe400078e0206 */
[----:B--2---:R-:W-:Y:S02]  /*19d00*/  IMAD R2, R11, R7, RZ ;  /* 0x000000070b027224 */ /* 0x004fe400078e02ff */
[----:B------:R-:W-:-:S03]  /*19d10*/  IMAD.MOV.U32 R11, RZ, RZ, 0x181f ;  /* 0x0000181fff0b7424 */ /* 0x000fc600078e00ff */
[----:B------:R-:W-:-:S13]  /*19d20*/  ISETP.GE.AND P3, PT, R17, R2, PT ;  /* 0x000000021100720c */ /* 0x000fda0003f66270 */
[----:B-----5:R-:W-:Y:S05]  /*19d30*/  WARPSYNC.COLLECTIVE R15, `(.L_x_2670) ;  /* 0x000000000f087348 */ /* 0x020fea0003c00000 */
[----:B------:R0:W1:Y:S02]  /*19d40*/  SHFL.IDX P6, R14, R13, R12, R11 ;  /* 0x0000000c0d0e7389 */ /* 0x00006400000c000b */
[----:B01---5:R-:W-:Y:S01]  /*19d50*/  ENDCOLLECTIVE ;  /* 0x000000000000791b */ /* 0x023fe20003800000 */
.L_x_2670:
[----:B------:R-:W-:Y:S02]  /*19d60*/  IMAD.MOV.U32 R13, RZ, RZ, R3 ;  /* 0x000000ffff0d7224 */ /* 0x000fe400078e0003 */
[----:B------:R-:W-:-:S07]  /*19d70*/  IMAD.MOV.U32 R4, RZ, RZ, R14 ;  /* 0x000000ffff047224 */ /* 0x000fce00078e000e */
[----:B------:R-:W-:Y:S05]  /*19d80*/  WARPSYNC.COLLECTIVE R15, `(.L_x_2671) ;  /* 0x000000000f087348 */ /* 0x000fea0003c00000 */
[----:B------:R0:W1:Y:S02]  /*19d90*/  SHFL.IDX P6, R14, R13, R12, R11 ;  /* 0x0000000c0d0e7389 */ /* 0x00006400000c000b */
[----:B01----:R-:W-:Y:S01]  /*19da0*/  ENDCOLLECTIVE ;  /* 0x000000000000791b */ /* 0x003fe20003800000 */
.L_x_2671:
        /* <DEDUP_REMOVED lines=18> */
.L_x_2672:
[----:B------:R-:W-:-:S05]  /*19ed0*/  VIADD R4, R17, 0x10 ;  /* 0x0000001011047836 */ /* 0x000fca0000000000 */
[----:B------:R-:W-:Y:S01]  /*19ee0*/  ISETP.GE.AND P3, PT, R4, R2, PT ;  /* 0x000000020400720c */ /* 0x000fe20003f66270 */
[----:B------:R-:W-:Y:S02]  /*19ef0*/  IMAD.MOV.U32 R13, RZ, RZ, R3 ;  /* 0x000000ffff0d7224 */ /* 0x000fe400078e0003 */
[----:B------:R-:W-:-:S10]  /*19f00*/  IMAD.MOV.U32 R8, RZ, RZ, R14 ;  /* 0x000000ffff087224 */ /* 0x000fd400078e000e */
[----:B------:R-:W-:Y:S05]  /*19f10*/  WARPSYNC.COLLECTIVE R15, `(.L_x_2673) ;  /* 0x000000000f087348 */ /* 0x000fea0003c00000 */
[----:B------:R0:W1:Y:S02]  /*19f20*/  SHFL.IDX P6, R14, R13, R12, R11 ;  /* 0x0000000c0d0e7389 */ /* 0x00006400000c000b */
[----:B01----:R-:W-:Y:S01]  /*19f30*/  ENDCOLLECTIVE ;  /* 0x000000000000791b */ /* 0x003fe20003800000 */
.L_x_2673:
[----:B------:R-:W-:Y:S01]  /*19f40*/  ULDC.64 UR4, c[0x0][0x208] ;  /* 0x0000820000047ab9 */ /* 0x000fe20000000a00 */
[----:B------:R-:W-:Y:S02]  /*19f50*/  IMAD.MOV.U32 R13, RZ, RZ, R0 ;  /* 0x000000ffff0d7224 */ /* 0x000fe400078e0000 */
[----:B------:R-:W-:Y:S02]  /*19f60*/  IMAD.MOV.U32 R12, RZ, RZ, 0x2 ;  /* 0x00000002ff0c7424 */ /* 0x000fe400078e00ff */
[----:B------:R-:W-:-:S05]  /*19f70*/  IMAD.MOV.U32 R6, RZ, RZ, R14 ;  /* 0x000000ffff067224 */ /* 0x000fca00078e000e */
[----:B------:R-:W-:-:S05]  /*19f80*/  @!P3 LEA R7, P5, R10, R6, 0x1 ;  /* 0x000000060a07b211 */ /* 0x000fca00078a08ff */
[----:B------:R-:W-:Y:S02]  /*19f90*/  @!P3 IMAD.X R6, RZ, RZ, R8, P5 ;  /* 0x000000ffff06b224 */ /* 0x000fe400028e0608 */
        /* <DEDUP_REMOVED lines=11> */
.L_x_2674:
[----:B------:R-:W-:-:S05]  /*1a050*/  VIADD R4, R17, 0x20 ;  /* 0x0000002011047836 */ /* 0x000fca0000000000 */
[----:B------:R-:W-:Y:S01]  /*1a060*/  ISETP.GE.AND P3, PT, R4, R2, PT ;  /* 0x000000020400720c */ /* 0x000fe20003f66270 */
[----:B------:R-:W-:Y:S02]  /*1a070*/  IMAD.MOV.U32 R13, RZ, RZ, R3 ;  /* 0x000000ffff0d7224 */ /* 0x000fe400078e0003 */
[----:B------:R-:W-:-:S10]  /*1a080*/  IMAD.MOV.U32 R6, RZ, RZ, R14 ;  /* 0x000000ffff067224 */ /* 0x000fd400078e000e */
[----:B------:R-:W-:Y:S05]  /*1a090*/  WARPSYNC.COLLECTIVE R15, `(.L_x_2675) ;  /* 0x000000000f087348 */ /* 0x000fea0003c00000 */
[----:B------:R0:W1:Y:S02]  /*1a0a0*/  SHFL.IDX P6, R14, R13, R12, R11 ;  /* 0x0000000c0d0e7389 */ /* 0x00006400000c000b */
[----:B01----:R-:W-:Y:S01]  /*1a0b0*/  ENDCOLLECTIVE ;  /* 0x000000000000791b */ /* 0x003fe20003800000 */
.L_x_2675:
        /* <DEDUP_REMOVED lines=18> */
.L_x_2676:
[----:B------:R-:W-:-:S05]  /*1a1e0*/  VIADD R4, R17, 0x30 ;  /* 0x0000003011047836 */ /* 0x000fca0000000000 */
[----:B------:R-:W-:Y:S01]  /*1a1f0*/  ISETP.GE.AND P3, PT, R4, R2, PT ;  /* 0x000000020400720c */ /* 0x000fe20003f66270 */
[----:B------:R-:W-:Y:S02]  /*1a200*/  IMAD.MOV.U32 R13, RZ, RZ, R3 ;  /* 0x000000ffff0d7224 */ /* 0x000fe400078e0003 */
[----:B------:R-:W-:-:S10]  /*1a210*/  IMAD.MOV.U32 R4, RZ, RZ, R14 ;  /* 0x000000ffff047224 */ /* 0x000fd400078e000e */
[----:B------:R-:W-:Y:S05]  /*1a220*/  WARPSYNC.COLLECTIVE R15, `(.L_x_2677) ;  /* 0x000000000f087348 */ /* 0x000fea0003c00000 */
[----:B------:R0:W1:Y:S02]  /*1a230*/  SHFL.IDX P6, R14, R13, R12, R11 ;  /* 0x0000000c0d0e7389 */ /* 0x00006400000c000b */
[----:B01----:R-:W-:Y:S01]  /*1a240*/  ENDCOLLECTIVE ;  /* 0x000000000000791b */ /* 0x003fe20003800000 */
.L_x_2677:
        /* <DEDUP_REMOVED lines=18> */
.L_x_2678:
[----:B------:R-:W-:-:S05]  /*1a370*/  VIADD R4, R17, 0x40 ;  /* 0x0000004011047836 */ /* 0x000fca0000000000 */
[----:B------:R-:W-:Y:S01]  /*1a380*/  ISETP.GE.AND P3, PT, R4, R2, PT ;  /* 0x000000020400720c */ /* 0x000fe20003f66270 */
[----:B------:R-:W-:Y:S01]  /*1a390*/  IMAD.MOV.U32 R13, RZ, RZ, R3 ;  /* 0x000000ffff0d7224 */ /* 0x000fe200078e0003 */
[----:B------:R-:W-:-:S11]  /*1a3a0*/  MOV R4, R14 ;  /* 0x0000000e00047202 */ /* 0x000fd60000000f00 */
[----:B------:R-:W-:Y:S05]  /*1a3b0*/  WARPSYNC.COLLECTIVE R15, `(.L_x_2679) ;  /* 0x000000000f087348 */ /* 0x000fea0003c00000 */
[----:B------:R0:W1:Y:S02]  /*1a3c0*/  SHFL.IDX P6, R14, R13, R12, R11 ;  /* 0x0000000c0d0e7389 */ /* 0x00006400000c000b */
[----:B01----:R-:W-:Y:S01]  /*1a3d0*/  ENDCOLLECTIVE ;  /* 0x000000000000791b */ /* 0x003fe20003800000 */
.L_x_2679:
        /* <DEDUP_REMOVED lines=18> */
.L_x_2680:
[----:B------:R-:W-:-:S05]  /*1a500*/  VIADD R4, R17, 0x50 ;  /* 0x0000005011047836 */ /* 0x000fca0000000000 */
[----:B------:R-:W-:Y:S01]  /*1a510*/  ISETP.GE.AND P3, PT, R4, R2, PT ;  /* 0x000000020400720c */ /* 0x000fe20003f66270 */
[----:B------:R-:W-:Y:S02]  /*1a520*/  IMAD.MOV.U32 R13, RZ, RZ, R3 ;  /* 0x000000ffff0d7224 */ /* 0x000fe400078e0003 */
[----:B------:R-:W-:-:S10]  /*1a530*/  IMAD.MOV.U32 R4, RZ, RZ, R14 ;  /* 0x000000ffff047224 */ /* 0x000fd400078e000e */
[----:B------:R-:W-:Y:S05]  /*1a540*/  WARPSYNC.COLLECTIVE R15, `(.L_x_2681) ;  /* 0x000000000f087348 */ /* 0x000fea0003c00000 */
[----:B------:R0:W1:Y:S02]  /*1a550*/  SHFL.IDX P6, R14, R13, R12, R11 ;  /* 0x0000000c0d0e7389 */ /* 0x00006400000c000b */
[----:B01----:R-:W-:Y:S01]  /*1a560*/  ENDCOLLECTIVE ;  /* 0x000000000000791b */ /* 0x003fe20003800000 */
.L_x_2681:
[----:B------:R-:W-:Y:S01]  /*1a570*/  ULDC.64 UR4, c[0x0][0x208] ;  /* 0x0000820000047ab9 */ /* 0x000fe20000000a00 */
[----:B------:R-:W-:Y:S02]  /*1a580*/  IMAD.MOV.U32 R13, RZ, RZ, R0 ;  /* 0x000000ffff0d7224 */ /* 0x000fe400078e0000 */
[----:B------:R-:W-:Y:S02]  /*1a590*/  IMAD.MOV.U32 R12, RZ, RZ, 0x6 ;  /* 0x00000006ff0c7424 */ /* 0x000fe400078e00ff */
[----:B------:R-:W-:-:S05]  /*1a5a0*/  IMAD.MOV.U32 R5, RZ, RZ, R14 ;  /* 0x000000ffff057224 */ /* 0x000fca00078e000e */
[----:B------:R-:W-:-:S05]  /*1a5b0*/  @!P3 LEA R5, P4, R10, R5, 0x1 ;  /* 0x000000050a05b211 */ /* 0x000fca00078808ff */
[----:B------:R-:W-:Y:S01]  /*1a5c0*/  @!P3 IMAD.X R4, RZ, RZ, R4, P4 ;  /* 0x000000ffff04b224 */ /* 0x000fe200020e0604 */
[----:B------:R-:W-:-:S04]  /*1a5d0*/  ISETP.GE.AND P4, PT, R7, R2, PT ;  /* 0x000000020700720c */ /* 0x000fc80003f86270 */
        /* <DEDUP_REMOVED lines=12> */
.L_x_2682:
[----:B------:R-:W-:Y:S02]  /*1a6a0*/  IMAD.MOV.U32 R13, RZ, RZ, R3 ;  /* 0x000000ffff0d7224 */ /* 0x000fe400078e0003 */
[----:B------:R-:W-:-:S07]  /*1a6b0*/  IMAD.MOV.U32 R4, RZ, RZ, R14 ;  /* 0x000000ffff047224 */ /* 0x000fce00078e000e */
[----:B------:R-:W-:Y:S05]  /*1a6c0*/  WARPSYNC.COLLECTIVE R15, `(.L_x_2683) ;  /* 0x000000000f087348 */ /* 0x000fea0003c00000 */
[----:B------:R0:W1:Y:S02]  /*1a6d0*/  SHFL.IDX P6, R14, R13, R12, R11 ;  /* 0x0000000c0d0e7389 */ /* 0x00006400000c000b */
[----:B01----:R-:W-:Y:S01]  /*1a6e0*/  ENDCOLLECTIVE ;  /* 0x000000000000791b */ /* 0x003fe20003800000 */
.L_x_2683:
        /* <DEDUP_REMOVED lines=18> */
.L_x_2684:
[----:B------:R-:W-:Y:S02]  /*1a810*/  IMAD.MOV.U32 R13, RZ, RZ, R3 ;  /* 0x000000ffff0d7224 */ /* 0x000fe400078e0003 */
[----:B------:R-:W-:-:S07]  /*1a820*/  IMAD.MOV.U32 R0, RZ, RZ, R14 ;  /* 0x000000ffff007224 */ /* 0x000fce00078e000e */
[----:B------:R-:W-:Y:S05]  /*1a830*/  WARPSYNC.COLLECTIVE R15, `(.L_x_2685) ;  /* 0x000000000f087348 */ /* 0x000fea0003c00000 */
[----:B------:R0:W1:Y:S02]  /*1a840*/  SHFL.IDX P6, R14, R13, R12, R11 ;  /* 0x0000000c0d0e7389 */ /* 0x00006400000c000b */
[----:B01----:R-:W-:Y:S01]  /*1a850*/  ENDCOLLECTIVE ;  /* 0x000000000000791b */ /* 0x003fe20003800000 */
.L_x_2685:
[----:B------:R-:W-:Y:S01]  /*1a860*/  IMAD.MOV.U32 R3, RZ, RZ, R14 ;  /* 0x000000ffff037224 */ /* 0x000fe200078e000e */
[----:B------:R-:W-:Y:S06]  /*1a870*/  BRA `(.L_x_2686) ;  /* 0xffffffb000207947 */ /* 0x000fec000383ffff */
.L_x_2568:
[----:B0-----:R-:W2:Y:S02]  /*1a880*/  LDL R2, [R1+0x4] ;  /* 0x0000040001027983 */ /* 0x001ea40000100800 */
[----:B--2---:R0:W1:Y:S02]  /*1a890*/  SYNCS.PHASECHK.TRANS64.TRYWAIT P0, [R2+URZ+0x36820], R0 ;  /* 0x03682000020075a7 */ /* 0x004064000800017f */
[----:B-1----:R-:W-:Y:S05]  /*1a8a0*/  @!P0 NANOSLEEP.SYNCS 0x989680 ;  /* 0x009896800000895d */ /* 0x002fea0003900000 */
[----:B------:R-:W1:Y:S02]  /*1a8b0*/  @!P0 SYNCS.PHASECHK.TRANS64 P0, [R2+URZ+0x36820], R0 ;  /* 0x03682000020085a7 */ /* 0x000e64000800007f */
[----:B-1----:R-:W-:Y:S05]  /*1a8c0*/  @!P0 BRA `(.L_x_2568) ;  /* 0xfffffffc00ec8947 */ /* 0x002fea000383ffff */
[----:B------:R-:W-:Y:S05]  /*1a8d0*/  BRA `(.L_x_2687) ;  /* 0xffffffb0009c7947 */ /* 0x000fea000383ffff */
.L_x_2577:
[----:B-1----:R1:W2:Y:S02]  /*1a8e0*/  SYNCS.PHASECHK.TRANS64.TRYWAIT P0, [R2+URZ+0x36840], R0 ;  /* 0x03684000020075a7 */ /* 0x0022a4000800017f */
[----:B--2---:R-:W-:Y:S05]  /*1a8f0*/  @!P0 NANOSLEEP.SYNCS 0x989680 ;  /* 0x009896800000895d */ /* 0x004fea0003900000 */
[----:B------:R-:W2:Y:S02]  /*1a900*/  @!P0 SYNCS.PHASECHK.TRANS64 P0, [R2+URZ+0x36840], R0 ;  /* 0x03684000020085a7 */ /* 0x000ea4000800007f */
[----:B--2---:R-:W-:Y:S05]  /*1a910*/  @!P0 BRA `(.L_x_2577) ;  /* 0xfffffffc00f08947 */ /* 0x004fea000383ffff */
[----:B------:R-:W-:Y:S05]  /*1a920*/  BRA `(.L_x_2688) ;  /* 0xffffffb400647947 */ /* 0x000fea000383ffff */
.L_x_2584:
[----:B0-----:R0:W1:Y:S02]  /*1a930*/  SYNCS.PHASECHK.TRANS64.TRYWAIT P0, [R2+URZ+0x60], R0 ;  /* 0x00006000020075a7 */ /* 0x001064000800017f */
[----:B-1----:R-:W-:Y:S05]  /*1a940*/  @!P0 NANOSLEEP.SYNCS 0x989680 ;  /* 0x009896800000895d */ /* 0x002fea0003900000 */
[----:B------:R-:W1:Y:S02]  /*1a950*/  @!P0 SYNCS.PHASECHK.TRANS64 P0, [R2+URZ+0x60], R0 ;  /* 0x00006000020085a7 */ /* 0x000e64000800007f */
[----:B-1----:R-:W-:Y:S05]  /*1a960*/  @!P0 BRA `(.L_x_2584) ;  /* 0xfffffffc00f08947 */ /* 0x002fea000383ffff */
[----:B------:R-:W-:Y:S05]  /*1a970*/  BRA `(.L_x_2689) ;  /* 0xffffffb800807947 */ /* 0x000fea000383ffff */
.L_x_2594:
[----:B---3--:R3:W4:Y:S02]  /*1a980*/  SYNCS.PHASECHK.TRANS64.TRYWAIT P0, [R3+URZ+0x36840], R2 ;  /* 0x03684002030075a7 */ /* 0x008724000800017f */
[----:B----4-:R-:W-:Y:S05]  /*1a990*/  @!P0 NANOSLEEP.SYNCS 0x989680 ;  /* 0x009896800000895d */ /* 0x010fea0003900000 */
[----:B------:R-:W4:Y:S02]  /*1a9a0*/  @!P0 SYNCS.PHASECHK.TRANS64 P0, [R3+URZ+0x36840], R2 ;  /* 0x03684002030085a7 */ /* 0x000f24000800007f */
[----:B----4-:R-:W-:Y:S05]  /*1a9b0*/  @!P0 BRA `(.L_x_2594) ;  /* 0xfffffffc00f08947 */ /* 0x010fea000383ffff */
[----:B------:R-:W-:Y:S05]  /*1a9c0*/  BRA `(.L_x_2690) ;  /* 0xffffffc000687947 */ /* 0x000fea000383ffff */
.L_x_2601:
[----:B--2---:R2:W3:Y:S02]  /*1a9d0*/  SYNCS.PHASECHK.TRANS64.TRYWAIT P0, [R2+URZ+0x60], R3 ;  /* 0x00006003020075a7 */ /* 0x0044e4000800017f */
[----:B---3--:R-:W-:Y:S05]  /*1a9e0*/  @!P0 NANOSLEEP.SYNCS 0x989680 ;  /* 0x009896800000895d */ /* 0x008fea0003900000 */
[----:B------:R-:W3:Y:S02]  /*1a9f0*/  @!P0 SYNCS.PHASECHK.TRANS64 P0, [R2+URZ+0x60], R3 ;  /* 0x00006003020085a7 */ /* 0x000ee4000800007f */
[----:B---3--:R-:W-:Y:S05]  /*1aa00*/  @!P0 BRA `(.L_x_2601) ;  /* 0xfffffffc00f08947 */ /* 0x008fea000383ffff */
[----:B------:R-:W-:Y:S05]  /*1aa10*/  BRA `(.L_x_2691) ;  /* 0xffffffc400847947 */ /* 0x000fea000383ffff */
.L_x_2611:
[----:B----4-:R4:W0:Y:S02]  /*1aa20*/  SYNCS.PHASECHK.TRANS64.TRYWAIT P0, [R2+URZ+0x36840], R3 ;  /* 0x03684003020075a7 */ /* 0x010824000800017f */
[----:B0-----:R-:W-:Y:S05]  /*1aa30*/  @!P0 NANOSLEEP.SYNCS 0x989680 ;  /* 0x009896800000895d */ /* 0x001fea0003900000 */
[----:B------:R-:W0:Y:S02]  /*1aa40*/  @!P0 SYNCS.PHASECHK.TRANS64 P0, [R2+URZ+0x36840], R3 ;  /* 0x03684003020085a7 */ /* 0x000e24000800007f */
[----:B0-----:R-:W-:Y:S05]  /*1aa50*/  @!P0 BRA `(.L_x_2611) ;  /* 0xfffffffc00f08947 */ /* 0x001fea000383ffff */
[----:B------:R-:W-:Y:S05]  /*1aa60*/  BRA `(.L_x_2692) ;  /* 0xffffffcc003c7947 */ /* 0x000fea000383ffff */
.L_x_2618:
[----:B--2---:R2:W3:Y:S02]  /*1aa70*/  SYNCS.PHASECHK.TRANS64.TRYWAIT P0, [R2+URZ+0x60], R5 ;  /* 0x00006005020075a7 */ /* 0x0044e4000800017f */
[----:B---3--:R-:W-:Y:S05]  /*1aa80*/  @!P0 NANOSLEEP.SYNCS 0x989680 ;  /* 0x009896800000895d */ /* 0x008fea0003900000 */
[----:B------:R-:W3:Y:S02]  /*1aa90*/  @!P0 SYNCS.PHASECHK.TRANS64 P0, [R2+URZ+0x60], R5 ;  /* 0x00006005020085a7 */ /* 0x000ee4000800007f */
[----:B---3--:R-:W-:Y:S05]  /*1aaa0*/  @!P0 BRA `(.L_x_2618) ;  /* 0xfffffffc00f08947 */ /* 0x008fea000383ffff */
[----:B------:R-:W-:Y:S05]  /*1aab0*/  BRA `(.L_x_2693) ;  /* 0xffffffd000587947 */ /* 0x000fea000383ffff */
.L_x_2630:
[----:B0-----:R0:W2:Y:S02]  /*1aac0*/  SYNCS.PHASECHK.TRANS64.TRYWAIT P0, [R0+URZ+0x36860], R2 ;  /* 0x03686002000075a7 */ /* 0x0010a4000800017f */
[----:B--2---:R-:W-:Y:S05]  /*1aad0*/  @!P0 NANOSLEEP.SYNCS 0x989680 ;  /* 0x009896800000895d */ /* 0x004fea0003900000 */
[----:B------:R-:W2:Y:S02]  /*1aae0*/  @!P0 SYNCS.PHASECHK.TRANS64 P0, [R0+URZ+0x36860], R2 ;  /* 0x03686002000085a7 */ /* 0x000ea4000800007f */
[----:B--2---:R-:W-:Y:S05]  /*1aaf0*/  @!P0 BRA `(.L_x_2630) ;  /* 0xfffffffc00f08947 */ /* 0x004fea000383ffff */
[----:B------:R-:W-:Y:S05]  /*1ab00*/  BRA `(.L_x_2694) ;  /* 0xffffffd400f47947 */ /* 0x000fea000383ffff */
.L_x_2638:
[----:B------:R-:W-:Y:S01]  /*1ab10*/  BSSY B0, `(.L_x_2695) ;  /* 0x0000008000007945 */ /* 0x000fe20003800000 */
[----:B------:R-:W-:Y:S02]  /*1ab20*/  IMAD.MOV.U32 R13, RZ, RZ, R16 ;  /* 0x000000ffff0d7224 */ /* 0x000fe400078e0010 */
[----:B------:R-:W-:Y:S02]  /*1ab30*/  IMAD.MOV.U32 R12, RZ, RZ, RZ ;  /* 0x000000ffff0c7224 */ /* 0x000fe400078e00ff */
[----:B------:R-:W-:Y:S02]  /*1ab40*/  IMAD.MOV.U32 R11, RZ, RZ, 0x1f ;  /* 0x0000001fff0b7424 */ /* 0x000fe400078e00ff */
[----:B------:R-:W-:-:S07]  /*1ab50*/  IMAD.MOV.U32 R15, RZ, RZ, -0x1 ;  /* 0xffffffffff0f7424 */ /* 0x000fce00078e00ff */
[----:B-1--45:R-:W-:Y:S05]  /*1ab60*/  WARPSYNC.COLLECTIVE R15, `(.L_x_2696) ;  /* 0x000000000f087348 */ /* 0x032fea0003c00000 */
[----:B------:R0:W2:Y:S02]  /*1ab70*/  SHFL.IDX P6, R14, R13, R12, R11 ;  /* 0x0000000c0d0e7389 */ /* 0x0000a400000c000b */
[----:B012-45:R-:W-:Y:S01]  /*1ab80*/  ENDCOLLECTIVE ;  /* 0x000000000000791b */ /* 0x037fe20003800000 */
.L_x_2696:
[----:B------:R-:W-:Y:S05]  /*1ab90*/  BSYNC B0 ;  /* 0x0000000000007941 */ /* 0x000fea0003800000 */
.L_x_2695:
        /* <DEDUP_REMOVED lines=9> */
.L_x_2697:
        /* <DEDUP_REMOVED lines=19> */
.L_x_2698:
[----:B------:R-:W-:Y:S01]  /*1ad60*/  IMAD.MOV.U32 R12, RZ, RZ, 0x2 ;  /* 0x00000002ff0c7424 */ /* 0x000fe200078e00ff */
[----:B------:R-:W-:-:S05]  /*1ad70*/  SEL R7, R14, RZ, P1 ;  /* 0x000000ff0e077207 */ /* 0x000fca0000800000 */
[----:B------:R-:W-:-:S04]  /*1ad80*/  IMAD.IADD R3, R2, 0x1, R7 ;  /* 0x0000000102037824 */ /* 0x000fc800078e0207 */
[----:B------:R-:W-:-:S07]  /*1ad90*/  IMAD.MOV.U32 R13, RZ, RZ, R3 ;  /* 0x000000ffff0d7224 */ /* 0x000fce00078e0003 */
[----:B------:R-:W-:Y:S05]  /*1ada0*/  WARPSYNC.COLLECTIVE R15, `(.L_x_2699) ;  /* 0x000000000f087348 */ /* 0x000fea0003c00000 */
[----:B------:R0:W1:Y:S02]  /*1adb0*/  SHFL.UP P6, R14, R13, R12, R11 ;  /* 0x0400000c0d0e7389 */ /* 0x00006400000c000b */
[----:B01----:R-:W-:Y:S01]  /*1adc0*/  ENDCOLLECTIVE ;  /* 0x000000000000791b */ /* 0x003fe20003800000 */
.L_x_2699:
        /* <DEDUP_REMOVED lines=8> */
.L_x_2700:
        /* <DEDUP_REMOVED lines=8> */
.L_x_2701:
        /* <DEDUP_REMOVED lines=8> */
.L_x_2702:
        /* <DEDUP_REMOVED lines=9> */
.L_x_2703:
[----:B------:R-:W-:Y:S01]  /*1afe0*/  IMAD.MOV.U32 R16, RZ, RZ, R14 ;  /* 0x000000ffff107224 */ /* 0x000fe200078e000e */
[----:B------:R-:W-:Y:S06]  /*1aff0*/  BRA `(.L_x_2704) ;  /* 0xffffffd800bc7947 */ /* 0x000fec000383ffff */
.L_x_2643:
[----:B------:R-:W-:Y:S01]  /*1b000*/  BSSY B0, `(.L_x_2705) ;  /* 0x0000008000007945 */ /* 0x000fe20003800000 */
[----:B-----5:R-:W-:Y:S02]  /*1b010*/  IMAD.MOV.U32 R13, RZ, RZ, R2 ;  /* 0x000000ffff0d7224 */ /* 0x020fe400078e0002 */
[----:B------:R-:W-:Y:S02]  /*1b020*/  IMAD.MOV.U32 R12, RZ, RZ, 0x1 ;  /* 0x00000001ff0c7424 */ /* 0x000fe400078e00ff */
[----:B------:R-:W-:Y:S02]  /*1b030*/  IMAD.MOV.U32 R11, RZ, RZ, RZ ;  /* 0x000000ffff0b7224 */ /* 0x000fe400078e00ff */
[----:B------:R-:W-:-:S07]  /*1b040*/  IMAD.MOV.U32 R15, RZ, RZ, -0x1 ;  /* 0xffffffffff0f7424 */ /* 0x000fce00078e00ff */
[----:B01--4-:R-:W-:Y:S05]  /*1b050*/  WARPSYNC.COLLECTIVE R15, `(.L_x_2706) ;  /* 0x000000000f087348 */ /* 0x013fea0003c00000 */
[----:B------:R2:W3:Y:S02]  /*1b060*/  SHFL.UP P6, R14, R13, R12, R11 ;  /* 0x0400000c0d0e7389 */ /* 0x0004e400000c000b */
[----:B01234-:R-:W-:Y:S01]  /*1b070*/  ENDCOLLECTIVE ;  /* 0x000000000000791b */ /* 0x01ffe20003800000 */
.L_x_2706:
[----:B------:R-:W-:Y:S05]  /*1b080*/  BSYNC B0 ;  /* 0x0000000000007941 */ /* 0x000fea0003800000 */
.L_x_2705:
        /* <DEDUP_REMOVED lines=9> */
.L_x_2707:
[----:B------:R-:W-:Y:S01]  /*1b120*/  IMAD.MOV.U32 R12, RZ, RZ, 0x4 ;  /* 0x00000004ff0c7424 */ /* 0x000fe200078e00ff */
[----:B------:R-:W-:-:S05]  /*1b130*/  SEL R14, R14, RZ, P2 ;  /* 0x000000ff0e0e7207 */ /* 0x000fca0001000000 */
[----:B------:R-:W-:-:S04]  /*1b140*/  IMAD.IADD R3, R3, 0x1, R14 ;  /* 0x0000000103037824 */ /* 0x000fc800078e020e */
[----:B------:R-:W-:-:S07]  /*1b150*/  IMAD.MOV.U32 R13, RZ, RZ, R3 ;  /* 0x000000ffff0d7224 */ /* 0x000fce00078e0003 */
[----:B------:R-:W-:Y:S05]  /*1b160*/  WARPSYNC.COLLECTIVE R15, `(.L_x_2708) ;  /* 0x000000000f087348 */ /* 0x000fea0003c00000 */
[----:B------:R0:W1:Y:S02]  /*1b170*/  SHFL.UP P6, R14, R13, R12, R11 ;  /* 0x0400000c0d0e7389 */ /* 0x00006400000c000b */
[----:B01----:R-:W-:Y:S01]  /*1b180*/  ENDCOLLECTIVE ;  /* 0x000000000000791b */ /* 0x003fe20003800000 */
.L_x_2708:
[----:B------:R-:W-:Y:S01]  /*1b190*/  IMAD.MOV.U32 R12, RZ, RZ, 0x8 ;  /* 0x00000008ff0c7424 */ /* 0x000fe200078e00ff */
[----:B------:R-:W-:-:S05]  /*1b1a0*/  SEL R14, R14, RZ, P3 ;  /* 0x000000ff0e0e7207 */ /* 0x000fca0001800000 */
[----:B------:R-:W-:-:S04]  /*1b1b0*/  IMAD.IADD R3, R3, 0x1, R14 ;  /* 0x0000000103037824 */ /* 0x000fc800078e020e */
[----:B------:R-:W-:-:S07]  /*1b1c0*/  IMAD.MOV.U32 R13, RZ, RZ, R3 ;  /* 0x000000ffff0d7224 */ /* 0x000fce00078e0003 */
[----:B------:R-:W-:Y:S05]  /*1b1d0*/  WARPSYNC.COLLECTIVE R15, `(.L_x_2709) ;  /* 0x000000000f087348 */ /* 0x000fea0003c00000 */
[----:B------:R0:W1:Y:S02]  /*1b1e0*/  SHFL.UP P6, R14, R13, R12, R11 ;  /* 0x0400000c0d0e7389 */ /* 0x00006400000c000b */
[----:B01----:R-:W-:Y:S01]  /*1b1f0*/  ENDCOLLECTIVE ;  /* 0x000000000000791b */ /* 0x003fe20003800000 */
.L_x_2709:
[----:B------:R-:W-:Y:S01]  /*1b200*/  IMAD.MOV.U32 R12, RZ, RZ, 0x10 ;  /* 0x00000010ff0c7424 */ /* 0x000fe200078e00ff */
[----:B------:R-:W-:-:S05]  /*1b210*/  SEL R14, R14, RZ, P4 ;  /* 0x000000ff0e0e7207 */ /* 0x000fca0002000000 */
[----:B------:R-:W-:-:S04]  /*1b220*/  IMAD.IADD R3, R3, 0x1, R14 ;  /* 0x0000000103037824 */ /* 0x000fc800078e020e */
[----:B------:R-:W-:-:S07]  /*1b230*/  IMAD.MOV.U32 R13, RZ, RZ, R3 ;  /* 0x000000ffff0d7224 */ /* 0x000fce00078e0003 */
[----:B------:R-:W-:Y:S05]  /*1b240*/  WARPSYNC.COLLECTIVE R15, `(.L_x_2710) ;  /* 0x000000000f087348 */ /* 0x000fea0003c00000 */
[----:B------:R0:W1:Y:S02]  /*1b250*/  SHFL.UP P6, R14, R13, R12, R11 ;  /* 0x0400000c0d0e7389 */ /* 0x00006400000c000b */
[----:B01----:R-:W-:Y:S01]  /*1b260*/  ENDCOLLECTIVE ;  /* 0x000000000000791b */ /* 0x003fe20003800000 */
.L_x_2710:
        /* <DEDUP_REMOVED lines=8> */
.L_x_2711:
[----:B------:R-:W-:Y:S01]  /*1b2f0*/  IMAD.MOV.U32 R16, RZ, RZ, R14 ;  /* 0x000000ffff107224 */ /* 0x000fe200078e000e */
[----:B------:R-:W-:Y:S06]  /*1b300*/  BRA `(.L_x_2712) ;  /* 0xffffffd800987947 */ /* 0x000fec000383ffff */
.L_x_2645:
[----:B------:R-:W-:Y:S01]  /*1b310*/  BSSY B0, `(.L_x_2713) ;  /* 0x0000006000007945 */ /* 0x000fe20003800000 */
[----:B------:R-:W-:Y:S01]  /*1b320*/  PLOP3.LUT P6, PT, P6, PT, PT, 0x8, 0x0 ;  /* 0x000000000000781c */ /* 0x000fe200037ce170 */
[----:B------:R-:W-:-:S12]  /*1b330*/  IMAD.MOV.U32 R15, RZ, RZ, -0x1 ;  /* 0xffffffffff0f7424 */ /* 0x000fd800078e00ff */
[----:B01--45:R-:W-:Y:S05]  /*1b340*/  WARPSYNC.COLLECTIVE R15, `(.L_x_2714) ;  /* 0x000000000f087348 */ /* 0x033fea0003c00000 */
[----:B------:R-:W-:Y:S01]  /*1b350*/  VOTE.ANY R14, PT, P6 ;  /* 0x00000000000e7806 */ /* 0x000fe200030e0100 */
[----:B01--45:R-:W-:Y:S06]  /*1b360*/  ENDCOLLECTIVE ;  /* 0x000000000000791b */ /* 0x033fec0003800000 */
.L_x_2714:
[----:B------:R-:W-:Y:S05]  /*1b370*/  BSYNC B0 ;  /* 0x0000000000007941 */ /* 0x000fea0003800000 */
.L_x_2713:
        /* <DEDUP_REMOVED lines=9> */
.L_x_2715:
[----:B------:R-:W-:Y:S01]  /*1b410*/  IMAD.MOV.U32 R17, RZ, RZ, R14 ;  /* 0x000000ffff117224 */ /* 0x000fe200078e000e */
[----:B------:R-:W-:Y:S06]  /*1b420*/  BRA `(.L_x_2716) ;  /* 0xffffffd800887947 */ /* 0x000fec000383ffff */
.L_x_2647:
[----:B------:R-:W-:Y:S01]  /*1b430*/  BSSY B0, `(.L_x_2717) ;  /* 0x0000007000007945 */ /* 0x000fe20003800000 */
[----:B------:R-:W-:Y:S02]  /*1b440*/  IMAD.MOV.U32 R13, RZ, RZ, R3 ;  /* 0x000000ffff0d7224 */ /* 0x000fe400078e0003 */
[----:B------:R-:W-:Y:S02]  /*1b450*/  IMAD.MOV.U32 R11, RZ, RZ, 0x1f ;  /* 0x0000001fff0b7424 */ /* 0x000fe400078e00ff */
[----:B------:R-:W-:-:S07]  /*1b460*/  IMAD.MOV.U32 R15, RZ, RZ, -0x1 ;  /* 0xffffffffff0f7424 */ /* 0x000fce00078e00ff */
[----:B012345:R-:W-:Y:S05]  /*1b470*/  WARPSYNC.COLLECTIVE R15, `(.L_x_2718) ;  /* 0x000000000f087348 */ /* 0x03ffea0003c00000 */
[----:B------:R0:W0:Y:S02]  /*1b480*/  SHFL.IDX P6, R14, R13, R12, R11 ;  /* 0x0000000c0d0e7389 */ /* 0x00002400000c000b */
[----:B012345:R-:W-:Y:S01]  /*1b490*/  ENDCOLLECTIVE ;  /* 0x000000000000791b */ /* 0x03ffe20003800000 */
.L_x_2718:
[----:B------:R-:W-:Y:S05]  /*1b4a0*/  BSYNC B0 ;  /* 0x0000000000007941 */ /* 0x000fea0003800000 */
.L_x_2717:
[----:B------:R-:W-:Y:S01]  /*1b4b0*/  IMAD.MOV.U32 R3, RZ, RZ, R14 ;  /* 0x000000ffff037224 */ /* 0x000fe200078e000e */
[----:B------:R-:W-:Y:S06]  /*1b4c0*/  BRA `(.L_x_2719) ;  /* 0xffffffd8007c7947 */ /* 0x000fec000383ffff */
.L_x_2651:
[----:B0-----:R0:W2:Y:S02]  /*1b4d0*/  SYNCS.PHASECHK.TRANS64.TRYWAIT P0, [R0+URZ+0x36820], R3 ;  /* 0x03682003000075a7 */ /* 0x0010a4000800017f */
[----:B--2---:R-:W-:Y:S05]  /*1b4e0*/  @!P0 NANOSLEEP.SYNCS 0x989680 ;  /* 0x009896800000895d */ /* 0x004fea0003900000 */
[----:B------:R-:W2:Y:S02]  /*1b4f0*/  @!P0 SYNCS.PHASECHK.TRANS64 P0, [R0+URZ+0x36820], R3 ;  /* 0x03682003000085a7 */ /* 0x000ea4000800007f */
[----:B--2---:R-:W-:Y:S05]  /*1b500*/  @!P0 BRA `(.L_x_2651) ;  /* 0xfffffffc00f08947 */ /* 0x004fea000383ffff */
[----:B------:R-:W-:Y:S05]  /*1b510*/  BRA `(.L_x_2720) ;  /* 0xffffffe000047947 */ /* 0x000fea000383ffff */
.L_x_2652:
        /* <DEDUP_REMOVED lines=11> */
.L_x_2722:
[----:B------:R-:W-:Y:S05]  /*1b5d0*/  BSYNC B0 ;  /* 0x0000000000007941 */ /* 0x000fea0003800000 */
.L_x_2721:
[----:B------:R-:W-:Y:S05]  /*1b5e0*/  BRA `(.L_x_2723) ;  /* 0xffffffdc00ec7947 */ /* 0x000fea000383ffff */
.L_x_2655:
[----:B------:R-:W-:Y:S01]  /*1b5f0*/  BSSY B1, `(.L_x_2724) ;  /* 0x0000006000017945 */ /* 0x000fe20003800000 */
[----:B------:R-:W-:-:S07]  /*1b600*/  IMAD.MOV.U32 R15, RZ, RZ, -0x1 ;  /* 0xffffffffff0f7424 */ /* 0x000fce00078e00ff */
[----:B012-45:R-:W-:Y:S05]  /*1b610*/  WARPSYNC.COLLECTIVE R15, `(.L_x_2725) ;  /* 0x000000000f0c7348 */ /* 0x037fea0003c00000 */
[----:B------:R-:W-:Y:S02]  /*1b620*/  ELECT P6, UR62, PT ;  /* 0x00000000003e782f */ /* 0x000fe400038c0000 */
[----:B------:R-:W-:Y:S01]  /*1b630*/  MOV R14, UR62 ;  /* 0x0000003e000e7c02 */ /* 0x000fe20008000f00 */
[----:B012-45:R-:W-:Y:S10]  /*1b640*/  ENDCOLLECTIVE ;  /* 0x000000000000791b */ /* 0x037ff40003800000 */
.L_x_2725:
[----:B------:R-:W-:Y:S05]  /*1b650*/  BSYNC B1 ;  /* 0x0000000000017941 */ /* 0x000fea0003800000 */
.L_x_2724:
[----:B------:R-:W-:Y:S05]  /*1b660*/  BRA `(.L_x_2726) ;  /* 0xffffffdc00e47947 */ /* 0x000fea000383ffff */
.L_x_2657:
[----:B0-----:R0:W2:Y:S02]  /*1b670*/  SYNCS.PHASECHK.TRANS64.TRYWAIT P0, [R6+URZ], R5 ;  /* 0x00000005060075a7 */ /* 0x0010a4000800017f */
[----:B--2---:R-:W-:Y:S05]  /*1b680*/  @!P0 NANOSLEEP.SYNCS 0x989680 ;  /* 0x009896800000895d */ /* 0x004fea0003900000 */
[----:B------:R-:W2:Y:S02]  /*1b690*/  @!P0 SYNCS.PHASECHK.TRANS64 P0, [R6+URZ], R5 ;  /* 0x00000005060085a7 */ /* 0x000ea4000800007f */
[----:B--2---:R-:W-:Y:S05]  /*1b6a0*/  @!P0 BRA `(.L_x_2657) ;  /* 0xfffffffc00f08947 */ /* 0x004fea000383ffff */
[----:B------:R-:W-:Y:S05]  /*1b6b0*/  BRA `(.L_x_2727) ;  /* 0xffffffe000287947 */ /* 0x000fea000383ffff */
.L_x_2658:
[----:B--2---:R2:W3:Y:S02]  /*1b6c0*/  SYNCS.PHASECHK.TRANS64.TRYWAIT P0, [R7+URZ], R2 ;  /* 0x00000002070075a7 */ /* 0x0044e4000800017f */
[----:B---3--:R-:W-:Y:S05]  /*1b6d0*/  @!P0 NANOSLEEP.SYNCS 0x989680 ;  /* 0x009896800000895d */ /* 0x008fea0003900000 */
[----:B------:R-:W3:Y:S02]  /*1b6e0*/  @!P0 SYNCS.PHASECHK.TRANS64 P0, [R7+URZ], R2 ;  /* 0x00000002070085a7 */ /* 0x000ee4000800007f */
[----:B---3--:R-:W-:Y:S05]  /*1b6f0*/  @!P0 BRA `(.L_x_2658) ;  /* 0xfffffffc00f08947 */ /* 0x008fea000383ffff */
[----:B------:R-:W-:Y:S05]  /*1b700*/  BRA `(.L_x_2728) ;  /* 0xffffffe0001c7947 */ /* 0x000fea000383ffff */
.L_x_2660:
[----:B---3--:R3:W4:Y:S02]  /*1b710*/  SYNCS.PHASECHK.TRANS64.TRYWAIT P0, [R4+URZ], R5 ;  /* 0x00000005040075a7 */ /* 0x008724000800017f */
[----:B----4-:R-:W-:Y:S05]  /*1b720*/  @!P0 NANOSLEEP.SYNCS 0x989680 ;  /* 0x009896800000895d */ /* 0x010fea0003900000 */
[----:B------:R-:W4:Y:S02]  /*1b730*/  @!P0 SYNCS.PHASECHK.TRANS64 P0, [R4+URZ], R5 ;  /* 0x00000005040085a7 */ /* 0x000f24000800007f */
[----:B----4-:R-:W-:Y:S05]  /*1b740*/  @!P0 BRA `(.L_x_2660) ;  /* 0xfffffffc00f08947 */ /* 0x010fea000383ffff */
[----:B------:R-:W-:Y:S05]  /*1b750*/  BRA `(.L_x_2729) ;  /* 0xffffffe000247947 */ /* 0x000fea000383ffff */
.L_x_2730:
        /* <DEDUP_REMOVED lines=10> */
.L_x_3248:


//--------------------- .text._ZN7cutlass13device_kernelIN5flash11enable_sm90INS1_16FlashAttnFwdSm90INS1_25CollectiveMainloopFwdSm90ILi2EN4cute5tupleIJNS5_1CILi1EEES8_S8_EEENS6_IJNS7_ILi128EEENS7_ILi112EEENS7_ILi192EEEEEELi192ENS_6half_tEfNS_4arch4Sm90ELb1ELb0ELb1ELb1ELb0ELb1ELb0ELb1ELb1ELb1ELb0ELb0EEENS1_21CollectiveEpilogueFwdINS6_IJSA_SC_SB_EEES9_SE_SG_Li256ELb1ELb1ELb0ELb0EEENS1_36VarlenDynamicPersistentTileSchedulerILi128ELi112ELi256ELi128ELb0ELb1ELb1ELb1ELb1ELb1EEEEEEEEEvNT_6ParamsE --------------------------
	.section	.text._ZN7cutlass13device_kernelIN5flash11enable_sm90INS1_16FlashAttnFwdSm90INS1_25CollectiveMainloopFwdSm90ILi2EN4cute5tupleIJNS5_1CILi1EEES8_S8_EEENS6_IJNS7_ILi128EEENS7_ILi112EEENS7_ILi192EEEEEELi192ENS_6half_tEfNS_4arch4Sm90ELb1ELb0ELb1ELb1ELb0ELb1ELb0ELb1ELb1ELb1ELb0ELb0EEENS1_21CollectiveEpilogueFwdINS6_IJSA_SC_SB_EEES9_SE_SG_Li256ELb1ELb1ELb0ELb0EEENS1_36VarlenDynamicPersistentTileSchedulerILi128ELi112ELi256ELi128ELb0ELb1ELb1ELb1ELb1ELb1EEEEEEEEEvNT_6ParamsE,"ax",@progbits
	.align	128
.text._ZN7cutlass13device_kernelIN5flash11enable_sm90INS1_16FlashAttnFwdSm90INS1_25CollectiveMainloopFwdSm90ILi2EN4cute5tupleIJNS5_1CILi1EEES8_S8_EEENS6_IJNS7_ILi128EEENS7_ILi112EEENS7_ILi192EEEEEELi192ENS_6half_tEfNS_4arch4Sm90ELb1ELb0ELb1ELb1ELb0ELb1ELb0ELb1ELb1ELb1ELb0ELb0EEENS1_21CollectiveEpilogueFwdINS6_IJSA_SC_SB_EEES9_SE_SG_Li256ELb1ELb1ELb0ELb0EEENS1_36VarlenDynamicPersistentTileSchedulerILi128ELi112ELi256ELi128ELb0ELb1ELb1ELb1ELb1ELb1EEEEEEEEEvNT_6ParamsE:
        .type           _ZN7cutlass13device_kernelIN5flash11enable_sm90INS1_16FlashAttnFwdSm90INS1_25CollectiveMainloopFwdSm90ILi2EN4cute5tupleIJNS5_1CILi1EEES8_S8_EEENS6_IJNS7_ILi128EEENS7_ILi112EEENS7_ILi192EEEEEELi192ENS_6half_tEfNS_4arch4Sm90ELb1ELb0ELb1ELb1ELb0ELb1ELb0ELb1ELb1ELb1ELb0ELb0EEENS1_21CollectiveEpilogueFwdINS6_IJSA_SC_SB_EEES9_SE_SG_Li256ELb1ELb1ELb0ELb0EEENS1_36VarlenDynamicPersistentTileSchedulerILi128ELi112ELi256ELi128ELb0ELb1ELb1ELb1ELb1ELb1EEEEEEEEEvNT_6ParamsE,@function
        .size           _ZN7cutlass13device_kernelIN5flash11enable_sm90INS1_16FlashAttnFwdSm90INS1_25CollectiveMainloopFwdSm90ILi2EN4cute5tupleIJNS5_1CILi1EEES8_S8_EEENS6_IJNS7_ILi128EEENS7_ILi112EEENS7_ILi192EEEEEELi192ENS_6half_tEfNS_4arch4Sm90ELb1ELb0ELb1ELb1ELb0ELb1ELb0ELb1ELb1ELb1ELb0ELb0EEENS1_21CollectiveEpilogueFwdINS6_IJSA_SC_SB_EEES9_SE_SG_Li256ELb1ELb1ELb0ELb0EEENS1_36VarlenDynamicPersistentTileSchedulerILi128ELi112ELi256ELi128ELb0ELb1ELb1ELb1ELb1ELb1EEEEEEEEEvNT_6ParamsE,(.L_x_3249 - _ZN7cutlass13device_kernelIN5flash11enable_sm90INS1_16FlashAttnFwdSm90INS1_25CollectiveMainloopFwdSm90ILi2EN4cute5tupleIJNS5_1CILi1EEES8_S8_EEENS6_IJNS7_ILi128EEENS7_ILi112EEENS7_ILi192EEEEEELi192ENS_6half_tEfNS_4arch4Sm90ELb1ELb0ELb1ELb1ELb0ELb1ELb0ELb1ELb1ELb1ELb0ELb0EEENS1_21CollectiveEpilogueFwdINS6_IJSA_SC_SB_EEES9_SE_SG_Li256ELb1ELb1ELb0ELb0EEENS1_36VarlenDynamicPersistentTileSchedulerILi128ELi112ELi256ELi128ELb0ELb1ELb1ELb1ELb1ELb1EEEEEEEEEvNT_6ParamsE)
        .other          _ZN7cutlass13device_kernelIN5flash11enable_sm90INS1_16FlashAttnFwdSm90INS1_25CollectiveMainloopFwdSm90ILi2EN4cute5tupleIJNS5_1CILi1EEES8_S8_EEENS6_IJNS7_ILi128EEENS7_ILi112EEENS7_ILi192EEEEEELi192ENS_6half_tEfNS_4arch4Sm90ELb1ELb0ELb1ELb1ELb0ELb1ELb0ELb1ELb1ELb1ELb0ELb0EEENS1_21CollectiveEpilogueFwdINS6_IJSA_SC_SB_EEES9_SE_SG_Li256ELb1ELb1ELb0ELb0EEENS1_36VarlenDynamicPersistentTileSchedulerILi128ELi112ELi256ELi128ELb0ELb1ELb1ELb1ELb1ELb1EEEEEEEEEvNT_6ParamsE,@"STO_CUDA_ENTRY STV_DEFAULT"
_ZN7cutlass13device_kernelIN5flash11enable_sm90INS1_16FlashAttnFwdSm90INS1_25CollectiveMainloopFwdSm90ILi2EN4cute5tupleIJNS5_1CILi1EEES8_S8_EEENS6_IJNS7_ILi128EEENS7_ILi112EEENS7_ILi192EEEEEELi192ENS_6half_tEfNS_4arch4Sm90ELb1ELb0ELb1ELb1ELb0ELb1ELb0ELb1ELb1ELb1ELb0ELb0EEENS1_21CollectiveEpilogueFwdINS6_IJSA_SC_SB_EEES9_SE_SG_Li256ELb1ELb1ELb0ELb0EEENS1_36VarlenDynamicPersistentTileSchedulerILi128ELi112ELi256ELi128ELb0ELb1ELb1ELb1ELb1ELb1EEEEEEEEEvNT_6ParamsE:
        /* <DEDUP_REMOVED lines=24> */
.L_x_2732:
[----:B------:R-:W-:Y:S05]  /*0180*/  BSYNC B0 ;  /* 0x0000000000007941 */ /* 0x000fea0003800000 */
.L_x_2731:
        /* <DEDUP_REMOVED lines=41> */
.L_x_2733:
        /* <DEDUP_REMOVED lines=22> */
.L_x_2734:
        /* <DEDUP_REMOVED lines=18> */
.L_x_2735:
        /* <DEDUP_REMOVED lines=22> */
.L_x_2736:
        /* <DEDUP_REMOVED lines=22> */
.L_x_2737:
        /* <DEDUP_REMOVED lines=10> */
.L_x_2740:
        /* <DEDUP_REMOVED lines=15> */
[----:B------:R-:W2:Y:S01]  /*0af0*/  LDL R0, [R1+0x98] ;  /* 0x0000980001007983 */ /* 0x000ea20000100800 */
[----:B------:R-:W-:Y:S01]  /*0b00*/  VIADD R18, R4, 0xffffff80 ;  /* 0xffffff8004127836 */ /* 0x000fe20000000000 */
[----:B------:R-:W-:Y:S01]  /*0b10*/  R2UR UR4, R16 ;  /* 0x00000000100472ca */ /* 0x000fe200000e0000 */
[----:B------:R-:W-:Y:S01]  /*0b20*/  IMAD.MOV.U32 R17, RZ, RZ, RZ ;  /* 0x000000ffff117224 */ /* 0x000fe200078e00ff */
[----:B------:R-:W-:Y:S01]  /*0b30*/  CS2R R208, SRZ ;  /* 0x0000000000d07805 */ /* 0x000fe2000001ff00 */
[----:B------:R-:W-:-:S10]  /*0b40*/  IMAD.MOV.U32 R205, RZ, RZ, RZ ;  /* 0x000000ffffcd7224 */ /* 0x000fd400078e00ff */
[----:B------:R-:W-:Y:S01]  /*0b50*/  UIADD3 UR4, UR4, 0x15400, URZ ;  /* 0x0001540004047890 */ /* 0x000fe2000fffe03f */
[----:B--2---:R-:W-:Y:S02]  /*0b60*/  R2UR UR5, R0 ;  /* 0x00000000000572ca */ /* 0x004fe400000e0000 */
[----:B------:R-:W-:-:S04]  /*0b70*/  SHF.R.S32.HI R0, RZ, 0x1f, R18 ;  /* 0x0000001fff007819 */ /* 0x000fc80000011412 */
[----:B0-----:R-:W-:-:S04]  /*0b80*/  LEA.HI R2, R0, R18, RZ, 0x7 ;  /* 0x0000001200027211 */ /* 0x001fc800078f38ff */
[----:B------:R-:W-:Y:S02]  /*0b90*/  LOP3.LUT R3, R2, 0xffffff80, RZ, 0xc0, !PT ;  /* 0xffffff8002037812 */ /* 0x000fe400078ec0ff */
[----:B------:R-:W-:Y:S01]  /*0ba0*/  SHF.R.S32.HI R11, RZ, 0x7, R2 ;  /* 0x00000007ff0b7819 */ /* 0x000fe20000011402 */
[----:B------:R-:W-:Y:S01]  /*0bb0*/  ULOP3.LUT UR5, UR5, 0x1, URZ, 0xfc, !UPT ;  /* 0x0000000105057892 */ /* 0x000fe2000f8efc3f */
[----:B------:R-:W-:Y:S02]  /*0bc0*/  IADD3 R15, R18, -R3, RZ ;  /* 0x80000003120f7210 */ /* 0x000fe40007ffe0ff */
[----:B------:R-:W-:Y:S02]  /*0bd0*/  LEA.HI R3, R0, R18, RZ, 0x4 ;  /* 0x0000001200037211 */ /* 0x000fe400078f20ff */
[----:B------:R-:W-:Y:S02]  /*0be0*/  SHF.R.S32.HI R7, RZ, 0x1f, R15 ;  /* 0x0000001fff077819 */ /* 0x000fe4000001140f */
[----:B------:R-:W-:-:S02]  /*0bf0*/  SHF.R.S32.HI R6, RZ, 0x4, R3 ;  /* 0x00000004ff067819 */ /* 0x000fc40000011403 */
[-C--:B------:R-:W-:Y:S02]  /*0c00*/  LEA.HI R8, R7, R15.reuse, RZ, 0x2 ;  /* 0x0000000f07087211 */ /* 0x080fe400078f10ff */
[----:B------:R-:W-:Y:S02]  /*0c10*/  LEA.HI R4, R3, R6, RZ, 0x1 ;  /* 0x0000000603047211 */ /* 0x000fe400078f08ff */
[--C-:B------:R-:W-:Y:S02]  /*0c20*/  SHF.R.S32.HI R9, RZ, 0x2, R8.reuse ;  /* 0x00000002ff097819 */ /* 0x100fe40000011408 */
[----:B------:R-:W-:Y:S02]  /*0c30*/  SHF.R.S32.HI R10, RZ, 0x1f, R8 ;  /* 0x0000001fff0a7819 */ /* 0x000fe40000011408 */
[----:B------:R-:W-:Y:S02]  /*0c40*/  LEA.HI R7, R7, R15, RZ, 0x5 ;  /* 0x0000000f07077211 */ /* 0x000fe400078f28ff */
[----:B------:R-:W-:-:S02]  /*0c50*/  LEA.HI R10, R10, R9, RZ, 0x3 ;  /* 0x000000090a0a7211 */ /* 0x000fc400078f18ff */
[----:B------:R-:W-:Y:S02]  /*0c60*/  LOP3.LUT R3, R3, 0x3fffff0, RZ, 0xc0, !PT ;  /* 0x03fffff003037812 */ /* 0x000fe400078ec0ff */
[----:B------:R-:W-:Y:S02]  /*0c70*/  LOP3.LUT R10, R10, 0xfffffff8, RZ, 0xc0, !PT ;  /* 0xfffffff80a0a7812 */ /* 0x000fe400078ec0ff */
[----:B------:R-:W-:Y:S01]  /*0c80*/  LOP3.LUT R5, R4, 0x1ffffffe, RZ, 0xc0, !PT ;  /* 0x1ffffffe04057812 */ /* 0x000fe200078ec0ff */
[----:B------:R-:W-:Y:S01]  /*0c90*/  IMAD.IADD R3, R18, 0x1, -R3 ;  /* 0x0000000112037824 */ /* 0x000fe200078e0a03 */
[----:B------:R-:W-:Y:S01]  /*0ca0*/  LEA.HI R4, R0, R18, RZ, 0x5 ;  /* 0x0000001200047211 */ /* 0x000fe200078f28ff */
[----:B------:R-:W-:Y:S01]  /*0cb0*/  IMAD.IADD R10, R9, 0x1, -R10 ;  /* 0x00000001090a7824 */ /* 0x000fe200078e0a0a */
[----:B------:R-:W-:Y:S01]  /*0cc0*/  SHF.R.S32.HI R7, RZ, 0x5, R7 ;  /* 0x00000005ff077819 */ /* 0x000fe20000011407 */
[----:B------:R-:W-:Y:S01]  /*0cd0*/  IMAD.IADD R5, R6, 0x1, -R5 ;  /* 0x0000000106057824 */ /* 0x000fe200078e0a05 */
[----:B------:R-:W-:-:S02]  /*0ce0*/  SHF.R.S32.HI R4, RZ, 0x5, R4 ;  /* 0x00000005ff047819 */ /* 0x000fc40000011404 */
[----:B------:R-:W-:Y:S01]  /*0cf0*/  LEA.HI R6, R0, R18, RZ, 0x2 ;  /* 0x0000001200067211 */ /* 0x000fe200078f10ff */
[----:B------:R-:W-:Y:S01]  /*0d00*/  IMAD R7, R7, 0x10, R10 ;  /* 0x0000001007077824 */ /* 0x000fe200078e020a */
[----:B------:R-:W-:Y:S01]  /*0d10*/  LEA.HI R2, R2, R11, RZ, 0x1 ;  /* 0x0000000b02027211 */ /* 0x000fe200078f08ff */
[C---:B------:R-:W-:Y:S01]  /*0d20*/  IMAD.SHL.U32 R220, R4.reuse, 0x200, RZ ;  /* 0x0000020004dc7824 */ /* 0x040fe200078e00ff */
[----:B------:R-:W-:Y:S02]  /*0d30*/  LEA R10, R4, R3, 0x4 ;  /* 0x00000003040a7211 */ /* 0x000fe400078e20ff */
[--C-:B------:R-:W-:Y:S02]  /*0d40*/  SHF.R.S32.HI R204, RZ, 0x2, R6.reuse ;  /* 0x00000002ffcc7819 */ /* 0x100fe40000011406 */
[----:B------:R-:W-:Y:S01]  /*0d50*/  SHF.R.S32.HI R3, RZ, 0x1f, R6 ;  /* 0x0000001fff037819 */ /* 0x000fe20000011406 */
[----:B------:R-:W-:Y:S01]  /*0d60*/  IMAD R12, R10, 0x8, R5 ;  /* 0x000000080a0c7824 */ /* 0x000fe200078e0205 */
[----:B------:R-:W-:Y:S01]  /*0d70*/  LOP3.LUT R6, R6, 0xfffffffc, RZ, 0xc0, !PT ;  /* 0xfffffffc06067812 */ /* 0x000fe200078ec0ff */
[----:B------:R-:W-:Y:S01]  /*0d80*/  VIADD R9, R204, 0x40 ;  /* 0x00000040cc097836 */ /* 0x000fe20000000000 */
[----:B------:R-:W-:-:S02]  /*0d90*/  LOP3.LUT R2, R2, 0x3fffffe, RZ, 0xc0, !PT ;  /* 0x03fffffe02027812 */ /* 0x000fc400078ec0ff */
[----:B------:R-:W-:Y:S01]  /*0da0*/  IADD3 R20, R18, -R6, RZ ;  /* 0x8000000612147210 */ /* 0x000fe20007ffe0ff */
[----:B------:R-:W-:Y:S01]  /*0db0*/  IMAD.SHL.U32 R217, R9, 0x40, RZ ;  /* 0x0000004009d97824 */ /* 0x000fe200078e00ff */
[----:B------:R-:W-:Y:S01]  /*0dc0*/  LEA.HI R3, R3, R204, RZ, 0x3 ;  /* 0x000000cc03037211 */ /* 0x000fe200078f18ff */
[----:B------:R-:W-:Y:S01]  /*0dd0*/  IMAD.IADD R2, R11, 0x1, -R2 ;  /* 0x000000010b027824 */ /* 0x000fe200078e0a02 */
[----:B------:R-:W-:Y:S01]  /*0de0*/  LEA.HI R0, R0, R18, RZ, 0x3 ;  /* 0x0000001200007211 */ /* 0x000fe200078f18ff */
[----:B------:R-:W-:Y:S01]  /*0df0*/  IMAD.SHL.U32 R22, R20, 0x4, RZ ;  /* 0x0000000414167824 */ /* 0x000fe200078e00ff */
[----:B------:R-:W-:Y:S01]  /*0e00*/  LOP3.LUT R3, R3, 0xfffffff8, RZ, 0xc0, !PT ;  /* 0xfffffff803037812 */ /* 0x000fe200078ec0ff */
[----:B------:R-:W-:Y:S01]  /*0e10*/  IMAD R13, R2, 0x40, R7 ;  /* 0x00000040020d7824 */ /* 0x000fe200078e0207 */
[----:B------:R-:W-:Y:S01]  /*0e20*/  SHF.R.S32.HI R2, RZ, 0x1f, R9 ;  /* 0x0000001fff027819 */ /* 0x000fe20000011409 */
[C---:B------:R-:W-:Y:S01]  /*0e30*/  VIADD R212, R22.reuse, 0x40 ;  /* 0x0000004016d47836 */ /* 0x040fe20000000000 */
[----:B------:R-:W-:Y:S01]  /*0e40*/  IADD3 R213, R22, 0x20, RZ ;  /* 0x0000002016d57810 */ /* 0x000fe20007ffe0ff */
[----:B------:R-:W-:Y:S01]  /*0e50*/  IMAD.IADD R228, R204, 0x1, -R3 ;  /* 0x00000001cce47824 */ /* 0x000fe200078e0a03 */
[----:B------:R-:W-:Y:S01]  /*0e60*/  LEA.HI R2, R2, R9, RZ, 0x3 ;  /* 0x0000000902027211 */ /* 0x000fe200078f18ff */
[----:B------:R-:W-:Y:S01]  /*0e70*/  STL [R1+0x90], R13 ;  /* 0x0000900d01007387 */ /* 0x000fe20000100800 */
[C---:B------:R-:W-:Y:S01]  /*0e80*/  IADD3 R207, R22.reuse, R212, RZ ;  /* 0x000000d416cf7210 */ /* 0x040fe20007ffe0ff */
[----:B------:R-:W-:Y:S01]  /*0e90*/  IMAD.IADD R206, R22, 0x1, R213 ;  /* 0x0000000116ce7824 */ /* 0x000fe200078e02d5 */
[----:B------:R-:W-:Y:S01]  /*0ea0*/  LOP3.LUT R217, R217, 0x1c0, RZ, 0xc0, !PT ;  /* 0x000001c0d9d97812 */ /* 0x000fe200078ec0ff */
[----:B------:R-:W-:Y:S01]  /*0eb0*/  IMAD.SHL.U32 R2, R2, 0x40, RZ ;  /* 0x0000004002027824 */ /* 0x000fe200078e00ff */
[----:B------:R-:W-:Y:S01]  /*0ec0*/  LOP3.LUT R233, R0, 0xfffffff8, RZ, 0xc0, !PT ;  /* 0xfffffff800e97812 */ /* 0x000fe200078ec0ff */
[----:B------:R-:W-:Y:S01]  /*0ed0*/  IMAD.SHL.U32 R218, R228, 0x40, RZ ;  /* 0x00000040e4da7824 */ /* 0x000fe200078e00ff */
[----:B------:R-:W-:Y:S01]  /*0ee0*/  SHF.R.S32.HI R3, RZ, 0x1f, R206 ;  /* 0x0000001fff037819 */ /* 0x000fe200000114ce */
[----:B------:R-:W-:Y:S01]  /*0ef0*/  STL [R1+0x48], RZ ;  /* 0x000048ff01007387 */ /* 0x000fe20000100800 */
[----:B------:R-:W-:Y:S01]  /*0f00*/  LOP3.LUT R222, R2, 0xfffffe00, RZ, 0xc0, !PT ;  /* 0xfffffe0002de7812 */ /* 0x000fe200078ec0ff */
[C---:B------:R-:W-:Y:S01]  /*0f10*/  VIADD R214, R22.reuse, 0x30 ;  /* 0x0000003016d67836 */ /* 0x040fe20000000000 */
[----:B------:R-:W-:Y:S01]  /*0f20*/  SHF.R.S32.HI R2, RZ, 0x1f, R207 ;  /* 0x0000001fff027819 */ /* 0x000fe200000114cf */
[----:B------:R-:W-:Y:S01]  /*0f30*/  VIADD R216, R22, 0x50 ;  /* 0x0000005016d87836 */ /* 0x000fe20000000000 */
[----:B------:R-:W-:-:S02]  /*0f40*/  LEA.HI R5, R3, R206, RZ, 0x6 ;  /* 0x000000ce03057211 */ /* 0x000fc400078f30ff */
[----:B------:R-:W-:Y:S02]  /*0f50*/  LOP3.LUT R218, R218, 0x1c0, RZ, 0xc0, !PT ;  /* 0x000001c0dada7812 */ /* 0x000fe400078ec0ff */
[----:B------:R-:W-:Y:S01]  /*0f60*/  LEA.HI R4, R3, R206, RZ, 0x3 ;  /* 0x000000ce03047211 */ /* 0x000fe200078f18ff */
[----:B------:R-:W-:Y:S01]  /*0f70*/  IMAD.SHL.U32 R5, R5, 0x80, RZ ;  /* 0x0000008005057824 */ /* 0x000fe200078e00ff */
[CC--:B------:R-:W-:Y:S02]  /*0f80*/  LEA.HI R6, R2.reuse, R207.reuse, RZ, 0x6 ;  /* 0x000000cf02067211 */ /* 0x0c0fe400078f30ff */
[----:B------:R-:W-:Y:S02]  /*0f90*/  LEA.HI R3, R2, R207, RZ, 0x3 ;  /* 0x000000cf02037211 */ /* 0x000fe400078f18ff */
[----:B------:R-:W-:Y:S01]  /*0fa0*/  SHF.R.U32.HI R14, RZ, 0x3, R217 ;  /* 0x00000003ff0e7819 */ /* 0x000fe200000116d9 */
[----:B------:R-:W-:Y:S01]  /*0fb0*/  IMAD.SHL.U32 R7, R6, 0x80, RZ ;  /* 0x0000008006077824 */ /* 0x000fe200078e00ff */
[----:B------:R-:W-:-:S02]  /*0fc0*/  SHF.R.U32.HI R219, RZ, 0x3, R218 ;  /* 0x00000003ffdb7819 */ /* 0x000fc400000116da */
[C-C-:B------:R-:W-:Y:S02]  /*0fd0*/  LOP3.LUT R2, R218.reuse, 0x38, R4.reuse, 0xf8, !PT ;  /* 0x00000038da027812 */ /* 0x140fe400078ef804 */
[----:B------:R-:W-:Y:S02]  /*0fe0*/  LOP3.LUT R9, R217, 0x38, R4, 0xf8, !PT ;  /* 0x00000038d9097812 */ /* 0x000fe400078ef804 */
[----:B------:R-:W-:Y:S02]  /*0ff0*/  LOP3.LUT R6, R218, 0x38, R3, 0xf8, !PT ;  /* 0x00000038da067812 */ /* 0x000fe400078ef803 */
[----:B------:R-:W-:Y:S02]  /*1000*/  LOP3.LUT R5, R5, 0xffffe000, RZ, 0xc0, !PT ;  /* 0xffffe00005057812 */ /* 0x000fe400078ec0ff */
[----:B------:R-:W-:Y:S02]  /*1010*/  LOP3.LUT R2, R2, R219, RZ, 0x3c, !PT ;  /* 0x000000db02027212 */ /* 0x000fe400078e3cff */
[----:B------:R-:W-:-:S02]  /*1020*/  LOP3.LUT R10, R9, R14, RZ, 0x3c, !PT ;  /* 0x0000000e090a7212 */ /* 0x000fc400078e3cff */
[----:B------:R-:W-:Y:S01]  /*1030*/  IADD3 R233, R18, -R233, RZ ;  /* 0x800000e912e97210 */ /* 0x000fe20007ffe0ff */
[----:B------:R-:W-:Y:S01]  /*1040*/  IMAD.SHL.U32 R18, R20, 0x8, RZ ;  /* 0x0000000814127824 */ /* 0x000fe200078e00ff */
[----:B------:R-:W-:Y:S02]  /*1050*/  LOP3.LUT R9, R6, R219, RZ, 0x3c, !PT ;  /* 0x000000db06097212 */ /* 0x000fe400078e3cff */
[-C--:B------:R-:W-:Y:S01]  /*1060*/  IADD3 R6, R2, R5.reuse, R220 ;  /* 0x0000000502067210 */ /* 0x080fe20007ffe0dc */
[----:B------:R-:W-:Y:S01]  /*1070*/  IMAD.U32 R2, RZ, RZ, UR5 ;  /* 0x00000005ff027e24 */ /* 0x000fe2000f8e00ff */
[----:B------:R-:W-:Y:S01]  /*1080*/  IADD3 R10, R10, R5, R222 ;  /* 0x000000050a0a7210 */ /* 0x000fe20007ffe0de */
[----:B------:R-:W-:Y:S01]  /*1090*/  IMAD.SHL.U32 R225, R233, 0x8, RZ ;  /* 0x00000008e9e17824 */ /* 0x000fe200078e00ff */
[----:B------:R-:W-:Y:S02]  /*10a0*/  LOP3.LUT R11, R217, 0x38, R3, 0xf8, !PT ;  /* 0x00000038d90b7812 */ /* 0x000fe400078ef803 */
[----:B------:R-:W-:Y:S01]  /*10b0*/  SHF.R.S32.HI R5, RZ, 0x3, R0 ;  /* 0x00000003ff057819 */ /* 0x000fe20000011400 */
[----:B------:R-:W-:Y:S01]  /*10c0*/  IMAD.U32 R0, RZ, RZ, UR4 ;  /* 0x00000004ff007e24 */ /* 0x000fe2000f8e00ff */
[----:B------:R-:W-:Y:S01]  /*10d0*/  LOP3.LUT R7, R7, 0xffffe000, RZ, 0xc0, !PT ;  /* 0xffffe00007077812 */ /* 0x000fe200078ec0ff */
[----:B------:R-:W-:Y:S01]  /*10e0*/  STL [R1+0x44], R2 ;  /* 0x0000440201007387 */ /* 0x000fe20000100800 */
[----:B------:R-:W-:Y:S01]  /*10f0*/  LOP3.LUT R11, R11, R14, RZ, 0x3c, !PT ;  /* 0x0000000e0b0b7212 */ /* 0x000fe200078e3cff */
[----:B------:R-:W-:Y:S01]  /*1100*/  VIADD R231, R225, 0x40 ;  /* 0x00000040e1e77836 */ /* 0x000fe20000000000 */
[----:B------:R-:W-:Y:S01]  /*1110*/  IADD3 R215, R22, 0x10, RZ ;  /* 0x0000001016d77810 */ /* 0x000fe20007ffe0ff */
[----:B------:R0:W-:Y:S01]  /*1120*/  STL [R1+0x8c], R0 ;  /* 0x00008c0001007387 */ /* 0x0001e20000100800 */
[-C--:B------:R-:W-:Y:S01]  /*1130*/  IADD3 R9, R9, R7.reuse, R220 ;  /* 0x0000000709097210 */ /* 0x080fe20007ffe0dc */
[----:B------:R-:W-:Y:S01]  /*1140*/  VIADD R232, R225, 0x80 ;  /* 0x00000080e1e87836 */ /* 0x000fe20000000000 */
[----:B------:R-:W-:-:S02]  /*1150*/  IADD3 R11, R11, R7, R222 ;  /* 0x000000070b0b7210 */ /* 0x000fc40007ffe0de */
[----:B------:R-:W-:Y:S02]  /*1160*/  SHF.R.S32.HI R7, RZ, 0x1f, R213 ;  /* 0x0000001fff077819 */ /* 0x000fe400000114d5 */
[----:B------:R-:W-:Y:S02]  /*1170*/  LOP3.LUT R229, R8, 0x7ffffffc, RZ, 0xc0, !PT ;  /* 0x7ffffffc08e57812 */ /* 0x000fe400078ec0ff */
[----:B------:R-:W-:Y:S02]  /*1180*/  SHF.R.S32.HI R8, RZ, 0x1f, R231 ;  /* 0x0000001fff087819 */ /* 0x000fe400000114e7 */
[----:B0-----:R-:W-:Y:S01]  /*1190*/  SHF.R.S32.HI R0, RZ, 0x1f, R225 ;  /* 0x0000001fff007819 */ /* 0x001fe200000114e1 */
[----:B------:R-:W-:Y:S01]  /*11a0*/  IMAD.IADD R229, R15, 0x1, -R229 ;  /* 0x000000010fe57824 */ /* 0x000fe200078e0ae5 */
[----:B------:R-:W-:Y:S02]  /*11b0*/  SHF.R.S32.HI R0, RZ, 0x1f, R215 ;  /* 0x0000001fff007819 */ /* 0x000fe400000114d7 */
[----:B------:R-:W-:-:S02]  /*11c0*/  SHF.R.S32.HI R8, RZ, 0x1f, R214 ;  /* 0x0000001fff087819 */ /* 0x000fc400000114d6 */
[----:B------:R-:W-:Y:S01]  /*11d0*/  LOP3.LUT R5, R217, 0x38, R18, 0xf8, !PT ;  /* 0x00000038d9057812 */ /* 0x000fe200078ef812 */
[----:B------:R0:W-:Y:S01]  /*11e0*/  STL [R1+0x74], R0 ;  /* 0x0000740001007387 */ /* 0x0001e20000100800 */
[----:B------:R-:W-:Y:S02]  /*11f0*/  LEA.HI R2, R20, R20, RZ, 0x1 ;  /* 0x0000001414027211 */ /* 0x000fe400078f08ff */
[----:B------:R-:W-:Y:S01]  /*1200*/  LOP3.LUT R5, R222, R5, R14, 0xf6, !PT ;  /* 0x00000005de057212 */ /* 0x000fe200078ef60e */
[----:B------:R1:W-:Y:S01]  /*1210*/  STL [R1+0x70], R7 ;  /* 0x0000700701007387 */ /* 0x0003e20000100800 */
[----:B------:R-:W-:-:S03]  /*1220*/  LOP3.LUT R2, R2, 0x1ffffffe, RZ, 0xc0, !PT ;  /* 0x1ffffffe02027812 */ /* 0x000fc600078ec0ff */
[----:B------:R-:W-:Y:S01]  /*1230*/  STL [R1+0x6c], R8 ;  /* 0x00006c0801007387 */ /* 0x000fe20000100800 */
[----:B------:R-:W-:Y:S02]  /*1240*/  IADD3 R2, R20, -R2, RZ ;  /* 0x8000000214027210 */ /* 0x000fe40007ffe0ff */
[----:B0-----:R-:W-:Y:S02]  /*1250*/  SHF.R.S32.HI R0, RZ, 0x1f, R232 ;  /* 0x0000001fff007819 */ /* 0x001fe400000114e8 */
[----:B------:R-:W-:Y:S01]  /*1260*/  SHF.R.S32.HI R0, RZ, 0x1f, R216 ;  /* 0x0000001fff007819 */ /* 0x000fe200000114d8 */
[----:B------:R-:W-:Y:S01]  /*1270*/  IMAD R230, R2, 0x8, R13 ;  /* 0x0000000802e67824 */ /* 0x000fe200078e020d */
[----:B-1----:R-:W-:-:S05]  /*1280*/  SHF.R.S32.HI R7, RZ, 0x1f, R212 ;  /* 0x0000001fff077819 */ /* 0x002fca00000114d4 */
[----:B------:R0:W-:Y:S04]  /*1290*/  STL [R1+0x68], R7 ;  /* 0x0000680701007387 */ /* 0x0001e80000100800 */
[----:B------:R1:W-:Y:S01]  /*12a0*/  STL [R1+0x64], R0 ;  /* 0x0000640001007387 */ /* 0x0003e20000100800 */
[----:B0-----:R-:W-:Y:S01]  /*12b0*/  IMAD.SHL.U32 R7, R12, 0x8, RZ ;  /* 0x000000080c077824 */ /* 0x001fe200078e00ff */
[----:B-1----:R-:W-:-:S04]  /*12c0*/  SHF.R.S32.HI R0, RZ, 0x3, R4 ;  /* 0x00000003ff007819 */ /* 0x002fc80000011404 */
[----:B------:R-:W-:Y:S01]  /*12d0*/  STL [R1+0x94], R7 ;  /* 0x0000940701007387 */ /* 0x000fe20000100800 */
[----:B------:R-:W-:Y:S02]  /*12e0*/  SHF.R.S32.HI R4, RZ, 0x3, R3 ;  /* 0x00000003ff047819 */ /* 0x000fe40000011403 */
[----:B------:R-:W-:Y:S01]  /*12f0*/  LEA R3, R5, UR4, 0x1 ;  /* 0x0000000405037c11 */ /* 0x000fe2000f8e08ff */
[----:B------:R0:W-:Y:S04]  /*1300*/  STL [R1+0x5c], R0 ;  /* 0x00005c0001007387 */ /* 0x0001e80000100800 */
[----:B------:R1:W-:Y:S04]  /*1310*/  STL [R1+0x60], R4 ;  /* 0x0000600401007387 */ /* 0x0003e80000100800 */
[----:B------:R2:W-:Y:S01]  /*1320*/  STL [R1+0x84], R3 ;  /* 0x0000840301007387 */ /* 0x0005e20000100800 */
[----:B0-----:R-:W-:-:S02]  /*1330*/  LEA R0, R6, UR4, 0x1 ;  /* 0x0000000406007c11 */ /* 0x001fc4000f8e08ff */
[----:B-1----:R-:W-:-:S03]  /*1340*/  LEA R4, R10, UR4, 0x1 ;  /* 0x000000040a047c11 */ /* 0x002fc6000f8e08ff */
[----:B------:R0:W-:Y:S01]  /*1350*/  STL [R1+0x88], R0 ;  /* 0x0000880001007387 */ /* 0x0001e20000100800 */
[----:B--2---:R-:W-:-:S03]  /*1360*/  LEA R3, R9, UR4, 0x1 ;  /* 0x0000000409037c11 */ /* 0x004fc6000f8e08ff */
[----:B------:R1:W-:Y:S04]  /*1370*/  STL [R1+0x7c], R4 ;  /* 0x00007c0401007387 */ /* 0x0003e80000100800 */
[----:B------:R1:W-:Y:S01]  /*1380*/  STL [R1+0x80], R3 ;  /* 0x0000800301007387 */ /* 0x0003e20000100800 */
[----:B0-----:R-:W-:-:S05]  /*1390*/  LEA R0, R11, UR4, 0x1 ;  /* 0x000000040b007c11 */ /* 0x001fca000f8e08ff */
[----:B------:R1:W-:Y:S02]  /*13a0*/  STL [R1+0x78], R0 ;  /* 0x0000780001007387 */ /* 0x0003e40000100800 */
.L_x_2965:
[----:B01--4-:R-:W0:Y:S01]  /*13b0*/  LDC.64 R2, c[0x0][0xc88] ;  /* 0x00032200ff027b82 */ /* 0x013e220000000a00 */
[----:B------:R-:W-:Y:S01]  /*13c0*/  ULDC.64 UR4, c[0x0][0xa28] ;  /* 0x00028a0000047ab9 */ /* 0x000fe20000000a00 */
[----:B------:R-:W-:Y:S01]  /*13d0*/  ULDC.64 UR8, c[0x0][0xa18] ;  /* 0x0002860000087ab9 */ /* 0x000fe20000000a00 */
[----:B------:R-:W-:Y:S01]  /*13e0*/  ULDC.64 UR6, c[0x0][0xa08] ;  /* 0x0002820000067ab9 */ /* 0x000fe20000000a00 */
[----:B0-----:R-:W-:-:S05]  /*13f0*/  IMAD.WIDE R2, R27, 0x4, R2 ;  /* 0x000000041b027825 */ /* 0x001fca00078e0202 */
[----:B--2---:R-:W2:Y:S01]  /*1400*/  LDG.E R237, desc[UR60][R2.64] ;  /* 0x0000003c02ed7981 */ /* 0x004ea2000c1e1900 */
[----:B------:R-:W-:Y:S01]  /*1410*/  ISETP.NE.U32.AND P2, PT, RZ, UR4, PT ;  /* 0x00000004ff007c0c */ /* 0x000fe2000bf45070 */
[----:B------:R-:W-:Y:S01]  /*1420*/  IMAD.MOV.U32 R121, RZ, RZ, RZ ;  /* 0x000000ffff797224 */ /* 0x000fe200078e00ff */
[----:B------:R-:W-:Y:S02]  /*1430*/  ISETP.NE.U32.AND P1, PT, RZ, UR8, PT ;  /* 0x00000008ff007c0c */ /* 0x000fe4000bf25070 */
[----:B------:R-:W-:Y:S02]  /*1440*/  ISETP.NE.AND.EX P2, PT, RZ, UR5, PT, P2 ;  /* 0x00000005ff007c0c */ /* 0x000fe4000bf45320 */
[----:B------:R-:W-:Y:S02]  /*1450*/  ISETP.NE.AND.EX P1, PT, RZ, UR9, PT, P1 ;  /* 0x00000009ff007c0c */ /* 0x000fe4000bf25310 */
[----:B------:R-:W-:Y:S02]  /*1460*/  ISETP.NE.U32.AND P0, PT, RZ, UR6, PT ;  /* 0x00000006ff007c0c */ /* 0x000fe4000bf05070 */
[----:B------:R-:W-:-:S02]  /*1470*/  MOV R9, RZ ;  /* 0x000000ff00097202 */ /* 0x000fc40000000f00 */
[----:B------:R-:W-:Y:S02]  /*1480*/  ISETP.NE.AND.EX P0, PT, RZ, UR7, PT, P0 ;  /* 0x00000007ff007c0c */ /* 0x000fe4000bf05300 */
[----:B--2---:R-:W-:Y:S01]  /*1490*/  SHF.R.S32.HI R0, RZ, 0x1f, R237 ;  /* 0x0000001fff007819 */ /* 0x004fe200000114ed */
[C---:B------:R-:W-:Y:S02]  /*14a0*/  IMAD.SHL.U32 R235, R237.reuse, 0x4, RZ ;  /* 0x00000004edeb7824 */ /* 0x040fe400078e00ff */
[C---:B------:R-:W-:Y:S02]  /*14b0*/  @P2 LEA R2, P3, R237.reuse, UR4, 0x2 ;  /* 0x00000004ed022c11 */ /* 0x040fe4000f8610ff */
[C-C-:B------:R-:W-:Y:S01]  /*14c0*/  SHF.L.U64.HI R236, R237.reuse, 0x2, R0.reuse ;  /* 0x00000002edec7819 */ /* 0x140fe20000010200 */
[----:B------:R0:W-:Y:S01]  /*14d0*/  STL [R1+0x58], R0 ;  /* 0x0000580001007387 */ /* 0x0001e20000100800 */
[----:B------:R-:W-:Y:S01]  /*14e0*/  @P2 LEA.HI.X R3, R237, UR5, R0, 0x2, P3 ;  /* 0x00000005ed032c11 */ /* 0x000fe200098f1400 */
[----:B------:R-:W-:Y:S01]  /*14f0*/  ULDC UR4, c[0x0][0x288] ;  /* 0x0000a20000047ab9 */ /* 0x000fe20000000800 */
[----:B---3--:R-:W-:-:S03]  /*1500*/  IADD3 R6, P4, R235, UR6, RZ ;  /* 0x00000006eb067c10 */ /* 0x008fc6000ff9e0ff */
[----:B------:R0:W5:Y:S01]  /*1510*/  @P2 LDG.E R9, desc[UR60][R2.64] ;  /* 0x0000003c02092981 */ /* 0x000162000c1e1900 */
[----:B------:R-:W-:Y:S01]  /*1520*/  @P1 IADD3 R4, P2, R235, UR8, RZ ;  /* 0x00000008eb041c10 */ /* 0x000fe2000ff5e0ff */
[----:B------:R-:W-:Y:S01]  /*1530*/  IMAD.U32 R226, RZ, RZ, UR4 ;  /* 0x00000004ffe27e24 */ /* 0x000fe2000f8e00ff */
[C---:B------:R-:W-:Y:S01]  /*1540*/  IADD3.X R7, R236.reuse, UR7, RZ, P4, !PT ;  /* 0x00000007ec077c10 */ /* 0x040fe2000a7fe4ff */
[----:B------:R-:W-:Y:S01]  /*1550*/  ULDC.64 UR4, c[0x0][0x418] ;  /* 0x0001060000047ab9 */ /* 0x000fe20000000a00 */
[----:B------:R-:W-:Y:S01]  /*1560*/  @P1 IADD3.X R5, R236, UR9, RZ, P2, !PT ;  /* 0x00000009ec051c10 */ /* 0x000fe200097fe4ff */
[----:B------:R-:W-:Y:S02]  /*1570*/  ULDC.64 UR6, c[0x0][0xa20] ;  /* 0x0002880000067ab9 */ /* 0x000fe40000000a00 */
[----:B------:R0:W5:Y:S04]  /*1580*/  @P0 LDG.E R121, desc[UR60][R6.64] ;  /* 0x0000003c06790981 */ /* 0x000168000c1e1900 */
[----:B------:R0:W5:Y:S01]  /*1590*/  @P1 LDG.E R226, desc[UR60][R4.64] ;  /* 0x0000003c04e21981 */ /* 0x000162000c1e1900 */
[----:B------:R-:W-:-:S03]  /*15a0*/  UISETP.NE.U32.AND UP0, UPT, UR4, URZ, UPT ;  /* 0x0000003f0400728c */ /* 0x000fc6000bf05070 */
[----:B------:R-:W-:Y:S01]  /*15b0*/  ULDC UR4, c[0x0][0x424] ;  /* 0x0001090000047ab9 */ /* 0x000fe20000000800 */
        /* <DEDUP_REMOVED lines=8> */
[----:B------:R-:W-:Y:S01]  /*1640*/  IMAD.MOV.U32 R27, RZ, RZ, R237 ;  /* 0x000000ffff1b7224 */ /* 0x000fe200078e00ed */
[----:B0-----:R-:W-:Y:S06]  /*1650*/  @P1 BRA `(.L_x_2742) ;  /* 0x0000000000241947 */ /* 0x001fec0003800000 */
        /* <DEDUP_REMOVED lines=9> */
.L_x_2742:
[----:B------:R-:W-:Y:S02]  /*16f0*/  IMAD.U32 R2, RZ, RZ, UR5 ;  /* 0x00000005ff027e24 */ /* 0x000fe4000f8e00ff */
[----:B------:R-:W-:Y:S01]  /*1700*/  IMAD.U32 R28, RZ, RZ, UR4 ;  /* 0x00000004ff1c7e24 */ /* 0x000fe2000f8e00ff */
[----:B------:R-:W-:Y:S06]  /*1710*/  @!P2 BRA `(.L_x_2743) ;  /* 0x000000000010a947 */ /* 0x000fec0003800000 */
[----:B------:R-:W-:-:S04]  /*1720*/  IADD3 R4, P0, R235, UR6, RZ ;  /* 0x00000006eb047c10 */ /* 0x000fc8000ff1e0ff */
[----:B------:R-:W-:-:S05]  /*1730*/  IADD3.X R5, R236, UR7, RZ, P0, !PT ;  /* 0x00000007ec057c10 */ /* 0x000fca00087fe4ff */
[----:B------:R0:W5:Y:S01]  /*1740*/  LDG.E R28, desc[UR60][R4.64] ;  /* 0x0000003c041c7981 */ /* 0x000162000c1e1900 */
[----:B------:R-:W-:Y:S05]  /*1750*/  BRA `(.L_x_2744) ;  /* 0x0000000000107947 */ /* 0x000fea0003800000 */
.L_x_2743:
[----:B------:R-:W-:Y:S05]  /*1760*/  @!P0 BRA `(.L_x_2744) ;  /* 0x00000000000c8947 */ /* 0x000fea0003800000 */
[----:B------:R-:W2:Y:S04]  /*1770*/  LDG.E R3, desc[UR60][R6.64] ;  /* 0x0000003c06037981 */ /* 0x000ea8000c1e1900 */
[----:B------:R-:W2:Y:S02]  /*1780*/  LDG.E R28, desc[UR60][R6.64+0x4] ;  /* 0x0000043c061c7981 */ /* 0x000ea4000c1e1900 */
[----:B--2---:R-:W-:-:S07]  /*1790*/  IMAD.IADD R28, R28, 0x1, -R3 ;  /* 0x000000011c1c7824 */ /* 0x004fce00078e0a03 */
.L_x_2744:
[----:B------:R-:W-:Y:S01]  /*17a0*/  ULDC.64 UR4, c[0x0][0xa10] ;  /* 0x0002840000047ab9 */ /* 0x000fe20000000a00 */
[----:B------:R-:W1:Y:S01]  /*17b0*/  LDC R8, c[0x0][0x448] ;  /* 0x00011200ff087b82 */ /* 0x000e620000000800 */
[----:B------:R-:W-:-:S04]  /*17c0*/  ISETP.NE.U32.AND P0, PT, RZ, UR4, PT ;  /* 0x00000004ff007c0c */ /* 0x000fc8000bf05070 */
[----:B------:R-:W-:Y:S01]  /*17d0*/  ISETP.NE.AND.EX P0, PT, RZ, UR5, PT, P0 ;  /* 0x00000005ff007c0c */ /* 0x000fe2000bf05300 */
[----:B------:R-:W-:-:S12]  /*17e0*/  ULDC.64 UR4, c[0x0][0xa30] ;  /* 0x00028c0000047ab9 */ /* 0x000fd80000000a00 */
[----:B0-----:R-:W0:Y:S02]  /*17f0*/  @P0 LDC.64 R4, c[0x0][0xa10] ;  /* 0x00028400ff040b82 */ /* 0x001e240000000a00 */
[----:B0-----:R-:W-:-:S05]  /*1800*/  @P0 IMAD.WIDE R4, R27, 0x4, R4 ;  /* 0x000000041b040825 */ /* 0x001fca00078e0204 */
[----:B------:R-:W2:Y:S04]  /*1810*/  @P0 LDG.E R0, desc[UR60][R4.64] ;  /* 0x0000003c04000981 */ /* 0x000ea8000c1e1900 */
[----:B------:R0:W2:Y:S01]  /*1820*/  @P0 LDG.E R3, desc[UR60][R4.64+0x4] ;  /* 0x0000043c04030981 */ /* 0x0000a2000c1e1900 */
[----:B------:R-:W-:Y:S01]  /*1830*/  ISETP.NE.U32.AND P1, PT, RZ, UR4, PT ;  /* 0x00000004ff007c0c */ /* 0x000fe2000bf25070 */
[----:B-----5:R-:W-:-:S03]  /*1840*/  IMAD.MOV.U32 R144, RZ, RZ, R28 ;  /* 0x000000ffff907224 */ /* 0x020fc600078e001c */
[----:B------:R-:W-:-:S13]  /*1850*/  ISETP.NE.AND.EX P1, PT, RZ, UR5, PT, P1 ;  /* 0x00000005ff007c0c */ /* 0x000fda000bf25310 */
[----:B------:R-:W-:-:S04]  /*1860*/  @P1 IADD3 R6, P2, R235, UR4, RZ ;  /* 0x00000004eb061c10 */ /* 0x000fc8000ff5e0ff */
[----:B------:R-:W-:-:S05]  /*1870*/  @P1 IADD3.X R7, R236, UR5, RZ, P2, !PT ;  /* 0x00000005ec071c10 */ /* 0x000fca00097fe4ff */
[----:B------:R3:W5:Y:S01]  /*1880*/  @P1 LDG.E R144, desc[UR60][R6.64] ;  /* 0x0000003c06901981 */ /* 0x000762000c1e1900 */
[----:B-1----:R-:W-:Y:S01]  /*1890*/  ISETP.NE.AND P1, PT, R8, 0x1, PT ;  /* 0x000000010800780c */ /* 0x002fe20003f25270 */
[----:B------:R-:W-:Y:S01]  /*18a0*/  IMAD.IADD R9, R28, 0x1, -R9 ;  /* 0x000000011c097824 */ /* 0x000fe200078e0a09 */
[----:B------:R-:W-:Y:S02]  /*18b0*/  SHF.L.U32 R224, R25, 0x7, RZ ;  /* 0x0000000719e07819 */ /* 0x000fe400000006ff */
[----:B------:R-:W-:-:S03]  /*18c0*/  PLOP3.LUT P2, PT, PT, PT, PT, 0x80, 0x0 ;  /* 0x000000000000781c */ /* 0x000fc60003f4f070 */
[----:B0-----:R-:W-:Y:S02]  /*18d0*/  VIADD R4, R224, 0x7f ;  /* 0x0000007fe0047836 */ /* 0x001fe40000000000 */
[----:B---3--:R-:W-:-:S04]  /*18e0*/  IMAD.MOV.U32 R6, RZ, RZ, RZ ;  /* 0x000000ffff067224 */ /* 0x008fc800078e00ff */
[----:B------:R-:W0:Y:S08]  /*18f0*/  @P1 LDC R11, c[0x0][0x44c] ;  /* 0x00011300ff0b1b82 */ /* 0x000e300000000800 */
[----:B------:R-:W1:Y:S01]  /*1900*/  @P1 LDC R5, c[0x0][0x450] ;  /* 0x00011400ff051b82 */ /* 0x000e620000000800 */
[----:B--2---:R-:W-:Y:S02]  /*1910*/  @P0 IMAD.IADD R2, R3, 0x1, -R0 ;  /* 0x0000000103020824 */ /* 0x004fe400078e0a00 */
[----:B0-----:R-:W-:-:S04]  /*1920*/  @P1 IMAD.HI.U32 R0, R4, R11, RZ ;  /* 0x0000000b04001227 */ /* 0x001fc800078e00ff */
[----:B------:R-:W-:Y:S01]  /*1930*/  IMAD.IADD R227, R9, 0x1, R2 ;  /* 0x0000000109e37824 */ /* 0x000fe200078e0202 */
[----:B-1----:R-:W-:Y:S01]  /*1940*/  @P1 SHF.R.U32.HI R4, RZ, R5, R0 ;  /* 0x00000005ff041219 */ /* 0x002fe20000011600 */
[----:B------:R-:W-:-:S03]  /*1950*/  IMAD.MOV R0, RZ, RZ, -R9 ;  /* 0x000000ffff007224 */ /* 0x000fc600078e0a09 */
[C---:B------:R-:W-:Y:S02]  /*1960*/  IADD3 R149, R227.reuse, 0x70, -R226 ;  /* 0x00000070e3957810 */ /* 0x040fe40007ffe8e2 */
[----:B------:R-:W-:Y:S02]  /*1970*/  IADD3 R5, R227, 0x6f, RZ ;  /* 0x0000006fe3057810 */ /* 0x000fe40007ffe0ff */
[----:B------:R-:W-:Y:S01]  /*1980*/  VIMNMX R0, RZ, R0, !PT ;  /* 0x00000000ff007248 */ /* 0x000fe20007fe0100 */
[----:B------:R-:W-:Y:S02]  /*1990*/  IMAD.IADD R7, R149, 0x1, R4 ;  /* 0x0000000195077824 */ /* 0x000fe400078e0204 */
[----:B------:R-:W-:Y:S01]  /*19a0*/  IMAD.MOV.U32 R4, RZ, RZ, RZ ;  /* 0x000000ffff047224 */ /* 0x000fe200078e00ff */
[----:B------:R-:W-:Y:S01]  /*19b0*/  SHF.R.U32.HI R124, RZ, 0x4, R0 ;  /* 0x00000004ff7c7819 */ /* 0x000fe20000011600 */
[----:B------:R-:W-:-:S04]  /*19c0*/  IMAD.HI R6, R7, -0x6db6db6d, R6 ;  /* 0x9249249307067827 */ /* 0x000fc800078e0206 */
[----:B------:R-:W-:Y:S01]  /*19d0*/  IMAD.HI R4, R5, -0x6db6db6d, R4 ;  /* 0x9249249305047827 */ /* 0x000fe200078e0204 */
[----:B------:R-:W-:-:S03]  /*19e0*/  SHF.R.U32.HI R5, RZ, 0x1f, R6 ;  /* 0x0000001fff057819 */ /* 0x000fc60000011606 */
[----:B------:R-:W-:Y:S01]  /*19f0*/  IMAD.WIDE.U32 R124, R124, 0x24924925, RZ ;  /* 0x249249257c7c7825 */ /* 0x000fe200078e00ff */
[----:B------:R-:W-:Y:S02]  /*1a00*/  SHF.R.U32.HI R3, RZ, 0x1f, R4 ;  /* 0x0000001fff037819 */ /* 0x000fe40000011604 */
[----:B------:R-:W-:Y:S01]  /*1a10*/  LEA.HI.SX32 R5, R6, R5, 0x1a ;  /* 0x0000000506057211 */ /* 0x000fe200078fd2ff */
[----:B------:R-:W-:Y:S01]  /*1a20*/  IMAD.MOV.U32 R24, RZ, RZ, R125 ;  /* 0x000000ffff187224 */ /* 0x000fe200078e007d */
[----:B------:R-:W-:-:S04]  /*1a30*/  LEA.HI.SX32 R150, R4, R3, 0x1a ;  /* 0x0000000304967211 */ /* 0x000fc800078fd2ff */
[----:B------:R-:W-:-:S05]  /*1a40*/  VIMNMX R5, R150, R5, PT ;  /* 0x0000000596057248 */ /* 0x000fca0003fe0100 */
[----:B------:R-:W-:-:S05]  /*1a50*/  IMAD R5, R5, 0x70, -R9 ;  /* 0x0000007005057824 */ /* 0x000fca00078e0a09 */
[----:B------:R-:W-:-:S04]  /*1a60*/  VIMNMX R5, R5, R2, PT ;  /* 0x0000000205057248 */ /* 0x000fc80003fe0100 */
[----:B------:R-:W-:-:S13]  /*1a70*/  ISETP.GT.AND P0, PT, R5, R0, PT ;  /* 0x000000000500720c */ /* 0x000fda0003f04270 */
[----:B------:R-:W-:Y:S01]  /*1a80*/  @P0 IADD3 R5, R5, 0x6f, RZ ;  /* 0x0000006f05050810 */ /* 0x000fe20007ffe0ff */
[----:B------:R-:W-:-:S04]  /*1a90*/  @P0 IMAD.MOV.U32 R4, RZ, RZ, RZ ;  /* 0x000000ffff040224 */ /* 0x000fc800078e00ff */
[----:B------:R-:W-:-:S05]  /*1aa0*/  @P0 IMAD.HI R4, R5, -0x6db6db6d, R4 ;  /* 0x9249249305040827 */ /* 0x000fca00078e0204 */
[----:B------:R-:W-:-:S04]  /*1ab0*/  @P0 SHF.R.U32.HI R3, RZ, 0x1f, R4 ;  /* 0x0000001fff030819 */ /* 0x000fc80000011604 */
[----:B------:R-:W-:-:S04]  /*1ac0*/  @P0 LEA.HI.SX32 R24, R4, R3, 0x1a ;  /* 0x0000000304180211 */ /* 0x000fc800078fd2ff */
[----:B------:R-:W-:-:S13]  /*1ad0*/  ISETP.GT.AND P0, PT, R24, R125, PT ;  /* 0x0000007d1800720c */ /* 0x000fda0003f04270 */
[----:B------:R-:W-:Y:S05]  /*1ae0*/  @!P0 BRA `(.L_x_2745) ;  /* 0x0000008c00008947 */ /* 0x000fea0003800000 */
        /* <DEDUP_REMOVED lines=20> */
.L_x_2747:
[----:B------:R-:W-:Y:S05]  /*1c30*/  BSYNC B6 ;  /* 0x0000000000067941 */ /* 0x000fea0003800000 */
.L_x_2746:
        /* <DEDUP_REMOVED lines=20> */
.L_x_2749:
[----:B------:R-:W-:Y:S05]  /*1d80*/  BSYNC B6 ;  /* 0x0000000000067941 */ /* 0x000fea0003800000 */
.L_x_2748:
[----:B------:R-:W-:Y:S01]  /*1d90*/  ULDC.64 UR4, c[0x0][0x9f8] ;  /* 0x00027e0000047ab9 */ /* 0x000fe20000000a00 */
[----:B------:R-:W2:Y:S01]  /*1da0*/  LDL.LU R30, [R1+0x20] ;  /* 0x00002000011e7983 */ /* 0x000ea20000300800 */
        /* <DEDUP_REMOVED lines=9> */
[----:B------:R-:W-:-:S07]  /*1e40*/  SHF.R.S32.HI R147, RZ, 0x1f, R204 ;  /* 0x0000001fff937819 */ /* 0x000fce00000114cc */
[----:B------:R-:W3:Y:S03]  /*1e50*/  LDC.64 R100, c[0x0][0x3f8] ;  /* 0x0000fe00ff647b82 */ /* 0x000ee60000000a00 */
[----:B------:R-:W-:-:S04]  /*1e60*/  @P0 IADD3 R4, P1, R235, UR4, RZ ;  /* 0x00000004eb040c10 */ /* 0x000fc8000ff3e0ff */
[----:B------:R-:W-:Y:S01]  /*1e70*/  @P0 IADD3.X R5, R236, UR5, RZ, P1, !PT ;  /* 0x00000005ec050c10 */ /* 0x000fe20008ffe4ff */
[----:B------:R-:W-:Y:S01]  /*1e80*/  ULDC.64 UR4, c[0x0][0x330] ;  /* 0x0000cc0000047ab9 */ /* 0x000fe20000000a00 */
[----:B------:R-:W4:Y:S03]  /*1e90*/  LDC R31, c[0x0][0x3f4] ;  /* 0x0000fd00ff1f7b82 */ /* 0x000f260000000800 */
        /* <DEDUP_REMOVED lines=10> */
[----:B0-----:R-:W-:Y:S01]  /*1f40*/  SHF.L.U32 R5, R0, 0x1, RZ ;  /* 0x0000000100057819 */ /* 0x001fe200000006ff */
[C---:B------:R-:W-:Y:S01]  /*1f50*/  VIADD R0, R18.reuse, 0x60 ;  /* 0x0000006012007836 */ /* 0x040fe20000000000 */
[----:B------:R-:W-:Y:S01]  /*1f60*/  SEL R4, RZ, 0x1, P0 ;  /* 0x00000001ff047807 */ /* 0x000fe20000000000 */
[----:B------:R-:W-:Y:S01]  /*1f70*/  IMAD.IADD R115, R115, 0x1, R3 ;  /* 0x0000000173737824 */ /* 0x000fe200078e0203 */
[----:B------:R-:W-:Y:S01]  /*1f80*/  ISETP.GE.AND P0, PT, R207, UR6, PT ;  /* 0x00000006cf007c0c */ /* 0x000fe2000bf06270 */
[----:B------:R-:W-:Y:S01]  /*1f90*/  VIADD R3, R18, 0x80 ;  /* 0x0000008012037836 */ /* 0x000fe20000000000 */
[----:B------:R-:W-:Y:S01]  /*1fa0*/  ISETP.GE.AND P1, PT, R0, UR6, PT ;  /* 0x0000000600007c0c */ /* 0x000fe2000bf26270 */
[-C--:B------:R-:W-:Y:S01]  /*1fb0*/  IMAD R10, R12, R112.reuse, RZ ;  /* 0x000000700c0a7224 */ /* 0x080fe200078e02ff */
[----:B------:R-:W-:Y:S01]  /*1fc0*/  LOP3.LUT R6, R5, 0x2, R4, 0xe2, !PT ;  /* 0x0000000205067812 */ /* 0x000fe200078ee204 */
[----:B------:R-:W-:Y:S01]  /*1fd0*/  IMAD.WIDE.U32 R4, R121, R112, RZ ;  /* 0x0000007079047225 */ /* 0x000fe200078e00ff */
[----:B------:R-:W-:-:S02]  /*1fe0*/  ISETP.GE.AND P2, PT, R3, UR6, PT ;  /* 0x0000000603007c0c */ /* 0x000fc4000bf46270 */
[----:B------:R-:W-:Y:S01]  /*1ff0*/  SEL R7, RZ, 0x4, P0 ;  /* 0x00000004ff077807 */ /* 0x000fe20000000000 */
[----:B------:R-:W-:Y:S01]  /*2000*/  IMAD R11, R121, R113, R10 ;  /* 0x00000071790b7224 */ /* 0x000fe200078e020a */
[----:B------:R-:W-:Y:S01]  /*2010*/  SEL R8, RZ, 0x8, P1 ;  /* 0x00000008ff087807 */ /* 0x000fe20000800000 */
[----:B------:R-:W-:Y:S01]  /*2020*/  IMAD R9, R9, UR4, RZ ;  /* 0x0000000409097c24 */ /* 0x000fe2000f8e02ff */
[----:B------:R-:W-:Y:S01]  /*2030*/  SEL R29, RZ, 0x10, P2 ;  /* 0x00000010ff1d7807 */ /* 0x000fe20001000000 */
[----:B------:R-:W-:Y:S01]  /*2040*/  IMAD.IADD R5, R5, 0x1, R11 ;  /* 0x0000000105057824 */ /* 0x000fe200078e020b */
[----:B------:R-:W-:Y:S01]  /*2050*/  LOP3.LUT R6, R8, R6, R7, 0xfe, !PT ;  /* 0x0000000608067212 */ /* 0x000fe200078efe07 */
[C---:B------:R-:W-:Y:S01]  /*2060*/  IMAD R9, R26.reuse, UR5, R9 ;  /* 0x000000051a097c24 */ /* 0x040fe2000f8e0209 */
[----:B------:R-:W-:Y:S01]  /*2070*/  ISETP.NE.U32.AND P0, PT, RZ, UR8, PT ;  /* 0x00000008ff007c0c */ /* 0x000fe2000bf05070 */
[----:B------:R-:W-:Y:S01]  /*2080*/  IMAD.WIDE.U32 R4, R26, UR4, R4 ;  /* 0x000000041a047c25 */ /* 0x000fe2000f8e0004 */
[----:B------:R-:W-:Y:S01]  /*2090*/  LOP3.LUT R29, R6, R29, RZ, 0xfc, !PT ;  /* 0x0000001d061d7212 */ /* 0x000fe200078efcff */
[----:B------:R-:W-:Y:S01]  /*20a0*/  ULDC.64 UR4, c[0x0][0x310] ;  /* 0x0000c40000047ab9 */ /* 0x000fe20000000a00 */
[----:B------:R-:W-:Y:S01]  /*20b0*/  ISETP.NE.AND.EX P0, PT, RZ, UR9, PT, P0 ;  /* 0x00000009ff007c0c */ /* 0x000fe2000bf05300 */
[----:B------:R-:W-:Y:S01]  /*20c0*/  IMAD.IADD R5, R5, 0x1, R9 ;  /* 0x0000000105057824 */ /* 0x000fe200078e0209 */
[----:B------:R-:W-:Y:S01]  /*20d0*/  SHF.R.S32.HI R23, RZ, 0x1f, R22 ;  /* 0x0000001fff177819 */ /* 0x000fe20000011416 */
[----:B-1----:R-:W-:Y:S01]  /*20e0*/  IMAD.WIDE.U32 R108, R204, R106, R18 ;  /* 0x0000006acc6c7225 */ /* 0x002fe200078e0012 */
[----:B----4-:R-:W-:-:S02]  /*20f0*/  ISETP.GE.AND P1, PT, R206, R31, PT ;  /* 0x0000001fce00720c */ /* 0x010fc40003f26270 */
[----:B------:R-:W-:Y:S01]  /*2100*/  ISETP.GE.AND P3, PT, R207, R31, PT ;  /* 0x0000001fcf00720c */ /* 0x000fe20003f66270 */
[----:B------:R-:W-:Y:S01]  /*2110*/  IMAD.WIDE.U32 R110, R204, R106, R22 ;  /* 0x0000006acc6e7225 */ /* 0x000fe200078e0016 */
[----:B------:R-:W-:Y:S02]  /*2120*/  SHF.R.U32.HI R25, RZ, 0x3, R217 ;  /* 0x00000003ff197819 */ /* 0x000fe400000116d9 */
[----:B------:R-:W-:Y:S01]  /*2130*/  LOP3.LUT P2, RZ, R228, 0x4, RZ, 0xc0, !PT ;  /* 0x00000004e4ff7812 */ /* 0x000fe2000784c0ff */
[-C--:B---3--:R-:W-:Y:S01]  /*2140*/  IMAD.WIDE.U32 R104, R204, R100.reuse, R22 ;  /* 0x00000064cc687225 */ /* 0x088fe200078e0016 */
[----:B------:R-:W-:Y:S02]  /*2150*/  SHF.L.U64.HI R135, R112, 0x6, R113 ;  /* 0x0000000670877819 */ /* 0x000fe40000010271 */
[----:B------:R-:W-:Y:S01]  /*2160*/  LEA.HI R151, R151, 0x8, RZ, 0x19 ;  /* 0x0000000897977811 */ /* 0x000fe200078fc8ff */
[----:B------:R-:W-:-:S04]  /*2170*/  IMAD.WIDE.U32 R102, R204, R100, R18 ;  /* 0x00000064cc667225 */ /* 0x000fc800078e0012 */
[----:B------:R-:W-:Y:S02]  /*2180*/  IMAD.SHL.U32 R136, R112, 0x40, RZ ;  /* 0x0000004070887824 */ /* 0x000fe400078e00ff */
[----:B------:R-:W-:Y:S02]  /*2190*/  IMAD R15, R107, 0x70, RZ ;  /* 0x000000706b0f7824 */ /* 0x000fe400078e02ff */
[----:B------:R-:W-:Y:S02]  /*21a0*/  VIADD R32, R204, 0x40 ;  /* 0x00000040cc207836 */ /* 0x000fe40000000000 */
[----:B------:R-:W-:Y:S02]  /*21b0*/  IMAD R133, R101, 0x70, RZ ;  /* 0x0000007065857824 */ /* 0x000fe400078e02ff */
[----:B------:R-:W-:Y:S01]  /*21c0*/  IMAD.SHL.U32 R124, R31, 0x2, RZ ;  /* 0x000000021f7c7824 */ /* 0x000fe200078e00ff */
[----:B------:R-:W-:Y:S02]  /*21d0*/  SHF.R.S32.HI R148, RZ, 0x1f, R32 ;  /* 0x0000001fff947819 */ /* 0x000fe40000011420 */
[----:B--2---:R-:W-:-:S04]  /*21e0*/  LOP3.LUT R30, R30, 0xfffffffe, RZ, 0xc0, !PT ;  /* 0xfffffffe1e1e7812 */ /* 0x004fc800078ec0ff */
[----:B------:R-:W-:-:S04]  /*21f0*/  @P3 LOP3.LUT R30, R30, 0x1, RZ, 0xfc, !PT ;  /* 0x000000011e1e3812 */ /* 0x000fc800078efcff */
[----:B------:R-:W-:-:S04]  /*2200*/  LOP3.LUT R30, R30, 0xfffffffb, RZ, 0xc0, !PT ;  /* 0xfffffffb1e1e7812 */ /* 0x000fc800078ec0ff */
[----:B------:R-:W-:-:S05]  /*2210*/  @P2 LOP3.LUT R30, R30, 0x4, RZ, 0xfc, !PT ;  /* 0x000000041e1e2812 */ /* 0x000fca00078efcff */
[----:B------:R0:W-:Y:S01]  /*2220*/  STL [R1+0x20], R30 ;  /* 0x0000201e01007387 */ /* 0x0001e20000100800 */
[----:B------:R-:W-:Y:S02]  /*2230*/  SHF.R.S32.HI R6, RZ, 0x1f, R27 ;  /* 0x0000001fff067819 */ /* 0x000fe4000001141b */
[----:B------:R-:W-:Y:S02]  /*2240*/  SEL R9, R27, RZ, !P0 ;  /* 0x000000ff1b097207 */ /* 0x000fe40004000000 */
[----:B------:R-:W-:Y:S01]  /*2250*/  SEL R8, R6, RZ, !P0 ;  /* 0x000000ff06087207 */ /* 0x000fe20004000000 */
[----:B------:R-:W-:Y:S02]  /*2260*/  IMAD R6, R147, R106, RZ ;  /* 0x0000006a93067224 */ /* 0x000fe400078e02ff */
[----:B------:R-:W-:-:S04]  /*2270*/  IMAD.WIDE.U32 R116, R9, UR4, R4 ;  /* 0x0000000409747c25 */ /* 0x000fc8000f8e0004 */
[----:B------:R-:W-:Y:S02]  /*2280*/  IMAD R10, R8, UR4, RZ ;  /* 0x00000004080a7c24 */ /* 0x000fe4000f8e02ff */
[C---:B------:R-:W-:Y:S02]  /*2290*/  IMAD R11, R204.reuse, R107, R6 ;  /* 0x0000006bcc0b7224 */ /* 0x040fe400078e0206 */
        /* <DEDUP_REMOVED lines=13> */
[----:B------:R-:W-:-:S04]  /*2370*/  IMAD.WIDE.U32 R114, R9, UR4, R114 ;  /* 0x0000000409727c25 */ /* 0x000fc8000f8e0072 */
[----:B------:R-:W-:Y:S01]  /*2380*/  IMAD R39, R9, UR5, R8 ;  /* 0x0000000509277c24 */ /* 0x000fe2000f8e0208 */
[C---:B------:R-:W-:Y:S01]  /*2390*/  SEL R9, R31.reuse, RZ, P1 ;  /* 0x000000ff1f097207 */ /* 0x040fe20000800000 */
[----:B------:R-:W-:Y:S01]  /*23a0*/  IMAD R11, R204, R101, R7 ;  /* 0x00000065cc0b7224 */ /* 0x000fe200078e0207 */
[C---:B------:R-:W-:Y:S01]  /*23b0*/  SEL R7, R31.reuse, RZ, P0 ;  /* 0x000000ff1f077207 */ /* 0x040fe20000000000 */
[-C--:B-----5:R-:W-:Y:S01]  /*23c0*/  IMAD.WIDE.U32 R110, R144, R106.reuse, R110 ;  /* 0x0000006a906e7225 */ /* 0x0a0fe200078e006e */
[----:B------:R-:W-:Y:S02]  /*23d0*/  SEL R8, R31, RZ, P3 ;  /* 0x000000ff1f087207 */ /* 0x000fe40001800000 */
[----:B------:R-:W-:Y:S01]  /*23e0*/  IADD3 R7, R18, R7, RZ ;  /* 0x0000000712077210 */ /* 0x000fe20007ffe0ff */
[----:B------:R-:W-:Y:S01]  /*23f0*/  IMAD.IADD R9, R206, 0x1, R9 ;  /* 0x00000001ce097824 */ /* 0x000fe200078e0209 */
[----:B------:R-:W-:Y:S01]  /*2400*/  IADD3 R120, P3, R204, R121, RZ ;  /* 0x00000079cc787210 */ /* 0x000fe20007f7e0ff */
[----:B------:R-:W-:Y:S01]  /*2410*/  IMAD.IADD R13, R207, 0x1, R8 ;  /* 0x00000001cf0d7824 */ /* 0x000fe200078e0208 */
[----:B------:R-:W-:Y:S01]  /*2420*/  SHF.R.S32.HI R8, RZ, 0x1f, R7 ;  /* 0x0000001fff087819 */ /* 0x000fe20000011407 */
[----:B------:R-:W-:Y:S01]  /*2430*/  IMAD.IADD R105, R105, 0x1, R11 ;  /* 0x0000000169697824 */ /* 0x000fe200078e020b */
[----:B------:R-:W-:Y:S01]  /*2440*/  SHF.R.S32.HI R10, RZ, 0x1f, R9 ;  /* 0x0000001fff0a7819 */ /* 0x000fe20000011409 */
[----:B------:R-:W-:Y:S01]  /*2450*/  IMAD.IADD R103, R11, 0x1, R103 ;  /* 0x000000010b677824 */ /* 0x000fe200078e0267 */
[-C--:B------:R-:W-:Y:S01]  /*2460*/  LEA.HI R21, R8, R7.reuse, RZ, 0x3 ;  /* 0x0000000708157211 */ /* 0x080fe200078f18ff */
[----:B------:R-:W-:Y:S01]  /*2470*/  IMAD.WIDE.U32 R108, R144, R106, R108 ;  /* 0x0000006a906c7225 */ /* 0x000fe200078e006c */
[----:B------:R-:W-:-:S02]  /*2480*/  LEA.HI R7, R8, R7, RZ, 0x6 ;  /* 0x0000000708077211 */ /* 0x000fc400078f30ff */
[-C--:B------:R-:W-:Y:S01]  /*2490*/  LEA.HI R8, R10, R9.reuse, RZ, 0x6 ;  /* 0x000000090a087211 */ /* 0x080fe200078f30ff */
[-C--:B------:R-:W-:Y:S01]  /*24a0*/  IMAD.WIDE.U32 R104, R144, R100.reuse, R104 ;  /* 0x0000006490687225 */ /* 0x080fe200078e0068 */
[----:B------:R-:W-:Y:S02]  /*24b0*/  LEA.HI R26, R10, R9, RZ, 0x3 ;  /* 0x000000090a1a7211 */ /* 0x000fe400078f18ff */
[----:B------:R-:W-:Y:S01]  /*24c0*/  SHF.R.S32.HI R7, RZ, 0x6, R7 ;  /* 0x00000006ff077819 */ /* 0x000fe20000011407 */
[----:B------:R-:W-:Y:S01]  /*24d0*/  IMAD.WIDE.U32 R102, R144, R100, R102 ;  /* 0x0000006490667225 */ /* 0x000fe200078e0066 */
[----:B------:R-:W-:Y:S02]  /*24e0*/  SHF.R.S32.HI R9, RZ, 0x6, R8 ;  /* 0x00000006ff097819 */ /* 0x000fe40000011408 */
[----:B------:R-:W-:Y:S01]  /*24f0*/  SHF.R.S32.HI R20, RZ, 0x1f, R13 ;  /* 0x0000001fff147819 */ /* 0x000fe2000001140d */
[C---:B------:R-:W-:Y:S01]  /*2500*/  IMAD R143, R7.reuse, 0x1c00, R220 ;  /* 0x00001c00078f7824 */ /* 0x040fe200078e02dc */
[C-C-:B------:R-:W-:Y:S01]  /*2510*/  LOP3.LUT R8, R218.reuse, 0x38, R21.reuse, 0xf8, !PT ;  /* 0x00000038da087812 */ /* 0x140fe200078ef815 */
[----:B------:R-:W-:Y:S01]  /*2520*/  IMAD R141, R7, 0x1c00, R222 ;  /* 0x00001c00078d7824 */ /* 0x000fe200078e02de */
[----:B------:R-:W-:Y:S01]  /*2530*/  LOP3.LUT R10, R218, 0x38, R26, 0xf8, !PT ;  /* 0x00000038da0a7812 */ /* 0x000fe200078ef81a */
[C---:B------:R-:W-:Y:S01]  /*2540*/  IMAD R142, R9.reuse, 0x1c00, R220 ;  /* 0x00001c00098e7824 */ /* 0x040fe200078e02dc */
[----:B------:R-:W-:Y:S01]  /*2550*/  LEA.HI R28, R20, R13, RZ, 0x3 ;  /* 0x0000000d141c7211 */ /* 0x000fe200078f18ff */
[----:B------:R-:W-:Y:S01]  /*2560*/  IMAD R139, R9, 0x1c00, R222 ;  /* 0x00001c00098b7824 */ /* 0x000fe200078e02de */
[----:B------:R-:W-:Y:S01]  /*2570*/  LOP3.LUT R11, R217, 0x38, R21, 0xf8, !PT ;  /* 0x00000038d90b7812 */ /* 0x000fe200078ef815 */
[----:B------:R-:W-:Y:S01]  /*2580*/  IMAD.IADD R38, R115, 0x1, R39 ;  /* 0x0000000173267824 */ /* 0x000fe200078e0227 */
[----:B------:R-:W-:-:S02]  /*2590*/  LOP3.LUT R8, R8, R219, RZ, 0x3c, !PT ;  /* 0x000000db08087212 */ /* 0x000fc400078e3cff */
[----:B------:R-:W-:Y:S02]  /*25a0*/  LOP3.LUT R7, R10, R219, RZ, 0x3c, !PT ;  /* 0x000000db0a077212 */ /* 0x000fe400078e3cff */
[----:B------:R-:W-:Y:S01]  /*25b0*/  LEA.HI R13, R20, R13, RZ, 0x6 ;  /* 0x0000000d140d7211 */ /* 0x000fe200078f30ff */
[----:B------:R-:W-:Y:S01]  /*25c0*/  IMAD.IADD R143, R143, 0x1, R8 ;  /* 0x000000018f8f7824 */ /* 0x000fe200078e0208 */
[----:B------:R-:W-:Y:S02]  /*25d0*/  LOP3.LUT R14, R11, R25, RZ, 0x3c, !PT ;  /* 0x000000190b0e7212 */ /* 0x000fe400078e3cff */
[----:B------:R-:W-:Y:S02]  /*25e0*/  IADD3 R142, R142, R7, RZ ;  /* 0x000000078e8e7210 */ /* 0x000fe40007ffe0ff */
[----:B------:R-:W-:Y:S01]  /*25f0*/  SHF.R.S32.HI R13, RZ, 0x6, R13 ;  /* 0x00000006ff0d7819 */ /* 0x000fe2000001140d */
[----:B------:R-:W-:Y:S01]  /*2600*/  IMAD.IADD R141, R141, 0x1, R14 ;  /* 0x000000018d8d7824 */ /* 0x000fe200078e020e */
[----:B------:R-:W-:-:S02]  /*2610*/  LOP3.LUT R7, R217, 0x38, R26, 0xf8, !PT ;  /* 0x00000038d9077812 */ /* 0x000fc400078ef81a */
[----:B------:R-:W-:Y:S01]  /*2620*/  LOP3.LUT R11, R217, 0x38, R28, 0xf8, !PT ;  /* 0x00000038d90b7812 */ /* 0x000fe200078ef81c */
[C---:B------:R-:W-:Y:S01]  /*2630*/  IMAD R138, R13.reuse, 0x1c00, R222 ;  /* 0x00001c000d8a7824 */ /* 0x040fe200078e02de */
[----:B------:R-:W-:Y:S01]  /*2640*/  LOP3.LUT R8, R218, 0x38, R28, 0xf8, !PT ;  /* 0x00000038da087812 */ /* 0x000fe200078ef81c */
[----:B------:R-:W-:Y:S01]  /*2650*/  IMAD R140, R13, 0x1c00, R220 ;  /* 0x00001c000d8c7824 */ /* 0x000fe200078e02dc */
[-C--:B------:R-:W-:Y:S01]  /*2660*/  LOP3.LUT R10, R7, R25.reuse, RZ, 0x3c, !PT ;  /* 0x00000019070a7212 */ /* 0x080fe200078e3cff */
[----:B------:R-:W-:Y:S01]  /*2670*/  IMAD R13, R113, 0x70, RZ ;  /* 0x00000070710d7824 */ /* 0x000fe200078e02ff */
[----:B------:R-:W-:Y:S01]  /*2680*/  LOP3.LUT R11, R11, R25, RZ, 0x3c, !PT ;  /* 0x000000190b0b7212 */ /* 0x000fe200078e3cff */
[----:B------:R-:W-:Y:S01]  /*2690*/  IMAD.WIDE.U32 R112, R112, 0x70, RZ ;  /* 0x0000007070707825 */ /* 0x000fe200078e00ff */
[----:B------:R-:W-:Y:S02]  /*26a0*/  LOP3.LUT R7, R8, R219, RZ, 0x3c, !PT ;  /* 0x000000db08077212 */ /* 0x000fe400078e3cff */
[----:B------:R-:W-:Y:S01]  /*26b0*/  SHF.R.S32.HI R9, RZ, 0x1f, R144 ;  /* 0x0000001fff097819 */ /* 0x000fe20000011490 */
[----:B------:R-:W-:Y:S01]  /*26c0*/  IMAD.IADD R138, R138, 0x1, R11 ;  /* 0x000000018a8a7824 */ /* 0x000fe200078e020b */
[----:B------:R-:W-:Y:S01]  /*26d0*/  SHF.L.U32 R8, R106, 0x6, RZ ;  /* 0x000000066a087819 */ /* 0x000fe200000006ff */
[----:B------:R-:W-:Y:S01]  /*26e0*/  IMAD.IADD R140, R140, 0x1, R7 ;  /* 0x000000018c8c7824 */ /* 0x000fe200078e0207 */
[----:B------:R-:W-:Y:S01]  /*26f0*/  LOP3.LUT R14, R218, 0x18, R18, 0xf8, !PT ;  /* 0x00000018da0e7812 */ /* 0x000fe200078ef812 */
[----:B------:R-:W-:Y:S01]  /*2700*/  VIADD R11, R18, 0xa0 ;  /* 0x000000a0120b7836 */ /* 0x000fe20000000000 */
[----:B------:R-:W-:Y:S01]  /*2710*/  IADD3.X R121, R12, R147, RZ, P3, !PT ;  /* 0x000000930c797210 */ /* 0x000fe20001ffe4ff */
[C---:B------:R-:W-:Y:S01]  /*2720*/  IMAD R7, R9.reuse, R106, RZ ;  /* 0x0000006a09077224 */ /* 0x040fe200078e02ff */
[----:B------:R-:W-:Y:S01]  /*2730*/  LOP3.LUT R137, R14, R219, RZ, 0x3c, !PT ;  /* 0x000000db0e897212 */ /* 0x000fe200078e3cff */
[----:B------:R-:W-:Y:S01]  /*2740*/  IMAD R9, R9, R100, RZ ;  /* 0x0000006409097224 */ /* 0x000fe200078e02ff */
[----:B------:R-:W-:Y:S01]  /*2750*/  ISETP.GE.AND P2, PT, R11, UR6, PT ;  /* 0x000000060b007c0c */ /* 0x000fe2000bf46270 */
[----:B------:R-:W-:Y:S01]  /*2760*/  IMAD R27, R144, R107, R7 ;  /* 0x0000006b901b7224 */ /* 0x000fe200078e0207 */
[C---:B------:R-:W-:Y:S01]  /*2770*/  SHF.L.U64.HI R7, R106.reuse, 0x6, R107 ;  /* 0x000000066a077819 */ /* 0x040fe2000001026b */
[----:B------:R-:W-:Y:S01]  /*2780*/  IMAD.WIDE.U32 R106, R106, 0x70, RZ ;  /* 0x000000706a6a7825 */ /* 0x000fe200078e00ff */
[----:B0-----:R-:W-:-:S02]  /*2790*/  SEL R30, RZ, 0x20, P2 ;  /* 0x00000020ff1e7807 */ /* 0x001fc40001000000 */
[----:B------:R-:W-:Y:S01]  /*27a0*/  IADD3 R12, R111, R27, RZ ;  /* 0x0000001b6f0c7210 */ /* 0x000fe20007ffe0ff */
[----:B------:R-:W-:Y:S01]  /*27b0*/  IMAD R25, R144, R101, R9 ;  /* 0x0000006590197224 */ /* 0x000fe200078e0209 */
[----:B------:R-:W-:Y:S01]  /*27c0*/  SHF.L.U64.HI R9, R100, 0x6, R101 ;  /* 0x0000000664097819 */ /* 0x000fe20000010265 */
[----:B------:R-:W-:Y:S01]  /*27d0*/  IMAD.IADD R132, R113, 0x1, R13 ;  /* 0x0000000171847824 */ /* 0x000fe200078e020d */
[----:B------:R-:W-:Y:S01]  /*27e0*/  SHF.R.S32.HI R20, RZ, 0x3, R21 ;  /* 0x00000003ff147819 */ /* 0x000fe20000011415 */
[----:B------:R-:W-:Y:S01]  /*27f0*/  IMAD.IADD R134, R107, 0x1, R15 ;  /* 0x000000016b867824 */ /* 0x000fe200078e020f */
[----:B------:R-:W-:Y:S01]  /*2800*/  LOP3.LUT R37, R29, R30, RZ, 0xfc, !PT ;  /* 0x0000001e1d257212 */ /* 0x000fe200078efcff */
[----:B------:R-:W-:Y:S01]  /*2810*/  IMAD.IADD R139, R139, 0x1, R10 ;  /* 0x000000018b8b7824 */ /* 0x000fe200078e020a */
[----:B------:R-:W-:Y:S01]  /*2820*/  LOP3.LUT R21, R21, 0xfffffff8, RZ, 0xc0, !PT ;  /* 0xfffffff815157812 */ /* 0x000fe200078ec0ff */
[----:B------:R-:W-:Y:S01]  /*2830*/  IMAD.IADD R13, R27, 0x1, R109 ;  /* 0x000000011b0d7824 */ /* 0x000fe200078e026d */
[----:B------:R-:W-:Y:S01]  /*2840*/  SHF.R.S32.HI R27, RZ, 0x3, R28 ;  /* 0x00000003ff1b7819 */ /* 0x000fe2000001141c */
[----:B------:R-:W-:Y:S01]  /*2850*/  IMAD.IADD R14, R105, 0x1, R25 ;  /* 0x00000001690e7824 */ /* 0x000fe200078e0219 */
[----:B------:R-:W-:Y:S01]  /*2860*/  LOP3.LUT R28, R28, 0xfffffff8, RZ, 0xc0, !PT ;  /* 0xfffffff81c1c7812 */ /* 0x000fe200078ec0ff */
[----:B------:R-:W-:Y:S01]  /*2870*/  IMAD.IADD R15, R25, 0x1, R103 ;  /* 0x00000001190f7824 */ /* 0x000fe200078e0267 */
[----:B------:R-:W-:Y:S01]  /*2880*/  SHF.R.S32.HI R25, RZ, 0x3, R26 ;  /* 0x00000003ff197819 */ /* 0x000fe2000001141a */
[----:B------:R-:W-:Y:S01]  /*2890*/  IMAD.SHL.U32 R10, R100, 0x40, RZ ;  /* 0x00000040640a7824 */ /* 0x000fe200078e00ff */
[----:B------:R-:W-:Y:S01]  /*28a0*/  LOP3.LUT R26, R26, 0xfffffff8, RZ, 0xc0, !PT ;  /* 0xfffffff81a1a7812 */ /* 0x000fe200078ec0ff */
[----:B------:R-:W-:Y:S01]  /*28b0*/  IMAD.WIDE.U32 R100, R100, 0x70, RZ ;  /* 0x0000007064647825 */ /* 0x000fe200078e00ff */
[----:B------:R-:W-:-:S02]  /*28c0*/  LOP3.LUT R33, R37, 0x2, RZ, 0xc0, !PT ;  /* 0x0000000225217812 */ /* 0x000fc400078ec0ff */
[C---:B------:R-:W-:Y:S01]  /*28d0*/  LOP3.LUT R34, R37.reuse, 0x4, RZ, 0xc0, !PT ;  /* 0x0000000425227812 */ /* 0x040fe200078ec0ff */
[----:B------:R-:W-:Y:S01]  /*28e0*/  IMAD.IADD R137, R220, 0x1, R137 ;  /* 0x00000001dc897824 */ /* 0x000fe200078e0289 */
[----:B------:R-:W-:Y:S01]  /*28f0*/  LOP3.LUT R35, R37, 0x8, RZ, 0xc0, !PT ;  /* 0x0000000825237812 */ /* 0x000fe200078ec0ff */
[----:B------:R-:W-:Y:S01]  /*2900*/  IMAD.IADD R133, R101, 0x1, R133 ;  /* 0x0000000165857824 */ /* 0x000fe200078e0285 */
[----:B------:R-:W-:Y:S02]  /*2910*/  LOP3.LUT R36, R37, 0x10, RZ, 0xc0, !PT ;  /* 0x0000001025247812 */ /* 0x000fe400078ec0ff */
[----:B------:R-:W-:Y:S02]  /*2920*/  LOP3.LUT R29, R29, 0x1, RZ, 0xc0, !PT ;  /* 0x000000011d1d7812 */ /* 0x000fe400078ec0ff */
[----:B------:R-:W-:Y:S02]  /*2930*/  SHF.R.S32.HI R30, RZ, 0x1f, R21 ;  /* 0x0000001fff1e7819 */ /* 0x000fe40000011415 */
[----:B------:R-:W-:-:S02]  /*2940*/  SHF.R.S32.HI R31, RZ, 0x1f, R26 ;  /* 0x0000001fff1f7819 */ /* 0x000fc4000001141a */
[----:B------:R-:W-:Y:S02]  /*2950*/  SHF.R.S32.HI R32, RZ, 0x1f, R28 ;  /* 0x0000001fff207819 */ /* 0x000fe4000001141c */
[----:B------:R-:W-:-:S07]  /*2960*/  LOP3.LUT R37, R37, 0x20, RZ, 0xc0, !PT ;  /* 0x0000002025257812 */ /* 0x000fce00078ec0ff */
.L_x_2849:
[----:B------:R-:W2:Y:S01]  /*2970*/  LDL.LU R43, [R1+0x20] ;  /* 0x00002000012b7983 */ /* 0x000ea20000300800 */
[----:B-----5:R-:W-:Y:S01]  /*2980*/  IADD3 R49, R24, -0x1, RZ ;  /* 0xffffffff18317810 */ /* 0x020fe20007ffe0ff */
[----:B------:R-:W0:Y:S01]  /*2990*/  LDC.64 R122, c[0x0][0x2e8] ;  /* 0x0000ba00ff7a7b82 */ /* 0x000e220000000a00 */
[----:B------:R-:W-:Y:S01]  /*29a0*/  LOP3.LUT P5, RZ, R228, 0x4, RZ, 0xc0, !PT ;  /* 0x00000004e4ff7812 */ /* 0x000fe200078ac0ff */
[----:B------:R-:W-:Y:S05]  /*29b0*/  YIELD ;  /* 0x0000000000007946 */ /* 0x000fea0003800000 */
[----:B------:R-:W-:Y:S01]  /*29c0*/  SHF.R.S32.HI R48, RZ, 0x1f, R49 ;  /* 0x0000001fff307819 */ /* 0x000fe20000011431 */
[-C--:B------:R-:W-:Y:S01]  /*29d0*/  IMAD R39, R132, R49.reuse, RZ ;  /* 0x0000003184277224 */ /* 0x080fe200078e02ff */
[----:B------:R-:W1:Y:S01]  /*29e0*/  LDC R119, c[0x0][0x3f4] ;  /* 0x0000fd00ff777b82 */ /* 0x000e620000000800 */
[----:B------:R-:W-:Y:S01]  /*29f0*/  IMAD.WIDE.U32 R126, R112, R49, RZ ;  /* 0x00000031707e7225 */ /* 0x000fe200078e00ff */
[----:B------:R-:W-:Y:S03]  /*2a00*/  BSSY B0, `(.L_x_2750) ;  /* 0x000074d000007945 */ /* 0x000fe60003800000 */
[----:B------:R-:W-:Y:S01]  /*2a10*/  IMAD R39, R48, R112, R39 ;  /* 0x0000007030277224 */ /* 0x000fe200078e0227 */
[----:B------:R-:W-:-:S02]  /*2a20*/  IADD3 R24, P2, P3, R4, R126, R136 ;  /* 0x0000007e04187210 */ /* 0x000fc40007b5e088 */
[----:B------:R-:W-:Y:S01]  /*2a30*/  IADD3 R41, P4, R4, R126, RZ ;  /* 0x0000007e04297210 */ /* 0x000fe20007f9e0ff */
[----:B------:R-:W-:Y:S02]  /*2a40*/  IMAD.IADD R92, R127, 0x1, R39 ;  /* 0x000000017f5c7824 */ /* 0x000fe400078e0227 */
[----:B------:R-:W-:Y:S02]  /*2a50*/  IMAD R39, R17, 0x5400, R137 ;  /* 0x0000540011277824 */ /* 0x000fe400078e0289 */
[----:B------:R-:W-:Y:S01]  /*2a60*/  IMAD.X R42, R92, 0x1, R6, P4 ;  /* 0x000000015c2a7824 */ /* 0x000fe200020e0606 */
[----:B------:R-:W-:Y:S02]  /*2a70*/  IADD3.X R40, R6, R92, R135, P2, P3 ;  /* 0x0000005c06287210 */ /* 0x000fe400017e6487 */
[----:B------:R-:W-:Y:S02]  /*2a80*/  ISETP.GT.AND P3, PT, R49, R125, PT ;  /* 0x0000007d3100720c */ /* 0x000fe40003f64270 */
[----:B0-----:R-:W-:-:S02]  /*2a90*/  LEA R44, P2, R24, R122, 0x1 ;  /* 0x0000007a182c7211 */ /* 0x001fc400078408ff */
[----:B------:R-:W-:Y:S02]  /*2aa0*/  LEA R46, P4, R41, R122, 0x1 ;  /* 0x0000007a292e7211 */ /* 0x000fe400078808ff */
[-C--:B------:R-:W-:Y:S01]  /*2ab0*/  LEA.HI.X R45, R24, R123.reuse, R40, 0x1, P2 ;  /* 0x0000007b182d7211 */ /* 0x080fe200010f0c28 */
[----:B------:R-:W-:Y:S01]  /*2ac0*/  IMAD.MOV.U32 R24, RZ, RZ, R49 ;  /* 0x000000ffff187224 */ /* 0x000fe200078e0031 */
[----:B-1----:R-:W-:Y:S02]  /*2ad0*/  ISETP.GE.AND P2, PT, R119, 0x1, PT ;  /* 0x000000017700780c */ /* 0x002fe40003f46270 */
[----:B------:R-:W-:Y:S01]  /*2ae0*/  LEA.HI.X R47, R41, R123, R42, 0x1, P4 ;  /* 0x0000007b292f7211 */ /* 0x000fe200020f0c2a */
[C---:B------:R-:W-:Y:S02]  /*2af0*/  VIADD R41, R39.reuse, 0x20 ;  /* 0x0000002027297836 */ /* 0x040fe40000000000 */
[C---:B------:R-:W-:Y:S01]  /*2b00*/  @P5 VIADD R41, R39.reuse, 0xffffffe0 ;  /* 0xffffffe027295836 */ /* 0x040fe20000000000 */
[----:B------:R-:W-:-:S03]  /*2b10*/  LEA R39, R39, R118, 0x1 ;  /* 0x0000007627277211 */ /* 0x000fc600078e08ff */
[----:B------:R-:W-:Y:S01]  /*2b20*/  IMAD R96, R41, 0x2, R118 ;  /* 0x0000000229607824 */ /* 0x000fe200078e0276 */
[----:B--2---:R-:W-:-:S04]  /*2b30*/  LOP3.LUT R43, R43, 0xfffffffd, RZ, 0xc0, !PT ;  /* 0xfffffffd2b2b7812 */ /* 0x004fc800078ec0ff */
[----:B------:R-:W-:-:S05]  /*2b40*/  @P3 LOP3.LUT R43, R43, 0x2, RZ, 0xfc, !PT ;  /* 0x000000022b2b3812 */ /* 0x000fca00078efcff */
[----:B------:R0:W-:Y:S01]  /*2b50*/  STL [R1+0x20], R43 ;  /* 0x0000202b01007387 */ /* 0x0001e20000100800 */
[----:B------:R-:W-:Y:S05]  /*2b60*/  @!P2 BRA `(.L_x_2751) ;  /* 0x0000006c00f4a947 */ /* 0x000fea0003800000 */
[----:B------:R-:W-:Y:S01]  /*2b70*/  ULDC.U8 UR4, c[0x0][0x410] ;  /* 0x0001040000047ab9 */ /* 0x000fe20000000000 */
[-C--:B------:R-:W-:Y:S01]  /*2b80*/  IMAD R41, R133, R49.reuse, RZ ;  /* 0x0000003185297224 */ /* 0x080fe200078e02ff */
[----:B------:R-:W-:Y:S01]  /*2b90*/  ISETP.NE.AND P2, PT, RZ, UR4, PT ;  /* 0x00000004ff007c0c */ /* 0x000fe2000bf45270 */
[-C--:B0-----:R-:W-:Y:S02]  /*2ba0*/  IMAD R43, R134, R49.reuse, RZ ;  /* 0x00000031862b7224 */ /* 0x081fe400078e02ff */
        /* <DEDUP_REMOVED lines=65> */
.L_x_2754:
[----:B------:R-:W-:Y:S05]  /*2fc0*/  BSYNC B1 ;  /* 0x0000000000017941 */ /* 0x000fea0003800000 */
.L_x_2753:
[----:B0-----:R-:W-:Y:S01]  /*2fd0*/  VIADD R40, R204, 0x40 ;  /* 0x00000040cc287836 */ /* 0x001fe20000000000 */
        /* <DEDUP_REMOVED lines=20> */
[----:B------:R-:W-:Y:S02]  /*3120*/  IADD3.X R41, R14, R98, R9, P2, P5 ;  /* 0x000000620e297210 */ /* 0x000fe400017ea409 */
        /* <DEDUP_REMOVED lines=35> */
.L_x_2756:
[----:B------:R-:W-:Y:S05]  /*3360*/  BSYNC B1 ;  /* 0x0000000000017941 */ /* 0x000fea0003800000 */
.L_x_2755:
[----:B0-----:R-:W2:Y:S01]  /*3370*/  LDL R40, [R1+0x44] ;  /* 0x0000440001287983 */ /* 0x001ea20000100800 */
[----:B------:R-:W-:Y:S01]  /*3380*/  IMAD.MOV.U32 R41, RZ, RZ, R77 ;  /* 0x000000ffff297224 */ /* 0x000fe200078e004d */
[----:B------:R-:W-:Y:S01]  /*3390*/  MOV R43, R85 ;  /* 0x00000055002b7202 */ /* 0x000fe20000000f00 */
[----:B------:R-:W-:Y:S01]  /*33a0*/  IMAD.MOV.U32 R42, RZ, RZ, R84 ;  /* 0x000000ffff2a7224 */ /* 0x000fe200078e0054 */
[----:B------:R-:W-:Y:S02]  /*33b0*/  PRMT R156, R129, 0x7610, R156 ;  /* 0x00007610819c7816 */ /* 0x000fe4000000009c */
[----:B------:R-:W-:Y:S02]  /*33c0*/  PRMT R155, R155, 0x5410, R128 ;  /* 0x000054109b9b7816 */ /* 0x000fe40000000080 */
        /* <DEDUP_REMOVED lines=8> */
[----:B------:R-:W-:Y:S02]  /*3450*/  IMAD.MOV.U32 R42, RZ, RZ, R86 ;  /* 0x000000ffff2a7224 */ /* 0x000fe400078e0056 */
[----:B------:R-:W-:-:S05]  /*3460*/  IMAD.MOV.U32 R43, RZ, RZ, R87 ;  /* 0x000000ffff2b7224 */ /* 0x000fca00078e0057 */
[----:B------:R-:W-:Y:S01]  /*3470*/  PRMT R166, R43, 0x7610, R166 ;  /* 0x000076102ba67816 */ /* 0x000fe200000000a6 */
[----:B------:R-:W-:Y:S01]  /*3480*/  IMAD.MOV.U32 R43, RZ, RZ, R95 ;  /* 0x000000ffff2b7224 */ /* 0x000fe200078e005f */
[----:B--2---:R-:W-:Y:S02]  /*3490*/  R2UR UR4, R40 ;  /* 0x00000000280472ca */ /* 0x004fe400000e0000 */
[----:B------:R-:W-:-:S04]  /*34a0*/  MOV R40, R76 ;  /* 0x0000004c00287202 */ /* 0x000fc80000000f00 */
[----:B------:R-:W-:Y:S01]  /*34b0*/  PRMT R158, R41, 0x5410, R40 ;  /* 0x00005410299e7816 */ /* 0x000fe20000000028 */
[----:B------:R-:W-:Y:S02]  /*34c0*/  IMAD.MOV.U32 R40, RZ, RZ, R80 ;  /* 0x000000ffff287224 */ /* 0x000fe400078e0050 */
[----:B------:R-:W-:-:S04]  /*34d0*/  IMAD.MOV.U32 R41, RZ, RZ, R81 ;  /* 0x000000ffff297224 */ /* 0x000fc800078e0051 */
[----:B------:R-:W-:Y:S01]  /*34e0*/  UISETP.NE.AND UP0, UPT, UR4, 0x3, UPT ;  /* 0x000000030400788c */ /* 0x000fe2000bf05270 */
[----:B------:R-:W-:Y:S01]  /*34f0*/  PRMT R161, R41, 0x5410, R40 ;  /* 0x0000541029a17816 */ /* 0x000fe20000000028 */
[----:B------:R-:W-:Y:S02]  /*3500*/  IMAD.MOV.U32 R40, RZ, RZ, R92 ;  /* 0x000000ffff287224 */ /* 0x000fe400078e005c */
[----:B------:R-:W-:Y:S02]  /*3510*/  IMAD.MOV.U32 R41, RZ, RZ, R93 ;  /* 0x000000ffff297224 */ /* 0x000fe400078e005d */
[----:B------:R-:W-:-:S03]  /*3520*/  PLOP3.LUT P2, PT, PT, PT, UP0, 0x80, 0x0 ;  /* 0x000000000000781c */ /* 0x000fc60003f4f008 */
[----:B------:R-:W-:Y:S01]  /*3530*/  PRMT R163, R40, 0x5410, R41 ;  /* 0x0000541028a37816 */ /* 0x000fe20000000029 */
[----:B------:R-:W-:Y:S01]  /*3540*/  IMAD.MOV.U32 R41, RZ, RZ, R75 ;  /* 0x000000ffff297224 */ /* 0x000fe200078e004b */
[----:B------:R-:W-:-:S04]  /*3550*/  MOV R40, R74 ;  /* 0x0000004a00287202 */ /* 0x000fc80000000f00 */
[----:B------:R-:W-:Y:S01]  /*3560*/  PRMT R156, R156, 0x5410, R40 ;  /* 0x000054109c9c7816 */ /* 0x000fe20000000028 */
[----:B------:R-:W-:Y:S01]  /*3570*/  IMAD.MOV.U32 R40, RZ, RZ, R82 ;  /* 0x000000ffff287224 */ /* 0x000fe200078e0052 */
[----:B------:R-:W-:Y:S02]  /*3580*/  PRMT R157, R41, 0x7610, R157 ;  /* 0x00007610299d7816 */ /* 0x000fe4000000009d */
[----:B------:R-:W-:Y:S02]  /*3590*/  MOV R41, R83 ;  /* 0x0000005300297202 */ /* 0x000fe40000000f00 */
[----:B------:R-:W-:Y:S01]  /*35a0*/  PRMT R164, R164, 0x5410, R40 ;  /* 0x00005410a4a47816 */ /* 0x000fe20000000028 */
[----:B------:R-:W-:Y:S01]  /*35b0*/  IMAD.MOV.U32 R40, RZ, RZ, R127 ;  /* 0x000000ffff287224 */ /* 0x000fe200078e007f */
[----:B------:R-:W-:Y:S01]  /*35c0*/  PRMT R165, R41, 0x5410, R42 ;  /* 0x0000541029a57816 */ /* 0x000fe2000000002a */
[----:B------:R-:W-:Y:S01]  /*35d0*/  IMAD.MOV.U32 R42, RZ, RZ, R94 ;  /* 0x000000ffff2a7224 */ /* 0x000fe200078e005e */
[----:B------:R-:W-:-:S02]  /*35e0*/  MOV R41, R126 ;  /* 0x0000007e00297202 */ /* 0x000fc40000000f00 */
[----:B------:R-:W-:Y:S01]  /*35f0*/  PRMT R167, R43, 0x5410, R40 ;  /* 0x000054102ba77816 */ /* 0x000fe20000000028 */
[----:B-----5:R-:W-:Y:S01]  /*3600*/  IMAD.MOV.U32 R43, RZ, RZ, R48 ;  /* 0x000000ffff2b7224 */ /* 0x020fe200078e0030 */
        /* <DEDUP_REMOVED lines=8> */
[----:B------:R-:W-:Y:S02]  /*3690*/  IMAD.MOV.U32 R40, RZ, RZ, R61 ;  /* 0x000000ffff287224 */ /* 0x000fe400078e003d */
[----:B------:R-:W-:Y:S02]  /*36a0*/  IMAD.MOV.U32 R43, RZ, RZ, R56 ;  /* 0x000000ffff2b7224 */ /* 0x000fe400078e0038 */
        /* <DEDUP_REMOVED lines=25> */
[----:B------:R-:W-:Y:S01]  /*3840*/  IMAD.MOV.U32 R40, RZ, RZ, R67 ;  /* 0x000000ffff287224 */ /* 0x000fe200078e0043 */
[----:B------:R-:W-:Y:S02]  /*3850*/  MOV R42, R71 ;  /* 0x00000047002a7202 */ /* 0x000fe40000000f00 */
[----:B------:R-:W-:Y:S02]  /*3860*/  PRMT R155, R43, 0x7610, R155 ;  /* 0x000076102b9b7816 */ /* 0x000fe4000000009b */
[----:B------:R-:W-:-:S02]  /*3870*/  PRMT R157, R157, 0x5410, R40 ;  /* 0x000054109d9d7816 */ /* 0x000fc40000000028 */
[----:B------:R-:W-:Y:S01]  /*3880*/  PRMT R160, R41, 0x5410, R42 ;  /* 0x0000541029a07816 */ /* 0x000fe2000000002a */
[----:B------:R-:W-:Y:S06]  /*3890*/  @!P2 BRA `(.L_x_2757) ;  /* 0x000000000004a947 */ /* 0x000fec0003800000 */
[----:B------:R-:W-:Y:S01]  /*38a0*/  BPT.TRAP 0x1 ;  /* 0x000000040000795c */ /* 0x000fe20000300000 */
.L_x_2757:
[----:B------:R-:W-:Y:S01]  /*38b0*/  IMAD R98, R17, 0x8, R16 ;  /* 0x0000000811627824 */ /* 0x000fe200078e0210 */
[----:B------:R-:W-:Y:S01]  /*38c0*/  SHF.L.U32 R99, R209, 0x1f, RZ ;  /* 0x0000001fd1637819 */ /* 0x000fe200000006ff */
[----:B------:R-:W-:Y:S03]  /*38d0*/  BSSY B1, `(.L_x_2758) ;  /* 0x0000003000017945 */ /* 0x000fe60003800000 */
[----:B------:R-:W0:Y:S02]  /*38e0*/  SYNCS.PHASECHK.TRANS64.TRYWAIT P5, [R98+URZ+0x36890], R99 ;  /* 0x03689063620075a7 */ /* 0x000e2400080a017f */
[----:B0-----:R-:W-:Y:S05]  /*38f0*/  @!P5 BRA `(.L_x_2759) ;  /* 0x000002a800d0d947 */ /* 0x001fea0003800000 */
.L_x_3132:
[----:B------:R-:W-:Y:S05]  /*3900*/  BSYNC B1 ;  /* 0x0000000000017941 */ /* 0x000fea0003800000 */
.L_x_2758:
        /* <DEDUP_REMOVED lines=20> */
[-C--:B------:R-:W-:Y:S01]  /*3a50*/  FFMA.FTZ R91, R91, R122.reuse, -R126 ;  /* 0x0000007a5b5b7223 */ /* 0x080fe2000001087e */
[--C-:B------:R-:W-:Y:S02]  /*3a60*/  HADD2.F32 R126, -RZ, R43.reuse.H0_H0 ;  /* 0x2000002bff7e7230 */ /* 0x100fe40000004100 */
[----:B------:R-:W-:Y:S01]  /*3a70*/  FFMA.FTZ R90, R41, R122, R90 ;  /* 0x0000007a295a7223 */ /* 0x000fe2000001005a */
[----:B------:R-:W-:Y:S01]  /*3a80*/  SHF.R.U32.HI R41, RZ, 0x10, R127 ;  /* 0x00000010ff297819 */ /* 0x000fe2000001167f */
[----:B------:R-:W-:Y:S02]  /*3a90*/  IMAD.MOV.U32 R122, RZ, RZ, R40 ;  /* 0x000000ffff7a7224 */ /* 0x000fe400078e0028 */
[----:B------:R-:W-:Y:S01]  /*3aa0*/  HADD2.F32 R40, -RZ, R43.H1_H1 ;  /* 0x3000002bff287230 */ /* 0x000fe20000004100 */
[----:B------:R-:W-:Y:S01]  /*3ab0*/  F2FP.F16.F32.PACK_AB R90, R90, R91 ;  /* 0x0000005b5a5a723e */ /* 0x000fe200000000ff */
[----:B------:R-:W-:-:S05]  /*3ac0*/  HADD2.F32 R41, -RZ, R41.H0_H0 ;  /* 0x20000029ff297230 */ /* 0x000fca0000004100 */
[-C--:B------:R-:W-:Y:S01]  /*3ad0*/  FMUL.FTZ R43, R40, R41.reuse ;  /* 0x00000029282b7220 */ /* 0x080fe20000410000 */
[----:B------:R-:W-:-:S03]  /*3ae0*/  FMUL.FTZ R127, R126, R41 ;  /* 0x000000297e7f7220 */ /* 0x000fc60000410000 */
[-C--:B------:R-:W-:Y:S01]  /*3af0*/  FFMA.FTZ R41, R126, R123.reuse, -R43 ;  /* 0x0000007b7e297223 */ /* 0x080fe2000001082b */
[----:B------:R-:W-:Y:S01]  /*3b00*/  FFMA.FTZ R40, R40, R123, R127 ;  /* 0x0000007b28287223 */ /* 0x000fe2000001007f */
[----:B------:R-:W-:Y:S02]  /*3b10*/  HADD2.F32 R126, -RZ, R152.H1_H1 ;  /* 0x30000098ff7e7230 */ /* 0x000fe40000004100 */
[--C-:B------:R-:W-:Y:S02]  /*3b20*/  HADD2.F32 R123, -RZ, R122.reuse.H1_H1 ;  /* 0x3000007aff7b7230 */ /* 0x100fe40000004100 */
[----:B------:R-:W-:Y:S01]  /*3b30*/  HADD2.F32 R43, -RZ, R122.H0_H0 ;  /* 0x2000007aff2b7230 */ /* 0x000fe20000004100 */
[----:B------:R-:W-:Y:S01]  /*3b40*/  F2FP.F16.F32.PACK_AB R91, R40, R41 ;  /* 0x00000029285b723e */ /* 0x000fe200000000ff */
[----:B------:R-:W-:Y:S02]  /*3b50*/  HADD2.F32 R122, -RZ, R152.H0_H0 ;  /* 0x20000098ff7a7230 */ /* 0x000fe40000004100 */
[----:B------:R-:W-:Y:S01]  /*3b60*/  FMUL.FTZ R152, R123, R126 ;  /* 0x0000007e7b987220 */ /* 0x000fe20000410000 */
[----:B------:R-:W-:-:S02]  /*3b70*/  HADD2.F32 R127, -RZ, R42.H0_H0 ;  /* 0x2000002aff7f7230 */ /* 0x000fc40000004100 */
[C---:B------:R-:W-:Y:S01]  /*3b80*/  FMUL.FTZ R126, R43.reuse, R126 ;  /* 0x0000007e2b7e7220 */ /* 0x040fe20000410000 */
[----:B------:R-:W-:Y:S02]  /*3b90*/  IMAD.MOV.U32 R41, RZ, RZ, R90 ;  /* 0x000000ffff297224 */ /* 0x000fe400078e005a */
[-C--:B------:R-:W-:Y:S01]  /*3ba0*/  FFMA.FTZ R43, R43, R122.reuse, -R152 ;  /* 0x0000007a2b2b7223 */ /* 0x080fe20000010898 */
[----:B------:R-:W-:Y:S01]  /*3bb0*/  FFMA.FTZ R122, R123, R122, R126 ;  /* 0x0000007a7b7a7223 */ /* 0x000fe2000001007e */
[----:B------:R-:W-:Y:S02]  /*3bc0*/  HADD2.F32 R126, -RZ, R167.H1_H1 ;  /* 0x300000a7ff7e7230 */ /* 0x000fe40000004100 */
[----:B------:R-:W-:Y:S02]  /*3bd0*/  HADD2.F32 R123, -RZ, R42.H1_H1 ;  /* 0x3000002aff7b7230 */ /* 0x000fe40000004100 */
[----:B------:R-:W-:Y:S01]  /*3be0*/  HADD2.F32 R42, -RZ, R164.H0_H0 ;  /* 0x200000a4ff2a7230 */ /* 0x000fe20000004100 */
[----:B------:R-:W-:-:S02]  /*3bf0*/  F2FP.F16.F32.PACK_AB R40, R122, R43 ;  /* 0x0000002b7a28723e */ /* 0x000fc400000000ff */
[-C--:B------:R-:W-:Y:S01]  /*3c00*/  FMUL.FTZ R152, R123, R126.reuse ;  /* 0x0000007e7b987220 */ /* 0x080fe20000410000 */
[C---:B------:R-:W-:Y:S01]  /*3c10*/  FMUL.FTZ R126, R127.reuse, R126 ;  /* 0x0000007e7f7e7220 */ /* 0x040fe20000410000 */
[----:B------:R-:W-:Y:S02]  /*3c20*/  MOV R43, R91 ;  /* 0x0000005b002b7202 */ /* 0x000fe40000000f00 */
[-C--:B------:R-:W-:Y:S01]  /*3c30*/  FFMA.FTZ R152, R127, R42.reuse, -R152 ;  /* 0x0000002a7f987223 */ /* 0x080fe20000010898 */
[----:B------:R-:W-:-:S05]  /*3c40*/  FFMA.FTZ R123, R123, R42, R126 ;  /* 0x0000002a7b7b7223 */ /* 0x000fca000001007e */
[----:B------:R-:W-:-:S07]  /*3c50*/  F2FP.F16.F32.PACK_AB R42, R123, R152 ;  /* 0x000000987b2a723e */ /* 0x000fce00000000ff */
.L_x_2765:
[----:B------:R-:W-:Y:S05]  /*3c60*/  BSYNC B3 ;  /* 0x0000000000037941 */ /* 0x000fea0003800000 */
.L_x_2764:
[----:B--2---:R1:W-:Y:S02]  /*3c70*/  STG.E.128 desc[UR60][R46.64], R40 ;  /* 0x000000282e007986 */ /* 0x0043e4000c101d3c */
.L_x_2763:
[----:B------:R-:W-:Y:S05]  /*3c80*/  BSYNC B2 ;  /* 0x0000000000027941 */ /* 0x000fea0003800000 */
.L_x_2762:
[----:B------:R-:W-:Y:S01]  /*3c90*/  ISETP.NE.AND P3, PT, R33, RZ, PT ;  /* 0x000000ff2100720c */ /* 0x000fe20003f65270 */
[----:B------:R-:W-:-:S12]  /*3ca0*/  BSSY B2, `(.L_x_2766) ;  /* 0x0000031000027945 */ /* 0x000fd80003800000 */
[----:B------:R-:W-:Y:S05]  /*3cb0*/  @!P3 BRA `(.L_x_2767) ;  /* 0x0000000000bcb947 */ /* 0x000fea0003800000 */
[----:B-1----:R1:W2:Y:S01]  /*3cc0*/  LDS.128 R40, [R96+0x21000] ;  /* 0x0210000060287984 */ /* 0x0022a20000000c00 */
[----:B------:R-:W-:Y:S01]  /*3cd0*/  ISETP.GE.AND P3, PT, R215, R119, PT ;  /* 0x00000077d700720c */ /* 0x000fe20003f66270 */
[----:B------:R-:W-:-:S12]  /*3ce0*/  BSSY B3, `(.L_x_2768) ;  /* 0x000002b000037945 */ /* 0x000fd80003800000 */
[----:B-1----:R-:W-:Y:S05]  /*3cf0*/  @P3 BRA `(.L_x_2769) ;  /* 0x0000000000a43947 */ /* 0x002fea0003800000 */
[--C-:B------:R-:W-:Y:S01]  /*3d00*/  SHF.R.U64 R91, R94, 0x10, R95.reuse ;  /* 0x000000105e5b7819 */ /* 0x100fe2000000125f */
[----:B------:R-:W-:Y:S01]  /*3d10*/  HADD2.F32 R127, -RZ, R163.H1_H1 ;  /* 0x300000a3ff7f7230 */ /* 0x000fe20000004100 */
[----:B------:R-:W-:Y:S01]  /*3d20*/  SHF.R.U32.HI R94, RZ, 0x10, R95 ;  /* 0x00000010ff5e7819 */ /* 0x000fe2000001165f */
[----:B--2---:R-:W-:Y:S01]  /*3d30*/  HADD2.F32 R95, -RZ, R40.H1_H1 ;  /* 0x30000028ff5f7230 */ /* 0x004fe20000004100 */
[--C-:B------:R-:W-:Y:S01]  /*3d40*/  SHF.R.U64 R90, R92, 0x10, R93.reuse ;  /* 0x000000105c5a7819 */ /* 0x100fe2000000125d */
[----:B------:R-:W-:Y:S01]  /*3d50*/  HADD2.F32 R122, -RZ, R91.H0_H0 ;  /* 0x2000005bff7a7230 */ /* 0x000fe20000004100 */
[----:B------:R-:W-:Y:S01]  /*3d60*/  SHF.R.U32.HI R92, RZ, 0x10, R93 ;  /* 0x00000010ff5c7819 */ /* 0x000fe2000001165d */
[--C-:B------:R-:W-:Y:S02]  /*3d70*/  HADD2.F32 R93, -RZ, R41.reuse.H1_H1 ;  /* 0x30000029ff5d7230 */ /* 0x100fe40000004100 */
[----:B------:R-:W-:Y:S02]  /*3d80*/  HADD2.F32 R41, -RZ, R41.H0_H0 ;  /* 0x20000029ff297230 */ /* 0x000fe40000004100 */
[----:B------:R-:W-:-:S02]  /*3d90*/  HADD2.F32 R94, -RZ, R94.H0_H0 ;  /* 0x2000005eff5e7230 */ /* 0x000fc40000004100 */
[-C--:B------:R-:W-:Y:S01]  /*3da0*/  FMUL.FTZ R126, R93, R122.reuse ;  /* 0x0000007a5d7e7220 */ /* 0x080fe20000410000 */
[--C-:B------:R-:W-:Y:S02]  /*3db0*/  HADD2.F32 R91, -RZ, R43.reuse.H1_H1 ;  /* 0x3000002bff5b7230 */ /* 0x100fe40000004100 */
[----:B------:R-:W-:Y:S01]  /*3dc0*/  FMUL.FTZ R152, R41, R122 ;  /* 0x0000007a29987220 */ /* 0x000fe20000410000 */
[----:B------:R-:W-:Y:S02]  /*3dd0*/  HADD2.F32 R90, -RZ, R90.H0_H0 ;  /* 0x2000005aff5a7230 */ /* 0x000fe40000004100 */
[----:B------:R-:W-:Y:S02]  /*3de0*/  HADD2.F32 R43, -RZ, R43.H0_H0 ;  /* 0x2000002bff2b7230 */ /* 0x000fe40000004100 */
[----:B------:R-:W-:Y:S01]  /*3df0*/  FMUL.FTZ R122, R91, R94 ;  /* 0x0000005e5b7a7220 */ /* 0x000fe20000410000 */
[----:B------:R-:W-:Y:S02]  /*3e00*/  HADD2.F32 R92, -RZ, R92.H0_H0 ;  /* 0x2000005cff5c7230 */ /* 0x000fe40000004100 */
[-C--:B------:R-:W-:Y:S01]  /*3e10*/  FFMA.FTZ R41, R41, R90.reuse, -R126 ;  /* 0x0000005a29297223 */ /* 0x080fe2000001087e */
[----:B------:R-:W-:Y:S01]  /*3e20*/  FFMA.FTZ R90, R93, R90, R152 ;  /* 0x0000005a5d5a7223 */ /* 0x000fe20000010098 */
[----:B------:R-:W-:Y:S01]  /*3e30*/  FMUL.FTZ R94, R43, R94 ;  /* 0x0000005e2b5e7220 */ /* 0x000fe20000410000 */
[----:B------:R-:W-:-:S02]  /*3e40*/  HADD2.F32 R93, -RZ, R166.H1_H1 ;  /* 0x300000a6ff5d7230 */ /* 0x000fc40000004100 */
[-C--:B------:R-:W-:Y:S01]  /*3e50*/  FFMA.FTZ R43, R43, R92.reuse, -R122 ;  /* 0x0000005c2b2b7223 */ /* 0x080fe2000001087a */
[----:B------:R-:W-:Y:S02]  /*3e60*/  HADD2.F32 R122, -RZ, R40.H0_H0 ;  /* 0x20000028ff7a7230 */ /* 0x000fe40000004100 */
[----:B------:R-:W-:Y:S01]  /*3e70*/  FFMA.FTZ R92, R91, R92, R94 ;  /* 0x0000005c5b5c7223 */ /* 0x000fe2000001005e */
[----:B------:R-:W-:Y:S02]  /*3e80*/  HADD2.F32 R91, -RZ, R167.H0_H0 ;  /* 0x200000a7ff5b7230 */ /* 0x000fe40000004100 */
[-C--:B------:R-:W-:Y:S01]  /*3e90*/  FMUL.FTZ R123, R95, R93.reuse ;  /* 0x0000005d5f7b7220 */ /* 0x080fe20000410000 */
[--C-:B------:R-:W-:Y:S02]  /*3ea0*/  HADD2.F32 R40, -RZ, R42.reuse.H1_H1 ;  /* 0x3000002aff287230 */ /* 0x100fe40000004100 */
[----:B------:R-:W-:Y:S01]  /*3eb0*/  FMUL.FTZ R126, R122, R93 ;  /* 0x0000005d7a7e7220 */ /* 0x000fe20000410000 */
[----:B------:R-:W-:Y:S01]  /*3ec0*/  HADD2.F32 R94, -RZ, R163.H0_H0 ;  /* 0x200000a3ff5e7230 */ /* 0x000fe20000004100 */
[----:B------:R-:W-:Y:S01]  /*3ed0*/  F2FP.F16.F32.PACK_AB R41, R90, R41 ;  /* 0x000000295a29723e */ /* 0x000fe200000000ff */
[----:B------:R-:W-:-:S02]  /*3ee0*/  HADD2.F32 R42, -RZ, R42.H0_H0 ;  /* 0x2000002aff2a7230 */ /* 0x000fc40000004100 */
[----:B------:R-:W-:Y:S01]  /*3ef0*/  FMUL.FTZ R93, R40, R91 ;  /* 0x0000005b285d7220 */ /* 0x000fe20000410000 */
[----:B------:R-:W-:Y:S01]  /*3f00*/  F2FP.F16.F32.PACK_AB R43, R92, R43 ;  /* 0x0000002b5c2b723e */ /* 0x000fe200000000ff */
        /* <DEDUP_REMOVED lines=8> */
.L_x_2769:
[----:B------:R-:W-:Y:S05]  /*3f90*/  BSYNC B3 ;  /* 0x0000000000037941 */ /* 0x000fea0003800000 */
.L_x_2768:
[----:B--2---:R2:W-:Y:S02]  /*3fa0*/  STG.E.128 desc[UR60][R46.64+0x40], R40 ;  /* 0x000040282e007986 */ /* 0x0045e4000c101d3c */
.L_x_2767:
[----:B------:R-:W-:Y:S05]  /*3fb0*/  BSYNC B2 ;  /* 0x0000000000027941 */ /* 0x000fea0003800000 */
.L_x_2766:
        /* <DEDUP_REMOVED lines=26> */
[----:B------:R-:W-:-:S02]  /*4160*/  HADD2.F32 R87, -RZ, R165.H1_H1 ;  /* 0x300000a5ff577230 */ /* 0x000fc40000004100 */
[-C--:B------:R-:W-:Y:S01]  /*4170*/  FFMA.FTZ R41, R41, R90.reuse, -R84 ;  /* 0x0000005a29297223 */ /* 0x080fe20000010854 */
[--C-:B------:R-:W-:Y:S02]  /*4180*/  HADD2.F32 R91, -RZ, R40.reuse.H1_H1 ;  /* 0x30000028ff5b7230 */ /* 0x100fe40000004100 */
[----:B------:R-:W-:Y:S01]  /*4190*/  FFMA.FTZ R84, R85, R90, R94 ;  /* 0x0000005a55547223 */ /* 0x000fe2000001005e */
[----:B------:R-:W-:Y:S01]  /*41a0*/  HADD2.F32 R92, -RZ, R40.H0_H0 ;  /* 0x20000028ff5c7230 */ /* 0x000fe20000004100 */
[----:B------:R-:W-:Y:S01]  /*41b0*/  F2FP.F16.F32.PACK_AB R43, R86, R43 ;  /* 0x0000002b562b723e */ /* 0x000fe200000000ff */
[----:B------:R-:W-:Y:S02]  /*41c0*/  HADD2.F32 R85, -RZ, R166.H0_H0 ;  /* 0x200000a6ff557230 */ /* 0x000fe40000004100 */
        /* <DEDUP_REMOVED lines=15> */
.L_x_2773:
[----:B------:R-:W-:Y:S05]  /*42c0*/  BSYNC B3 ;  /* 0x0000000000037941 */ /* 0x000fea0003800000 */
.L_x_2772:
[----:B--2---:R3:W-:Y:S02]  /*42d0*/  STG.E.128 desc[UR60][R46.64+0x80], R40 ;  /* 0x000080282e007986 */ /* 0x0047e4000c101d3c */
.L_x_2771:
[----:B------:R-:W-:Y:S05]  /*42e0*/  BSYNC B2 ;  /* 0x0000000000027941 */ /* 0x000fea0003800000 */
.L_x_2770:
        /* <DEDUP_REMOVED lines=34> */
[--C-:B------:R-:W-:Y:S02]  /*4510*/  HADD2.F32 R40, -RZ, R42.reuse.H1_H1 ;  /* 0x3000002aff287230 */ /* 0x100fe40000004100 */
        /* <DEDUP_REMOVED lines=13> */
.L_x_2777:
[----:B------:R-:W-:Y:S05]  /*45f0*/  BSYNC B3 ;  /* 0x0000000000037941 */ /* 0x000fea0003800000 */
.L_x_2776:
[----:B--2---:R4:W-:Y:S02]  /*4600*/  STG.E.128 desc[UR60][R46.64+0xc0], R40 ;  /* 0x0000c0282e007986 */ /* 0x0049e4000c101d3c */
.L_x_2775:
[----:B------:R-:W-:Y:S05]  /*4610*/  BSYNC B2 ;  /* 0x0000000000027941 */ /* 0x000fea0003800000 */
.L_x_2774:
        /* <DEDUP_REMOVED lines=8> */
[----:B--2---:R-:W-:Y:S01]  /*46a0*/  HADD2.F32 R81, -RZ, R41.H1_H1 ;  /* 0x30000029ff517230 */ /* 0x004fe20000004100 */
[----:B------:R-:W-:Y:S01]  /*46b0*/  SHF.R.U32.HI R79, RZ, 0x10, R79 ;  /* 0x00000010ff4f7819 */ /* 0x000fe2000001164f */
[----:B------:R-:W-:Y:S01]  /*46c0*/  HADD2.F32 R80, -RZ, R43.H1_H1 ;  /* 0x3000002bff507230 */ /* 0x000fe20000004100 */
[--C-:B------:R-:W-:Y:S01]  /*46d0*/  SHF.R.U64 R76, R76, 0x10, R77.reuse ;  /* 0x000000104c4c7819 */ /* 0x100fe2000000124d */
[----:B------:R-:W-:Y:S01]  /*46e0*/  HADD2.F32 R78, -RZ, R78.H0_H0 ;  /* 0x2000004eff4e7230 */ /* 0x000fe20000004100 */
[----:B------:R-:W-:Y:S01]  /*46f0*/  SHF.R.U32.HI R77, RZ, 0x10, R77 ;  /* 0x00000010ff4d7819 */ /* 0x000fe2000001164d */
[----:B------:R-:W-:Y:S02]  /*4700*/  HADD2.F32 R79, -RZ, R79.H0_H0 ;  /* 0x2000004fff4f7230 */ /* 0x000fe40000004100 */
[----:B------:R-:W-:Y:S02]  /*4710*/  HADD2.F32 R41, -RZ, R41.H0_H0 ;  /* 0x20000029ff297230 */ /* 0x000fe40000004100 */
[----:B------:R-:W-:Y:S01]  /*4720*/  FMUL.FTZ R84, R81, R78 ;  /* 0x0000004e51547220 */ /* 0x000fe20000410000 */
[----:B------:R-:W-:-:S02]  /*4730*/  HADD2.F32 R82, -RZ, R43.H0_H0 ;  /* 0x2000002bff527230 */ /* 0x000fc40000004100 */
[-C--:B------:R-:W-:Y:S01]  /*4740*/  FMUL.FTZ R43, R80, R79.reuse ;  /* 0x0000004f502b7220 */ /* 0x080fe20000410000 */
[----:B------:R-:W-:Y:S02]  /*4750*/  HADD2.F32 R76, -RZ, R76.H0_H0 ;  /* 0x2000004cff4c7230 */ /* 0x000fe40000004100 */
[C---:B------:R-:W-:Y:S01]  /*4760*/  FMUL.FTZ R78, R41.reuse, R78 ;  /* 0x0000004e294e7220 */ /* 0x040fe20000410000 */
[----:B------:R-:W-:Y:S02]  /*4770*/  HADD2.F32 R77, -RZ, R77.H0_H0 ;  /* 0x2000004dff4d7230 */ /* 0x000fe40000004100 */
[C---:B------:R-:W-:Y:S01]  /*4780*/  FMUL.FTZ R79, R82.reuse, R79 ;  /* 0x0000004f524f7220 */ /* 0x040fe20000410000 */
[-C--:B------:R-:W-:Y:S01]  /*4790*/  FFMA.FTZ R84, R41, R76.reuse, -R84 ;  /* 0x0000004c29547223 */ /* 0x080fe20000010854 */
[----:B------:R-:W-:Y:S01]  /*47a0*/  FFMA.FTZ R81, R81, R76, R78 ;  /* 0x0000004c51517223 */ /* 0x000fe2000001004e */
[-C--:B------:R-:W-:Y:S01]  /*47b0*/  FFMA.FTZ R43, R82, R77.reuse, -R43 ;  /* 0x0000004d522b7223 */ /* 0x080fe2000001082b */
[----:B------:R-:W-:Y:S01]  /*47c0*/  FFMA.FTZ R80, R80, R77, R79 ;  /* 0x0000004d50507223 */ /* 0x000fe2000001004f */
[----:B------:R-:W-:-:S02]  /*47d0*/  HADD2.F32 R76, -RZ, R159.H0_H0 ;  /* 0x2000009fff4c7230 */ /* 0x000fc40000004100 */
[--C-:B------:R-:W-:Y:S02]  /*47e0*/  HADD2.F32 R77, -RZ, R40.reuse.H1_H1 ;  /* 0x30000028ff4d7230 */ /* 0x100fe40000004100 */
[----:B------:R-:W-:Y:S01]  /*47f0*/  HADD2.F32 R78, -RZ, R40.H0_H0 ;  /* 0x20000028ff4e7230 */ /* 0x000fe20000004100 */
[----:B------:R-:W-:Y:S01]  /*4800*/  F2FP.F16.F32.PACK_AB R43, R80, R43 ;  /* 0x0000002b502b723e */ /* 0x000fe200000000ff */
[----:B------:R-:W-:Y:S02]  /*4810*/  HADD2.F32 R159, -RZ, R159.H1_H1 ;  /* 0x3000009fff9f7230 */ /* 0x000fe40000004100 */
[-C--:B------:R-:W-:Y:S01]  /*4820*/  FMUL.FTZ R83, R77, R76.reuse ;  /* 0x0000004c4d537220 */ /* 0x080fe20000410000 */
[----:B------:R-:W-:Y:S02]  /*4830*/  HADD2.F32 R40, -RZ, R42.H1_H1 ;  /* 0x3000002aff287230 */ /* 0x000fe40000004100 */
[----:B------:R-:W-:Y:S01]  /*4840*/  FMUL.FTZ R76, R78, R76 ;  /* 0x0000004c4e4c7220 */ /* 0x000fe20000410000 */
[----:B------:R-:W-:-:S02]  /*4850*/  HADD2.F32 R41, -RZ, R158.H1_H1 ;  /* 0x3000009eff297230 */ /* 0x000fc40000004100 */
[----:B------:R-:W-:Y:S02]  /*4860*/  HADD2.F32 R42, -RZ, R42.H0_H0 ;  /* 0x2000002aff2a7230 */ /* 0x000fe40000004100 */
[----:B------:R-:W-:Y:S01]  /*4870*/  FMUL.FTZ R85, R40, R159 ;  /* 0x0000009f28557220 */ /* 0x000fe20000410000 */
[----:B------:R-:W-:Y:S02]  /*4880*/  HADD2.F32 R79, -RZ, R158.H0_H0 ;  /* 0x2000009eff4f7230 */ /* 0x000fe40000004100 */
[-C--:B------:R-:W-:Y:S01]  /*4890*/  FFMA.FTZ R83, R78, R41.reuse, -R83 ;  /* 0x000000294e537223 */ /* 0x080fe20000010853 */
[----:B------:R-:W-:Y:S01]  /*48a0*/  FFMA.FTZ R76, R77, R41, R76 ;  /* 0x000000294d4c7223 */ /* 0x000fe2000001004c */
[C---:B------:R-:W-:Y:S01]  /*48b0*/  FMUL.FTZ R159, R42.reuse, R159 ;  /* 0x0000009f2a9f7220 */ /* 0x040fe20000410000 */
[----:B------:R-:W-:Y:S01]  /*48c0*/  F2FP.F16.F32.PACK_AB R41, R81, R84 ;  /* 0x000000545129723e */ /* 0x000fe200000000ff */
[-C--:B------:R-:W-:Y:S02]  /*48d0*/  FFMA.FTZ R85, R42, R79.reuse, -R85 ;  /* 0x0000004f2a557223 */ /* 0x080fe40000010855 */
[----:B------:R-:W-:Y:S01]  /*48e0*/  FFMA.FTZ R40, R40, R79, R159 ;  /* 0x0000004f28287223 */ /* 0x000fe2000001009f */
[----:B------:R-:W-:-:S04]  /*48f0*/  F2FP.F16.F32.PACK_AB R76, R76, R83 ;  /* 0x000000534c4c723e */ /* 0x000fc800000000ff */
[----:B------:R-:W-:Y:S01]  /*4900*/  F2FP.F16.F32.PACK_AB R42, R40, R85 ;  /* 0x00000055282a723e */ /* 0x000fe200000000ff */
[----:B------:R-:W-:-:S07]  /*4910*/  IMAD.MOV.U32 R40, RZ, RZ, R76 ;  /* 0x000000ffff287224 */ /* 0x000fce00078e004c */
.L_x_2781:
[----:B------:R-:W-:Y:S05]  /*4920*/  BSYNC B3 ;  /* 0x0000000000037941 */ /* 0x000fea0003800000 */
.L_x_2780:
[----:B--2---:R1:W-:Y:S02]  /*4930*/  STG.E.128 desc[UR60][R46.64+0x100], R40 ;  /* 0x000100282e007986 */ /* 0x0043e4000c101d3c */
.L_x_2779:
[----:B------:R-:W-:Y:S05]  /*4940*/  BSYNC B2 ;  /* 0x0000000000027941 */ /* 0x000fea0003800000 */
.L_x_2778:
[----:B------:R-:W-:-:S13]  /*4950*/  ISETP.NE.AND P3, PT, R37, RZ, PT ;  /* 0x000000ff2500720c */ /* 0x000fda0003f65270 */
[----:B------:R-:W-:Y:S05]  /*4960*/  @!P3 BRA `(.L_x_2761) ;  /* 0x0000000000bcb947 */ /* 0x000fea0003800000 */
[----:B-1234-:R1:W2:Y:S01]  /*4970*/  LDS.128 R40, [R96+0x28000] ;  /* 0x0280000060287984 */ /* 0x01e2a20000000c00 */
[----:B------:R-:W-:Y:S01]  /*4980*/  ISETP.GE.AND P3, PT, R216, R119, PT ;  /* 0x00000077d800720c */ /* 0x000fe20003f66270 */
[----:B------:R-:W-:-:S12]  /*4990*/  BSSY B2, `(.L_x_2782) ;  /* 0x000002b000027945 */ /* 0x000fd80003800000 */
[----:B-1----:R-:W-:Y:S05]  /*49a0*/  @P3 BRA `(.L_x_2783) ;  /* 0x0000000000a43947 */ /* 0x002fea0003800000 */
[----:B------:R-:W-:Y:S02]  /*49b0*/  SHF.R.U64 R76, R72, 0x10, R73 ;  /* 0x00000010484c7819 */ /* 0x000fe40000001249 */
[----:B------:R-:W-:Y:S01]  /*49c0*/  SHF.R.U64 R77, R74, 0x10, R75 ;  /* 0x000000104a4d7819 */ /* 0x000fe2000000124b */
[----:B--2---:R-:W-:Y:S01]  /*49d0*/  HADD2.F32 R74, -RZ, R41.H0_H0 ;  /* 0x20000029ff4a7230 */ /* 0x004fe20000004100 */
[----:B------:R-:W-:Y:S02]  /*49e0*/  SHF.R.U32.HI R72, RZ, 0x10, R73 ;  /* 0x00000010ff487819 */ /* 0x000fe40000011649 */
[----:B------:R-:W-:Y:S01]  /*49f0*/  SHF.R.U32.HI R80, RZ, 0x10, R75 ;  /* 0x00000010ff507819 */ /* 0x000fe2000001164b */
[----:B------:R-:W-:Y:S01]  /*4a00*/  HADD2.F32 R77, -RZ, R77.H0_H0 ;  /* 0x2000004dff4d7230 */ /* 0x000fe20000004100 */
[----:B------:R-:W-:Y:S01]  /*4a10*/  MOV R73, R43 ;  /* 0x0000002b00497202 */ /* 0x000fe20000000f00 */
[----:B------:R-:W-:Y:S02]  /*4a20*/  HADD2.F32 R43, -RZ, R76.H0_H0 ;  /* 0x2000004cff2b7230 */ /* 0x000fe40000004100 */
[----:B------:R-:W-:-:S02]  /*4a30*/  HADD2.F32 R76, -RZ, R41.H1_H1 ;  /* 0x30000029ff4c7230 */ /* 0x000fc40000004100 */
[----:B------:R-:W-:Y:S02]  /*4a40*/  HADD2.F32 R80, -RZ, R80.H0_H0 ;  /* 0x20000050ff507230 */ /* 0x000fe40000004100 */
[--C-:B------:R-:W-:Y:S02]  /*4a50*/  HADD2.F32 R75, -RZ, R73.reuse.H1_H1 ;  /* 0x30000049ff4b7230 */ /* 0x100fe40000004100 */
[-C--:B------:R-:W-:Y:S01]  /*4a60*/  FMUL.FTZ R41, R76, R77.reuse ;  /* 0x0000004d4c297220 */ /* 0x080fe20000410000 */
[----:B------:R-:W-:Y:S02]  /*4a70*/  HADD2.F32 R73, -RZ, R73.H0_H0 ;  /* 0x20000049ff497230 */ /* 0x000fe40000004100 */
[C---:B------:R-:W-:Y:S01]  /*4a80*/  FMUL.FTZ R77, R74.reuse, R77 ;  /* 0x0000004d4a4d7220 */ /* 0x040fe20000410000 */
[----:B------:R-:W-:Y:S02]  /*4a90*/  HADD2.F32 R78, -RZ, R72.H0_H0 ;  /* 0x20000048ff4e7230 */ /* 0x000fe40000004100 */
[-C--:B------:R-:W-:Y:S01]  /*4aa0*/  FMUL.FTZ R82, R75, R80.reuse ;  /* 0x000000504b527220 */ /* 0x080fe20000410000 */
[-C--:B------:R-:W-:Y:S01]  /*4ab0*/  FFMA.FTZ R41, R74, R43.reuse, -R41 ;  /* 0x0000002b4a297223 */ /* 0x080fe20000010829 */
[C---:B------:R-:W-:Y:S01]  /*4ac0*/  FMUL.FTZ R80, R73.reuse, R80 ;  /* 0x0000005049507220 */ /* 0x040fe20000410000 */
[----:B------:R-:W-:Y:S01]  /*4ad0*/  FFMA.FTZ R72, R76, R43, R77 ;  /* 0x0000002b4c487223 */ /* 0x000fe2000001004d */
[----:B------:R-:W-:Y:S01]  /*4ae0*/  FFMA.FTZ R43, R73, R78, -R82 ;  /* 0x0000004e492b7223 */ /* 0x000fe20000010852 */
[----:B------:R-:W-:-:S02]  /*4af0*/  HADD2.F32 R73, -RZ, R40.H1_H1 ;  /* 0x30000028ff497230 */ /* 0x000fc40000004100 */
[----:B------:R-:W-:Y:S01]  /*4b00*/  FFMA.FTZ R74, R75, R78, R80 ;  /* 0x0000004e4b4a7223 */ /* 0x000fe20000010050 */
[----:B------:R-:W-:Y:S01]  /*4b10*/  HADD2.F32 R77, -RZ, R156.H1_H1 ;  /* 0x3000009cff4d7230 */ /* 0x000fe20000004100 */
[----:B------:R-:W-:Y:S01]  /*4b20*/  F2FP.F16.F32.PACK_AB R41, R72, R41 ;  /* 0x000000294829723e */ /* 0x000fe200000000ff */
[----:B------:R-:W-:Y:S02]  /*4b30*/  HADD2.F32 R40, -RZ, R40.H0_H0 ;  /* 0x20000028ff287230 */ /* 0x000fe40000004100 */
[----:B------:R-:W-:Y:S02]  /*4b40*/  HADD2.F32 R78, -RZ, R157.H0_H0 ;  /* 0x2000009dff4e7230 */ /* 0x000fe40000004100 */
[-C--:B------:R-:W-:Y:S01]  /*4b50*/  FMUL.FTZ R79, R73, R77.reuse ;  /* 0x0000004d494f7220 */ /* 0x080fe20000410000 */
[--C-:B------:R-:W-:Y:S02]  /*4b60*/  HADD2.F32 R75, -RZ, R42.reuse.H1_H1 ;  /* 0x3000002aff4b7230 */ /* 0x100fe40000004100 */
[----:B------:R-:W-:Y:S01]  /*4b70*/  FMUL.FTZ R80, R40, R77 ;  /* 0x0000004d28507220 */ /* 0x000fe20000410000 */
[----:B------:R-:W-:Y:S01]  /*4b80*/  HADD2.F32 R42, -RZ, R42.H0_H0 ;  /* 0x2000002aff2a7230 */ /* 0x000fe20000004100 */
[----:B------:R-:W-:Y:S01]  /*4b90*/  F2FP.F16.F32.PACK_AB R43, R74, R43 ;  /* 0x0000002b4a2b723e */ /* 0x000fe200000000ff */
[----:B------:R-:W-:-:S02]  /*4ba0*/  HADD2.F32 R76, -RZ, R155.H1_H1 ;  /* 0x3000009bff4c7230 */ /* 0x000fc40000004100 */
[-C--:B------:R-:W-:Y:S01]  /*4bb0*/  FMUL.FTZ R77, R75, R78.reuse ;  /* 0x0000004e4b4d7220 */ /* 0x080fe20000410000 */
[----:B------:R-:W-:Y:S02]  /*4bc0*/  HADD2.F32 R156, -RZ, R156.H0_H0 ;  /* 0x2000009cff9c7230 */ /* 0x000fe40000004100 */
[----:B------:R-:W-:Y:S01]  /*4bd0*/  FMUL.FTZ R78, R42, R78 ;  /* 0x0000004e2a4e7220 */ /* 0x000fe20000410000 */
[-C--:B------:R-:W-:Y:S01]  /*4be0*/  FFMA.FTZ R79, R40, R76.reuse, -R79 ;  /* 0x0000004c284f7223 */ /* 0x080fe2000001084f */
[----:B------:R-:W-:Y:S01]  /*4bf0*/  FFMA.FTZ R80, R73, R76, R80 ;  /* 0x0000004c49507223 */ /* 0x000fe20000010050 */
[-C--:B------:R-:W-:Y:S01]  /*4c00*/  FFMA.FTZ R77, R42, R156.reuse, -R77 ;  /* 0x0000009c2a4d7223 */ /* 0x080fe2000001084d */
[----:B------:R-:W-:-:S03]  /*4c10*/  FFMA.FTZ R78, R75, R156, R78 ;  /* 0x0000009c4b4e7223 */ /* 0x000fc6000001004e */
[----:B------:R-:W-:Y:S02]  /*4c20*/  F2FP.F16.F32.PACK_AB R40, R80, R79 ;  /* 0x0000004f5028723e */ /* 0x000fe400000000ff */
[----:B------:R-:W-:-:S07]  /*4c30*/  F2FP.F16.F32.PACK_AB R42, R78, R77 ;  /* 0x0000004d4e2a723e */ /* 0x000fce00000000ff */
.L_x_2783:
[----:B------:R-:W-:Y:S05]  /*4c40*/  BSYNC B2 ;  /* 0x0000000000027941 */ /* 0x000fea0003800000 */
.L_x_2782:
[----:B--2---:R1:W-:Y:S02]  /*4c50*/  STG.E.128 desc[UR60][R46.64+0x140], R40 ;  /* 0x000140282e007986 */ /* 0x0043e4000c101d3c */
.L_x_2761:
[----:B------:R-:W-:Y:S05]  /*4c60*/  BSYNC B1 ;  /* 0x0000000000017941 */ /* 0x000fea0003800000 */
.L_x_2760:
        /* <DEDUP_REMOVED lines=17> */
[----:B------:R-:W-:-:S02]  /*4d80*/  HADD2.F32 R72, -RZ, R72.H0_H0 ;  /* 0x20000048ff487230 */ /* 0x000fc40000004100 */
[--C-:B------:R-:W-:Y:S02]  /*4d90*/  HADD2.F32 R41, -RZ, R47.reuse.H1_H1 ;  /* 0x3000002fff297230 */ /* 0x100fe40000004100 */
[-C--:B------:R-:W-:Y:S01]  /*4da0*/  FMUL.FTZ R71, R43, R69.reuse ;  /* 0x000000452b477220 */ /* 0x080fe20000410000 */
[----:B------:R-:W-:Y:S02]  /*4db0*/  HADD2.F32 R47, -RZ, R47.H0_H0 ;  /* 0x2000002fff2f7230 */ /* 0x000fe40000004100 */
[C---:B------:R-:W-:Y:S01]  /*4dc0*/  FMUL.FTZ R74, R40.reuse, R69 ;  /* 0x00000045284a7220 */ /* 0x040fe20000410000 */
[----:B------:R-:W-:Y:S02]  /*4dd0*/  HADD2.F32 R68, -RZ, R68.H0_H0 ;  /* 0x20000044ff447230 */ /* 0x000fe40000004100 */
[-C--:B------:R-:W-:Y:S01]  /*4de0*/  FMUL.FTZ R76, R41, R72.reuse ;  /* 0x00000048294c7220 */ /* 0x080fe20000410000 */
[----:B------:R-:W-:Y:S02]  /*4df0*/  HADD2.F32 R70, -RZ, R73.H0_H0 ;  /* 0x20000049ff467230 */ /* 0x000fe40000004100 */
[----:B------:R-:W-:Y:S01]  /*4e00*/  FMUL.FTZ R72, R47, R72 ;  /* 0x000000482f487220 */ /* 0x000fe20000410000 */
[-C--:B------:R-:W-:Y:S01]  /*4e10*/  FFMA.FTZ R40, R40, R68.reuse, -R71 ;  /* 0x0000004428287223 */ /* 0x080fe20000010847 */
[----:B------:R-:W-:-:S02]  /*4e20*/  FFMA.FTZ R71, R43, R68, R74 ;  /* 0x000000442b477223 */ /* 0x000fc4000001004a */
[-C--:B------:R-:W-:Y:S01]  /*4e30*/  FFMA.FTZ R75, R41, R70.reuse, R72 ;  /* 0x00000046294b7223 */ /* 0x080fe20000010048 */
[--C-:B------:R-:W-:Y:S02]  /*4e40*/  HADD2.F32 R68, -RZ, R160.reuse.H0_H0 ;  /* 0x200000a0ff447230 */ /* 0x100fe40000004100 */
[----:B------:R-:W-:Y:S01]  /*4e50*/  FFMA.FTZ R76, R47, R70, -R76 ;  /* 0x000000462f4c7223 */ /* 0x000fe2000001084c */
[----:B------:R-:W-:Y:S02]  /*4e60*/  HADD2.F32 R160, -RZ, R160.H1_H1 ;  /* 0x300000a0ffa07230 */ /* 0x000fe40000004100 */
[----:B------:R-:W-:Y:S02]  /*4e70*/  HADD2.F32 R41, -RZ, R46.H1_H1 ;  /* 0x3000002eff297230 */ /* 0x000fe40000004100 */
[----:B------:R-:W-:Y:S02]  /*4e80*/  HADD2.F32 R43, -RZ, R42.H1_H1 ;  /* 0x3000002aff2b7230 */ /* 0x000fe40000004100 */
[----:B------:R-:W-:-:S02]  /*4e90*/  HADD2.F32 R46, -RZ, R46.H0_H0 ;  /* 0x2000002eff2e7230 */ /* 0x000fc40000004100 */
[----:B------:R-:W-:Y:S01]  /*4ea0*/  FMUL.FTZ R69, R41, R68 ;  /* 0x0000004429457220 */ /* 0x000fe20000410000 */
[----:B------:R-:W-:Y:S02]  /*4eb0*/  HADD2.F32 R42, -RZ, R42.H0_H0 ;  /* 0x2000002aff2a7230 */ /* 0x000fe40000004100 */
[----:B------:R-:W-:Y:S01]  /*4ec0*/  FMUL.FTZ R73, R43, R160 ;  /* 0x000000a02b497220 */ /* 0x000fe20000410000 */
        /* <DEDUP_REMOVED lines=12> */
.L_x_2788:
[----:B------:R-:W-:Y:S05]  /*4f90*/  BSYNC B2 ;  /* 0x0000000000027941 */ /* 0x000fea0003800000 */
.L_x_2787:
[----:B--2---:R1:W-:Y:S02]  /*4fa0*/  STG.E.128 desc[UR60][R44.64], R40 ;  /* 0x000000282c007986 */ /* 0x0043e4000c101d3c */
.L_x_2786:
[----:B------:R-:W-:Y:S05]  /*4fb0*/  BSYNC B1 ;  /* 0x0000000000017941 */ /* 0x000fea0003800000 */
.L_x_2785:
        /* <DEDUP_REMOVED lines=32> */
[----:B------:R-:W-:Y:S02]  /*51c0*/  HADD2.F32 R40, -RZ, R40.H0_H0 ;  /* 0x20000028ff287230 */ /* 0x000fe40000004100 */
[----:B------:R-:W-:Y:S01]  /*51d0*/  FMUL.FTZ R69, R42, R157 ;  /* 0x0000009d2a457220 */ /* 0x000fe20000410000 */
[----:B------:R-:W-:-:S02]  /*51e0*/  HADD2.F32 R46, -RZ, R46.H0_H0 ;  /* 0x2000002eff2e7230 */ /* 0x000fc40000004100 */
[CC--:B------:R-:W-:Y:S01]  /*51f0*/  FMUL.FTZ R65, R41.reuse, R155.reuse ;  /* 0x0000009b29417220 */ /* 0x0c0fe20000410000 */
[----:B------:R-:W-:Y:S02]  /*5200*/  HADD2.F32 R43, -RZ, R146.H1_H1 ;  /* 0x30000092ff2b7230 */ /* 0x000fe40000004100 */
        /* <DEDUP_REMOVED lines=11> */
.L_x_2792:
[----:B------:R-:W-:Y:S05]  /*52c0*/  BSYNC B2 ;  /* 0x0000000000027941 */ /* 0x000fea0003800000 */
.L_x_2791:
[----:B--2---:R1:W-:Y:S02]  /*52d0*/  STG.E.128 desc[UR60][R44.64+0x40], R40 ;  /* 0x000040282c007986 */ /* 0x0043e4000c101d3c */
.L_x_2790:
[----:B------:R-:W-:Y:S05]  /*52e0*/  BSYNC B1 ;  /* 0x0000000000017941 */ /* 0x000fea0003800000 */
.L_x_2789:
        /* <DEDUP_REMOVED lines=48> */
.L_x_2796:
[----:B------:R-:W-:Y:S05]  /*55f0*/  BSYNC B2 ;  /* 0x0000000000027941 */ /* 0x000fea0003800000 */
.L_x_2795:
[----:B--2---:R1:W-:Y:S02]  /*5600*/  STG.E.128 desc[UR60][R44.64+0x80], R40 ;  /* 0x000080282c007986 */ /* 0x0043e4000c101d3c */
.L_x_2794:
[----:B------:R-:W-:Y:S05]  /*5610*/  BSYNC B1 ;  /* 0x0000000000017941 */ /* 0x000fea0003800000 */
.L_x_2793:
        /* <DEDUP_REMOVED lines=48> */
.L_x_2800:
[----:B------:R-:W-:Y:S05]  /*5920*/  BSYNC B2 ;  /* 0x0000000000027941 */ /* 0x000fea0003800000 */
.L_x_2799:
[----:B--2---:R1:W-:Y:S02]  /*5930*/  STG.E.128 desc[UR60][R44.64+0xc0], R40 ;  /* 0x0000c0282c007986 */ /* 0x0043e4000c101d3c */
.L_x_2798:
[----:B------:R-:W-:Y:S05]  /*5940*/  BSYNC B1 ;  /* 0x0000000000017941 */ /* 0x000fea0003800000 */
.L_x_2797:
        /* <DEDUP_REMOVED lines=48> */
.L_x_2804:
[----:B------:R-:W-:Y:S05]  /*5c50*/  BSYNC B2 ;  /* 0x0000000000027941 */ /* 0x000fea0003800000 */
.L_x_2803:
[----:B--2---:R1:W-:Y:S02]  /*5c60*/  STG.E.128 desc[UR60][R44.64+0x100], R40 ;  /* 0x000100282c007986 */ /* 0x0043e4000c101d3c */
.L_x_2802:
[----:B------:R-:W-:Y:S05]  /*5c70*/  BSYNC B1 ;  /* 0x0000000000017941 */ /* 0x000fea0003800000 */
.L_x_2801:
        /* <DEDUP_REMOVED lines=47> */
.L_x_2806:
[----:B------:R-:W-:Y:S05]  /*5f70*/  BSYNC B1 ;  /* 0x0000000000017941 */ /* 0x000fea0003800000 */
.L_x_2805:
[----:B--2---:R1:W-:Y:S01]  /*5f80*/  STG.E.128 desc[UR60][R44.64+0x140], R40 ;  /* 0x000140282c007986 */ /* 0x0043e2000c101d3c */
[----:B------:R-:W-:Y:S05]  /*5f90*/  BRA `(.L_x_2784) ;  /* 0x0000003c00cc7947 */ /* 0x000fea0003800000 */
.L_x_2752:
        /* <DEDUP_REMOVED lines=47> */
.L_x_2808:
[----:B------:R-:W-:Y:S05]  /*6290*/  BSYNC B1 ;  /* 0x0000000000017941 */ /* 0x000fea0003800000 */
.L_x_2807:
[----:B0-----:R-:W-:Y:S01]  /*62a0*/  IADD3 R64, R204, 0x40, RZ ;  /* 0x00000040cc407810 */ /* 0x001fe20007ffe0ff */
[----:B------:R-:W-:Y:S01]  /*62b0*/  BSSY B1, `(.L_x_2809) ;  /* 0x000002f000017945 */ /* 0x000fe20003800000 */
[----:B------:R-:W-:Y:S02]  /*62c0*/  CS2R R70, SRZ ;  /* 0x0000000000467805 */ /* 0x000fe4000001ff00 */
[----:B------:R-:W-:Y:S02]  /*62d0*/  CS2R R68, SRZ ;  /* 0x0000000000447805 */ /* 0x000fe4000001ff00 */
[----:B------:R-:W-:Y:S02]  /*62e0*/  ISETP.GE.AND P3, PT, R64, R97, PT ;  /* 0x000000614000720c */ /* 0x000fe40003f66270 */
        /* <DEDUP_REMOVED lines=43> */
.L_x_2810:
[----:B------:R-:W-:Y:S05]  /*65a0*/  BSYNC B1 ;  /* 0x0000000000017941 */ /* 0x000fea0003800000 */
.L_x_2809:
[----:B0-----:R-:W2:Y:S01]  /*65b0*/  LDL R88, [R1+0x44] ;  /* 0x0000440001587983 */ /* 0x001ea20000100800 */
[----:B------:R-:W-:Y:S01]  /*65c0*/  IMAD.MOV.U32 R89, RZ, RZ, R41 ;  /* 0x000000ffff597224 */ /* 0x000fe200078e0029 */
[----:B------:R-:W-:Y:S01]  /*65d0*/  PRMT R171, R93, 0x5410, R94 ;  /* 0x000054105dab7816 */ /* 0x000fe2000000005e */
[----:B------:R-:W-:Y:S02]  /*65e0*/  IMAD.MOV.U32 R91, RZ, RZ, R45 ;  /* 0x000000ffff5b7224 */ /* 0x000fe400078e002d */
[----:B------:R-:W-:-:S05]  /*65f0*/  IMAD.MOV.U32 R90, RZ, RZ, R44 ;  /* 0x000000ffff5a7224 */ /* 0x000fca00078e002c */
[----:B------:R-:W-:Y:S01]  /*6600*/  PRMT R176, R90, 0x7610, R176 ;  /* 0x000076105ab07816 */ /* 0x000fe200000000b0 */
[----:B------:R-:W-:-:S05]  /*6610*/  IMAD.MOV.U32 R90, RZ, RZ, R48 ;  /* 0x000000ffff5a7224 */ /* 0x000fca00078e0030 */
[----:B------:R-:W-:Y:S02]  /*6620*/  PRMT R179, R90, 0x7610, R179 ;  /* 0x000076105ab37816 */ /* 0x000fe400000000b3 */
[----:B------:R-:W-:Y:S02]  /*6630*/  MOV R90, R52 ;  /* 0x00000034005a7202 */ /* 0x000fe40000000f00 */
        /* <DEDUP_REMOVED lines=15> */
[----:B------:R-:W-:Y:S01]  /*6730*/  PLOP3.LUT P2, PT, PT, PT, UP0, 0x80, 0x0 ;  /* 0x000000000000781c */ /* 0x000fe20003f4f008 */
        /* <DEDUP_REMOVED lines=52> */
[----:B------:R-:W-:-:S05]  /*6a80*/  IMAD.MOV.U32 R88, RZ, RZ, R85 ;  /* 0x000000ffff587224 */ /* 0x000fca00078e0055 */
[----:B------:R-:W-:Y:S01]  /*6a90*/  PRMT R170, R89, 0x5410, R88 ;  /* 0x0000541059aa7816 */ /* 0x000fe20000000058 */
[----:B------:R-:W-:Y:S06]  /*6aa0*/  @!P2 BRA `(.L_x_2811) ;  /* 0x000000000004a947 */ /* 0x000fec0003800000 */
[----:B------:R-:W-:Y:S01]  /*6ab0*/  BPT.TRAP 0x1 ;  /* 0x000000040000795c */ /* 0x000fe20000300000 */
.L_x_2811:
        /* <DEDUP_REMOVED lines=8> */
.L_x_3133:
[----:B------:R-:W-:Y:S05]  /*6b40*/  BSYNC B1 ;  /* 0x0000000000017941 */ /* 0x000fea0003800000 */
.L_x_2812:
        /* <DEDUP_REMOVED lines=34> */
[----:B------:R-:W-:Y:S01]  /*6d70*/  SHF.R.U32.HI R49, RZ, 0x10, R49 ;  /* 0x00000010ff317819 */ /* 0x000fe20000011631 */
[----:B------:R-:W-:Y:S01]  /*6d80*/  HADD2.F32 R161, -RZ, R161.H0_H0 ;  /* 0x200000a1ffa17230 */ /* 0x000fe20000004100 */
[----:B------:R-:W-:Y:S01]  /*6d90*/  SHF.R.U64 R50, R50, 0x10, R51 ;  /* 0x0000001032327819 */ /* 0x000fe20000001233 */
[----:B------:R-:W-:Y:S02]  /*6da0*/  HADD2.F32 R89, -RZ, R163.H0_H0 ;  /* 0x200000a3ff597230 */ /* 0x000fe40000004100 */
[----:B------:R-:W-:Y:S02]  /*6db0*/  HADD2.F32 R165, -RZ, R162.H0_H0 ;  /* 0x200000a2ffa57230 */ /* 0x000fe40000004100 */
[----:B------:R-:W-:-:S02]  /*6dc0*/  HADD2.F32 R164, -RZ, R164.H0_H0 ;  /* 0x200000a4ffa47230 */ /* 0x000fc40000004100 */
[-C--:B------:R-:W-:Y:S01]  /*6dd0*/  FMUL.FTZ R93, R89, R161.reuse ;  /* 0x000000a1595d7220 */ /* 0x080fe20000410000 */
[----:B------:R-:W-:Y:S02]  /*6de0*/  HADD2.F32 R49, -RZ, R49.H0_H0 ;  /* 0x20000031ff317230 */ /* 0x000fe40000004100 */
[C---:B------:R-:W-:Y:S01]  /*6df0*/  FMUL.FTZ R161, R165.reuse, R161 ;  /* 0x000000a1a5a17220 */ /* 0x040fe20000410000 */
[----:B------:R-:W-:Y:S02]  /*6e00*/  HADD2.F32 R50, -RZ, R50.H0_H0 ;  /* 0x20000032ff327230 */ /* 0x000fe40000004100 */
[-C--:B------:R-:W-:Y:S01]  /*6e10*/  FFMA.FTZ R93, R165, R164.reuse, -R93 ;  /* 0x000000a4a55d7223 */ /* 0x080fe2000001085d */
[----:B------:R-:W-:Y:S01]  /*6e20*/  FFMA.FTZ R89, R89, R164, R161 ;  /* 0x000000a459597223 */ /* 0x000fe200000100a1 */
[--C-:B------:R-:W-:Y:S02]  /*6e30*/  SHF.R.U32.HI R164, RZ, 0x10, R61.reuse ;  /* 0x00000010ffa47819 */ /* 0x100fe4000001163d */
[----:B------:R-:W-:Y:S01]  /*6e40*/  SHF.R.U64 R161, R60, 0x10, R61 ;  /* 0x000000103ca17819 */ /* 0x000fe2000000123d */
[----:B------:R-:W-:-:S02]  /*6e50*/  HADD2.F32 R60, -RZ, R163.H1_H1 ;  /* 0x300000a3ff3c7230 */ /* 0x000fc40000004100 */
[----:B------:R-:W-:Y:S02]  /*6e60*/  HADD2.F32 R164, -RZ, R164.H0_H0 ;  /* 0x200000a4ffa47230 */ /* 0x000fe40000004100 */
[----:B------:R-:W-:Y:S02]  /*6e70*/  HADD2.F32 R61, -RZ, R162.H1_H1 ;  /* 0x300000a2ff3d7230 */ /* 0x000fe40000004100 */
[----:B------:R-:W-:Y:S02]  /*6e80*/  HADD2.F32 R161, -RZ, R161.H0_H0 ;  /* 0x200000a1ffa17230 */ /* 0x000fe40000004100 */
[-C--:B------:R-:W-:Y:S01]  /*6e90*/  FMUL.FTZ R162, R60, R164.reuse ;  /* 0x000000a43ca27220 */ /* 0x080fe20000410000 */
[----:B------:R-:W-:-:S03]  /*6ea0*/  FMUL.FTZ R164, R61, R164 ;  /* 0x000000a43da47220 */ /* 0x000fc60000410000 */
[-C--:B------:R-:W-:Y:S01]  /*6eb0*/  FFMA.FTZ R61, R61, R49.reuse, -R162 ;  /* 0x000000313d3d7223 */ /* 0x080fe200000108a2 */
[----:B------:R-:W-:Y:S02]  /*6ec0*/  HADD2.F32 R162, -RZ, R178.H1_H1 ;  /* 0x300000b2ffa27230 */ /* 0x000fe40000004100 */
[----:B------:R-:W-:Y:S01]  /*6ed0*/  FFMA.FTZ R49, R60, R49, R164 ;  /* 0x000000313c317223 */ /* 0x000fe200000100a4 */
[----:B------:R-:W-:Y:S02]  /*6ee0*/  IMAD.MOV.U32 R60, RZ, RZ, R91 ;  /* 0x000000ffff3c7224 */ /* 0x000fe400078e005b */
[----:B------:R-:W-:Y:S01]  /*6ef0*/  HADD2.F32 R164, -RZ, R181.H0_H0 ;  /* 0x200000b5ffa47230 */ /* 0x000fe20000004100 */
[----:B------:R-:W-:Y:S01]  /*6f00*/  F2FP.F16.F32.PACK_AB R61, R61, R93 ;  /* 0x0000005d3d3d723e */ /* 0x000fe200000000ff */
[----:B------:R-:W-:Y:S01]  /*6f10*/  HADD2.F32 R91, -RZ, R95.H0_H0 ;  /* 0x2000005fff5b7230 */ /* 0x000fe20000004100 */
[----:B------:R-:W-:Y:S01]  /*6f20*/  F2FP.F16.F32.PACK_AB R49, R49, R89 ;  /* 0x000000593131723e */ /* 0x000fe200000000ff */
[----:B------:R-:W-:-:S02]  /*6f30*/  HADD2.F32 R163, -RZ, R60.H0_H0 ;  /* 0x2000003cffa37230 */ /* 0x000fc40000004100 */
[----:B------:R-:W-:Y:S02]  /*6f40*/  HADD2.F32 R60, -RZ, R60.H1_H1 ;  /* 0x3000003cff3c7230 */ /* 0x000fe40000004100 */
[----:B------:R-:W-:Y:S01]  /*6f50*/  FMUL.FTZ R165, R91, R164 ;  /* 0x000000a45ba57220 */ /* 0x000fe20000410000 */
[----:B------:R-:W-:Y:S02]  /*6f60*/  IMAD.MOV.U32 R89, RZ, RZ, R61 ;  /* 0x000000ffff597224 */ /* 0x000fe400078e003d */
[----:B------:R-:W-:Y:S02]  /*6f70*/  IMAD.MOV.U32 R93, RZ, RZ, R49 ;  /* 0x000000ffff5d7224 */ /* 0x000fe400078e0031 */
        /* <DEDUP_REMOVED lines=14> */
[----:B------:R-:W-:-:S03]  /*7060*/  HADD2.F32 R63, -RZ, R179.H0_H0 ;  /* 0x200000b3ff3f7230 */ /* 0x000fc60000004100 */
        /* <DEDUP_REMOVED lines=21> */
[----:B------:R-:W-:Y:S01]  /*71c0*/  HADD2.F32 R88, -RZ, R178.H0_H0 ;  /* 0x200000b2ff587230 */ /* 0x000fe20000004100 */
        /* <DEDUP_REMOVED lines=8> */
[----:B------:R-:W-:Y:S01]  /*7250*/  MOV R88, R48 ;  /* 0x0000003000587202 */ /* 0x000fe20000000f00 */
[----:B------:R-:W-:Y:S02]  /*7260*/  IMAD.MOV.U32 R92, RZ, RZ, R62 ;  /* 0x000000ffff5c7224 */ /* 0x000fe400078e003e */
[-C--:B------:R-:W-:Y:S01]  /*7270*/  FFMA.FTZ R63, R90, R50.reuse, -R63 ;  /* 0x000000325a3f7223 */ /* 0x080fe2000001083f */
[----:B------:R-:W-:-:S04]  /*7280*/  FFMA.FTZ R51, R94, R50, R51 ;  /* 0x000000325e337223 */ /* 0x000fc80000010033 */
[----:B------:R-:W-:Y:S01]  /*7290*/  F2FP.F16.F32.PACK_AB R63, R63, R95 ;  /* 0x0000005f3f3f723e */ /* 0x000fe200000000ff */
[----:B------:R-:W-:Y:S01]  /*72a0*/  IMAD.MOV.U32 R95, RZ, RZ, R60 ;  /* 0x000000ffff5f7224 */ /* 0x000fe200078e003c */
[----:B------:R-:W-:-:S03]  /*72b0*/  F2FP.F16.F32.PACK_AB R51, R51, R161 ;  /* 0x000000a13333723e */ /* 0x000fc600000000ff */
[----:B------:R-:W-:Y:S01]  /*72c0*/  IMAD.MOV.U32 R90, RZ, RZ, R63 ;  /* 0x000000ffff5a7224 */ /* 0x000fe200078e003f */
[----:B------:R-:W-:-:S07]  /*72d0*/  MOV R94, R51 ;  /* 0x00000033005e7202 */ /* 0x000fce0000000f00 */
.L_x_2819:
[----:B------:R-:W-:Y:S05]  /*72e0*/  BSYNC B3 ;  /* 0x0000000000037941 */ /* 0x000fea0003800000 */
.L_x_2818:
        /* <DEDUP_REMOVED lines=12> */
.L_x_2817:
[----:B------:R-:W-:Y:S05]  /*73b0*/  BSYNC B2 ;  /* 0x0000000000027941 */ /* 0x000fea0003800000 */
.L_x_2816:
        /* <DEDUP_REMOVED lines=26> */
[----:B--2---:R-:W-:Y:S01]  /*7560*/  IMAD.MOV.U32 R93, RZ, RZ, R61 ;  /* 0x000000ffff5d7224 */ /* 0x004fe200078e003d */
[----:B------:R-:W-:Y:S01]  /*7570*/  SHF.R.U64 R56, R56, 0x10, R57 ;  /* 0x0000001038387819 */ /* 0x000fe20000001239 */
[----:B0-----:R-:W-:Y:S01]  /*7580*/  IMAD.MOV.U32 R61, RZ, RZ, R49 ;  /* 0x000000ffff3d7224 */ /* 0x001fe200078e0031 */
[----:B------:R-:W-:Y:S01]  /*7590*/  SHF.R.U64 R44, R44, 0x10, R45 ;  /* 0x000000102c2c7819 */ /* 0x000fe2000000122d */
[----:B------:R-:W-:Y:S01]  /*75a0*/  HADD2.F32 R94, -RZ, R180.H0_H0 ;  /* 0x200000b4ff5e7230 */ /* 0x000fe20000004100 */
[----:B------:R-:W-:Y:S01]  /*75b0*/  SHF.R.U64 R58, R58, 0x10, R59 ;  /* 0x000000103a3a7819 */ /* 0x000fe2000000123b */
[----:B------:R-:W-:Y:S01]  /*75c0*/  HADD2.F32 R91, -RZ, R93.H0_H0 ;  /* 0x2000005dff5b7230 */ /* 0x000fe20000004100 */
[----:B------:R-:W-:Y:S01]  /*75d0*/  SHF.R.U64 R46, R46, 0x10, R47 ;  /* 0x000000102e2e7819 */ /* 0x000fe2000000122f */
[----:B------:R-:W-:Y:S02]  /*75e0*/  HADD2.F32 R92, -RZ, R61.H0_H0 ;  /* 0x2000003dff5c7230 */ /* 0x000fe40000004100 */
[----:B------:R-:W-:-:S02]  /*75f0*/  HADD2.F32 R49, -RZ, R177.H1_H1 ;  /* 0x300000b1ff317230 */ /* 0x000fc40000004100 */
        /* <DEDUP_REMOVED lines=10> */
[----:B------:R-:W-:-:S02]  /*76a0*/  HADD2.F32 R162, -RZ, R176.H1_H1 ;  /* 0x300000b0ffa27230 */ /* 0x000fc40000004100 */
[----:B------:R-:W-:Y:S02]  /*76b0*/  HADD2.F32 R94, -RZ, R94.H0_H0 ;  /* 0x2000005eff5e7230 */ /* 0x000fe40000004100 */
[----:B------:R-:W-:Y:S02]  /*76c0*/  HADD2.F32 R93, -RZ, R93.H0_H0 ;  /* 0x2000005dff5d7230 */ /* 0x000fe40000004100 */
[----:B------:R-:W-:Y:S02]  /*76d0*/  HADD2.F32 R44, -RZ, R44.H0_H0 ;  /* 0x2000002cff2c7230 */ /* 0x000fe40000004100 */
[-C--:B------:R-:W-:Y:S01]  /*76e0*/  FMUL.FTZ R95, R49, R94.reuse ;  /* 0x0000005e315f7220 */ /* 0x080fe20000410000 */
[C---:B------:R-:W-:Y:S01]  /*76f0*/  FMUL.FTZ R94, R61.reuse, R94 ;  /* 0x0000005e3d5e7220 */ /* 0x040fe20000410000 */
[----:B------:R-:W-:Y:S02]  /*7700*/  HADD2.F32 R57, -RZ, R176.H0_H0 ;  /* 0x200000b0ff397230 */ /* 0x000fe40000004100 */
[-C--:B------:R-:W-:Y:S01]  /*7710*/  FFMA.FTZ R61, R61, R93.reuse, -R95 ;  /* 0x0000005d3d3d7223 */ /* 0x080fe2000001085f */
[----:B------:R-:W-:Y:S01]  /*7720*/  FFMA.FTZ R49, R49, R93, R94 ;  /* 0x0000005d31317223 */ /* 0x000fe2000001005e */
[----:B------:R-:W-:-:S02]  /*7730*/  IMAD.MOV.U32 R93, RZ, RZ, R63 ;  /* 0x000000ffff5d7224 */ /* 0x000fc400078e003f */
[----:B------:R-:W-:Y:S01]  /*7740*/  HADD2.F32 R63, -RZ, R51.H0_H0 ;  /* 0x20000033ff3f7230 */ /* 0x000fe20000004100 */
[----:B------:R-:W-:Y:S01]  /*7750*/  F2FP.F16.F32.PACK_AB R61, R61, R92 ;  /* 0x0000005c3d3d723e */ /* 0x000fe200000000ff */
[----:B------:R-:W-:Y:S01]  /*7760*/  HADD2.F32 R95, -RZ, R177.H0_H0 ;  /* 0x200000b1ff5f7230 */ /* 0x000fe20000004100 */
[----:B------:R-:W-:Y:S01]  /*7770*/  F2FP.F16.F32.PACK_AB R91, R49, R91 ;  /* 0x0000005b315b723e */ /* 0x000fe200000000ff */
[--C-:B------:R-:W-:Y:S01]  /*7780*/  HADD2.F32 R94, -RZ, R93.reuse.H0_H0 ;  /* 0x2000005dff5e7230 */ /* 0x100fe20000004100 */
[----:B------:R-:W-:Y:S01]  /*7790*/  MOV R49, R61 ;  /* 0x0000003d00317202 */ /* 0x000fe20000000f00 */
[----:B------:R-:W-:Y:S02]  /*77a0*/  HADD2.F32 R93, -RZ, R93.H1_H1 ;  /* 0x3000005dff5d7230 */ /* 0x000fe40000004100 */
[----:B------:R-:W-:Y:S02]  /*77b0*/  HADD2.F32 R51, -RZ, R51.H1_H1 ;  /* 0x30000033ff337230 */ /* 0x000fe40000004100 */
[-C--:B------:R-:W-:Y:S01]  /*77c0*/  FMUL.FTZ R161, R94, R160.reuse ;  /* 0x000000a05ea17220 */ /* 0x080fe20000410000 */
[----:B------:R-:W-:Y:S01]  /*77d0*/  FMUL.FTZ R160, R63, R160 ;  /* 0x000000a03fa07220 */ /* 0x000fe20000410000 */
[----:B------:R-:W-:-:S02]  /*77e0*/  HADD2.F32 R58, -RZ, R58.H0_H0 ;  /* 0x2000003aff3a7230 */ /* 0x000fc40000004100 */
[-C--:B------:R-:W-:Y:S01]  /*77f0*/  FFMA.FTZ R63, R63, R95.reuse, -R161 ;  /* 0x0000005f3f3f7223 */ /* 0x080fe200000108a1 */
[----:B------:R-:W-:Y:S01]  /*7800*/  FFMA.FTZ R160, R94, R95, R160 ;  /* 0x0000005f5ea07223 */ /* 0x000fe200000100a0 */
[----:B------:R-:W-:Y:S01]  /*7810*/  SHF.R.U32.HI R94, RZ, 0x10, R59 ;  /* 0x00000010ff5e7819 */ /* 0x000fe2000001163b */
[----:B------:R-:W-:Y:S01]  /*7820*/  HADD2.F32 R59, -RZ, R175.H1_H1 ;  /* 0x300000afff3b7230 */ /* 0x000fe20000004100 */
[----:B------:R-:W-:Y:S01]  /*7830*/  SHF.R.U32.HI R95, RZ, 0x10, R47 ;  /* 0x00000010ff5f7819 */ /* 0x000fe2000001162f */
[----:B------:R-:W-:Y:S02]  /*7840*/  HADD2.F32 R46, -RZ, R46.H0_H0 ;  /* 0x2000002eff2e7230 */ /* 0x000fe40000004100 */
[----:B------:R-:W-:Y:S02]  /*7850*/  HADD2.F32 R94, -RZ, R94.H0_H0 ;  /* 0x2000005eff5e7230 */ /* 0x000fe40000004100 */
[----:B------:R-:W-:Y:S02]  /*7860*/  HADD2.F32 R95, -RZ, R95.H0_H0 ;  /* 0x2000005fff5f7230 */ /* 0x000fe40000004100 */
[----:B------:R-:W-:-:S02]  /*7870*/  IMAD.MOV.U32 R61, RZ, RZ, R91 ;  /* 0x000000ffff3d7224 */ /* 0x000fc400078e005b */
        /* <DEDUP_REMOVED lines=10> */
[C---:B------:R-:W-:Y:S01]  /*7920*/  FMUL.FTZ R162, R93.reuse, R162 ;  /* 0x000000a25da27220 */ /* 0x040fe20000410000 */
[----:B------:R-:W-:Y:S01]  /*7930*/  F2FP.F16.F32.PACK_AB R94, R94, R160 ;  /* 0x000000a05e5e723e */ /* 0x000fe200000000ff */
[-C--:B------:R-:W-:Y:S01]  /*7940*/  FMUL.FTZ R45, R60, R56.reuse ;  /* 0x000000383c2d7220 */ /* 0x080fe20000410000 */
[-C--:B------:R-:W-:Y:S01]  /*7950*/  FFMA.FTZ R95, R93, R57.reuse, -R95 ;  /* 0x000000395d5f7223 */ /* 0x080fe2000001085f */
[C---:B------:R-:W-:Y:S01]  /*7960*/  FMUL.FTZ R56, R48.reuse, R56 ;  /* 0x0000003830387220 */ /* 0x040fe20000410000 */
[----:B------:R-:W-:Y:S01]  /*7970*/  FFMA.FTZ R162, R51, R57, R162 ;  /* 0x0000003933a27223 */ /* 0x000fe200000100a2 */
[----:B------:R-:W-:Y:S01]  /*7980*/  FFMA.FTZ R45, R48, R44, -R45 ;  /* 0x0000002c302d7223 */ /* 0x000fe2000001082d */
[----:B------:R-:W-:-:S02]  /*7990*/  HADD2.F32 R51, -RZ, R50.H0_H0 ;  /* 0x20000032ff337230 */ /* 0x000fc40000004100 */
[----:B------:R-:W-:Y:S01]  /*79a0*/  FFMA.FTZ R56, R60, R44, R56 ;  /* 0x0000002c3c387223 */ /* 0x000fe20000010038 */
[--C-:B------:R-:W-:Y:S02]  /*79b0*/  HADD2.F32 R44, -RZ, R62.reuse.H0_H0 ;  /* 0x2000003eff2c7230 */ /* 0x100fe40000004100 */
[----:B------:R-:W-:Y:S01]  /*79c0*/  HADD2.F32 R48, -RZ, R175.H0_H0 ;  /* 0x200000afff307230 */ /* 0x000fe20000004100 */
[----:B------:R-:W-:Y:S01]  /*79d0*/  F2FP.F16.F32.PACK_AB R45, R45, R95 ;  /* 0x0000005f2d2d723e */ /* 0x000fe200000000ff */
[----:B------:R-:W-:Y:S02]  /*79e0*/  HADD2.F32 R62, -RZ, R62.H1_H1 ;  /* 0x3000003eff3e7230 */ /* 0x000fe40000004100 */
[-C--:B------:R-:W-:Y:S01]  /*79f0*/  FMUL.FTZ R57, R44, R59.reuse ;  /* 0x0000003b2c397220 */ /* 0x080fe20000410000 */
[C---:B------:R-:W-:Y:S01]  /*7a00*/  FMUL.FTZ R59, R51.reuse, R59 ;  /* 0x0000003b333b7220 */ /* 0x040fe20000410000 */
[----:B------:R-:W-:Y:S01]  /*7a10*/  HADD2.F32 R50, -RZ, R50.H1_H1 ;  /* 0x30000032ff327230 */ /* 0x000fe20000004100 */
[----:B------:R-:W-:Y:S01]  /*7a20*/  F2FP.F16.F32.PACK_AB R56, R56, R162 ;  /* 0x000000a23838723e */ /* 0x000fe200000000ff */
[-C--:B------:R-:W-:Y:S01]  /*7a30*/  FFMA.FTZ R57, R51, R48.reuse, -R57 ;  /* 0x0000003033397223 */ /* 0x080fe20000010839 */
[----:B------:R-:W-:Y:S01]  /*7a40*/  FFMA.FTZ R59, R44, R48, R59 ;  /* 0x000000302c3b7223 */ /* 0x000fe2000001003b */
[-C--:B------:R-:W-:Y:S01]  /*7a50*/  FMUL.FTZ R44, R62, R58.reuse ;  /* 0x0000003a3e2c7220 */ /* 0x080fe20000410000 */
[----:B------:R-:W-:Y:S01]  /*7a60*/  FMUL.FTZ R58, R50, R58 ;  /* 0x0000003a323a7220 */ /* 0x000fe20000410000 */
[----:B------:R-:W-:-:S02]  /*7a70*/  IMAD.MOV.U32 R51, RZ, RZ, R63 ;  /* 0x000000ffff337224 */ /* 0x000fc400078e003f */
[-C--:B------:R-:W-:Y:S01]  /*7a80*/  FFMA.FTZ R44, R50, R46.reuse, -R44 ;  /* 0x0000002e322c7223 */ /* 0x080fe2000001082c */
[----:B------:R-:W-:Y:S01]  /*7a90*/  FFMA.FTZ R58, R62, R46, R58 ;  /* 0x0000002e3e3a7223 */ /* 0x000fe2000001003a */
[----:B------:R-:W-:Y:S02]  /*7aa0*/  IMAD.MOV.U32 R48, RZ, RZ, R45 ;  /* 0x000000ffff307224 */ /* 0x000fe400078e002d */
[----:B------:R-:W-:Y:S01]  /*7ab0*/  IMAD.MOV.U32 R60, RZ, RZ, R56 ;  /* 0x000000ffff3c7224 */ /* 0x000fe200078e0038 */
[----:B------:R-:W-:Y:S01]  /*7ac0*/  F2FP.F16.F32.PACK_AB R44, R44, R57 ;  /* 0x000000392c2c723e */ /* 0x000fe200000000ff */
[----:B------:R-:W-:Y:S01]  /*7ad0*/  IMAD.MOV.U32 R63, RZ, RZ, R94 ;  /* 0x000000ffff3f7224 */ /* 0x000fe200078e005e */
[----:B------:R-:W-:-:S03]  /*7ae0*/  F2FP.F16.F32.PACK_AB R58, R58, R59 ;  /* 0x0000003b3a3a723e */ /* 0x000fc600000000ff */
[----:B------:R-:W-:Y:S01]  /*7af0*/  IMAD.MOV.U32 R50, RZ, RZ, R44 ;  /* 0x000000ffff327224 */ /* 0x000fe200078e002c */
[----:B------:R-:W-:-:S07]  /*7b00*/  MOV R62, R58 ;  /* 0x0000003a003e7202 */ /* 0x000fce0000000f00 */
.L_x_2823:
[----:B------:R-:W-:Y:S05]  /*7b10*/  BSYNC B3 ;  /* 0x0000000000037941 */ /* 0x000fea0003800000 */
.L_x_2822:
        /* <DEDUP_REMOVED lines=10> */
.L_x_2821:
[----:B------:R-:W-:Y:S05]  /*7bc0*/  BSYNC B2 ;  /* 0x0000000000027941 */ /* 0x000fea0003800000 */
.L_x_2820:
[----:B------:R-:W-:-:S13]  /*7bd0*/  ISETP.NE.AND P4, PT, R34, RZ, PT ;  /* 0x000000ff2200720c */ /* 0x000fda0003f85270 */
[----:B------:R-:W-:Y:S05]  /*7be0*/  @!P4 BRA `(.L_x_2815) ;  /* 0x0000000400f0c947 */ /* 0x000fea0003800000 */
[----:B0-----:R-:W3:Y:S01]  /*7bf0*/  LDL R44, [R1+0x20] ;  /* 0x00002000012c7983 */ /* 0x001ee20000100800 */
        /* <DEDUP_REMOVED lines=18> */
[----:B--2---:R-:W-:Y:S02]  /*7d20*/  IMAD R48, R17, 0x5400, R45 ;  /* 0x0000540011307824 */ /* 0x004fe400078e022d */
        /* <DEDUP_REMOVED lines=34> */
[----:B------:R-:W-:Y:S01]  /*7f50*/  HADD2.F32 R54, -RZ, R54.H0_H0 ;  /* 0x20000036ff367230 */ /* 0x000fe20000004100 */
[----:B------:R-:W-:Y:S01]  /*7f60*/  F2FP.F16.F32.PACK_AB R52, R52, R88 ;  /* 0x000000583434723e */ /* 0x000fe200000000ff */
        /* <DEDUP_REMOVED lines=14> */
[----:B------:R-:W-:Y:S01]  /*8050*/  HADD2.F32 R48, -RZ, R48.H1_H1 ;  /* 0x30000030ff307230 */ /* 0x000fe20000004100 */
[----:B------:R-:W-:Y:S01]  /*8060*/  F2FP.F16.F32.PACK_AB R43, R49, R43 ;  /* 0x0000002b312b723e */ /* 0x000fe200000000ff */
        /* <DEDUP_REMOVED lines=18> */
[----:B------:R-:W-:Y:S01]  /*8190*/  HADD2.F32 R46, -RZ, R46.H1_H1 ;  /* 0x3000002eff2e7230 */ /* 0x000fe20000004100 */
[----:B------:R-:W-:Y:S01]  /*81a0*/  F2FP.F16.F32.PACK_AB R40, R55, R40 ;  /* 0x000000283728723e */ /* 0x000fe200000000ff */
[----:B------:R-:W-:Y:S02]  /*81b0*/  HADD2.F32 R47, -RZ, R42.H0_H0 ;  /* 0x2000002aff2f7230 */ /* 0x000fe40000004100 */
[----:B------:R-:W-:Y:S01]  /*81c0*/  FMUL.FTZ R42, R45, R173 ;  /* 0x000000ad2d2a7220 */ /* 0x000fe20000410000 */
[----:B------:R-:W-:-:S02]  /*81d0*/  HADD2.F32 R171, -RZ, R171.H0_H0 ;  /* 0x200000abffab7230 */ /* 0x000fc40000004100 */
[----:B------:R-:W-:Y:S01]  /*81e0*/  FMUL.FTZ R48, R50, R53 ;  /* 0x0000003532307220 */ /* 0x000fe20000410000 */
[----:B------:R-:W-:Y:S01]  /*81f0*/  FMUL.FTZ R173, R44, R173 ;  /* 0x000000ad2cad7220 */ /* 0x000fe20000410000 */
[----:B------:R-:W-:Y:S01]  /*8200*/  FMUL.FTZ R53, R46, R53 ;  /* 0x000000352e357220 */ /* 0x000fe20000410000 */
[----:B------:R-:W-:Y:S01]  /*8210*/  F2FP.F16.F32.PACK_AB R41, R41, R174 ;  /* 0x000000ae2929723e */ /* 0x000fe200000000ff */
[-C--:B------:R-:W-:Y:S01]  /*8220*/  FFMA.FTZ R42, R44, R171.reuse, -R42 ;  /* 0x000000ab2c2a7223 */ /* 0x080fe2000001082a */
[----:B------:R-:W-:Y:S01]  /*8230*/  FFMA.FTZ R173, R45, R171, R173 ;  /* 0x000000ab2dad7223 */ /* 0x000fe200000100ad */
[-C--:B------:R-:W-:Y:S01]  /*8240*/  FFMA.FTZ R53, R50, R47.reuse, R53 ;  /* 0x0000002f32357223 */ /* 0x080fe20000010035 */
[----:B------:R-:W-:Y:S01]  /*8250*/  FFMA.FTZ R48, R46, R47, -R48 ;  /* 0x0000002f2e307223 */ /* 0x000fe20000010830 */
[----:B------:R-:W-:Y:S02]  /*8260*/  IMAD.MOV.U32 R44, RZ, RZ, R40 ;  /* 0x000000ffff2c7224 */ /* 0x000fe400078e0028 */
[----:B------:R-:W-:Y:S01]  /*8270*/  IMAD.MOV.U32 R45, RZ, RZ, R59 ;  /* 0x000000ffff2d7224 */ /* 0x000fe200078e003b */
[----:B------:R-:W-:Y:S01]  /*8280*/  F2FP.F16.F32.PACK_AB R53, R53, R173 ;  /* 0x000000ad3535723e */ /* 0x000fe200000000ff */
[----:B------:R-:W-:Y:S01]  /*8290*/  IMAD.MOV.U32 R49, RZ, RZ, R52 ;  /* 0x000000ffff317224 */ /* 0x000fe200078e0034 */
[----:B------:R-:W-:Y:S01]  /*82a0*/  F2FP.F16.F32.PACK_AB R42, R48, R42 ;  /* 0x0000002a302a723e */ /* 0x000fe200000000ff */
[----:B------:R-:W-:-:S02]  /*82b0*/  IMAD.MOV.U32 R48, RZ, RZ, R41 ;  /* 0x000000ffff307224 */ /* 0x000fc400078e0029 */
[----:B------:R-:W-:Y:S01]  /*82c0*/  IMAD.MOV.U32 R47, RZ, RZ, R43 ;  /* 0x000000ffff2f7224 */ /* 0x000fe200078e002b */
[----:B------:R-:W-:Y:S01]  /*82d0*/  MOV R46, R42 ;  /* 0x0000002a002e7202 */ /* 0x000fe20000000f00 */
[----:B------:R-:W-:Y:S02]  /*82e0*/  IMAD.MOV.U32 R50, RZ, RZ, R53 ;  /* 0x000000ffff327224 */ /* 0x000fe400078e0035 */
[----:B------:R-:W-:-:S07]  /*82f0*/  IMAD.MOV.U32 R51, RZ, RZ, R54 ;  /* 0x000000ffff337224 */ /* 0x000fce00078e0036 */
.L_x_2825:
[----:B------:R-:W-:Y:S05]  /*8300*/  BSYNC B2 ;  /* 0x0000000000027941 */ /* 0x000fea0003800000 */
.L_x_2824:
        /* <DEDUP_REMOVED lines=10> */
.L_x_2815:
[----:B------:R-:W-:Y:S05]  /*83b0*/  BSYNC B1 ;  /* 0x0000000000017941 */ /* 0x000fea0003800000 */
.L_x_2814:
[----:B---3--:R-:W-:Y:S02]  /*83c0*/  VIADD R41, R204, 0x40 ;  /* 0x00000040cc297836 */ /* 0x008fe40000000000 */
[-C--:B--2---:R-:W-:Y:S02]  /*83d0*/  IMAD R40, R148, R128.reuse, RZ ;  /* 0x0000008094287224 */ /* 0x084fe400078e02ff */
        /* <DEDUP_REMOVED lines=39> */
[--C-:B------:R-:W-:Y:S01]  /*8650*/  SHF.R.U64 R54, R84, 0x10, R85.reuse ;  /* 0x0000001054367819 */ /* 0x100fe20000001255 */
[----:B------:R-:W-:Y:S01]  /*8660*/  HADD2.F32 R61, -RZ, R170.H1_H1 ;  /* 0x300000aaff3d7230 */ /* 0x000fe20000004100 */
[----:B------:R-:W-:Y:S01]  /*8670*/  SHF.R.U32.HI R84, RZ, 0x10, R85 ;  /* 0x00000010ff547819 */ /* 0x000fe20000011655 */
[--C-:B--2---:R-:W-:Y:S01]  /*8680*/  HADD2.F32 R58, -RZ, R45.reuse.H0_H0 ;  /* 0x2000002dff3a7230 */ /* 0x104fe20000004100 */
[--C-:B------:R-:W-:Y:S01]  /*8690*/  SHF.R.U64 R53, R72, 0x10, R73.reuse ;  /* 0x0000001048357819 */ /* 0x100fe20000001249 */
[----:B------:R-:W-:Y:S01]  /*86a0*/  HADD2.F32 R60, -RZ, R45.H1_H1 ;  /* 0x3000002dff3c7230 */ /* 0x000fe20000004100 */
[----:B------:R-:W-:Y:S01]  /*86b0*/  SHF.R.U32.HI R72, RZ, 0x10, R73 ;  /* 0x00000010ff487819 */ /* 0x000fe20000011649 */
[--C-:B0-----:R-:W-:Y:S01]  /*86c0*/  HADD2.F32 R88, -RZ, R41.reuse.H0_H0 ;  /* 0x20000029ff587230 */ /* 0x101fe20000004100 */
[--C-:B------:R-:W-:Y:S01]  /*86d0*/  SHF.R.U64 R56, R86, 0x10, R87.reuse ;  /* 0x0000001056387819 */ /* 0x100fe20000001257 */
[----:B------:R-:W-:Y:S01]  /*86e0*/  HADD2.F32 R45, -RZ, R84.H0_H0 ;  /* 0x20000054ff2d7230 */ /* 0x000fe20000004100 */
[----:B------:R-:W-:Y:S01]  /*86f0*/  SHF.R.U32.HI R86, RZ, 0x10, R87 ;  /* 0x00000010ff567819 */ /* 0x000fe20000011657 */
[----:B------:R-:W-:-:S02]  /*8700*/  HADD2.F32 R62, -RZ, R41.H1_H1 ;  /* 0x30000029ff3e7230 */ /* 0x000fc40000004100 */
[-C--:B------:R-:W-:Y:S01]  /*8710*/  FMUL.FTZ R41, R58, R61.reuse ;  /* 0x0000003d3a297220 */ /* 0x080fe20000410000 */
[----:B------:R-:W-:Y:S02]  /*8720*/  HADD2.F32 R57, -RZ, R168.H1_H1 ;  /* 0x300000a8ff397230 */ /* 0x000fe40000004100 */
[----:B------:R-:W-:Y:S01]  /*8730*/  FMUL.FTZ R61, R88, R61 ;  /* 0x0000003d583d7220 */ /* 0x000fe20000410000 */
[----:B------:R-:W-:Y:S02]  /*8740*/  HADD2.F32 R59, -RZ, R72.H0_H0 ;  /* 0x20000048ff3b7230 */ /* 0x000fe40000004100 */
[-C--:B------:R-:W-:Y:S01]  /*8750*/  FMUL.FTZ R63, R60, R45.reuse ;  /* 0x0000002d3c3f7220 */ /* 0x080fe20000410000 */
[----:B------:R-:W-:Y:S01]  /*8760*/  FMUL.FTZ R73, R62, R45 ;  /* 0x0000002d3e497220 */ /* 0x000fe20000410000 */
[----:B------:R-:W-:Y:S01]  /*8770*/  FFMA.FTZ R45, R58, R57, R61 ;  /* 0x000000393a2d7223 */ /* 0x000fe2000001003d */
[----:B------:R-:W-:Y:S02]  /*8780*/  HADD2.F32 R61, -RZ, R169.H1_H1 ;  /* 0x300000a9ff3d7230 */ /* 0x000fe40000004100 */
[----:B------:R-:W-:Y:S01]  /*8790*/  FFMA.FTZ R58, R62, R59, -R63 ;  /* 0x0000003b3e3a7223 */ /* 0x000fe2000001083f */
[----:B------:R-:W-:Y:S01]  /*87a0*/  HADD2.F32 R62, -RZ, R47.H0_H0 ;  /* 0x2000002fff3e7230 */ /* 0x000fe20000004100 */
[--C-:B------:R-:W-:Y:S01]  /*87b0*/  SHF.R.U64 R55, R74, 0x10, R75.reuse ;  /* 0x000000104a377819 */ /* 0x100fe2000000124b */
[----:B------:R-:W-:Y:S01]  /*87c0*/  HADD2.F32 R84, -RZ, R43.H0_H0 ;  /* 0x2000002bff547230 */ /* 0x000fe20000004100 */
[----:B------:R-:W-:Y:S01]  /*87d0*/  SHF.R.U32.HI R74, RZ, 0x10, R75 ;  /* 0x00000010ff4a7819 */ /* 0x000fe2000001164b */
[----:B------:R-:W-:Y:S01]  /*87e0*/  FFMA.FTZ R41, R88, R57, -R41 ;  /* 0x0000003958297223 */ /* 0x000fe20000010829 */
[----:B------:R-:W-:Y:S01]  /*87f0*/  FFMA.FTZ R60, R60, R59, R73 ;  /* 0x0000003b3c3c7223 */ /* 0x000fe20000010049 */
[----:B------:R-:W-:-:S02]  /*8800*/  HADD2.F32 R72, -RZ, R47.H1_H1 ;  /* 0x3000002fff487230 */ /* 0x000fc40000004100 */
[----:B------:R-:W-:Y:S01]  /*8810*/  FMUL.FTZ R47, R84, R61 ;  /* 0x0000003d542f7220 */ /* 0x000fe20000410000 */
[----:B------:R-:W-:Y:S01]  /*8820*/  HADD2.F32 R86, -RZ, R86.H0_H0 ;  /* 0x20000056ff567230 */ /* 0x000fe20000004100 */
[----:B------:R-:W-:Y:S01]  /*8830*/  F2FP.F16.F32.PACK_AB R41, R58, R41 ;  /* 0x000000293a29723e */ /* 0x000fe200000000ff */
[----:B------:R-:W-:Y:S01]  /*8840*/  HADD2.F32 R57, -RZ, R167.H1_H1 ;  /* 0x300000a7ff397230 */ /* 0x000fe20000004100 */
[----:B------:R-:W-:Y:S01]  /*8850*/  F2FP.F16.F32.PACK_AB R45, R60, R45 ;  /* 0x0000002d3c2d723e */ /* 0x000fe200000000ff */
[----:B------:R-:W-:Y:S02]  /*8860*/  HADD2.F32 R59, -RZ, R43.H1_H1 ;  /* 0x3000002bff3b7230 */ /* 0x000fe40000004100 */
[----:B------:R-:W-:Y:S01]  /*8870*/  FMUL.FTZ R43, R62, R61 ;  /* 0x0000003d3e2b7220 */ /* 0x000fe20000410000 */
[----:B------:R-:W-:Y:S02]  /*8880*/  HADD2.F32 R74, -RZ, R74.H0_H0 ;  /* 0x2000004aff4a7230 */ /* 0x000fe40000004100 */
[-C--:B------:R-:W-:Y:S01]  /*8890*/  FMUL.FTZ R88, R72, R86.reuse ;  /* 0x0000005648587220 */ /* 0x080fe20000410000 */
[-C--:B------:R-:W-:Y:S01]  /*88a0*/  FFMA.FTZ R47, R62, R57.reuse, R47 ;  /* 0x000000393e2f7223 */ /* 0x080fe2000001002f */
[----:B------:R-:W-:Y:S01]  /*88b0*/  FFMA.FTZ R43, R84, R57, -R43 ;  /* 0x00000039542b7223 */ /* 0x000fe2000001082b */
[----:B------:R-:W-:Y:S01]  /*88c0*/  FMUL.FTZ R61, R59, R86 ;  /* 0x000000563b3d7220 */ /* 0x000fe20000410000 */
[----:B------:R-:W-:-:S02]  /*88d0*/  HADD2.F32 R84, -RZ, R54.H0_H0 ;  /* 0x20000036ff547230 */ /* 0x000fc40000004100 */
[-C--:B------:R-:W-:Y:S01]  /*88e0*/  FFMA.FTZ R62, R59, R74.reuse, -R88 ;  /* 0x0000004a3b3e7223 */ /* 0x080fe20000010858 */
[----:B------:R-:W-:Y:S02]  /*88f0*/  HADD2.F32 R170, -RZ, R170.H0_H0 ;  /* 0x200000aaffaa7230 */ /* 0x000fe40000004100 */
[----:B------:R-:W-:Y:S01]  /*8900*/  FFMA.FTZ R72, R72, R74, R61 ;  /* 0x0000004a48487223 */ /* 0x000fe2000001003d */
[----:B------:R-:W-:Y:S02]  /*8910*/  HADD2.F32 R54, -RZ, R40.H0_H0 ;  /* 0x20000028ff367230 */ /* 0x000fe40000004100 */
[----:B------:R-:W-:Y:S01]  /*8920*/  HADD2.F32 R59, -RZ, R44.H0_H0 ;  /* 0x2000002cff3b7230 */ /* 0x000fe20000004100 */
[----:B------:R-:W-:Y:S01]  /*8930*/  F2FP.F16.F32.PACK_AB R43, R62, R43 ;  /* 0x0000002b3e2b723e */ /* 0x000fe200000000ff */
[----:B------:R-:W-:Y:S01]  /*8940*/  HADD2.F32 R168, -RZ, R168.H0_H0 ;  /* 0x200000a8ffa87230 */ /* 0x000fe20000004100 */
[----:B------:R-:W-:Y:S01]  /*8950*/  F2FP.F16.F32.PACK_AB R47, R72, R47 ;  /* 0x0000002f482f723e */ /* 0x000fe200000000ff */
[----:B------:R-:W-:-:S02]  /*8960*/  HADD2.F32 R61, -RZ, R44.H1_H1 ;  /* 0x3000002cff3d7230 */ /* 0x000fc40000004100 */
[CC--:B------:R-:W-:Y:S01]  /*8970*/  FMUL.FTZ R44, R54.reuse, R170.reuse ;  /* 0x000000aa362c7220 */ /* 0x0c0fe20000410000 */
[----:B------:R-:W-:Y:S02]  /*8980*/  HADD2.F32 R74, -RZ, R53.H0_H0 ;  /* 0x20000035ff4a7230 */ /* 0x000fe40000004100 */
        /* <DEDUP_REMOVED lines=12> */
[----:B------:R-:W-:Y:S02]  /*8a50*/  HADD2.F32 R46, -RZ, R46.H1_H1 ;  /* 0x3000002eff2e7230 */ /* 0x000fe40000004100 */
[----:B------:R-:W-:Y:S01]  /*8a60*/  FMUL.FTZ R61, R56, R169 ;  /* 0x000000a9383d7220 */ /* 0x000fe20000410000 */
        /* <DEDUP_REMOVED lines=11> */
[----:B------:R-:W-:-:S03]  /*8b20*/  F2FP.F16.F32.PACK_AB R44, R57, R44 ;  /* 0x0000002c392c723e */ /* 0x000fc600000000ff */
[----:B------:R-:W-:Y:S02]  /*8b30*/  F2FP.F16.F32.PACK_AB R42, R42, R61 ;  /* 0x0000003d2a2a723e */ /* 0x000fe400000000ff */
[----:B------:R-:W-:-:S07]  /*8b40*/  F2FP.F16.F32.PACK_AB R46, R46, R169 ;  /* 0x000000a92e2e723e */ /* 0x000fce00000000ff */
.L_x_2829:
[----:B------:R-:W-:Y:S05]  /*8b50*/  BSYNC B2 ;  /* 0x0000000000027941 */ /* 0x000fea0003800000 */
.L_x_2828:
[----:B0-----:R3:W-:Y:S04]  /*8b60*/  STG.E.128 desc[UR60][R48.64], R40 ;  /* 0x0000002830007986 */ /* 0x0017e8000c101d3c */
[----:B--2---:R3:W-:Y:S02]  /*8b70*/  @!P3 STG.E.128 desc[UR60][R50.64], R44 ;  /* 0x0000002c3200b986 */ /* 0x0047e4000c101d3c */
.L_x_2827:
[----:B------:R-:W-:Y:S05]  /*8b80*/  BSYNC B1 ;  /* 0x0000000000017941 */ /* 0x000fea0003800000 */
.L_x_2826:
        /* <DEDUP_REMOVED lines=63> */
[----:B------:R-:W-:Y:S01]  /*8f80*/  HADD2.F32 R59, -RZ, R59.H1_H1 ;  /* 0x3000003bff3b7230 */ /* 0x000fe20000004100 */
[----:B------:R-:W-:Y:S01]  /*8f90*/  SHF.R.U64 R55, R80, 0x10, R81 ;  /* 0x0000001050377819 */ /* 0x000fe20000001251 */
[--C-:B------:R-:W-:Y:S02]  /*8fa0*/  HADD2.F32 R47, -RZ, R45.reuse.H0_H0 ;  /* 0x2000002dff2f7230 */ /* 0x100fe40000004100 */
[-C--:B------:R-:W-:Y:S01]  /*8fb0*/  FMUL.FTZ R74, R57, R72.reuse ;  /* 0x00000048394a7220 */ /* 0x080fe20000410000 */
[----:B------:R-:W-:Y:S01]  /*8fc0*/  HADD2.F32 R82, -RZ, R82.H0_H0 ;  /* 0x20000052ff527230 */ /* 0x000fe20000004100 */
[----:B------:R-:W-:Y:S01]  /*8fd0*/  F2FP.F16.F32.PACK_AB R41, R58, R41 ;  /* 0x000000293a29723e */ /* 0x000fe200000000ff */
[----:B------:R-:W-:Y:S02]  /*8fe0*/  HADD2.F32 R62, -RZ, R45.H1_H1 ;  /* 0x3000002dff3e7230 */ /* 0x000fe40000004100 */
[----:B------:R-:W-:Y:S01]  /*8ff0*/  FMUL.FTZ R72, R47, R72 ;  /* 0x000000482f487220 */ /* 0x000fe20000410000 */
[----:B------:R-:W-:-:S02]  /*9000*/  HADD2.F32 R68, -RZ, R157.H1_H1 ;  /* 0x3000009dff447230 */ /* 0x000fc40000004100 */
[-C--:B------:R-:W-:Y:S01]  /*9010*/  FMUL.FTZ R61, R59, R82.reuse ;  /* 0x000000523b3d7220 */ /* 0x080fe20000410000 */
[----:B------:R-:W-:Y:S02]  /*9020*/  HADD2.F32 R70, -RZ, R70.H0_H0 ;  /* 0x20000046ff467230 */ /* 0x000fe40000004100 */
[C---:B------:R-:W-:Y:S01]  /*9030*/  FMUL.FTZ R82, R62.reuse, R82 ;  /* 0x000000523e527220 */ /* 0x040fe20000410000 */
[----:B------:R-:W-:Y:S02]  /*9040*/  HADD2.F32 R166, -RZ, R166.H0_H0 ;  /* 0x200000a6ffa67230 */ /* 0x000fe40000004100 */
[-C--:B------:R-:W-:Y:S01]  /*9050*/  FFMA.FTZ R45, R47, R68.reuse, -R74 ;  /* 0x000000442f2d7223 */ /* 0x080fe2000001084a */
[----:B------:R-:W-:Y:S01]  /*9060*/  FFMA.FTZ R47, R57, R68, R72 ;  /* 0x00000044392f7223 */ /* 0x000fe20000010048 */
        /* <DEDUP_REMOVED lines=13> */
[C---:B------:R-:W-:Y:S01]  /*9140*/  FMUL.FTZ R59, R40.reuse, R59 ;  /* 0x0000003b283b7220 */ /* 0x040fe20000410000 */
[----:B------:R-:W-:Y:S02]  /*9150*/  HADD2.F32 R159, -RZ, R159.H0_H0 ;  /* 0x2000009fff9f7230 */ /* 0x000fe40000004100 */
[-C--:B------:R-:W-:Y:S01]  /*9160*/  FFMA.FTZ R61, R40, R53.reuse, -R61 ;  /* 0x00000035283d7223 */ /* 0x080fe2000001083d */
[----:B------:R-:W-:Y:S02]  /*9170*/  HADD2.F32 R40, -RZ, R42.H0_H0 ;  /* 0x2000002aff287230 */ /* 0x000fe40000004100 */
[----:B------:R-:W-:Y:S01]  /*9180*/  FFMA.FTZ R59, R44, R53, R59 ;  /* 0x000000352c3b7223 */ /* 0x000fe2000001003b */
[-C--:B------:R-:W-:Y:S01]  /*9190*/  FFMA.FTZ R70, R55, R158.reuse, -R70 ;  /* 0x0000009e37467223 */ /* 0x080fe20000010846 */
[----:B------:R-:W-:Y:S02]  /*91a0*/  HADD2.F32 R44, -RZ, R46.H0_H0 ;  /* 0x2000002eff2c7230 */ /* 0x000fe40000004100 */
[----:B------:R-:W-:Y:S01]  /*91b0*/  FFMA.FTZ R166, R57, R158, R166 ;  /* 0x0000009e39a67223 */ /* 0x000fe200000100a6 */
[----:B------:R-:W-:Y:S01]  /*91c0*/  HADD2.F32 R55, -RZ, R56.H0_H0 ;  /* 0x20000038ff377230 */ /* 0x000fe20000004100 */
[----:B------:R-:W-:Y:S01]  /*91d0*/  F2FP.F16.F32.PACK_AB R62, R62, R45 ;  /* 0x0000002d3e3e723e */ /* 0x000fe200000000ff */
[----:B------:R-:W-:-:S02]  /*91e0*/  HADD2.F32 R46, -RZ, R46.H1_H1 ;  /* 0x3000002eff2e7230 */ /* 0x000fc40000004100 */
[-C--:B------:R-:W-:Y:S01]  /*91f0*/  FMUL.FTZ R57, R44, R159.reuse ;  /* 0x0000009f2c397220 */ /* 0x080fe20000410000 */
[----:B------:R-:W-:Y:S02]  /*9200*/  HADD2.F32 R42, -RZ, R42.H1_H1 ;  /* 0x3000002aff2a7230 */ /* 0x000fe40000004100 */
        /* <DEDUP_REMOVED lines=14> */
[----:B------:R-:W-:-:S07]  /*92f0*/  F2FP.F16.F32.PACK_AB R46, R46, R159 ;  /* 0x0000009f2e2e723e */ /* 0x000fce00000000ff */
.L_x_2833:
[----:B------:R-:W-:Y:S05]  /*9300*/  BSYNC B2 ;  /* 0x0000000000027941 */ /* 0x000fea0003800000 */
.L_x_2832:
[----:B0-----:R4:W-:Y:S04]  /*9310*/  STG.E.128 desc[UR60][R48.64], R40 ;  /* 0x0000002830007986 */ /* 0x0019e8000c101d3c */
[----:B--2---:R4:W-:Y:S02]  /*9320*/  @!P3 STG.E.128 desc[UR60][R50.64], R44 ;  /* 0x0000002c3200b986 */ /* 0x0049e4000c101d3c */
.L_x_2831:
[----:B------:R-:W-:Y:S05]  /*9330*/  BSYNC B1 ;  /* 0x0000000000017941 */ /* 0x000fea0003800000 */
.L_x_2830:
[----:B------:R-:W-:-:S13]  /*9340*/  ISETP.NE.AND P3, PT, R34, RZ, PT ;  /* 0x000000ff2200720c */ /* 0x000fda0003f65270 */
[----:B------:R-:W-:Y:S05]  /*9350*/  @!P3 BRA `(.L_x_2784) ;  /* 0x0000000800dcb947 */ /* 0x000fea0003800000 */
[----:B---34-:R-:W2:Y:S01]  /*9360*/  LDL R40, [R1+0x20] ;  /* 0x0000200001287983 */ /* 0x018ea20000100800 */
        /* <DEDUP_REMOVED lines=18> */
[----:B------:R-:W-:-:S04]  /*9490*/  IMAD R41, R41, 0x1c00, R222 ;  /* 0x00001c0029297824 */ /* 0x000fc800078e02de */
[----:B------:R-:W-:Y:S02]  /*94a0*/  IMAD.IADD R40, R41, 0x1, R40 ;  /* 0x0000000129287824 */ /* 0x000fe400078e0228 */
[C---:B------:R-:W-:Y:S02]  /*94b0*/  IMAD R41, R17.reuse, 0x5400, R138 ;  /* 0x0000540011297824 */ /* 0x040fe400078e028a */
[----:B------:R-:W-:-:S03]  /*94c0*/  IMAD R43, R17, 0x5400, R40 ;  /* 0x00005400112b7824 */ /* 0x000fc600078e0228 */
[----:B------:R-:W-:Y:S01]  /*94d0*/  LEA R41, R41, R16, 0x1 ;  /* 0x0000001029297211 */ /* 0x000fe200078e08ff */
[----:B------:R-:W-:-:S05]  /*94e0*/  IMAD R44, R43, 0x2, R16 ;  /* 0x000000022b2c7824 */ /* 0x000fca00078e0210 */
[----:B------:R-:W0:Y:S04]  /*94f0*/  LDS.128 R40, [R41+0x21400] ;  /* 0x0214000029287984 */ /* 0x000e280000000c00 */
[----:B------:R-:W2:Y:S01]  /*9500*/  LDS.128 R44, [R44+0x21400] ;  /* 0x021400002c2c7984 */ /* 0x000ea20000000c00 */
[----:B------:R-:W-:Y:S05]  /*9510*/  @P3 BRA `(.L_x_2835) ;  /* 0x00000004005c3947 */ /* 0x000fea0003800000 */
[----:B0-----:R-:W-:Y:S01]  /*9520*/  IMAD.MOV.U32 R56, RZ, RZ, R40 ;  /* 0x000000ffff387224 */ /* 0x001fe200078e0028 */
[----:B------:R-:W-:Y:S01]  /*9530*/  SHF.R.U32.HI R62, RZ, 0x10, R77 ;  /* 0x00000010ff3e7819 */ /* 0x000fe2000001164d */
[----:B--2---:R-:W-:Y:S01]  /*9540*/  IMAD.MOV.U32 R40, RZ, RZ, R45 ;  /* 0x000000ffff287224 */ /* 0x004fe200078e002d */
[----:B------:R-:W-:Y:S01]  /*9550*/  SHF.R.U32.HI R60, RZ, 0x10, R65 ;  /* 0x00000010ff3c7819 */ /* 0x000fe20000011641 */
[----:B------:R-:W-:Y:S01]  /*9560*/  IMAD.MOV.U32 R57, RZ, RZ, R44 ;  /* 0x000000ffff397224 */ /* 0x000fe200078e002c */
[----:B------:R-:W-:Y:S01]  /*9570*/  MOV R45, R43 ;  /* 0x0000002b002d7202 */ /* 0x000fe20000000f00 */
[----:B------:R-:W-:Y:S01]  /*9580*/  IMAD.MOV.U32 R58, RZ, RZ, R47 ;  /* 0x000000ffff3a7224 */ /* 0x000fe200078e002f */
[----:B------:R-:W-:Y:S01]  /*9590*/  SHF.R.U64 R54, R64, 0x10, R65 ;  /* 0x0000001040367819 */ /* 0x000fe20000001241 */
[----:B------:R-:W-:Y:S01]  /*95a0*/  HADD2.F32 R61, -RZ, R156.H1_H1 ;  /* 0x3000009cff3d7230 */ /* 0x000fe20000004100 */
[----:B------:R-:W-:Y:S01]  /*95b0*/  SHF.R.U32.HI R63, RZ, 0x10, R79 ;  /* 0x00000010ff3f7819 */ /* 0x000fe2000001164f */
[--C-:B------:R-:W-:Y:S01]  /*95c0*/  HADD2.F32 R44, -RZ, R40.reuse.H0_H0 ;  /* 0x20000028ff2c7230 */ /* 0x100fe20000004100 */
[--C-:B------:R-:W-:Y:S01]  /*95d0*/  SHF.R.U64 R51, R66, 0x10, R67.reuse ;  /* 0x0000001042337819 */ /* 0x100fe20000001243 */
[----:B------:R-:W-:Y:S01]  /*95e0*/  HADD2.F32 R47, -RZ, R40.H1_H1 ;  /* 0x30000028ff2f7230 */ /* 0x000fe20000004100 */
        /* <DEDUP_REMOVED lines=11> */
[----:B------:R-:W-:Y:S01]  /*96a0*/  FMUL.FTZ R62, R43, R62 ;  /* 0x0000003e2b3e7220 */ /* 0x000fe20000410000 */
[-C--:B------:R-:W-:Y:S01]  /*96b0*/  FFMA.FTZ R40, R40, R59.reuse, -R41 ;  /* 0x0000003b28287223 */ /* 0x080fe20000010829 */
[----:B------:R-:W-:Y:S01]  /*96c0*/  FFMA.FTZ R41, R44, R59, R61 ;  /* 0x0000003b2c297223 */ /* 0x000fe2000001003d */
[----:B------:R-:W-:-:S02]  /*96d0*/  HADD2.F32 R59, -RZ, R58.H0_H0 ;  /* 0x2000003aff3b7230 */ /* 0x000fc40000004100 */
[-C--:B------:R-:W-:Y:S01]  /*96e0*/  FFMA.FTZ R44, R47, R60.reuse, R62 ;  /* 0x0000003c2f2c7223 */ /* 0x080fe2000001003e */
[----:B------:R-:W-:Y:S02]  /*96f0*/  HADD2.F32 R62, -RZ, R153.H0_H0 ;  /* 0x20000099ff3e7230 */ /* 0x000fe40000004100 */
[----:B------:R-:W-:Y:S01]  /*9700*/  FFMA.FTZ R43, R43, R60, -R64 ;  /* 0x0000003c2b2b7223 */ /* 0x000fe20000010840 */
[----:B------:R-:W-:Y:S02]  /*9710*/  HADD2.F32 R58, -RZ, R58.H1_H1 ;  /* 0x3000003aff3a7230 */ /* 0x000fe40000004100 */
[----:B------:R-:W-:Y:S02]  /*9720*/  HADD2.F32 R63, -RZ, R63.H0_H0 ;  /* 0x2000003fff3f7230 */ /* 0x000fe40000004100 */
[----:B------:R-:W-:Y:S01]  /*9730*/  FMUL.FTZ R64, R59, R62 ;  /* 0x0000003e3b407220 */ /* 0x000fe20000410000 */
[----:B------:R-:W-:Y:S01]  /*9740*/  HADD2.F32 R47, -RZ, R45.H0_H0 ;  /* 0x2000002dff2f7230 */ /* 0x000fe20000004100 */
[----:B------:R-:W-:Y:S01]  /*9750*/  F2FP.F16.F32.PACK_AB R43, R43, R40 ;  /* 0x000000282b2b723e */ /* 0x000fe200000000ff */
[----:B------:R-:W-:-:S02]  /*9760*/  HADD2.F32 R60, -RZ, R155.H0_H0 ;  /* 0x2000009bff3c7230 */ /* 0x000fc40000004100 */
[----:B------:R-:W-:Y:S02]  /*9770*/  HADD2.F32 R45, -RZ, R45.H1_H1 ;  /* 0x3000002dff2d7230 */ /* 0x000fe40000004100 */
[C---:B------:R-:W-:Y:S01]  /*9780*/  FMUL.FTZ R62, R47.reuse, R62 ;  /* 0x0000003e2f3e7220 */ /* 0x040fe20000410000 */
[----:B------:R-:W-:Y:S02]  /*9790*/  HADD2.F32 R61, -RZ, R66.H0_H0 ;  /* 0x20000042ff3d7230 */ /* 0x000fe40000004100 */
[-C--:B------:R-:W-:Y:S01]  /*97a0*/  FMUL.FTZ R66, R58, R63.reuse ;  /* 0x0000003f3a427220 */ /* 0x080fe20000410000 */
[----:B------:R-:W-:Y:S01]  /*97b0*/  FFMA.FTZ R64, R47, R60, -R64 ;  /* 0x0000003c2f407223 */ /* 0x000fe20000010840 */
[C---:B------:R-:W-:Y:S01]  /*97c0*/  FMUL.FTZ R65, R45.reuse, R63 ;  /* 0x0000003f2d417220 */ /* 0x040fe20000410000 */
[----:B------:R-:W-:Y:S02]  /*97d0*/  HADD2.F32 R156, -RZ, R156.H0_H0 ;  /* 0x2000009cff9c7230 */ /* 0x000fe40000004100 */
[----:B------:R-:W-:Y:S01]  /*97e0*/  FFMA.FTZ R63, R45, R61, -R66 ;  /* 0x0000003d2d3f7223 */ /* 0x000fe20000010842 */
[----:B------:R-:W-:-:S02]  /*97f0*/  HADD2.F32 R47, -RZ, R57.H0_H0 ;  /* 0x20000039ff2f7230 */ /* 0x000fc40000004100 */
[----:B------:R-:W-:Y:S01]  /*9800*/  FFMA.FTZ R65, R58, R61, R65 ;  /* 0x0000003d3a417223 */ /* 0x000fe20000010041 */
[----:B------:R-:W-:Y:S02]  /*9810*/  HADD2.F32 R45, -RZ, R56.H0_H0 ;  /* 0x20000038ff2d7230 */ /* 0x000fe40000004100 */
[----:B------:R-:W-:Y:S01]  /*9820*/  FFMA.FTZ R62, R59, R60, R62 ;  /* 0x0000003c3b3e7223 */ /* 0x000fe2000001003e */
[----:B------:R-:W-:Y:S02]  /*9830*/  HADD2.F32 R55, -RZ, R55.H0_H0 ;  /* 0x20000037ff377230 */ /* 0x000fe40000004100 */
[-C--:B------:R-:W-:Y:S01]  /*9840*/  FMUL.FTZ R58, R47, R156.reuse ;  /* 0x0000009c2f3a7220 */ /* 0x080fe20000410000 */
[----:B------:R-:W-:Y:S02]  /*9850*/  HADD2.F32 R57, -RZ, R57.H1_H1 ;  /* 0x30000039ff397230 */ /* 0x000fe40000004100 */
[----:B------:R-:W-:Y:S01]  /*9860*/  FMUL.FTZ R156, R45, R156 ;  /* 0x0000009c2d9c7220 */ /* 0x000fe20000410000 */
[----:B------:R-:W-:Y:S01]  /*9870*/  HADD2.F32 R154, -RZ, R154.H1_H1 ;  /* 0x3000009aff9a7230 */ /* 0x000fe20000004100 */
[----:B------:R-:W-:Y:S01]  /*9880*/  F2FP.F16.F32.PACK_AB R63, R63, R64 ;  /* 0x000000403f3f723e */ /* 0x000fe200000000ff */
[----:B------:R-:W-:-:S02]  /*9890*/  HADD2.F32 R56, -RZ, R56.H1_H1 ;  /* 0x30000038ff387230 */ /* 0x000fc40000004100 */
[-C--:B------:R-:W-:Y:S01]  /*98a0*/  FMUL.FTZ R59, R57, R55.reuse ;  /* 0x00000037393b7220 */ /* 0x080fe20000410000 */
[----:B------:R-:W-:Y:S02]  /*98b0*/  HADD2.F32 R54, -RZ, R54.H0_H0 ;  /* 0x20000036ff367230 */ /* 0x000fe40000004100 */
[-C--:B------:R-:W-:Y:S01]  /*98c0*/  FFMA.FTZ R156, R47, R154.reuse, R156 ;  /* 0x0000009a2f9c7223 */ /* 0x080fe2000001009c */
[----:B------:R-:W-:Y:S01]  /*98d0*/  FFMA.FTZ R58, R45, R154, -R58 ;  /* 0x0000009a2d3a7223 */ /* 0x000fe2000001083a */
[C---:B------:R-:W-:Y:S01]  /*98e0*/  FMUL.FTZ R60, R56.reuse, R55 ;  /* 0x00000037383c7220 */ /* 0x040fe20000410000 */
[----:B------:R-:W-:Y:S02]  /*98f0*/  HADD2.F32 R47, -RZ, R46.H0_H0 ;  /* 0x2000002eff2f7230 */ /* 0x000fe40000004100 */
[-C--:B------:R-:W-:Y:S01]  /*9900*/  FFMA.FTZ R59, R56, R54.reuse, -R59 ;  /* 0x00000036383b7223 */ /* 0x080fe2000001083b */
[----:B------:R-:W-:Y:S02]  /*9910*/  HADD2.F32 R56, -RZ, R153.H1_H1 ;  /* 0x30000099ff387230 */ /* 0x000fe40000004100 */
[----:B------:R-:W-:Y:S01]  /*9920*/  FFMA.FTZ R57, R57, R54, R60 ;  /* 0x0000003639397223 */ /* 0x000fe2000001003c */
[----:B------:R-:W-:-:S02]  /*9930*/  HADD2.F32 R53, -RZ, R53.H0_H0 ;  /* 0x20000035ff357230 */ /* 0x000fc40000004100 */
[----:B------:R-:W-:Y:S02]  /*9940*/  HADD2.F32 R45, -RZ, R42.H0_H0 ;  /* 0x2000002aff2d7230 */ /* 0x000fe40000004100 */
[----:B------:R-:W-:Y:S01]  /*9950*/  FMUL.FTZ R60, R47, R56 ;  /* 0x000000382f3c7220 */ /* 0x000fe20000410000 */
[----:B------:R-:W-:Y:S01]  /*9960*/  HADD2.F32 R46, -RZ, R46.H1_H1 ;  /* 0x3000002eff2e7230 */ /* 0x000fe20000004100 */
[----:B------:R-:W-:Y:S01]  /*9970*/  F2FP.F16.F32.PACK_AB R40, R59, R58 ;  /* 0x0000003a3b28723e */ /* 0x000fe200000000ff */
[----:B------:R-:W-:Y:S02]  /*9980*/  HADD2.F32 R42, -RZ, R42.H1_H1 ;  /* 0x3000002aff2a7230 */ /* 0x000fe40000004100 */
[----:B------:R-:W-:Y:S01]  /*9990*/  FMUL.FTZ R56, R45, R56 ;  /* 0x000000382d387220 */ /* 0x000fe20000410000 */
[----:B------:R-:W-:Y:S02]  /*99a0*/  HADD2.F32 R54, -RZ, R155.H1_H1 ;  /* 0x3000009bff367230 */ /* 0x000fe40000004100 */
[----:B------:R-:W-:Y:S01]  /*99b0*/  FMUL.FTZ R55, R46, R53 ;  /* 0x000000352e377220 */ /* 0x000fe20000410000 */
[----:B------:R-:W-:-:S02]  /*99c0*/  HADD2.F32 R51, -RZ, R51.H0_H0 ;  /* 0x20000033ff337230 */ /* 0x000fc40000004100 */
[C---:B------:R-:W-:Y:S01]  /*99d0*/  FMUL.FTZ R53, R42.reuse, R53 ;  /* 0x000000352a357220 */ /* 0x040fe20000410000 */
[-C--:B------:R-:W-:Y:S01]  /*99e0*/  FFMA.FTZ R60, R45, R54.reuse, -R60 ;  /* 0x000000362d3c7223 */ /* 0x080fe2000001083c */
[----:B------:R-:W-:Y:S01]  /*99f0*/  FFMA.FTZ R56, R47, R54, R56 ;  /* 0x000000362f387223 */ /* 0x000fe20000010038 */
[-C--:B------:R-:W-:Y:S01]  /*9a00*/  FFMA.FTZ R55, R42, R51.reuse, -R55 ;  /* 0x000000332a377223 */ /* 0x080fe20000010837 */
[----:B------:R-:W-:Y:S01]  /*9a10*/  FFMA.FTZ R53, R46, R51, R53 ;  /* 0x000000332e357223 */ /* 0x000fe20000010035 */
[----:B------:R-:W-:Y:S01]  /*9a20*/  F2FP.F16.F32.PACK_AB R45, R44, R41 ;  /* 0x000000292c2d723e */ /* 0x000fe200000000ff */
[----:B------:R-:W-:Y:S01]  /*9a30*/  IMAD.MOV.U32 R41, RZ, RZ, R43 ;  /* 0x000000ffff297224 */ /* 0x000fe200078e002b */
[----:B------:R-:W-:Y:S01]  /*9a40*/  F2FP.F16.F32.PACK_AB R47, R65, R62 ;  /* 0x0000003e412f723e */ /* 0x000fe200000000ff */
[----:B------:R-:W-:Y:S01]  /*9a50*/  IMAD.MOV.U32 R43, RZ, RZ, R63 ;  /* 0x000000ffff2b7224 */ /* 0x000fe200078e003f */
[----:B------:R-:W-:Y:S02]  /*9a60*/  F2FP.F16.F32.PACK_AB R44, R57, R156 ;  /* 0x0000009c392c723e */ /* 0x000fe400000000ff */
[----:B------:R-:W-:-:S02]  /*9a70*/  F2FP.F16.F32.PACK_AB R42, R55, R60 ;  /* 0x0000003c372a723e */ /* 0x000fc400000000ff */
[----:B------:R-:W-:-:S07]  /*9a80*/  F2FP.F16.F32.PACK_AB R46, R53, R56 ;  /* 0x00000038352e723e */ /* 0x000fce00000000ff */
.L_x_2835:
[----:B------:R-:W-:Y:S05]  /*9a90*/  BSYNC B1 ;  /* 0x0000000000017941 */ /* 0x000fea0003800000 */
.L_x_2834:
        /* <DEDUP_REMOVED lines=10> */
.L_x_2751:
[----:B------:R-:W2:Y:S02]  /*9b40*/  LDL R40, [R1+0x44] ;  /* 0x0000440001287983 */ /* 0x000ea40000100800 */
[----:B--2---:R-:W-:-:S13]  /*9b50*/  R2UR UR4, R40 ;  /* 0x00000000280472ca */ /* 0x004fda00000e0000 */
[----:B------:R-:W-:-:S06]  /*9b60*/  UISETP.NE.AND UP0, UPT, UR4, 0x3, UPT ;  /* 0x000000030400788c */ /* 0x000fcc000bf05270 */
[----:B------:R-:W-:-:S13]  /*9b70*/  PLOP3.LUT P2, PT, PT, PT, UP0, 0x80, 0x0 ;  /* 0x000000000000781c */ /* 0x000fda0003f4f008 */
[----:B------:R-:W-:Y:S05]  /*9b80*/  @!P2 BRA `(.L_x_2836) ;  /* 0x000000000004a947 */ /* 0x000fea0003800000 */
[----:B------:R-:W-:Y:S01]  /*9b90*/  BPT.TRAP 0x1 ;  /* 0x000000040000795c */ /* 0x000fe20000300000 */
.L_x_2836:
[----:B------:R-:W-:Y:S01]  /*9ba0*/  IMAD R98, R17, 0x8, R16 ;  /* 0x0000000811627824 */ /* 0x000fe200078e0210 */
[----:B------:R-:W-:Y:S01]  /*9bb0*/  SHF.L.U32 R99, R209, 0x1f, RZ ;  /* 0x0000001fd1637819 */ /* 0x000fe200000006ff */
[----:B------:R-:W-:Y:S01]  /*9bc0*/  IMAD R97, R24, -0x70, R2 ;  /* 0xffffff9018617824 */ /* 0x000fe200078e0202 */
[----:B------:R-:W-:Y:S02]  /*9bd0*/  BSSY B1, `(.L_x_2837) ;  /* 0x0000004000017945 */ /* 0x000fe40003800000 */
[----:B------:R-:W1:Y:S02]  /*9be0*/  SYNCS.PHASECHK.TRANS64.TRYWAIT P3, [R98+URZ+0x36890], R99 ;  /* 0x03689063620075a7 */ /* 0x000e64000806017f */
[----:B------:R-:W-:Y:S01]  /*9bf0*/  VIMNMX R97, R97, 0x70, PT ;  /* 0x0000007061617848 */ /* 0x000fe20003fe0100 */
[----:B-1----:R-:W-:Y:S06]  /*9c00*/  @!P3 BRA `(.L_x_2838) ;  /* 0x000002480034b947 */ /* 0x002fec0003800000 */
.L_x_3134:
[----:B------:R-:W-:Y:S05]  /*9c10*/  BSYNC B1 ;  /* 0x0000000000017941 */ /* 0x000fea0003800000 */
.L_x_2837:
        /* <DEDUP_REMOVED lines=21> */
.L_x_2840:
[----:B------:R-:W-:Y:S05]  /*9d70*/  BSYNC B1 ;  /* 0x0000000000017941 */ /* 0x000fea0003800000 */
.L_x_2839:
[----:B--2---:R-:W-:-:S04]  /*9d80*/  IADD3 R40, R204, 0x40, RZ ;  /* 0x00000040cc287810 */ /* 0x004fc80007ffe0ff */
[----:B------:R-:W-:-:S13]  /*9d90*/  ISETP.GE.AND P3, PT, R40, R97, PT ;  /* 0x000000612800720c */ /* 0x000fda0003f66270 */
        /* <DEDUP_REMOVED lines=19> */
.L_x_2784:
[----:B------:R-:W-:Y:S05]  /*9ed0*/  BSYNC B0 ;  /* 0x0000000000007941 */ /* 0x000fea0003800000 */
.L_x_2750:
        /* <DEDUP_REMOVED lines=17> */
.L_x_2842:
[----:B------:R-:W-:Y:S05]  /*9ff0*/  BSYNC B0 ;  /* 0x0000000000007941 */ /* 0x000fea0003800000 */
.L_x_2841:
[----:B------:R-:W1:Y:S01]  /*a000*/  SYNCS.PHASECHK.TRANS64.TRYWAIT P2, [R98+URZ+0x368b0], R99 ;  /* 0x0368b063620075a7 */ /* 0x000e62000804017f */
[----:B------:R-:W-:Y:S01]  /*a010*/  ULDC.64 UR4, c[0x0][0x318] ;  /* 0x0000c60000047ab9 */ /* 0x000fe20000000a00 */
[----:B------:R-:W-:Y:S01]  /*a020*/  ULDC.64 UR6, c[0x0][0x328] ;  /* 0x0000ca0000067ab9 */ /* 0x000fe20000000a00 */
[----:B0-----:R-:W-:Y:S01]  /*a030*/  IMAD.U32 R40, RZ, RZ, UR4 ;  /* 0x00000004ff287e24 */ /* 0x001fe2000f8e00ff */
[----:B------:R-:W-:Y:S01]  /*a040*/  BSSY B0, `(.L_x_2843) ;  /* 0x0000009000007945 */ /* 0x000fe20003800000 */
[----:B------:R-:W-:Y:S02]  /*a050*/  IMAD.U32 R42, RZ, RZ, UR6 ;  /* 0x00000006ff2a7e24 */ /* 0x000fe4000f8e00ff */
[----:B------:R-:W-:Y:S01]  /*a060*/  IMAD.U32 R41, RZ, RZ, UR7 ;  /* 0x00000007ff297e24 */ /* 0x000fe2000f8e00ff */
[----:B------:R0:W-:Y:S04]  /*a070*/  STL [R1+0x38], R40 ;  /* 0x0000382801007387 */ /* 0x0001e80000100800 */
[----:B------:R2:W-:Y:S01]  /*a080*/  STL [R1+0x40], R42 ;  /* 0x0000402a01007387 */ /* 0x0005e20000100800 */
[----:B0-----:R-:W-:-:S05]  /*a090*/  MOV R40, UR5 ;  /* 0x0000000500287c02 */ /* 0x001fca0008000f00 */
[----:B------:R2:W-:Y:S04]  /*a0a0*/  STL [R1+0x24], R40 ;  /* 0x0000242801007387 */ /* 0x0005e80000100800 */
[----:B------:R2:W-:Y:S02]  /*a0b0*/  STL [R1+0x3c], R41 ;  /* 0x00003c2901007387 */ /* 0x0005e40000100800 */
[----:B-12---:R-:W-:Y:S05]  /*a0c0*/  @!P2 BRA `(.L_x_2844) ;  /* 0x000002440018a947 */ /* 0x006fea0003800000 */
.L_x_3135:
[----:B------:R-:W-:Y:S05]  /*a0d0*/  BSYNC B0 ;  /* 0x0000000000007941 */ /* 0x000fea0003800000 */
.L_x_2843:
[----:B------:R1:W5:Y:S04]  /*a0e0*/  LDL R51, [R1+0x40] ;  /* 0x0000400001337983 */ /* 0x0003680000100800 */
[----:B------:R1:W5:Y:S04]  /*a0f0*/  LDL R50, [R1+0x3c] ;  /* 0x00003c0001327983 */ /* 0x0003680000100800 */
[----:B------:R1:W5:Y:S04]  /*a100*/  LDL R49, [R1+0x38] ;  /* 0x0000380001317983 */ /* 0x0003680000100800 */
[----:B------:R1:W5:Y:S01]  /*a110*/  LDL R48, [R1+0x24] ;  /* 0x0000240001307983 */ /* 0x0003620000100800 */
[----:B------:R-:W-:Y:S01]  /*a120*/  ISETP.GE.AND P2, PT, R204, R97, PT ;  /* 0x00000061cc00720c */ /* 0x000fe20003f46270 */
[----:B------:R-:W-:Y:S01]  /*a130*/  BSSY B0, `(.L_x_2845) ;  /* 0x0000022000007945 */ /* 0x000fe20003800000 */
[----:B------:R-:W-:-:S11]  /*a140*/  IMAD.WIDE R44, R24, 0x70, R120 ;  /* 0x00000070182c7825 */ /* 0x000fd600078e0278 */
[----:B-1----:R-:W-:Y:S05]  /*a150*/  @P2 BRA `(.L_x_2846) ;  /* 0x00000000007c2947 */ /* 0x002fea0003800000 */
[----:B-----5:R-:W-:Y:S01]  /*a160*/  R2UR UR7, R51 ;  /* 0x00000000330772ca */ /* 0x020fe200000e0000 */
[----:B------:R-:W-:Y:S01]  /*a170*/  IMAD.MOV.U32 R40, RZ, RZ, R114 ;  /* 0x000000ffff287224 */ /* 0x000fe200078e0072 */
[----:B------:R-:W-:Y:S01]  /*a180*/  R2UR UR4, R50 ;  /* 0x00000000320472ca */ /* 0x000fe200000e0000 */
[----:B------:R-:W-:Y:S01]  /*a190*/  IMAD.MOV.U32 R41, RZ, RZ, R38 ;  /* 0x000000ffff297224 */ /* 0x000fe200078e0026 */
[----:B------:R-:W-:Y:S02]  /*a1a0*/  R2UR UR6, R49 ;  /* 0x00000000310672ca */ /* 0x000fe400000e0000 */
[----:B------:R-:W-:-:S07]  /*a1b0*/  R2UR UR5, R48 ;  /* 0x00000000300572ca */ /* 0x000fce00000e0000 */
        /* <DEDUP_REMOVED lines=25> */
.L_x_2846:
[----:B------:R-:W-:Y:S05]  /*a350*/  BSYNC B0 ;  /* 0x0000000000007941 */ /* 0x000fea0003800000 */
.L_x_2845:
[----:B-1----:R-:W-:Y:S01]  /*a360*/  VIADD R40, R204, 0x40 ;  /* 0x00000040cc287836 */ /* 0x002fe20000000000 */
[----:B------:R-:W-:Y:S04]  /*a370*/  BSSY B0, `(.L_x_2847) ;  /* 0x0000024000007945 */ /* 0x000fe80003800000 */
[----:B------:R-:W-:-:S13]  /*a380*/  ISETP.GE.AND P2, PT, R40, R97, PT ;  /* 0x000000612800720c */ /* 0x000fda0003f46270 */
[----:B------:R-:W-:Y:S05]  /*a390*/  @P2 BRA `(.L_x_2848) ;  /* 0x0000000000842947 */ /* 0x000fea0003800000 */
[----:B-----5:R-:W-:Y:S01]  /*a3a0*/  R2UR UR7, R51 ;  /* 0x00000000330772ca */ /* 0x020fe200000e0000 */
[----:B------:R-:W-:Y:S01]  /*a3b0*/  IMAD.MOV.U32 R40, RZ, RZ, R114 ;  /* 0x000000ffff287224 */ /* 0x000fe200078e0072 */
[----:B------:R-:W-:Y:S01]  /*a3c0*/  R2UR UR4, R50 ;  /* 0x00000000320472ca */ /* 0x000fe200000e0000 */
[----:B------:R-:W-:Y:S01]  /*a3d0*/  IMAD.MOV.U32 R41, RZ, RZ, R38 ;  /* 0x000000ffff297224 */ /* 0x000fe200078e0026 */
[----:B------:R-:W-:Y:S02]  /*a3e0*/  IADD3 R43, P2, R44, 0x40, RZ ;  /* 0x000000402c2b7810 */ /* 0x000fe40007f5e0ff */
[----:B------:R-:W-:Y:S02]  /*a3f0*/  R2UR UR6, R49 ;  /* 0x00000000310672ca */ /* 0x000fe400000e0000 */
[----:B------:R-:W-:Y:S02]  /*a400*/  IADD3.X R44, RZ, R45, RZ, P2, !PT ;  /* 0x0000002dff2c7210 */ /* 0x000fe400017fe4ff */
        /* <DEDUP_REMOVED lines=26> */
.L_x_2848:
[----:B------:R-:W-:Y:S05]  /*a5b0*/  BSYNC B0 ;  /* 0x0000000000007941 */ /* 0x000fea0003800000 */
.L_x_2847:
[----:B------:R-:W2:Y:S01]  /*a5c0*/  LDL R39, [R1+0x20] ;  /* 0x0000200001277983 */ /* 0x000ea20000100800 */
        /* <DEDUP_REMOVED lines=13> */
[----:B-1----:R-:W-:Y:S02]  /*a6a0*/  SEL R40, RZ, 0x1, P3 ;  /* 0x00000001ff287807 */ /* 0x002fe40001800000 */
[----:B------:R-:W-:Y:S02]  /*a6b0*/  SEL R17, R17, RZ, P3 ;  /* 0x000000ff11117207 */ /* 0x000fe40001800000 */
[----:B------:R-:W-:Y:S02]  /*a6c0*/  LOP3.LUT R209, R209, R40, RZ, 0x3c, !PT ;  /* 0x00000028d1d17212 */ /* 0x000fe400078e3cff */
[----:B--2---:R-:W-:-:S13]  /*a6d0*/  LOP3.LUT P4, RZ, R39, 0x2, RZ, 0xc0, !PT ;  /* 0x0000000227ff7812 */ /* 0x004fda000788c0ff */
[----:B0-----:R-:W-:Y:S05]  /*a6e0*/  @P4 BRA `(.L_x_2849) ;  /* 0xffffff8000a04947 */ /* 0x001fea000383ffff */
.L_x_2745:
[----:B------:R-:W0:Y:S01]  /*a6f0*/  LDC R0, c[0x0][0x448] ;  /* 0x00011200ff007b82 */ /* 0x000e220000000800 */
[----:B------:R-:W-:Y:S01]  /*a700*/  VIADD R2, R224, 0x7f ;  /* 0x0000007fe0027836 */ /* 0x000fe20000000000 */
[----:B------:R-:W-:Y:S01]  /*a710*/  BSSY B0, `(.L_x_2850) ;  /* 0x0000047000007945 */ /* 0x000fe20003800000 */
[----:B------:R-:W-:Y:S02]  /*a720*/  CS2R R118, SRZ ;  /* 0x0000000000767805 */ /* 0x000fe4000001ff00 */
[----:B------:R-:W-:Y:S02]  /*a730*/  CS2R R116, SRZ ;  /* 0x0000000000747805 */ /* 0x000fe4000001ff00 */
[----:B------:R-:W-:Y:S02]  /*a740*/  CS2R R114, SRZ ;  /* 0x0000000000727805 */ /* 0x000fe4000001ff00 */
[----:B------:R-:W-:Y:S01]  /*a750*/  CS2R R112, SRZ ;  /* 0x0000000000707805 */ /* 0x000fe2000001ff00 */
[----:B------:R-:W-:Y:S01]  /*a760*/  IMAD.MOV.U32 R111, RZ, RZ, RZ ;  /* 0x000000ffff6f7224 */ /* 0x000fe200078e00ff */
[----:B------:R-:W-:-:S02]  /*a770*/  CS2R R106, SRZ ;  /* 0x00000000006a7805 */ /* 0x000fc4000001ff00 */
[----:B------:R-:W-:Y:S02]  /*a780*/  CS2R R108, SRZ ;  /* 0x00000000006c7805 */ /* 0x000fe4000001ff00 */
[----:B------:R-:W-:Y:S02]  /*a790*/  CS2R R70, SRZ ;  /* 0x0000000000467805 */ /* 0x000fe4000001ff00 */
[----:B------:R-:W-:Y:S01]  /*a7a0*/  CS2R R104, SRZ ;  /* 0x0000000000687805 */ /* 0x000fe2000001ff00 */
[----:B------:R-:W-:Y:S01]  /*a7b0*/  IMAD.MOV.U32 R103, RZ, RZ, RZ ;  /* 0x000000ffff677224 */ /* 0x000fe200078e00ff */
        /* <DEDUP_REMOVED lines=11> */
[----:B0-----:R-:W-:-:S02]  /*a870*/  ISETP.NE.AND P0, PT, R0, 0x1, PT ;  /* 0x000000010000780c */ /* 0x001fc40003f05270 */
        /* <DEDUP_REMOVED lines=17> */
[----:B-----5:R-:W-:Y:S02]  /*a990*/  CS2R R48, SRZ ;  /* 0x0000000000307805 */ /* 0x020fe4000001ff00 */
        /* <DEDUP_REMOVED lines=9> */
[----:B------:R-:W-:Y:S01]  /*aa30*/  MOV R10, RZ ;  /* 0x000000ff000a7202 */ /* 0x000fe20000000f00 */
[----:B------:R-:W-:Y:S01]  /*aa40*/  IMAD.MOV.U32 R30, RZ, RZ, RZ ;  /* 0x000000ffff1e7224 */ /* 0x000fe200078e00ff */
[----:B------:R-:W-:Y:S01]  /*aa50*/  MOV R5, RZ ;  /* 0x000000ff00057202 */ /* 0x000fe20000000f00 */
[----:B------:R-:W-:-:S02]  /*aa60*/  IMAD.MOV.U32 R6, RZ, RZ, RZ ;  /* 0x000000ffff067224 */ /* 0x000fc400078e00ff */
[----:B------:R-:W-:Y:S02]  /*aa70*/  IMAD.MOV.U32 R28, RZ, RZ, RZ ;  /* 0x000000ffff1c7224 */ /* 0x000fe400078e00ff */
[----:B------:R-:W-:Y:S02]  /*aa80*/  IMAD.MOV.U32 R136, RZ, RZ, RZ ;  /* 0x000000ffff887224 */ /* 0x000fe400078e00ff */
[----:B0-----:R-:W-:-:S05]  /*aa90*/  @P0 IMAD.HI.U32 R3, R2, R3, RZ ;  /* 0x0000000302030227 */ /* 0x001fca00078e00ff */
[----:B-1----:R-:W-:Y:S01]  /*aaa0*/  @P0 SHF.R.U32.HI R2, RZ, R0, R3 ;  /* 0x00000000ff020219 */ /* 0x002fe20000011603 */
[----:B------:R-:W-:Y:S01]  /*aab0*/  IMAD.MOV.U32 R0, RZ, RZ, RZ ;  /* 0x000000ffff007224 */ /* 0x000fe200078e00ff */
[----:B------:R-:W-:-:S03]  /*aac0*/  PLOP3.LUT P0, PT, PT, PT, PT, 0x80, 0x0 ;  /* 0x000000000000781c */ /* 0x000fc60003f0f070 */
[----:B------:R-:W-:Y:S02]  /*aad0*/  IMAD.IADD R3, R149, 0x1, R2 ;  /* 0x0000000195037824 */ /* 0x000fe400078e0202 */
[----:B------:R-:W-:-:S04]  /*aae0*/  IMAD.MOV.U32 R2, RZ, RZ, RZ ;  /* 0x000000ffff027224 */ /* 0x000fc800078e00ff */
[----:B------:R-:W-:-:S05]  /*aaf0*/  IMAD.HI R2, R3, -0x6db6db6d, R2 ;  /* 0x9249249303027827 */ /* 0x000fca00078e0202 */
[----:B------:R-:W-:-:S04]  /*ab00*/  SHF.R.U32.HI R3, RZ, 0x1f, R2 ;  /* 0x0000001fff037819 */ /* 0x000fc80000011602 */
[----:B------:R-:W-:Y:S02]  /*ab10*/  LEA.HI.SX32 R3, R2, R3, 0x1a ;  /* 0x0000000302037211 */ /* 0x000fe400078fd2ff */
[----:B------:R-:W-:Y:S02]  /*ab20*/  MOV R2, RZ ;  /* 0x000000ff00027202 */ /* 0x000fe40000000f00 */
[----:B------:R-:W-:-:S04]  /*ab30*/  VIMNMX R150, R150, R3, PT ;  /* 0x0000000396967248 */ /* 0x000fc80003fe0100 */
[----:B------:R-:W-:Y:S01]  /*ab40*/  ISETP.GE.AND P1, PT, R150, 0x1, PT ;  /* 0x000000019600780c */ /* 0x000fe20003f26270 */
[----:B------:R-:W-:-:S12]  /*ab50*/  @P2 BRA `(.L_x_2851) ;  /* 0x0000000000082947 */ /* 0x000fd80003800000 */
[----:B------:R-:W0:Y:S02]  /*ab60*/  FENCE.VIEW.ASYNC.G ;  /* 0x00000000000073c6 */ /* 0x000e240000000100 */
[----:B0-----:R-:W-:Y:S06]  /*ab70*/  BAR.ARV 0xc, 0x180 ;  /* 0x0306000000007b1d */ /* 0x001fec0000002000 */
.L_x_2851:
[----:B------:R-:W-:Y:S05]  /*ab80*/  BSYNC B0 ;  /* 0x0000000000007941 */ /* 0x000fea0003800000 */
.L_x_2850:
[----:B------:R-:W-:Y:S02]  /*ab90*/  IMAD.MOV.U32 R4, RZ, RZ, RZ ;  /* 0x000000ffff047224 */ /* 0x000fe400078e00ff */
[----:B------:R-:W-:Y:S01]  /*aba0*/  IMAD.MOV.U32 R3, RZ, RZ, RZ ;  /* 0x000000ffff037224 */ /* 0x000fe200078e00ff */
        /* <DEDUP_REMOVED lines=34> */
.L_x_2853:
[----:B------:R-:W-:Y:S02]  /*add0*/  ULDC UR4, c[0x0][0x3f4] ;  /* 0x0000fd0000047ab9 */ /* 0x000fe40000000800 */
[----:B------:R-:W-:-:S13]  /*ade0*/  ISETP.LT.AND P0, PT, RZ, UR4, PT ;  /* 0x00000004ff007c0c */ /* 0x000fda000bf01270 */
[----:B------:R-:W-:Y:S05]  /*adf0*/  @P0 BRA `(.L_x_2854) ;  /* 0x0000000000400947 */ /* 0x000fea0003800000 */
[----:B------:R-:W2:Y:S02]  /*ae00*/  LDL R20, [R1+0x48] ;  /* 0x0000480001147983 */ /* 0x000ea40000100800 */
[----:B--2---:R-:W-:-:S04]  /*ae10*/  LEA.HI R0, R20, R20, RZ, 0x1 ;  /* 0x0000001414007211 */ /* 0x004fc800078f08ff */
        /* <DEDUP_REMOVED lines=8> */
.L_x_2857:
[----:B-1----:R1:W2:Y:S02]  /*aea0*/  SYNCS.PHASECHK.TRANS64.TRYWAIT P0, [R16+URZ+0x36800], R3 ;  /* 0x03680003100075a7 */ /* 0x0022a4000800017f */
[----:B--2---:R-:W-:Y:S05]  /*aeb0*/  @!P0 NANOSLEEP.SYNCS 0x989680 ;  /* 0x009896800000895d */ /* 0x004fea0003900000 */
[----:B------:R-:W2:Y:S02]  /*aec0*/  @!P0 SYNCS.PHASECHK.TRANS64 P0, [R16+URZ+0x36800], R3 ;  /* 0x03680003100085a7 */ /* 0x000ea4000800007f */
[----:B--2---:R-:W-:Y:S05]  /*aed0*/  @!P0 BRA `(.L_x_2857) ;  /* 0xfffffffc00f08947 */ /* 0x004fea000383ffff */
.L_x_2856:
[----:B------:R-:W-:Y:S05]  /*aee0*/  BSYNC B0 ;  /* 0x0000000000007941 */ /* 0x000fea0003800000 */
.L_x_2855:
[----:B------:R-:W-:Y:S05]  /*aef0*/  BRA `(.L_x_2858) ;  /* 0x0000006c00d87947 */ /* 0x000fea0003800000 */
.L_x_2854:
[----:B------:R-:W2:Y:S01]  /*af00*/  LDL R0, [R1+0x8c] ;  /* 0x00008c0001007983 */ /* 0x000ea20000100800 */
[----:B------:R-:W-:Y:S01]  /*af10*/  ULDC.64 UR6, c[0x0][0x408] ;  /* 0x0001020000067ab9 */ /* 0x000fe20000000a00 */
[----:B--2---:R-:W-:Y:S02]  /*af20*/  R2UR UR4, R0 ;  /* 0x00000000000472ca */ /* 0x004fe400000e0000 */
[----:B------:R-:W-:-:S05]  /*af30*/  SHF.R.S32.HI R0, RZ, 0x1f, R144 ;  /* 0x0000001fff007819 */ /* 0x000fca0000011490 */
        /* <DEDUP_REMOVED lines=8> */
[----:B------:R-:W-:-:S03]  /*afc0*/  IMAD.WIDE.U32 R144, R144, UR6, RZ ;  /* 0x0000000690907c25 */ /* 0x000fc6000f8e00ff */
[----:B------:R-:W-:Y:S01]  /*afd0*/  IADD3 R27, R3, R25, RZ ;  /* 0x00000019031b7210 */ /* 0x000fe20007ffe0ff */
[----:B------:R-:W-:Y:S02]  /*afe0*/  IMAD.IADD R29, R5, 0x1, R145 ;  /* 0x00000001051d7824 */ /* 0x000fe400078e0291 */
        /* <DEDUP_REMOVED lines=11> */
[----:B------:R-:W-:Y:S01]  /*b0a0*/  MOV R13, RZ ;  /* 0x000000ff000d7202 */ /* 0x000fe20000000f00 */
[----:B------:R-:W-:-:S02]  /*b0b0*/  IMAD.U32 R11, RZ, RZ, UR5 ;  /* 0x00000005ff0b7e24 */ /* 0x000fc4000f8e00ff */
[----:B------:R-:W-:Y:S02]  /*b0c0*/  IMAD.MOV.U32 R8, RZ, RZ, 0x70 ;  /* 0x00000070ff087424 */ /* 0x000fe400078e00ff */
[----:B0-----:R-:W-:-:S07]  /*b0d0*/  IMAD.MOV.U32 R12, RZ, RZ, 0x1 ;  /* 0x00000001ff0c7424 */ /* 0x001fce00078e00ff */
[----:B------:R-:W-:-:S07]  /*b0e0*/  LEPC R20, `(.L_x_2859) ;  /* 0x000000001014794e */ /* 0x000fce0000000000 */
[----:B-1----:R-:W-:Y:S05]  /*b0f0*/  CALL.ABS.NOINC R14 ;  /* 0x000000000e007343 */ /* 0x002fea0003c00000 */
.L_x_2859:
[----:B------:R-:W-:Y:S01]  /*b100*/  ULDC.U8 UR4, c[0x0][0x410] ;  /* 0x0001040000047ab9 */ /* 0x000fe20000000000 */
[----:B------:R-:W-:Y:S01]  /*b110*/  BSSY B0, `(.L_x_2860) ;  /* 0x00006cc000007945 */ /* 0x000fe20003800000 */
[----:B------:R-:W-:Y:S01]  /*b120*/  ISETP.NE.AND P0, PT, RZ, UR4, PT ;  /* 0x00000004ff007c0c */ /* 0x000fe2000bf05270 */
[----:B------:R-:W-:-:S12]  /*b130*/  IMAD.IADD R10, R204, 0x1, R224 ;  /* 0x00000001cc0a7824 */ /* 0x000fd800078e02e0 */
[----:B------:R-:W-:Y:S05]  /*b140*/  @!P0 BRA `(.L_x_2861) ;  /* 0x0000003400b88947 */ /* 0x000fea0003800000 */
[----:B------:R-:W0:Y:S01]  /*b150*/  LDC R63, c[0x0][0x448] ;  /* 0x00011200ff3f7b82 */ /* 0x000e220000000800 */
[----:B------:R-:W1:Y:S01]  /*b160*/  S2R R21, SR_TID.X ;  /* 0x0000000000157919 */ /* 0x000e620000002100 */
[----:B------:R-:W-:Y:S01]  /*b170*/  ULDC.64 UR4, c[0x0][0x3f8] ;  /* 0x0000fe0000047ab9 */ /* 0x000fe20000000a00 */
[----:B------:R-:W-:Y:S01]  /*b180*/  MOV R8, R24 ;  /* 0x0000001800087202 */ /* 0x000fe20000000f00 */
[----:B------:R-:W-:Y:S01]  /*b190*/  ULDC.64 UR6, c[0x0][0x408] ;  /* 0x0001020000067ab9 */ /* 0x000fe20000000a00 */
[----:B------:R-:W-:Y:S02]  /*b1a0*/  IMAD.MOV.U32 R9, RZ, RZ, R27 ;  /* 0x000000ffff097224 */ /* 0x000fe400078e001b */
[----:B------:R-:W-:Y:S02]  /*b1b0*/  IMAD.MOV.U32 R12, RZ, RZ, R144 ;  /* 0x000000ffff0c7224 */ /* 0x000fe400078e0090 */
[----:B------:R-:W-:Y:S01]  /*b1c0*/  IMAD.MOV.U32 R13, RZ, RZ, R29 ;  /* 0x000000ffff0d7224 */ /* 0x000fe200078e001d */
[----:B0-----:R-:W-:Y:S01]  /*b1d0*/  ISETP.NE.AND P0, PT, R63, 0x1, PT ;  /* 0x000000013f00780c */ /* 0x001fe20003f05270 */
[----:B-1----:R-:W-:-:S12]  /*b1e0*/  VIADD R21, R21, 0xffffff80 ;  /* 0xffffff8015157836 */ /* 0x002fd80000000000 */
[----:B------:R-:W0:Y:S01]  /*b1f0*/  @P0 LDC R0, c[0x0][0x44c] ;  /* 0x00011300ff000b82 */ /* 0x000e220000000800 */
[----:B------:R-:W-:-:S04]  /*b200*/  SHF.R.S32.HI R20, RZ, 0x1f, R21 ;  /* 0x0000001fff147819 */ /* 0x000fc80000011415 */
[----:B------:R-:W-:-:S03]  /*b210*/  LEA.HI R20, R20, R21, RZ, 0x2 ;  /* 0x0000001514147211 */ /* 0x000fc600078f10ff */
[----:B------:R-:W1:Y:S01]  /*b220*/  @P0 LDC R5, c[0x0][0x450] ;  /* 0x00011400ff050b82 */ /* 0x000e620000000800 */
[----:B------:R-:W-:-:S05]  /*b230*/  LOP3.LUT R20, R20, 0xfffffffc, RZ, 0xc0, !PT ;  /* 0xfffffffc14147812 */ /* 0x000fca00078ec0ff */
[----:B------:R-:W-:-:S04]  /*b240*/  IMAD.IADD R20, R21, 0x1, -R20 ;  /* 0x0000000115147824 */ /* 0x000fc800078e0a14 */
[----:B------:R-:W-:-:S04]  /*b250*/  IMAD R3, R20, 0x40, R10 ;  /* 0x0000004014037824 */ /* 0x000fc800078e020a */
        /* <DEDUP_REMOVED lines=14> */
[----:B------:R-:W-:-:S02]  /*b340*/  LEA R4, P1, R12, UR6, 0x1 ;  /* 0x000000060c047c11 */ /* 0x000fc4000f8208ff */
[----:B------:R-:W-:Y:S02]  /*b350*/  IADD3 R3, R13, R3, RZ ;  /* 0x000000030d037210 */ /* 0x000fe40007ffe0ff */
[----:B------:R-:W-:Y:S02]  /*b360*/  LEA.HI.X R7, R8, UR5, R7, 0x1, P0 ;  /* 0x0000000508077c11 */ /* 0x000fe400080f0c07 */
[----:B------:R-:W-:Y:S01]  /*b370*/  LEA.HI.X R8, R12, UR7, R3, 0x1, P1 ;  /* 0x000000070c087c11 */ /* 0x000fe200088f0c03 */
[----:B------:R-:W-:Y:S06]  /*b380*/  BRA.DIV UR4, `(.L_x_2862) ;  /* 0x00000232047c7947 */ /* 0x000fec000b800000 */
[----:B------:R0:W1:Y:S04]  /*b390*/  SHFL.IDX PT, R3, R7, RZ, 0x1c1f ;  /* 0x001c1fff07037589 */ /* 0x00006800000e0000 */
[----:B------:R0:W2:Y:S04]  /*b3a0*/  SHFL.IDX PT, R0, R6, RZ, 0x1c1f ;  /* 0x001c1fff06007589 */ /* 0x0000a800000e0000 */
[----:B------:R0:W3:Y:S04]  /*b3b0*/  SHFL.IDX PT, R5, R8, RZ, 0x1c1f ;  /* 0x001c1fff08057589 */ /* 0x0000e800000e0000 */
[----:B------:R0:W4:Y:S02]  /*b3c0*/  SHFL.IDX PT, R14, R4, RZ, 0x1c1f ;  /* 0x001c1fff040e7589 */ /* 0x00012400000e0000 */
.L_x_3141:
        /* <DEDUP_REMOVED lines=16> */
[----:B------:R-:W3:Y:S01]  /*b4d0*/  LDL R15, [R1+0x74] ;  /* 0x00007400010f7983 */ /* 0x000ee20000100800 */
[----:B------:R-:W-:-:S03]  /*b4e0*/  ULDC UR4, c[0x0][0x3f4] ;  /* 0x0000fd0000047ab9 */ /* 0x000fc60000000800 */
[----:B------:R-:W3:Y:S04]  /*b4f0*/  LDL R12, [R1+0x70] ;  /* 0x00007000010c7983 */ /* 0x000ee80000100800 */
[----:B------:R-:W3:Y:S04]  /*b500*/  LDL R13, [R1+0x6c] ;  /* 0x00006c00010d7983 */ /* 0x000ee80000100800 */
[----:B------:R-:W3:Y:S04]  /*b510*/  LDL R11, [R1+0x68] ;  /* 0x00006800010b7983 */ /* 0x000ee80000100800 */
[----:B------:R-:W3:Y:S01]  /*b520*/  LDL R9, [R1+0x64] ;  /* 0x0000640001097983 */ /* 0x000ee20000100800 */
[----:B------:R-:W-:-:S02]  /*b530*/  ISETP.GE.AND P3, PT, R215, UR4, PT ;  /* 0x00000004d7007c0c */ /* 0x000fc4000bf66270 */
[----:B------:R-:W-:Y:S02]  /*b540*/  CS2R R60, SRZ ;  /* 0x00000000003c7805 */ /* 0x000fe4000001ff00 */
[----:B------:R-:W-:Y:S02]  /*b550*/  ISETP.GE.AND P2, PT, R213, UR4, PT ;  /* 0x00000004d5007c0c */ /* 0x000fe4000bf46270 */
[----:B------:R-:W-:Y:S02]  /*b560*/  CS2R R58, SRZ ;  /* 0x00000000003a7805 */ /* 0x000fe4000001ff00 */
[----:B------:R-:W-:Y:S02]  /*b570*/  ISETP.GE.AND P1, PT, R214, UR4, PT ;  /* 0x00000004d6007c0c */ /* 0x000fe4000bf26270 */
[----:B------:R-:W-:Y:S02]  /*b580*/  ISETP.GE.AND P0, PT, R212, UR4, PT ;  /* 0x00000004d4007c0c */ /* 0x000fe4000bf06270 */
[----:B------:R-:W-:Y:S01]  /*b590*/  ISETP.GE.AND P4, PT, R22, UR4, PT ;  /* 0x0000000416007c0c */ /* 0x000fe2000bf86270 */
[----:B------:R-:W-:-:S04]  /*b5a0*/  @!P3 IMAD.SHL.U32 R27, R215, 0x2, RZ ;  /* 0x00000002d71bb824 */ /* 0x000fc800078e00ff */
[----:B------:R-:W-:-:S04]  /*b5b0*/  @!P2 IMAD.SHL.U32 R31, R213, 0x2, RZ ;  /* 0x00000002d51fa824 */ /* 0x000fc800078e00ff */
[----:B------:R-:W-:Y:S01]  /*b5c0*/  @!P1 IMAD.SHL.U32 R35, R214, 0x2, RZ ;  /* 0x00000002d6239824 */ /* 0x000fe200078e00ff */
[-C--:B--2---:R-:W-:Y:S01]  /*b5d0*/  @!P3 IADD3 R24, P6, R0, R27.reuse, RZ ;  /* 0x0000001b0018b210 */ /* 0x084fe20007fde0ff */
[----:B------:R-:W-:Y:S01]  /*b5e0*/  @!P0 IMAD.SHL.U32 R65, R212, 0x2, RZ ;  /* 0x00000002d4418824 */ /* 0x000fe200078e00ff */
[----:B----4-:R-:W-:Y:S02]  /*b5f0*/  @!P3 IADD3 R26, P5, R14, R27, RZ ;  /* 0x0000001b0e1ab210 */ /* 0x010fe40007fbe0ff */
        /* <DEDUP_REMOVED lines=8> */
[----:B---3--:R-:W-:Y:S01]  /*b680*/  @!P3 SHF.L.U64.HI R20, R215, 0x1, R15 ;  /* 0x00000001d714b819 */ /* 0x008fe2000001020f */
[----:B------:R-:W-:Y:S01]  /*b690*/  @!P4 IMAD.MOV.U32 R15, RZ, RZ, R5 ;  /* 0x000000ffff0fc224 */ /* 0x000fe200078e0005 */
[----:B------:R-:W-:-:S03]  /*b6a0*/  @!P2 SHF.L.U64.HI R12, R213, 0x1, R12 ;  /* 0x00000001d50ca819 */ /* 0x000fc6000001020c */
[----:B-1----:R-:W-:Y:S01]  /*b6b0*/  @!P3 IMAD.X R25, R3, 0x1, R20, P6 ;  /* 0x000000010319b824 */ /* 0x002fe200030e0614 */
[----:B------:R-:W-:Y:S02]  /*b6c0*/  @!P2 IADD3 R28, P6, R0, R31, RZ ;  /* 0x0000001f001ca210 */ /* 0x000fe40007fde0ff */
[----:B------:R-:W-:Y:S02]  /*b6d0*/  @!P3 IADD3.X R27, R5, R20, RZ, P5, !PT ;  /* 0x00000014051bb210 */ /* 0x000fe40002ffe4ff */
[----:B------:R-:W-:Y:S01]  /*b6e0*/  @!P1 SHF.L.U64.HI R20, R214, 0x1, R13 ;  /* 0x00000001d6149819 */ /* 0x000fe2000001020d */
[C---:B------:R-:W-:Y:S01]  /*b6f0*/  @!P2 IMAD.X R29, R3.reuse, 0x1, R12, P6 ;  /* 0x00000001031da824 */ /* 0x040fe200030e060c */
[----:B------:R-:W-:Y:S01]  /*b700*/  @!P1 IADD3 R32, P6, R0, R35, RZ ;  /* 0x0000002300209210 */ /* 0x000fe20007fde0ff */
[----:B------:R-:W-:Y:S01]  /*b710*/  @!P4 IMAD.MOV.U32 R13, RZ, RZ, R3 ;  /* 0x000000ffff0dc224 */ /* 0x000fe200078e0003 */
[----:B------:R-:W-:Y:S01]  /*b720*/  @!P2 IADD3 R30, P5, R14, R31, RZ ;  /* 0x0000001f0e1ea210 */ /* 0x000fe20007fbe0ff */
[----:B------:R1:W5:Y:S01]  /*b730*/  @!P3 LD.E.64 R56, desc[UR60][R24.64] ;  /* 0x0000003c1838b980 */ /* 0x000362000c101b00 */
[----:B------:R-:W-:Y:S01]  /*b740*/  @!P0 SHF.L.U64.HI R38, R212, 0x1, R11 ;  /* 0x00000001d4268819 */ /* 0x000fe2000001020b */
[----:B------:R-:W-:Y:S01]  /*b750*/  @!P1 IMAD.X R33, R3, 0x1, R20, P6 ;  /* 0x0000000103219824 */ /* 0x000fe200030e0614 */
[----:B------:R-:W-:Y:S01]  /*b760*/  @!P1 IADD3 R34, P6, R14, R35, RZ ;  /* 0x000000230e229210 */ /* 0x000fe20007fde0ff */
[C---:B------:R-:W-:Y:S01]  /*b770*/  @!P2 IMAD.X R31, R5.reuse, 0x1, R12, P5 ;  /* 0x00000001051fa824 */ /* 0x040fe200028e060c */
[----:B------:R-:W-:Y:S01]  /*b780*/  ISETP.GE.AND P5, PT, R216, UR4, PT ;  /* 0x00000004d8007c0c */ /* 0x000fe2000bfa6270 */
[----:B------:R1:W5:Y:S01]  /*b790*/  @!P3 LD.E.64 R54, desc[UR60][R26.64] ;  /* 0x0000003c1a36b980 */ /* 0x000362000c101b00 */
[----:B------:R-:W-:Y:S01]  /*b7a0*/  @!P4 MOV R12, R0 ;  /* 0x00000000000cc202 */ /* 0x000fe20000000f00 */
[----:B------:R-:W-:Y:S01]  /*b7b0*/  @!P1 IMAD.X R35, R5, 0x1, R20, P6 ;  /* 0x0000000105239824 */ /* 0x000fe200030e0614 */
[-C--:B------:R-:W-:Y:S01]  /*b7c0*/  @!P0 IADD3 R40, P6, R0, R65.reuse, RZ ;  /* 0x0000004100288210 */ /* 0x080fe20007fde0ff */
[----:B------:R-:W-:Y:S01]  /*b7d0*/  @!P4 IMAD.WIDE R20, R22, 0x2, R14 ;  /* 0x000000021614c825 */ /* 0x000fe200078e020e */
[----:B------:R1:W5:Y:S03]  /*b7e0*/  @!P2 LD.E.64 R50, desc[UR60][R28.64] ;  /* 0x0000003c1c32a980 */ /* 0x000366000c101b00 */
[----:B------:R-:W-:Y:S01]  /*b7f0*/  @!P0 IMAD.X R41, R3, 0x1, R38, P6 ;  /* 0x0000000103298824 */ /* 0x000fe200030e0626 */
[----:B------:R-:W-:Y:S01]  /*b800*/  @!P0 IADD3 R64, P6, R14, R65, RZ ;  /* 0x000000410e408210 */ /* 0x000fe20007fde0ff */
[----:B------:R-:W-:Y:S01]  /*b810*/  @!P4 IMAD.WIDE R12, R22, 0x2, R12 ;  /* 0x00000002160cc825 */ /* 0x000fe200078e020c */
[----:B------:R1:W5:Y:S01]  /*b820*/  @!P4 LD.E.64 R58, desc[UR60][R20.64] ;  /* 0x0000003c143ac980 */ /* 0x000362000c101b00 */
[----:B------:R-:W-:-:S02]  /*b830*/  @!P5 SHF.L.U32 R15, R216, 0x1, RZ ;  /* 0x00000001d80fd819 */ /* 0x000fc400000006ff */
[----:B------:R-:W-:Y:S01]  /*b840*/  @!P0 IMAD.X R65, R5, 0x1, R38, P6 ;  /* 0x0000000105418824 */ /* 0x000fe200030e0626 */
[----:B------:R1:W5:Y:S01]  /*b850*/  @!P4 LD.E.64 R60, desc[UR60][R12.64] ;  /* 0x0000003c0c3cc980 */ /* 0x000362000c101b00 */
[----:B------:R-:W-:Y:S02]  /*b860*/  @!P5 SHF.L.U64.HI R36, R216, 0x1, R9 ;  /* 0x00000001d824d819 */ /* 0x000fe40000010209 */
[-C--:B------:R-:W-:Y:S02]  /*b870*/  @!P5 IADD3 R66, P4, R0, R15.reuse, RZ ;  /* 0x0000000f0042d210 */ /* 0x080fe40007f9e0ff */
[----:B------:R-:W-:Y:S02]  /*b880*/  CS2R R38, SRZ ;  /* 0x0000000000267805 */ /* 0x000fe4000001ff00 */
[----:B------:R-:W-:Y:S01]  /*b890*/  @!P5 IADD3 R14, P6, R14, R15, RZ ;  /* 0x0000000f0e0ed210 */ /* 0x000fe20007fde0ff */
[----:B------:R1:W5:Y:S01]  /*b8a0*/  @!P2 LD.E.64 R52, desc[UR60][R30.64] ;  /* 0x0000003c1e34a980 */ /* 0x000362000c101b00 */
[----:B------:R-:W-:-:S03]  /*b8b0*/  @!P5 IMAD.X R67, R3, 0x1, R36, P4 ;  /* 0x000000010343d824 */ /* 0x000fc600020e0624 */
[----:B------:R-:W-:Y:S01]  /*b8c0*/  @!P5 IMAD.X R15, R5, 0x1, R36, P6 ;  /* 0x00000001050fd824 */ /* 0x000fe200030e0624 */
[----:B------:R-:W-:Y:S01]  /*b8d0*/  CS2R R36, SRZ ;  /* 0x0000000000247805 */ /* 0x000fe2000001ff00 */
[----:B------:R1:W5:Y:S04]  /*b8e0*/  @!P1 LD.E.64 R46, desc[UR60][R32.64] ;  /* 0x0000003c202e9980 */ /* 0x000368000c101b00 */
[----:B------:R1:W5:Y:S04]  /*b8f0*/  @!P1 LD.E.64 R48, desc[UR60][R34.64] ;  /* 0x0000003c22309980 */ /* 0x000368000c101b00 */
[----:B------:R1:W5:Y:S04]  /*b900*/  @!P0 LD.E.64 R44, desc[UR60][R40.64] ;  /* 0x0000003c282c8980 */ /* 0x000368000c101b00 */
[----:B------:R1:W5:Y:S04]  /*b910*/  @!P0 LD.E.64 R42, desc[UR60][R64.64] ;  /* 0x0000003c402a8980 */ /* 0x000368000c101b00 */
[----:B------:R1:W5:Y:S04]  /*b920*/  @!P5 LD.E.64 R38, desc[UR60][R66.64] ;  /* 0x0000003c4226d980 */ /* 0x000368000c101b00 */
[----:B------:R1:W5:Y:S02]  /*b930*/  @!P5 LD.E.64 R36, desc[UR60][R14.64] ;  /* 0x0000003c0e24d980 */ /* 0x000364000c101b00 */
.L_x_2864:
[----:B------:R-:W-:Y:S05]  /*b940*/  BSYNC B1 ;  /* 0x0000000000017941 */ /* 0x000fea0003800000 */
.L_x_2863:
[----:B--2--5:R-:W-:Y:S01]  /*b950*/  IMAD.MOV.U32 R0, RZ, RZ, R58 ;  /* 0x000000ffff007224 */ /* 0x024fe200078e003a */
[----:B-1----:R-:W-:Y:S01]  /*b960*/  MOV R3, R59 ;  /* 0x0000003b00037202 */ /* 0x002fe20000000f00 */
[----:B------:R-:W-:Y:S01]  /*b970*/  IMAD.MOV.U32 R9, RZ, RZ, R55 ;  /* 0x000000ffff097224 */ /* 0x000fe200078e0037 */
[----:B------:R-:W-:Y:S01]  /*b980*/  UMOV UR4, 0xffffffff ;  /* 0xffffffff00047882 */ /* 0x000fe20000000000 */
[----:B---3--:R-:W-:Y:S01]  /*b990*/  IMAD.MOV.U32 R5, RZ, RZ, R54 ;  /* 0x000000ffff057224 */ /* 0x008fe200078e0036 */
[----:B------:R-:W-:Y:S01]  /*b9a0*/  PRMT R87, R0, 0x7610, R87 ;  /* 0x0000761000577816 */ /* 0x000fe20000000057 */
[----:B------:R-:W-:Y:S01]  /*b9b0*/  IMAD.MOV.U32 R0, RZ, RZ, R52 ;  /* 0x000000ffff007224 */ /* 0x000fe200078e0034 */
[----:B------:R-:W-:Y:S01]  /*b9c0*/  PRMT R86, R3, 0x7610, R86 ;  /* 0x0000761003567816 */ /* 0x000fe20000000056 */
[----:B------:R-:W-:Y:S01]  /*b9d0*/  IMAD.MOV.U32 R3, RZ, RZ, R53 ;  /* 0x000000ffff037224 */ /* 0x000fe200078e0035 */
[----:B------:R-:W-:Y:S01]  /*b9e0*/  PRMT R84, R84, 0x5410, R9 ;  /* 0x0000541054547816 */ /* 0x000fe20000000009 */
[----:B------:R-:W-:Y:S01]  /*b9f0*/  IMAD.MOV.U32 R9, RZ, RZ, R49 ;  /* 0x000000ffff097224 */ /* 0x000fe200078e0031 */
[----:B------:R-:W-:-:S02]  /*ba00*/  PRMT R85, R5, 0x7610, R85 ;  /* 0x0000761005557816 */ /* 0x000fc40000000055 */
[----:B------:R-:W-:Y:S02]  /*ba10*/  CS2R R30, SRZ ;  /* 0x00000000001e7805 */ /* 0x000fe4000001ff00 */
        /* <DEDUP_REMOVED lines=29> */
[----:B------:R-:W-:Y:S06]  /*bbf0*/  BRA.DIV UR4, `(.L_x_2865) ;  /* 0x0000022a04d07947 */ /* 0x000fec000b800000 */
[----:B------:R1:W2:Y:S04]  /*bc00*/  SHFL.IDX PT, R3, R7, 0x1, 0x1c1f ;  /* 0x003c1f0007037f89 */ /* 0x0002a800000e0000 */
[----:B------:R1:W3:Y:S04]  /*bc10*/  SHFL.IDX PT, R0, R6, 0x1, 0x1c1f ;  /* 0x003c1f0006007f89 */ /* 0x0002e800000e0000 */
[----:B------:R1:W1:Y:S04]  /*bc20*/  SHFL.IDX PT, R5, R8, 0x1, 0x1c1f ;  /* 0x003c1f0008057f89 */ /* 0x00026800000e0000 */
[----:B0-----:R-:W0:Y:S02]  /*bc30*/  SHFL.IDX PT, R4, R4, 0x1, 0x1c1f ;  /* 0x003c1f0004047f89 */ /* 0x001e2400000e0000 */
.L_x_3147:
[----:B------:R-:W-:Y:S01]  /*bc40*/  VIADD R10, R10, 0x40 ;  /* 0x000000400a0a7836 */ /* 0x000fe20000000000 */
[----:B-1----:R-:W-:Y:S01]  /*bc50*/  LOP3.LUT R6, R218, 0x18, R18, 0xf8, !PT ;  /* 0x00000018da067812 */ /* 0x002fe200078ef812 */
        /* <DEDUP_REMOVED lines=9> */
[----:B------:R-:W-:Y:S01]  /*bcf0*/  CS2R R40, SRZ ;  /* 0x0000000000287805 */ /* 0x000fe2000001ff00 */
[----:B------:R-:W-:Y:S01]  /*bd00*/  IMAD.IADD R7, R220, 0x1, R7 ;  /* 0x00000001dc077824 */ /* 0x000fe200078e0207 */
[----:B------:R-:W-:Y:S02]  /*bd10*/  CS2R R34, SRZ ;  /* 0x0000000000227805 */ /* 0x000fe4000001ff00 */
[----:B------:R-:W-:-:S02]  /*bd20*/  CS2R R28, SRZ ;  /* 0x00000000001c7805 */ /* 0x000fc4000001ff00 */
[----:B------:R-:W-:Y:S02]  /*bd30*/  CS2R R24, SRZ ;  /* 0x0000000000187805 */ /* 0x000fe4000001ff00 */
[----:B----4-:R-:W-:Y:S02]  /*bd40*/  CS2R R14, SRZ ;  /* 0x00000000000e7805 */ /* 0x010fe4000001ff00 */
[----:B------:R-:W-:Y:S02]  /*bd50*/  LEA R62, R7, R16, 0x1 ;  /* 0x00000010073e7211 */ /* 0x000fe400078e08ff */
[----:B------:R-:W-:Y:S01]  /*bd60*/  CS2R R10, SRZ ;  /* 0x00000000000a7805 */ /* 0x000fe2000001ff00 */
[----:B------:R-:W-:Y:S06]  /*bd70*/  @P1 BRA `(.L_x_2867) ;  /* 0x00000004001c1947 */ /* 0x000fec0003800000 */
[----:B------:R-:W4:Y:S01]  /*bd80*/  LDL R68, [R1+0x74] ;  /* 0x0000740001447983 */ /* 0x000f220000100800 */
[----:B------:R-:W-:-:S03]  /*bd90*/  ULDC UR4, c[0x0][0x3f4] ;  /* 0x0000fd0000047ab9 */ /* 0x000fc60000000800 */
[----:B------:R-:W2:Y:S04]  /*bda0*/  LDL R67, [R1+0x70] ;  /* 0x0000700001437983 */ /* 0x000ea80000100800 */
[----:B------:R-:W2:Y:S04]  /*bdb0*/  LDL R65, [R1+0x6c] ;  /* 0x00006c0001417983 */ /* 0x000ea80000100800 */
[----:B------:R-:W2:Y:S04]  /*bdc0*/  LDL R66, [R1+0x64] ;  /* 0x0000640001427983 */ /* 0x000ea80000100800 */
[----:B------:R-:W2:Y:S01]  /*bdd0*/  LDL R64, [R1+0x68] ;  /* 0x0000680001407983 */ /* 0x000ea20000100800 */
[----:B------:R-:W-:-:S02]  /*bde0*/  ISETP.GE.AND P4, PT, R215, UR4, PT ;  /* 0x00000004d7007c0c */ /* 0x000fc4000bf86270 */
[----:B------:R-:W-:Y:S02]  /*bdf0*/  ISETP.GE.AND P3, PT, R213, UR4, PT ;  /* 0x00000004d5007c0c */ /* 0x000fe4000bf66270 */
[----:B------:R-:W-:Y:S02]  /*be00*/  ISETP.GE.AND P2, PT, R214, UR4, PT ;  /* 0x00000004d6007c0c */ /* 0x000fe4000bf46270 */
[----:B------:R-:W-:-:S07]  /*be10*/  ISETP.GE.AND P1, PT, R212, UR4, PT ;  /* 0x00000004d4007c0c */ /* 0x000fce000bf26270 */
[----:B------:R-:W-:Y:S02]  /*be20*/  @!P4 IMAD.SHL.U32 R9, R215, 0x2, RZ ;  /* 0x00000002d709c824 */ /* 0x000fe400078e00ff */
[----:B------:R-:W-:-:S03]  /*be30*/  @!P3 IMAD.SHL.U32 R71, R213, 0x2, RZ ;  /* 0x00000002d547b824 */ /* 0x000fc600078e00ff */
[-C--:B---3--:R-:W-:Y:S02]  /*be40*/  @!P4 IADD3 R10, P5, R0, R9.reuse, RZ ;  /* 0x00000009000ac210 */ /* 0x088fe40007fbe0ff */
[----:B0-----:R-:W-:Y:S01]  /*be50*/  @!P4 IADD3 R8, P6, R4, R9, RZ ;  /* 0x000000090408c210 */ /* 0x001fe20007fde0ff */
[----:B------:R-:W-:Y:S01]  /*be60*/  @!P1 IMAD.SHL.U32 R7, R212, 0x2, RZ ;  /* 0x00000002d4079824 */ /* 0x000fe200078e00ff */
[----:B------:R-:W-:Y:S02]  /*be70*/  CS2R R40, SRZ ;  /* 0x0000000000287805 */ /* 0x000fe4000001ff00 */
[----:B------:R-:W-:Y:S02]  /*be80*/  CS2R R30, SRZ ;  /* 0x00000000001e7805 */ /* 0x000fe4000001ff00 */
[----:B------:R-:W-:Y:S02]  /*be90*/  CS2R R34, SRZ ;  /* 0x0000000000227805 */ /* 0x000fe4000001ff00 */
[----:B------:R-:W-:-:S02]  /*bea0*/  CS2R R32, SRZ ;  /* 0x0000000000207805 */ /* 0x000fc4000001ff00 */
[----:B------:R-:W-:Y:S02]  /*beb0*/  CS2R R28, SRZ ;  /* 0x00000000001c7805 */ /* 0x000fe4000001ff00 */
[----:B------:R-:W-:Y:S02]  /*bec0*/  CS2R R26, SRZ ;  /* 0x00000000001a7805 */ /* 0x000fe4000001ff00 */
[----:B------:R-:W-:Y:S02]  /*bed0*/  CS2R R24, SRZ ;  /* 0x0000000000187805 */ /* 0x000fe4000001ff00 */
[----:B----4-:R-:W-:-:S04]  /*bee0*/  @!P4 SHF.L.U64.HI R6, R215, 0x1, R68 ;  /* 0x00000001d706c819 */ /* 0x010fc80000010244 */
[----:B--2---:R-:W-:Y:S02]  /*bef0*/  @!P4 IADD3.X R11, R3, R6, RZ, P5, !PT ;  /* 0x00000006030bc210 */ /* 0x004fe40002ffe4ff */
[----:B------:R-:W-:Y:S01]  /*bf00*/  @!P3 SHF.L.U64.HI R12, R213, 0x1, R67 ;  /* 0x00000001d50cb819 */ /* 0x000fe20000010243 */
[----:B------:R-:W-:Y:S01]  /*bf10*/  @!P2 IMAD.SHL.U32 R67, R214, 0x2, RZ ;  /* 0x00000002d643a824 */ /* 0x000fe200078e00ff */
[-C--:B------:R-:W-:Y:S01]  /*bf20*/  @!P3 IADD3 R74, P5, R0, R71.reuse, RZ ;  /* 0x00000047004ab210 */ /* 0x080fe20007fbe0ff */
[----:B------:R-:W-:Y:S01]  /*bf30*/  @!P4 IMAD.X R9, R5, 0x1, R6, P6 ;  /* 0x000000010509c824 */ /* 0x000fe200030e0606 */
[----:B------:R-:W-:Y:S01]  /*bf40*/  @!P3 IADD3 R70, P6, R4, R71, RZ ;  /* 0x000000470446b210 */ /* 0x000fe20007fde0ff */
[----:B------:R0:W5:Y:S01]  /*bf50*/  @!P4 LD.E.64 R34, desc[UR60][R10.64] ;  /* 0x0000003c0a22c980 */ /* 0x000162000c101b00 */
[----:B------:R-:W-:Y:S01]  /*bf60*/  @!P2 SHF.L.U64.HI R14, R214, 0x1, R65 ;  /* 0x00000001d60ea819 */ /* 0x000fe20000010241 */
[----:B------:R-:W-:Y:S01]  /*bf70*/  @!P3 IMAD.X R75, R3, 0x1, R12, P5 ;  /* 0x00000001034bb824 */ /* 0x000fe200028e060c */
[-C--:B------:R-:W-:Y:S01]  /*bf80*/  @!P2 IADD3 R68, P5, R0, R67.reuse, RZ ;  /* 0x000000430044a210 */ /* 0x080fe20007fbe0ff */
[----:B------:R-:W-:Y:S01]  /*bf90*/  IMAD.MOV.U32 R72, RZ, RZ, R66 ;  /* 0x000000ffff487224 */ /* 0x000fe200078e0042 */
[----:B------:R-:W-:Y:S01]  /*bfa0*/  @!P1 SHF.L.U64.HI R20, R212, 0x1, R64 ;  /* 0x00000001d4149819 */ /* 0x000fe20000010240 */
[----:B------:R-:W-:Y:S01]  /*bfb0*/  @!P3 IMAD.X R71, R5, 0x1, R12, P6 ;  /* 0x000000010547b824 */ /* 0x000fe200030e060c */
[----:B------:R-:W-:Y:S01]  /*bfc0*/  @!P2 IADD3.X R69, R3, R14, RZ, P5, !PT ;  /* 0x0000000e0345a210 */ /* 0x000fe20002ffe4ff */
[----:B------:R-:W5:Y:S01]  /*bfd0*/  @!P4 LD.E.64 R32, desc[UR60][R8.64] ;  /* 0x0000003c0820c980 */ /* 0x000f62000c101b00 */
[----:B------:R-:W-:-:S02]  /*bfe0*/  @!P2 IADD3 R66, P6, R4, R67, RZ ;  /* 0x000000430442a210 */ /* 0x000fc40007fde0ff */
[-C--:B------:R-:W-:Y:S02]  /*bff0*/  @!P1 IADD3 R64, P5, R0, R7.reuse, RZ ;  /* 0x0000000700409210 */ /* 0x080fe40007fbe0ff */
[----:B0-----:R-:W-:Y:S01]  /*c000*/  CS2R R10, SRZ ;  /* 0x00000000000a7805 */ /* 0x001fe2000001ff00 */
[----:B------:R-:W5:Y:S01]  /*c010*/  @!P3 LD.E.64 R28, desc[UR60][R74.64] ;  /* 0x0000003c4a1cb980 */ /* 0x000f62000c101b00 */
[----:B------:R-:W-:Y:S01]  /*c020*/  @!P2 IMAD.X R67, R5, 0x1, R14, P6 ;  /* 0x000000010543a824 */ /* 0x000fe200030e060e */
[----:B------:R-:W-:Y:S01]  /*c030*/  ISETP.GE.AND P6, PT, R22, UR4, PT ;  /* 0x0000000416007c0c */ /* 0x000fe2000bfc6270 */
[--C-:B------:R-:W-:Y:S01]  /*c040*/  @!P1 IMAD.X R65, R3, 0x1, R20.reuse, P5 ;  /* 0x0000000103419824 */ /* 0x100fe200028e0614 */
[----:B------:R-:W-:Y:S01]  /*c050*/  @!P1 IADD3 R6, P5, R4, R7, RZ ;  /* 0x0000000704069210 */ /* 0x000fe20007fbe0ff */
[----:B------:R-:W5:Y:S04]  /*c060*/  @!P3 LD.E.64 R26, desc[UR60][R70.64] ;  /* 0x0000003c461ab980 */ /* 0x000f68000c101b00 */
[----:B------:R-:W-:Y:S01]  /*c070*/  @!P1 IMAD.X R7, R5, 0x1, R20, P5 ;  /* 0x0000000105079824 */ /* 0x000fe200028e0614 */
[----:B------:R-:W-:Y:S01]  /*c080*/  ISETP.GE.AND P5, PT, R216, UR4, PT ;  /* 0x00000004d8007c0c */ /* 0x000fe2000bfa6270 */
[----:B------:R-:W5:Y:S04]  /*c090*/  @!P2 LD.E.64 R24, desc[UR60][R68.64] ;  /* 0x0000003c4418a980 */ /* 0x000f68000c101b00 */
[----:B------:R-:W-:Y:S01]  /*c0a0*/  @!P6 MOV R13, R3 ;  /* 0x00000003000de202 */ /* 0x000fe20000000f00 */
[----:B------:R-:W-:-:S02]  /*c0b0*/  @!P6 IMAD.MOV.U32 R12, RZ, RZ, R0 ;  /* 0x000000ffff0ce224 */ /* 0x000fc400078e0000 */
[----:B------:R-:W-:-:S04]  /*c0c0*/  @!P6 IMAD.WIDE R14, R22, 0x2, R4 ;  /* 0x00000002160ee825 */ /* 0x000fc800078e0204 */
[----:B------:R-:W-:Y:S01]  /*c0d0*/  @!P6 IMAD.WIDE R12, R22, 0x2, R12 ;  /* 0x00000002160ce825 */ /* 0x000fe200078e020c */
[----:B------:R0:W5:Y:S03]  /*c0e0*/  @!P6 LD.E.64 R30, desc[UR60][R14.64] ;  /* 0x0000003c0e1ee980 */ /* 0x000166000c101b00 */
[C---:B------:R-:W-:Y:S01]  /*c0f0*/  @!P5 IMAD.SHL.U32 R21, R216.reuse, 0x2, RZ ;  /* 0x00000002d815d824 */ /* 0x040fe200078e00ff */
[----:B------:R1:W5:Y:S01]  /*c100*/  @!P6 LD.E.64 R40, desc[UR60][R12.64] ;  /* 0x0000003c0c28e980 */ /* 0x000362000c101b00 */
[----:B------:R-:W-:-:S03]  /*c110*/  @!P5 SHF.L.U64.HI R20, R216, 0x1, R72 ;  /* 0x00000001d814d819 */ /* 0x000fc60000010248 */
[----:B------:R-:W-:-:S05]  /*c120*/  @!P5 IADD3 R72, P6, R0, R21, RZ ;  /* 0x000000150048d210 */ /* 0x000fca0007fde0ff */
[--C-:B------:R-:W-:Y:S01]  /*c130*/  @!P5 IMAD.X R73, R3, 0x1, R20.reuse, P6 ;  /* 0x000000010349d824 */ /* 0x100fe200030e0614 */
[----:B------:R-:W-:Y:S02]  /*c140*/  @!P5 IADD3 R4, P6, R4, R21, RZ ;  /* 0x000000150404d210 */ /* 0x000fe40007fde0ff */
[----:B0-----:R-:W-:Y:S02]  /*c150*/  CS2R R14, SRZ ;  /* 0x00000000000e7805 */ /* 0x001fe4000001ff00 */
[----:B-1----:R-:W-:Y:S02]  /*c160*/  CS2R R12, SRZ ;  /* 0x00000000000c7805 */ /* 0x002fe4000001ff00 */
[----:B------:R-:W-:Y:S01]  /*c170*/  CS2R R8, SRZ ;  /* 0x0000000000087805 */ /* 0x000fe2000001ff00 */
[----:B------:R1:W5:Y:S01]  /*c180*/  @!P5 LD.E.64 R10, desc[UR60][R72.64] ;  /* 0x0000003c480ad980 */ /* 0x000362000c101b00 */
[----:B------:R-:W-:Y:S01]  /*c190*/  @!P5 IMAD.X R5, R5, 0x1, R20, P6 ;  /* 0x000000010505d824 */ /* 0x000fe200030e0614 */
[----:B------:R-:W-:-:S02]  /*c1a0*/  CS2R R20, SRZ ;  /* 0x0000000000147805 */ /* 0x000fc4000001ff00 */
[----:B------:R1:W5:Y:S04]  /*c1b0*/  @!P1 LD.E.64 R14, desc[UR60][R64.64] ;  /* 0x0000003c400e9980 */ /* 0x000368000c101b00 */
[----:B------:R1:W5:Y:S04]  /*c1c0*/  @!P2 LD.E.64 R20, desc[UR60][R66.64] ;  /* 0x0000003c4214a980 */ /* 0x000368000c101b00 */
[----:B------:R1:W5:Y:S04]  /*c1d0*/  @!P1 LD.E.64 R12, desc[UR60][R6.64] ;  /* 0x0000003c060c9980 */ /* 0x000368000c101b00 */
[----:B------:R1:W5:Y:S02]  /*c1e0*/  @!P5 LD.E.64 R8, desc[UR60][R4.64] ;  /* 0x0000003c0408d980 */ /* 0x000364000c101b00 */
.L_x_2867:
[----:B------:R-:W-:Y:S05]  /*c1f0*/  BSYNC B1 ;  /* 0x0000000000017941 */ /* 0x000fea0003800000 */
.L_x_2866:
[----:B-1----:R-:W2:Y:S01]  /*c200*/  LDL R7, [R1+0x48] ;  /* 0x0000480001077983 */ /* 0x002ea20000100800 */
[C---:B------:R-:W-:Y:S01]  /*c210*/  VIADD R5, R62.reuse, 0x15400 ;  /* 0x000154003e057836 */ /* 0x040fe20000000000 */
[----:B---3--:R-:W-:Y:S01]  /*c220*/  IADD3 R0, R62, 0x15440, RZ ;  /* 0x000154403e007810 */ /* 0x008fe20007ffe0ff */
[----:B0----5:R-:W-:Y:S01]  /*c230*/  IMAD.MOV.U32 R4, RZ, RZ, R30 ;  /* 0x000000ffff047224 */ /* 0x021fe200078e001e */
[----:B------:R-:W-:Y:S01]  /*c240*/  MOV R6, R33 ;  /* 0x0000002100067202 */ /* 0x000fe20000000f00 */
[----:B------:R-:W-:Y:S01]  /*c250*/  @P0 VIADD R0, R5, 0xffffffc0 ;  /* 0xffffffc005000836 */ /* 0x000fe20000000000 */
[----:B------:R-:W-:Y:S01]  /*c260*/  VIADDMNMX R63, R63, -R224, 0x80, PT ;  /* 0x000000803f3f7446 */ /* 0x000fe200038009e0 */
[----:B------:R-:W-:Y:S01]  /*c270*/  IMAD.MOV.U32 R5, RZ, RZ, R32 ;  /* 0x000000ffff057224 */ /* 0x000fe200078e0020 */
[----:B------:R-:W-:Y:S01]  /*c280*/  PRMT R73, R4, 0x7610, R73 ;  /* 0x0000761004497816 */ /* 0x000fe20000000049 */
[----:B------:R-:W-:Y:S01]  /*c290*/  IMAD.MOV.U32 R4, RZ, RZ, R31 ;  /* 0x000000ffff047224 */ /* 0x000fe200078e001f */
[----:B------:R-:W-:Y:S01]  /*c2a0*/  BSSY B1, `(.L_x_2868) ;  /* 0x000002a000017945 */ /* 0x000fe20003800000 */
[----:B------:R-:W-:Y:S01]  /*c2b0*/  IMAD.MOV.U32 R64, RZ, RZ, R34 ;  /* 0x000000ffff407224 */ /* 0x000fe200078e0022 */
[----:B------:R-:W-:Y:S01]  /*c2c0*/  PRMT R71, R5, 0x5410, R6 ;  /* 0x0000541005477816 */ /* 0x000fe20000000006 */
[----:B------:R-:W-:Y:S01]  /*c2d0*/  IMAD.MOV.U32 R6, RZ, RZ, R27 ;  /* 0x000000ffff067224 */ /* 0x000fe200078e001b */
[----:B------:R-:W-:Y:S01]  /*c2e0*/  PRMT R73, R73, 0x5410, R4 ;  /* 0x0000541049497816 */ /* 0x000fe20000000004 */
[----:B------:R-:W-:Y:S01]  /*c2f0*/  IMAD.MOV.U32 R4, RZ, RZ, R26 ;  /* 0x000000ffff047224 */ /* 0x000fe200078e001a */
[----:B------:R-:W-:Y:S01]  /*c300*/  PRMT R72, R64, 0x7610, R72 ;  /* 0x0000761040487816 */ /* 0x000fe20000000048 */
[----:B------:R-:W-:Y:S01]  /*c310*/  IMAD.MOV.U32 R64, RZ, RZ, R15 ;  /* 0x000000ffff407224 */ /* 0x000fe200078e000f */
[----:B------:R-:W-:-:S02]  /*c320*/  ISETP.GE.AND P1, PT, R204, R63, PT ;  /* 0x0000003fcc00720c */ /* 0x000fc40003f26270 */
[----:B------:R-:W-:Y:S01]  /*c330*/  PRMT R69, R4, 0x5410, R6 ;  /* 0x0000541004457816 */ /* 0x000fe20000000006 */
[----:B------:R-:W-:Y:S02]  /*c340*/  IMAD.MOV.U32 R4, RZ, RZ, R12 ;  /* 0x000000ffff047224 */ /* 0x000fe400078e000c */
[----:B------:R-:W-:-:S05]  /*c350*/  IMAD.MOV.U32 R6, RZ, RZ, R13 ;  /* 0x000000ffff067224 */ /* 0x000fca00078e000d */
[----:B------:R-:W-:Y:S01]  /*c360*/  PRMT R65, R4, 0x5410, R6 ;  /* 0x0000541004417816 */ /* 0x000fe20000000006 */
[----:B------:R-:W-:Y:S01]  /*c370*/  IMAD.MOV.U32 R4, RZ, RZ, R9 ;  /* 0x000000ffff047224 */ /* 0x000fe200078e0009 */
[----:B------:R-:W-:Y:S02]  /*c380*/  MOV R6, R40 ;  /* 0x0000002800067202 */ /* 0x000fe40000000f00 */
[----:B--2---:R-:W-:-:S04]  /*c390*/  LEA.HI R3, R7, R7, RZ, 0x1 ;  /* 0x0000000707037211 */ /* 0x004fc800078f08ff */
[----:B------:R-:W-:-:S05]  /*c3a0*/  LOP3.LUT R3, R3, 0xfffffffe, RZ, 0xc0, !PT ;  /* 0xfffffffe03037812 */ /* 0x000fca00078ec0ff */
[----:B------:R-:W-:Y:S02]  /*c3b0*/  IMAD.IADD R3, R7, 0x1, -R3 ;  /* 0x0000000107037824 */ /* 0x000fe400078e0a03 */
[----:B------:R-:W-:-:S03]  /*c3c0*/  IMAD.MOV.U32 R7, RZ, RZ, R20 ;  /* 0x000000ffff077224 */ /* 0x000fc600078e0014 */
[----:B------:R-:W-:Y:S02]  /*c3d0*/  SHF.L.U32 R5, R3, 0x1f, RZ ;  /* 0x0000001f03057819 */ /* 0x000fe400000006ff */
[----:B------:R-:W-:Y:S01]  /*c3e0*/  PRMT R67, R7, 0x7610, R67 ;  /* 0x0000761007437816 */ /* 0x000fe20000000043 */
[----:B------:R-:W-:Y:S01]  /*c3f0*/  IMAD.MOV.U32 R7, RZ, RZ, R8 ;  /* 0x000000ffff077224 */ /* 0x000fe200078e0008 */
[----:B------:R-:W0:Y:S01]  /*c400*/  SYNCS.PHASECHK.TRANS64.TRYWAIT P0, [R16+URZ+0x36800], R5 ;  /* 0x03680005100075a7 */ /* 0x000e22000800017f */
[----:B------:R-:W-:-:S04]  /*c410*/  MOV R3, R21 ;  /* 0x0000001500037202 */ /* 0x000fc80000000f00 */
[--C-:B------:R-:W-:Y:S02]  /*c420*/  PRMT R67, R67, 0x5410, R3.reuse ;  /* 0x0000541043437816 */ /* 0x100fe40000000003 */
[----:B------:R-:W-:Y:S01]  /*c430*/  PRMT R3, R7, 0x7610, R3 ;  /* 0x0000761007037816 */ /* 0x000fe20000000003 */
[----:B------:R-:W-:-:S03]  /*c440*/  IMAD.MOV.U32 R7, RZ, RZ, R41 ;  /* 0x000000ffff077224 */ /* 0x000fc600078e0029 */
        /* <DEDUP_REMOVED lines=8> */
[----:B------:R-:W-:Y:S02]  /*c4d0*/  IMAD.MOV.U32 R6, RZ, RZ, R25 ;  /* 0x000000ffff067224 */ /* 0x000fe400078e0019 */
[----:B------:R-:W-:-:S03]  /*c4e0*/  IMAD.MOV.U32 R7, RZ, RZ, R14 ;  /* 0x000000ffff077224 */ /* 0x000fc600078e000e */
[----:B------:R-:W-:Y:S01]  /*c4f0*/  PRMT R68, R4, 0x5410, R6 ;  /* 0x0000541004447816 */ /* 0x000fe20000000006 */
[----:B------:R-:W-:Y:S01]  /*c500*/  IMAD.MOV.U32 R6, RZ, RZ, R11 ;  /* 0x000000ffff067224 */ /* 0x000fe200078e000b */
[----:B------:R-:W-:Y:S02]  /*c510*/  PRMT R66, R7, 0x5410, R64 ;  /* 0x0000541007427816 */ /* 0x000fe40000000040 */
[----:B------:R-:W-:Y:S01]  /*c520*/  MOV R4, R10 ;  /* 0x0000000a00047202 */ /* 0x000fe20000000f00 */
[----:B0-----:R-:W-:Y:S06]  /*c530*/  @!P0 BRA `(.L_x_2869) ;  /* 0x0000022000f48947 */ /* 0x001fec0003800000 */
.L_x_3148:
[----:B------:R-:W-:Y:S05]  /*c540*/  BSYNC B1 ;  /* 0x0000000000017941 */ /* 0x000fea0003800000 */
.L_x_2868:
[----:B------:R-:W-:Y:S01]  /*c550*/  BSSY B1, `(.L_x_2870) ;  /* 0x0000116000017945 */ /* 0x000fe20003800000 */
[----:B------:R-:W-:-:S03]  /*c560*/  PRMT R64, R4, 0x5410, R6 ;  /* 0x0000541004407816 */ /* 0x000fc60000000006 */
[----:B------:R-:W-:Y:S05]  /*c570*/  @P1 BRA `(.L_x_2871) ;  /* 0x00000010004c1947 */ /* 0x000fea0003800000 */
[----:B0-----:R-:W0:Y:S01]  /*c580*/  LDC R5, c[0x0][0x3f4] ;  /* 0x0000fd00ff057b82 */ /* 0x001e220000000800 */
        /* <DEDUP_REMOVED lines=10> */
[--C-:B------:R-:W-:Y:S01]  /*c630*/  HADD2.F32 R75, -RZ, R87.reuse.H1_H1 ;  /* 0x30000057ff4b7230 */ /* 0x100fe20000004100 */
[----:B------:R-:W-:Y:S01]  /*c640*/  SHF.R.U32.HI R89, RZ, 0x10, R59 ;  /* 0x00000010ff597819 */ /* 0x000fe2000001163b */
[----:B------:R-:W-:Y:S01]  /*c650*/  HADD2.F32 R88, -RZ, R87.H0_H0 ;  /* 0x20000057ff587230 */ /* 0x000fe20000004100 */
[----:B------:R-:W-:Y:S01]  /*c660*/  SHF.R.U64 R95, R60, 0x10, R61 ;  /* 0x000000103c5f7819 */ /* 0x000fe2000000123d */
[----:B------:R-:W-:Y:S01]  /*c670*/  HADD2.F32 R87, -RZ, R90.H0_H0 ;  /* 0x2000005aff577230 */ /* 0x000fe20000004100 */
[----:B------:R-:W-:Y:S01]  /*c680*/  SHF.R.U64 R93, R58, 0x10, R59 ;  /* 0x000000103a5d7819 */ /* 0x000fe2000000123b */
[----:B------:R-:W-:Y:S02]  /*c690*/  HADD2.F32 R89, -RZ, R89.H0_H0 ;  /* 0x20000059ff597230 */ /* 0x000fe40000004100 */
[----:B0-----:R-:W-:-:S02]  /*c6a0*/  HADD2.F32 R61, -RZ, R7.H1_H1 ;  /* 0x30000007ff3d7230 */ /* 0x001fc40000004100 */
[----:B------:R-:W-:Y:S02]  /*c6b0*/  HADD2.F32 R60, -RZ, R7.H0_H0 ;  /* 0x20000007ff3c7230 */ /* 0x000fe40000004100 */
[--C-:B------:R-:W-:Y:S02]  /*c6c0*/  HADD2.F32 R7, -RZ, R4.reuse.H0_H0 ;  /* 0x20000004ff077230 */ /* 0x100fe40000004100 */
[C---:B------:R-:W-:Y:S01]  /*c6d0*/  FMUL.FTZ R92, R61.reuse, R87 ;  /* 0x000000573d5c7220 */ /* 0x040fe20000410000 */
[----:B------:R-:W-:Y:S02]  /*c6e0*/  HADD2.F32 R4, -RZ, R4.H1_H1 ;  /* 0x30000004ff047230 */ /* 0x000fe40000004100 */
[-C--:B------:R-:W-:Y:S01]  /*c6f0*/  FMUL.FTZ R91, R61, R89.reuse ;  /* 0x000000593d5b7220 */ /* 0x080fe20000410000 */
[--C-:B------:R-:W-:Y:S02]  /*c700*/  HADD2.F32 R58, -RZ, R6.reuse.H0_H0 ;  /* 0x20000006ff3a7230 */ /* 0x100fe40000004100 */
[----:B------:R-:W-:Y:S01]  /*c710*/  FFMA.FTZ R94, R60, R89, R92 ;  /* 0x000000593c5e7223 */ /* 0x000fe2000001005c */
[----:B------:R-:W-:-:S02]  /*c720*/  HADD2.F32 R59, -RZ, R6.H1_H1 ;  /* 0x30000006ff3b7230 */ /* 0x000fc40000004100 */
[----:B------:R-:W-:Y:S01]  /*c730*/  FMUL.FTZ R90, R4, R88 ;  /* 0x00000058045a7220 */ /* 0x000fe20000410000 */
[--C-:B------:R-:W-:Y:S02]  /*c740*/  HADD2.F32 R61, -RZ, R86.reuse.H0_H0 ;  /* 0x20000056ff3d7230 */ /* 0x100fe40000004100 */
[----:B------:R-:W-:Y:S01]  /*c750*/  FFMA.FTZ R91, R60, R87, -R91 ;  /* 0x000000573c5b7223 */ /* 0x000fe2000001085b */
[--C-:B------:R-:W-:Y:S02]  /*c760*/  HADD2.F32 R6, -RZ, R5.reuse.H0_H0 ;  /* 0x20000005ff067230 */ /* 0x100fe40000004100 */
[-C--:B------:R-:W-:Y:S01]  /*c770*/  FMUL.FTZ R92, R4, R75.reuse ;  /* 0x0000004b045c7220 */ /* 0x080fe20000410000 */
[----:B------:R-:W-:Y:S02]  /*c780*/  HADD2.F32 R86, -RZ, R86.H1_H1 ;  /* 0x30000056ff567230 */ /* 0x000fe40000004100 */
[----:B------:R-:W-:Y:S01]  /*c790*/  FFMA.FTZ R90, R7, R75, -R90 ;  /* 0x0000004b075a7223 */ /* 0x000fe2000001085a */
[----:B------:R-:W-:-:S02]  /*c7a0*/  HADD2.F32 R5, -RZ, R5.H1_H1 ;  /* 0x30000005ff057230 */ /* 0x000fc40000004100 */
[----:B------:R-:W-:Y:S01]  /*c7b0*/  FFMA.FTZ R75, R7, R88, R92 ;  /* 0x00000058074b7223 */ /* 0x000fe2000001005c */
[----:B------:R-:W-:Y:S02]  /*c7c0*/  HADD2.F32 R60, -RZ, R93.H0_H0 ;  /* 0x2000005dff3c7230 */ /* 0x000fe40000004100 */
[CC--:B------:R-:W-:Y:S01]  /*c7d0*/  FMUL.FTZ R87, R59.reuse, R61.reuse ;  /* 0x0000003d3b577220 */ /* 0x0c0fe20000410000 */
[----:B------:R-:W-:Y:S02]  /*c7e0*/  HADD2.F32 R4, -RZ, R95.H0_H0 ;  /* 0x2000005fff047230 */ /* 0x000fe40000004100 */
[----:B------:R-:W-:Y:S01]  /*c7f0*/  FMUL.FTZ R88, R59, R86 ;  /* 0x000000563b587220 */ /* 0x000fe20000410000 */
        /* <DEDUP_REMOVED lines=11> */
.L_x_2873:
[----:B------:R-:W-:Y:S05]  /*c8b0*/  BSYNC B2 ;  /* 0x0000000000027941 */ /* 0x000fea0003800000 */
.L_x_2872:
[----:B------:R-:W-:Y:S04]  /*c8c0*/  BSSY B2, `(.L_x_2874) ;  /* 0x000002c000027945 */ /* 0x000fe80003800000 */
[----:B------:R-:W-:Y:S05]  /*c8d0*/  @P1 BRA `(.L_x_2875) ;  /* 0x0000000000a81947 */ /* 0x000fea0003800000 */
[----:B0-----:R-:W0:Y:S01]  /*c8e0*/  LDS.128 R4, [R0] ;  /* 0x0000000000047984 */ /* 0x001e220000000c00 */
[----:B------:R-:W-:Y:S01]  /*c8f0*/  SHF.R.U32.HI R60, RZ, 0x10, R55 ;  /* 0x00000010ff3c7819 */ /* 0x000fe20000011637 */
[--C-:B------:R-:W-:Y:S01]  /*c900*/  HADD2.F32 R58, -RZ, R85.reuse.H1_H1 ;  /* 0x30000055ff3a7230 */ /* 0x100fe20000004100 */
[--C-:B------:R-:W-:Y:S01]  /*c910*/  SHF.R.U32.HI R59, RZ, 0x10, R57.reuse ;  /* 0x00000010ff3b7819 */ /* 0x100fe20000011639 */
        /* <DEDUP_REMOVED lines=8> */
[CC--:B------:R-:W-:Y:S01]  /*c9a0*/  FMUL.FTZ R61, R57.reuse, R60.reuse ;  /* 0x0000003c393d7220 */ /* 0x0c0fe20000410000 */
[----:B------:R-:W-:Y:S01]  /*c9b0*/  FMUL.FTZ R57, R57, R59 ;  /* 0x0000003b39397220 */ /* 0x000fe20000410000 */
[----:B------:R-:W-:Y:S02]  /*c9c0*/  HADD2.F32 R4, -RZ, R4.H1_H1 ;  /* 0x30000004ff047230 */ /* 0x000fe40000004100 */
[--C-:B------:R-:W-:Y:S02]  /*c9d0*/  HADD2.F32 R54, -RZ, R6.reuse.H0_H0 ;  /* 0x20000006ff367230 */ /* 0x100fe40000004100 */
[----:B------:R-:W-:Y:S01]  /*c9e0*/  FFMA.FTZ R88, R56, R60, R57 ;  /* 0x0000003c38587223 */ /* 0x000fe20000010039 */
[----:B------:R-:W-:-:S02]  /*c9f0*/  HADD2.F32 R55, -RZ, R6.H1_H1 ;  /* 0x30000006ff377230 */ /* 0x000fc40000004100 */
[----:B------:R-:W-:Y:S01]  /*ca00*/  FMUL.FTZ R86, R4, R85 ;  /* 0x0000005504567220 */ /* 0x000fe20000410000 */
[--C-:B------:R-:W-:Y:S02]  /*ca10*/  HADD2.F32 R57, -RZ, R84.reuse.H1_H1 ;  /* 0x30000054ff397230 */ /* 0x100fe40000004100 */
[----:B------:R-:W-:Y:S01]  /*ca20*/  FFMA.FTZ R61, R56, R59, -R61 ;  /* 0x0000003b383d7223 */ /* 0x000fe2000001083d */
[--C-:B------:R-:W-:Y:S02]  /*ca30*/  HADD2.F32 R6, -RZ, R5.reuse.H0_H0 ;  /* 0x20000005ff067230 */ /* 0x100fe40000004100 */
[-C--:B------:R-:W-:Y:S01]  /*ca40*/  FMUL.FTZ R60, R4, R58.reuse ;  /* 0x0000003a043c7220 */ /* 0x080fe20000410000 */
[----:B------:R-:W-:Y:S02]  /*ca50*/  HADD2.F32 R84, -RZ, R84.H0_H0 ;  /* 0x20000054ff547230 */ /* 0x000fe40000004100 */
        /* <DEDUP_REMOVED lines=17> */
[----:B------:R1:W-:Y:S02]  /*cb70*/  STS.128 [R0], R4 ;  /* 0x0000000400007388 */ /* 0x0003e40000000c00 */
.L_x_2875:
[----:B------:R-:W-:Y:S05]  /*cb80*/  BSYNC B2 ;  /* 0x0000000000027941 */ /* 0x000fea0003800000 */
.L_x_2874:
[----:B------:R-:W-:Y:S04]  /*cb90*/  BSSY B2, `(.L_x_2876) ;  /* 0x000002c000027945 */ /* 0x000fe80003800000 */
[----:B------:R-:W-:Y:S05]  /*cba0*/  @P2 BRA `(.L_x_2877) ;  /* 0x0000000000a82947 */ /* 0x000fea0003800000 */
[----:B01----:R-:W0:Y:S01]  /*cbb0*/  LDS.128 R4, [R62+0x19400] ;  /* 0x019400003e047984 */ /* 0x003e220000000c00 */
[----:B------:R-:W-:Y:S01]  /*cbc0*/  SHF.R.U32.HI R55, RZ, 0x10, R51 ;  /* 0x00000010ff377819 */ /* 0x000fe20000011633 */
[----:B------:R-:W-:Y:S01]  /*cbd0*/  HADD2.F32 R54, -RZ, R83.H0_H0 ;  /* 0x20000053ff367230 */ /* 0x000fe20000004100 */
[--C-:B------:R-:W-:Y:S01]  /*cbe0*/  SHF.R.U32.HI R57, RZ, 0x10, R53.reuse ;  /* 0x00000010ff397819 */ /* 0x100fe20000011635 */
        /* <DEDUP_REMOVED lines=38> */
.L_x_2877:
[----:B------:R-:W-:Y:S05]  /*ce50*/  BSYNC B2 ;  /* 0x0000000000027941 */ /* 0x000fea0003800000 */
.L_x_2876:
[----:B------:R-:W-:Y:S04]  /*ce60*/  BSSY B2, `(.L_x_2878) ;  /* 0x000002c000027945 */ /* 0x000fe80003800000 */
[----:B------:R-:W-:Y:S05]  /*ce70*/  @P3 BRA `(.L_x_2879) ;  /* 0x0000000000a83947 */ /* 0x000fea0003800000 */
[----:B012---:R-:W0:Y:S01]  /*ce80*/  LDS.128 R4, [R0+0x4000] ;  /* 0x0040000000047984 */ /* 0x007e220000000c00 */
        /* <DEDUP_REMOVED lines=41> */
.L_x_2879:
[----:B------:R-:W-:Y:S05]  /*d120*/  BSYNC B2 ;  /* 0x0000000000027941 */ /* 0x000fea0003800000 */
.L_x_2878:
        /* <DEDUP_REMOVED lines=44> */
.L_x_2881:
[----:B------:R-:W-:Y:S05]  /*d3f0*/  BSYNC B2 ;  /* 0x0000000000027941 */ /* 0x000fea0003800000 */
.L_x_2880:
[----:B------:R-:W-:Y:S05]  /*d400*/  @P5 BRA `(.L_x_2871) ;  /* 0x0000000000a85947 */ /* 0x000fea0003800000 */
[----:B01234-:R-:W0:Y:S01]  /*d410*/  LDS.128 R4, [R0+0x8000] ;  /* 0x0080000000047984 */ /* 0x01fe220000000c00 */
        /* <DEDUP_REMOVED lines=41> */
.L_x_2871:
[----:B------:R-:W-:Y:S05]  /*d6b0*/  BSYNC B1 ;  /* 0x0000000000017941 */ /* 0x000fea0003800000 */
.L_x_2870:
[----:B01234-:R-:W-:-:S05]  /*d6c0*/  VIADD R4, R204, 0x40 ;  /* 0x00000040cc047836 */ /* 0x01ffca0000000000 */
[----:B------:R-:W-:-:S13]  /*d6d0*/  ISETP.GE.AND P0, PT, R4, R63, PT ;  /* 0x0000003f0400720c */ /* 0x000fda0003f06270 */
[----:B------:R-:W-:Y:S05]  /*d6e0*/  @P0 BRA `(.L_x_2882) ;  /* 0x0000004400b80947 */ /* 0x000fea0003800000 */
[----:B------:R-:W0:Y:S01]  /*d6f0*/  LDC R5, c[0x0][0x3f4] ;  /* 0x0000fd00ff057b82 */ /* 0x000e220000000800 */
        /* <DEDUP_REMOVED lines=9> */
[--C-:B------:R-:W-:Y:S01]  /*d790*/  SHF.R.U64 R47, R40, 0x10, R41.reuse ;  /* 0x00000010282f7819 */ /* 0x100fe20000001229 */
[----:B------:R-:W-:Y:S01]  /*d7a0*/  HADD2.F32 R38, -RZ, R74.H0_H0 ;  /* 0x2000004aff267230 */ /* 0x000fe20000004100 */
[----:B------:R-:W-:Y:S01]  /*d7b0*/  SHF.R.U32.HI R39, RZ, 0x10, R41 ;  /* 0x00000010ff277819 */ /* 0x000fe20000011629 */
[--C-:B------:R-:W-:Y:S01]  /*d7c0*/  HADD2.F32 R40, -RZ, R73.reuse.H0_H0 ;  /* 0x20000049ff287230 */ /* 0x100fe20000004100 */
[--C-:B------:R-:W-:Y:S01]  /*d7d0*/  SHF.R.U32.HI R41, RZ, 0x10, R31.reuse ;  /* 0x00000010ff297819 */ /* 0x100fe2000001161f */
[----:B------:R-:W-:Y:S01]  /*d7e0*/  HADD2.F32 R73, -RZ, R73.H1_H1 ;  /* 0x30000049ff497230 */ /* 0x000fe20000004100 */
[----:B------:R-:W-:Y:S01]  /*d7f0*/  SHF.R.U64 R45, R30, 0x10, R31 ;  /* 0x000000101e2d7819 */ /* 0x000fe2000000121f */
[----:B------:R-:W-:Y:S02]  /*d800*/  HADD2.F32 R39, -RZ, R39.H0_H0 ;  /* 0x20000027ff277230 */ /* 0x000fe40000004100 */
        /* <DEDUP_REMOVED lines=33> */
.L_x_2884:
[----:B------:R-:W-:Y:S05]  /*da20*/  BSYNC B1 ;  /* 0x0000000000017941 */ /* 0x000fea0003800000 */
.L_x_2883:
[----:B------:R-:W-:Y:S04]  /*da30*/  BSSY B1, `(.L_x_2885) ;  /* 0x000002c000017945 */ /* 0x000fe80003800000 */
[----:B------:R-:W-:Y:S05]  /*da40*/  @P1 BRA `(.L_x_2886) ;  /* 0x0000000000a81947 */ /* 0x000fea0003800000 */
[----:B0-----:R-:W0:Y:S01]  /*da50*/  LDS.128 R4, [R0+0x2000] ;  /* 0x0020000000047984 */ /* 0x001e220000000c00 */
        /* <DEDUP_REMOVED lines=41> */
.L_x_2886:
[----:B------:R-:W-:Y:S05]  /*dcf0*/  BSYNC B1 ;  /* 0x0000000000017941 */ /* 0x000fea0003800000 */
.L_x_2885:
        /* <DEDUP_REMOVED lines=44> */
.L_x_2888:
[----:B------:R-:W-:Y:S05]  /*dfc0*/  BSYNC B1 ;  /* 0x0000000000017941 */ /* 0x000fea0003800000 */
.L_x_2887:
        /* <DEDUP_REMOVED lines=44> */
.L_x_2890:
[----:B------:R-:W-:Y:S05]  /*e290*/  BSYNC B1 ;  /* 0x0000000000017941 */ /* 0x000fea0003800000 */
.L_x_2889:
        /* <DEDUP_REMOVED lines=44> */
.L_x_2892:
[----:B------:R-:W-:Y:S05]  /*e560*/  BSYNC B1 ;  /* 0x0000000000017941 */ /* 0x000fea0003800000 */
.L_x_2891:
[----:B------:R-:W-:Y:S05]  /*e570*/  @P5 BRA `(.L_x_2882) ;  /* 0x0000003800145947 */ /* 0x000fea0003800000 */
[----:B01234-:R-:W0:Y:S01]  /*e580*/  LDS.128 R4, [R0+0xa000] ;  /* 0x00a0000000047984 */ /* 0x01fe220000000c00 */
[----:B------:R-:W-:Y:S01]  /*e590*/  SHF.R.U32.HI R13, RZ, 0x10, R11 ;  /* 0x00000010ff0d7819 */ /* 0x000fe2000001160b */
[--C-:B------:R-:W-:Y:S01]  /*e5a0*/  HADD2.F32 R12, -RZ, R64.reuse.H0_H0 ;  /* 0x20000040ff0c7230 */ /* 0x100fe20000004100 */
        /* <DEDUP_REMOVED lines=40> */
.L_x_2861:
[----:B------:R-:W0:Y:S01]  /*e830*/  S2R R0, SR_TID.X ;  /* 0x0000000000007919 */ /* 0x000e220000002100 */
[----:B------:R-:W1:Y:S01]  /*e840*/  LDC R69, c[0x0][0x448] ;  /* 0x00011200ff457b82 */ /* 0x000e620000000800 */
[----:B------:R-:W-:Y:S01]  /*e850*/  ULDC.64 UR4, c[0x0][0x3f8] ;  /* 0x0000fe0000047ab9 */ /* 0x000fe20000000a00 */
[----:B------:R-:W-:Y:S01]  /*e860*/  IMAD.MOV.U32 R8, RZ, RZ, R24 ;  /* 0x000000ffff087224 */ /* 0x000fe200078e0018 */
[----:B------:R-:W-:Y:S01]  /*e870*/  ULDC.64 UR6, c[0x0][0x408] ;  /* 0x0001020000067ab9 */ /* 0x000fe20000000a00 */
[----:B------:R-:W-:Y:S02]  /*e880*/  IMAD.MOV.U32 R9, RZ, RZ, R27 ;  /* 0x000000ffff097224 */ /* 0x000fe400078e001b */
[----:B------:R-:W-:Y:S01]  /*e890*/  IMAD.MOV.U32 R4, RZ, RZ, R144 ;  /* 0x000000ffff047224 */ /* 0x000fe200078e0090 */
[----:B-1----:R-:W-:Y:S01]  /*e8a0*/  ISETP.NE.AND P0, PT, R69, 0x1, PT ;  /* 0x000000014500780c */ /* 0x002fe20003f05270 */
[----:B0-----:R-:W-:-:S05]  /*e8b0*/  VIADD R0, R0, 0xffffff80 ;  /* 0xffffff8000007836 */ /* 0x001fca0000000000 */
[----:B------:R-:W-:-:S07]  /*e8c0*/  SHF.R.S32.HI R3, RZ, 0x1f, R0 ;  /* 0x0000001fff037819 */ /* 0x000fce0000011400 */
[----:B------:R-:W0:Y:S01]  /*e8d0*/  @P0 LDC R5, c[0x0][0x450] ;  /* 0x00011400ff050b82 */ /* 0x000e220000000800 */
[----:B------:R-:W-:-:S04]  /*e8e0*/  LEA.HI R3, R3, R0, RZ, 0x2 ;  /* 0x0000000003037211 */ /* 0x000fc800078f10ff */
[----:B------:R-:W-:-:S05]  /*e8f0*/  LOP3.LUT R3, R3, 0xfffffffc, RZ, 0xc0, !PT ;  /* 0xfffffffc03037812 */ /* 0x000fca00078ec0ff */
[----:B------:R-:W-:Y:S02]  /*e900*/  IMAD.IADD R3, R0, 0x1, -R3 ;  /* 0x0000000100037824 */ /* 0x000fe400078e0a03 */
[----:B------:R-:W1:Y:S03]  /*e910*/  @P0 LDC R0, c[0x0][0x44c] ;  /* 0x00011300ff000b82 */ /* 0x000e660000000800 */
[----:B------:R-:W-:-:S05]  /*e920*/  LEA R3, R3, R10, 0x6 ;  /* 0x0000000a03037211 */ /* 0x000fca00078e30ff */
[----:B-1----:R-:W-:-:S05]  /*e930*/  @P0 IMAD.HI.U32 R0, R3, R0, RZ ;  /* 0x0000000003000227 */ /* 0x002fca00078e00ff */
[----:B0-----:R-:W-:Y:S01]  /*e940*/  @P0 SHF.R.U32.HI R3, RZ, R5, R0 ;  /* 0x00000005ff030219 */ /* 0x001fe20000011600 */
        /* <DEDUP_REMOVED lines=12> */
[----:B------:R-:W-:-:S02]  /*ea10*/  IADD3 R3, R9, R7, RZ ;  /* 0x0000000709037210 */ /* 0x000fc40007ffe0ff */
[----:B------:R-:W-:Y:S01]  /*ea20*/  IMAD.IADD R7, R5, 0x1, R11 ;  /* 0x0000000105077824 */ /* 0x000fe200078e020b */
[----:B------:R-:W-:Y:S02]  /*ea30*/  LEA R9, P1, R4, UR6, 0x1 ;  /* 0x0000000604097c11 */ /* 0x000fe4000f8208ff */
[----:B------:R-:W-:Y:S02]  /*ea40*/  LEA.HI.X R8, R8, UR5, R3, 0x1, P0 ;  /* 0x0000000508087c11 */ /* 0x000fe400080f0c03 */
[----:B------:R-:W-:Y:S01]  /*ea50*/  LEA.HI.X R7, R4, UR7, R7, 0x1, P1 ;  /* 0x0000000704077c11 */ /* 0x000fe200088f0c07 */
[----:B------:R-:W-:Y:S08]  /*ea60*/  BRA.DIV UR4, `(.L_x_2893) ;  /* 0x000001fe04bc7947 */ /* 0x000ff0000b800000 */
[----:B------:R-:W0:Y:S04]  /*ea70*/  SHFL.IDX PT, R3, R8, RZ, 0x1c1f ;  /* 0x001c1fff08037589 */ /* 0x000e2800000e0000 */
[----:B------:R-:W1:Y:S04]  /*ea80*/  SHFL.IDX PT, R0, R6, RZ, 0x1c1f ;  /* 0x001c1fff06007589 */ /* 0x000e6800000e0000 */
[----:B------:R2:W3:Y:S04]  /*ea90*/  SHFL.IDX PT, R5, R7, RZ, 0x1c1f ;  /* 0x001c1fff07057589 */ /* 0x0004e800000e0000 */
[----:B------:R2:W4:Y:S01]  /*eaa0*/  SHFL.IDX PT, R14, R9, RZ, 0x1c1f ;  /* 0x001c1fff090e7589 */ /* 0x00052200000e0000 */
[----:B0-----:R-:W-:-:S02]  /*eab0*/  IMAD.MOV.U32 R21, RZ, RZ, R3 ;  /* 0x000000ffff157224 */ /* 0x001fc400078e0003 */
[----:B-12---:R-:W-:-:S07]  /*eac0*/  IMAD.MOV.U32 R20, RZ, RZ, R0 ;  /* 0x000000ffff147224 */ /* 0x006fce00078e0000 */
.L_x_3154:
[----:B------:R-:W-:Y:S01]  /*ead0*/  IMAD R69, R226, R69, RZ ;  /* 0x00000045e2457224 */ /* 0x000fe200078e02ff */
[----:B------:R-:W-:Y:S01]  /*eae0*/  BSSY B1, `(.L_x_2894) ;  /* 0x0000031000017945 */ /* 0x000fe20003800000 */
[----:B----4-:R-:W-:Y:S01]  /*eaf0*/  IMAD.MOV.U32 R50, RZ, RZ, R14 ;  /* 0x000000ffff327224 */ /* 0x010fe200078e000e */
[----:B---3--:R-:W-:Y:S02]  /*eb00*/  MOV R51, R5 ;  /* 0x0000000500337202 */ /* 0x008fe40000000f00 */
        /* <DEDUP_REMOVED lines=12> */
[----:B------:R-:W-:Y:S01]  /*ebd0*/  CS2R R26, SRZ ;  /* 0x00000000001a7805 */ /* 0x000fe2000001ff00 */
[----:B------:R-:W-:Y:S06]  /*ebe0*/  @P0 BRA `(.L_x_2895) ;  /* 0x0000000000800947 */ /* 0x000fec0003800000 */
[----:B------:R-:W2:Y:S01]  /*ebf0*/  LDL R3, [R1+0x5c] ;  /* 0x00005c0001037983 */ /* 0x000ea20000100800 */
[----:B------:R-:W-:-:S03]  /*ec00*/  ULDC UR4, c[0x0][0x3f4] ;  /* 0x0000fd0000047ab9 */ /* 0x000fc60000000800 */
[----:B------:R-:W3:Y:S01]  /*ec10*/  LDL R0, [R1+0x60] ;  /* 0x0000600001007983 */ /* 0x000ee20000100800 */
[----:B------:R-:W-:Y:S02]  /*ec20*/  ISETP.GE.AND P0, PT, R18, UR4, PT ;  /* 0x0000000412007c0c */ /* 0x000fe4000bf06270 */
[----:B------:R-:W-:Y:S02]  /*ec30*/  CS2R R32, SRZ ;  /* 0x0000000000207805 */ /* 0x000fe4000001ff00 */
[----:B------:R-:W-:Y:S02]  /*ec40*/  ISETP.GE.AND P1, PT, R206, UR4, PT ;  /* 0x00000004ce007c0c */ /* 0x000fe4000bf26270 */
[----:B------:R-:W-:Y:S02]  /*ec50*/  CS2R R34, SRZ ;  /* 0x0000000000227805 */ /* 0x000fe4000001ff00 */
[----:B------:R-:W-:Y:S02]  /*ec60*/  ISETP.GE.AND P2, PT, R207, UR4, PT ;  /* 0x00000004cf007c0c */ /* 0x000fe4000bf46270 */
[----:B------:R-:W-:-:S02]  /*ec70*/  CS2R R44, SRZ ;  /* 0x00000000002c7805 */ /* 0x000fc4000001ff00 */
[----:B------:R-:W-:Y:S02]  /*ec80*/  CS2R R46, SRZ ;  /* 0x00000000002e7805 */ /* 0x000fe4000001ff00 */
[----:B------:R-:W-:Y:S02]  /*ec90*/  CS2R R28, SRZ ;  /* 0x00000000001c7805 */ /* 0x000fe4000001ff00 */
[----:B------:R-:W-:Y:S01]  /*eca0*/  CS2R R30, SRZ ;  /* 0x00000000001e7805 */ /* 0x000fe2000001ff00 */
[----:B------:R-:W-:Y:S01]  /*ecb0*/  @!P0 IMAD.WIDE R4, R18, 0x2, R20 ;  /* 0x0000000212048825 */ /* 0x000fe200078e0214 */
[----:B------:R-:W-:Y:S02]  /*ecc0*/  CS2R R40, SRZ ;  /* 0x0000000000287805 */ /* 0x000fe4000001ff00 */
[----:B------:R-:W-:Y:S02]  /*ecd0*/  CS2R R42, SRZ ;  /* 0x00000000002a7805 */ /* 0x000fe4000001ff00 */
[----:B------:R-:W-:-:S02]  /*ece0*/  CS2R R24, SRZ ;  /* 0x0000000000187805 */ /* 0x000fc4000001ff00 */
[----:B------:R-:W-:Y:S01]  /*ecf0*/  CS2R R26, SRZ ;  /* 0x00000000001a7805 */ /* 0x000fe2000001ff00 */
[----:B------:R0:W5:Y:S01]  /*ed00*/  @!P0 LD.E.128 R32, desc[UR60][R4.64] ;  /* 0x0000003c04208980 */ /* 0x000162000c101d00 */
[----:B------:R-:W-:Y:S02]  /*ed10*/  CS2R R36, SRZ ;  /* 0x0000000000247805 */ /* 0x000fe4000001ff00 */
[----:B------:R-:W-:Y:S01]  /*ed20*/  CS2R R38, SRZ ;  /* 0x0000000000267805 */ /* 0x000fe2000001ff00 */
[----:B0-----:R-:W-:-:S05]  /*ed30*/  @!P0 IMAD.WIDE R4, R18, 0x2, R50 ;  /* 0x0000000212048825 */ /* 0x001fca00078e0232 */
[----:B------:R0:W5:Y:S01]  /*ed40*/  @!P0 LD.E.128 R44, desc[UR60][R4.64] ;  /* 0x0000003c042c8980 */ /* 0x000162000c101d00 */
[----:B--2---:R-:W-:Y:S02]  /*ed50*/  @!P1 IMAD.SHL.U32 R15, R3, 0x8, RZ ;  /* 0x00000008030f9824 */ /* 0x004fe400078e00ff */
[----:B---3--:R-:W-:Y:S02]  /*ed60*/  @!P2 IMAD.SHL.U32 R49, R0, 0x8, RZ ;  /* 0x000000080031a824 */ /* 0x008fe400078e00ff */
[----:B------:R-:W-:-:S04]  /*ed70*/  @!P1 IMAD.WIDE R12, R15, 0x2, R20 ;  /* 0x000000020f0c9825 */ /* 0x000fc800078e0214 */
[----:B------:R-:W-:Y:S01]  /*ed80*/  @!P2 IMAD.WIDE R20, R49, 0x2, R20 ;  /* 0x000000023114a825 */ /* 0x000fe200078e0214 */
[----:B------:R0:W5:Y:S03]  /*ed90*/  @!P1 LD.E.128 R28, desc[UR60][R12.64] ;  /* 0x0000003c0c1c9980 */ /* 0x000166000c101d00 */
[--C-:B------:R-:W-:Y:S01]  /*eda0*/  @!P1 IMAD.WIDE R14, R15, 0x2, R50.reuse ;  /* 0x000000020f0e9825 */ /* 0x100fe200078e0232 */
[----:B------:R0:W5:Y:S03]  /*edb0*/  @!P2 LD.E.128 R24, desc[UR60][R20.64] ;  /* 0x0000003c1418a980 */ /* 0x000166000c101d00 */
[----:B------:R-:W-:Y:S01]  /*edc0*/  @!P2 IMAD.WIDE R48, R49, 0x2, R50 ;  /* 0x000000023130a825 */ /* 0x000fe200078e0232 */
[----:B------:R0:W5:Y:S04]  /*edd0*/  @!P1 LD.E.128 R40, desc[UR60][R14.64] ;  /* 0x0000003c0e289980 */ /* 0x000168000c101d00 */
[----:B------:R0:W5:Y:S02]  /*ede0*/  @!P2 LD.E.128 R36, desc[UR60][R48.64] ;  /* 0x0000003c3024a980 */ /* 0x000164000c101d00 */
.L_x_2895:
[----:B------:R-:W-:Y:S05]  /*edf0*/  BSYNC B1 ;  /* 0x0000000000017941 */ /* 0x000fea0003800000 */
.L_x_2894:
[----:B-----5:R-:W-:Y:S01]  /*ee00*/  IMAD.MOV.U32 R0, RZ, RZ, R44 ;  /* 0x000000ffff007224 */ /* 0x020fe200078e002c */
[----:B0-----:R-:W-:Y:S01]  /*ee10*/  MOV R4, R46 ;  /* 0x0000002e00047202 */ /* 0x001fe20000000f00 */
        /* <DEDUP_REMOVED lines=43> */
[----:B0-----:R-:W-:-:S02]  /*f0d0*/  IMAD.MOV.U32 R21, RZ, RZ, R3 ;  /* 0x000000ffff157224 */ /* 0x001fc400078e0003 */
[----:B-1-3--:R-:W-:-:S07]  /*f0e0*/  IMAD.MOV.U32 R20, RZ, RZ, R0 ;  /* 0x000000ffff147224 */ /* 0x00afce00078e0000 */
.L_x_3160:
[----:B------:R-:W-:Y:S01]  /*f0f0*/  VIADD R10, R10, 0x40 ;  /* 0x000000400a0a7836 */ /* 0x000fe20000000000 */
[----:B------:R-:W-:Y:S01]  /*f100*/  BSSY B1, `(.L_x_2897) ;  /* 0x0000030000017945 */ /* 0x000fe20003800000 */
[----:B----4-:R-:W-:Y:S01]  /*f110*/  MOV R60, R14 ;  /* 0x0000000e003c7202 */ /* 0x010fe20000000f00 */
[----:B--2---:R-:W-:Y:S01]  /*f120*/  IMAD.MOV.U32 R61, RZ, RZ, R7 ;  /* 0x000000ffff3d7224 */ /* 0x004fe200078e0007 */
        /* <DEDUP_REMOVED lines=23> */
[----:B------:R-:W-:Y:S01]  /*f2a0*/  CS2R R52, SRZ ;  /* 0x0000000000347805 */ /* 0x000fe2000001ff00 */
[----:B------:R-:W-:Y:S01]  /*f2b0*/  @!P0 IMAD.WIDE R12, R18, 0x2, R20 ;  /* 0x00000002120c8825 */ /* 0x000fe200078e0214 */
[----:B------:R-:W-:Y:S02]  /*f2c0*/  CS2R R54, SRZ ;  /* 0x0000000000367805 */ /* 0x000fe4000001ff00 */
[----:B------:R-:W-:Y:S02]  /*f2d0*/  CS2R R8, SRZ ;  /* 0x0000000000087805 */ /* 0x000fe4000001ff00 */
[----:B------:R-:W-:Y:S02]  /*f2e0*/  CS2R R10, SRZ ;  /* 0x00000000000a7805 */ /* 0x000fe4000001ff00 */
[----:B------:R-:W-:Y:S01]  /*f2f0*/  CS2R R56, SRZ ;  /* 0x0000000000387805 */ /* 0x000fe2000001ff00 */
[----:B------:R0:W5:Y:S01]  /*f300*/  @!P0 LD.E.128 R48, desc[UR60][R12.64] ;  /* 0x0000003c0c308980 */ /* 0x000162000c101d00 */
[----:B------:R-:W-:-:S02]  /*f310*/  CS2R R58, SRZ ;  /* 0x00000000003a7805 */ /* 0x000fc4000001ff00 */
[----:B------:R-:W-:Y:S02]  /*f320*/  CS2R R14, SRZ ;  /* 0x00000000000e7805 */ /* 0x000fe4000001ff00 */
[----:B0-----:R-:W-:Y:S01]  /*f330*/  CS2R R12, SRZ ;  /* 0x00000000000c7805 */ /* 0x001fe2000001ff00 */
[----:B--2---:R-:W-:Y:S02]  /*f340*/  @!P1 IMAD.SHL.U32 R65, R3, 0x8, RZ ;  /* 0x0000000803419824 */ /* 0x004fe400078e00ff */
[----:B---3--:R-:W-:Y:S02]  /*f350*/  @!P2 IMAD.SHL.U32 R67, R0, 0x8, RZ ;  /* 0x000000080043a824 */ /* 0x008fe400078e00ff */
[----:B------:R-:W-:-:S04]  /*f360*/  @!P1 IMAD.WIDE R62, R65, 0x2, R20 ;  /* 0x00000002413e9825 */ /* 0x000fc800078e0214 */
[----:B------:R-:W-:Y:S01]  /*f370*/  @!P2 IMAD.WIDE R20, R67, 0x2, R20 ;  /* 0x000000024314a825 */ /* 0x000fe200078e0214 */
[----:B------:R0:W5:Y:S03]  /*f380*/  @!P1 LD.E.128 R52, desc[UR60][R62.64] ;  /* 0x0000003c3e349980 */ /* 0x000166000c101d00 */
[--C-:B------:R-:W-:Y:S01]  /*f390*/  @!P1 IMAD.WIDE R64, R65, 0x2, R60.reuse ;  /* 0x0000000241409825 */ /* 0x100fe200078e023c */
[----:B------:R0:W5:Y:S03]  /*f3a0*/  @!P2 LD.E.128 R56, desc[UR60][R20.64] ;  /* 0x0000003c1438a980 */ /* 0x000166000c101d00 */
[--C-:B------:R-:W-:Y:S01]  /*f3b0*/  @!P2 IMAD.WIDE R66, R67, 0x2, R60.reuse ;  /* 0x000000024342a825 */ /* 0x100fe200078e023c */
[----:B------:R0:W5:Y:S03]  /*f3c0*/  @!P1 LD.E.128 R8, desc[UR60][R64.64] ;  /* 0x0000003c40089980 */ /* 0x000166000c101d00 */
[----:B------:R-:W-:Y:S01]  /*f3d0*/  @!P0 IMAD.WIDE R60, R18, 0x2, R60 ;  /* 0x00000002123c8825 */ /* 0x000fe200078e023c */
[----:B------:R0:W5:Y:S04]  /*f3e0*/  @!P2 LD.E.128 R12, desc[UR60][R66.64] ;  /* 0x0000003c420ca980 */ /* 0x000168000c101d00 */
[----:B------:R0:W5:Y:S02]  /*f3f0*/  @!P0 LD.E.128 R4, desc[UR60][R60.64] ;  /* 0x0000003c3c048980 */ /* 0x000164000c101d00 */
.L_x_2898:
[----:B------:R-:W-:Y:S05]  /*f400*/  BSYNC B1 ;  /* 0x0000000000017941 */ /* 0x000fea0003800000 */
.L_x_2897:
[----:B0-----:R-:W2:Y:S01]  /*f410*/  LDL R60, [R1+0x48] ;  /* 0x00004800013c7983 */ /* 0x001ea20000100800 */
[----:B-----5:R-:W-:Y:S01]  /*f420*/  IMAD.MOV.U32 R3, RZ, RZ, R4 ;  /* 0x000000ffff037224 */ /* 0x020fe200078e0004 */
[----:B------:R-:W-:Y:S01]  /*f430*/  MOV R20, R5 ;  /* 0x0000000500147202 */ /* 0x000fe20000000f00 */
[----:B------:R-:W-:Y:S01]  /*f440*/  IMAD.MOV.U32 R21, RZ, RZ, R7 ;  /* 0x000000ffff157224 */ /* 0x000fe200078e0007 */
[----:B------:R-:W-:Y:S01]  /*f450*/  BSSY B1, `(.L_x_2899) ;  /* 0x000002c000017945 */ /* 0x000fe20003800000 */
        /* <DEDUP_REMOVED lines=8> */
[----:B------:R-:W-:-:S02]  /*f4e0*/  IMAD.MOV.U32 R3, RZ, RZ, R8 ;  /* 0x000000ffff037224 */ /* 0x000fc400078e0008 */
[----:B------:R-:W-:-:S03]  /*f4f0*/  IMAD.MOV.U32 R21, RZ, RZ, R10 ;  /* 0x000000ffff157224 */ /* 0x000fc600078e000a */
[----:B------:R-:W-:Y:S01]  /*f500*/  PRMT R70, R3, 0x5410, R20 ;  /* 0x0000541003467816 */ /* 0x000fe20000000014 */
[----:B------:R-:W-:Y:S01]  /*f510*/  IMAD.MOV.U32 R3, RZ, RZ, R12 ;  /* 0x000000ffff037224 */ /* 0x000fe200078e000c */
[----:B------:R-:W-:Y:S01]  /*f520*/  PRMT R71, R21, 0x7610, R71 ;  /* 0x0000761015477816 */ /* 0x000fe20000000047 */
[----:B------:R-:W-:Y:S01]  /*f530*/  IMAD.MOV.U32 R20, RZ, RZ, R13 ;  /* 0x000000ffff147224 */ /* 0x000fe200078e000d */
[----:B------:R-:W-:Y:S02]  /*f540*/  MOV R21, R14 ;  /* 0x0000000e00157202 */ /* 0x000fe40000000f00 */
[----:B--2---:R-:W-:-:S04]  /*f550*/  LEA.HI R0, R60, R60, RZ, 0x1 ;  /* 0x0000003c3c007211 */ /* 0x004fc800078f08ff */
[----:B------:R-:W-:-:S05]  /*f560*/  LOP3.LUT R0, R0, 0xfffffffe, RZ, 0xc0, !PT ;  /* 0xfffffffe00007812 */ /* 0x000fca00078ec0ff */
[----:B------:R-:W-:Y:S02]  /*f570*/  IMAD.IADD R0, R60, 0x1, -R0 ;  /* 0x000000013c007824 */ /* 0x000fe400078e0a00 */
[----:B------:R-:W-:-:S03]  /*f580*/  IMAD.MOV.U32 R60, RZ, RZ, R49 ;  /* 0x000000ffff3c7224 */ /* 0x000fc600078e0031 */
[----:B------:R-:W-:Y:S01]  /*f590*/  SHF.L.U32 R61, R0, 0x1f, RZ ;  /* 0x0000001f003d7819 */ /* 0x000fe200000006ff */
[----:B------:R-:W-:-:S03]  /*f5a0*/  IMAD.MOV.U32 R0, RZ, RZ, R11 ;  /* 0x000000ffff007224 */ /* 0x000fc600078e000b */
[----:B------:R-:W0:Y:S02]  /*f5b0*/  SYNCS.PHASECHK.TRANS64.TRYWAIT P0, [R16+URZ+0x36800], R61 ;  /* 0x0368003d100075a7 */ /* 0x000e24000800017f */
[----:B------:R-:W-:Y:S02]  /*f5c0*/  PRMT R71, R71, 0x5410, R0 ;  /* 0x0000541047477816 */ /* 0x000fe40000000000 */
[--C-:B------:R-:W-:Y:S01]  /*f5d0*/  PRMT R0, R3, 0x5410, R20.reuse ;  /* 0x0000541003007816 */ /* 0x100fe20000000014 */
[----:B------:R-:W-:Y:S01]  /*f5e0*/  IMAD.MOV.U32 R3, RZ, RZ, R15 ;  /* 0x000000ffff037224 */ /* 0x000fe200078e000f */
[----:B------:R-:W-:Y:S01]  /*f5f0*/  PRMT R20, R21, 0x7610, R20 ;  /* 0x0000761015147816 */ /* 0x000fe20000000014 */
[----:B------:R-:W-:-:S03]  /*f600*/  IMAD.MOV.U32 R21, RZ, RZ, R48 ;  /* 0x000000ffff157224 */ /* 0x000fc600078e0030 */
[----:B------:R-:W-:Y:S02]  /*f610*/  PRMT R20, R20, 0x5410, R3 ;  /* 0x0000541014147816 */ /* 0x000fe40000000003 */
[----:B------:R-:W-:Y:S01]  /*f620*/  PRMT R80, R21, 0x5410, R60 ;  /* 0x0000541015507816 */ /* 0x000fe2000000003c */
[----:B------:R-:W-:Y:S01]  /*f630*/  IMAD.MOV.U32 R60, RZ, RZ, R52 ;  /* 0x000000ffff3c7224 */ /* 0x000fe200078e0034 */
[----:B------:R-:W-:Y:S02]  /*f640*/  MOV R21, R51 ;  /* 0x0000003300157202 */ /* 0x000fe40000000f00 */
[----:B------:R-:W-:Y:S02]  /*f650*/  VIADDMNMX R3, R69, -R224, 0x80, PT ;  /* 0x0000008045037446 */ /* 0x000fe400038009e0 */
[----:B------:R-:W-:Y:S01]  /*f660*/  PRMT R81, R81, 0x5410, R21 ;  /* 0x0000541051517816 */ /* 0x000fe20000000015 */
[----:B------:R-:W-:Y:S01]  /*f670*/  IMAD.MOV.U32 R21, RZ, RZ, R54 ;  /* 0x000000ffff157224 */ /* 0x000fe200078e0036 */
[----:B------:R-:W-:Y:S01]  /*f680*/  PRMT R72, R60, 0x5410, R62 ;  /* 0x000054103c487816 */ /* 0x000fe2000000003e */
[----:B------:R-:W-:Y:S01]  /*f690*/  IMAD.MOV.U32 R60, RZ, RZ, R55 ;  /* 0x000000ffff3c7224 */ /* 0x000fe200078e0037 */
[----:B------:R-:W-:-:S02]  /*f6a0*/  MOV R62, R56 ;  /* 0x00000038003e7202 */ /* 0x000fc40000000f00 */
[----:B------:R-:W-:Y:S02]  /*f6b0*/  ISETP.GE.AND P1, PT, R204, R3, PT ;  /* 0x00000003cc00720c */ /* 0x000fe40003f26270 */
[----:B------:R-:W-:Y:S01]  /*f6c0*/  PRMT R73, R21, 0x5410, R60 ;  /* 0x0000541015497816 */ /* 0x000fe2000000003c */
[----:B------:R-:W-:Y:S01]  /*f6d0*/  IMAD.MOV.U32 R60, RZ, RZ, R58 ;  /* 0x000000ffff3c7224 */ /* 0x000fe200078e003a */
[----:B------:R-:W-:Y:S01]  /*f6e0*/  PRMT R21, R62, 0x5410, R63 ;  /* 0x000054103e157816 */ /* 0x000fe2000000003f */
[----:B------:R-:W-:Y:S01]  /*f6f0*/  IMAD.MOV.U32 R62, RZ, RZ, R59 ;  /* 0x000000ffff3e7224 */ /* 0x000fe200078e003b */
[----:B0-----:R-:W-:Y:S07]  /*f700*/  @!P0 BRA `(.L_x_2900) ;  /* 0x000001f400848947 */ /* 0x001fee0003800000 */
.L_x_3161:
[----:B------:R-:W-:Y:S05]  /*f710*/  BSYNC B1 ;  /* 0x0000000000017941 */ /* 0x000fea0003800000 */
.L_x_2899:
[----:B------:R-:W-:Y:S01]  /*f720*/  BSSY B1, `(.L_x_2901) ;  /* 0x0000136000017945 */ /* 0x000fe20003800000 */
[----:B------:R-:W-:-:S03]  /*f730*/  PRMT R68, R60, 0x5410, R62 ;  /* 0x000054103c447816 */ /* 0x000fc6000000003e */
[----:B------:R-:W-:Y:S05]  /*f740*/  @P1 BRA `(.L_x_2902) ;  /* 0x0000001000cc1947 */ /* 0x000fea0003800000 */
[----:B------:R-:W1:Y:S01]  /*f750*/  LDC R69, c[0x0][0x3f4] ;  /* 0x0000fd00ff457b82 */ /* 0x000e620000000800 */
[----:B------:R-:W-:Y:S01]  /*f760*/  BSSY B2, `(.L_x_2903) ;  /* 0x000006d000027945 */ /* 0x000fe20003800000 */
[-C--:B-1----:R-:W-:Y:S02]  /*f770*/  ISETP.GE.AND P0, PT, R18, R69.reuse, PT ;  /* 0x000000451200720c */ /* 0x082fe40003f06270 */
[-C--:B------:R-:W-:Y:S02]  /*f780*/  ISETP.GE.AND P1, PT, R206, R69.reuse, PT ;  /* 0x00000045ce00720c */ /* 0x080fe40003f26270 */
[----:B------:R-:W-:-:S09]  /*f790*/  ISETP.GE.AND P2, PT, R207, R69, PT ;  /* 0x00000045cf00720c */ /* 0x000fd20003f46270 */
[----:B------:R-:W-:Y:S05]  /*f7a0*/  @P0 BRA `(.L_x_2904) ;  /* 0x0000000400a00947 */ /* 0x000fea0003800000 */
[----:B------:R-:W1:Y:S01]  /*f7b0*/  S2R R64, SR_TID.X ;  /* 0x0000000000407919 */ /* 0x000e620000002100 */
[----:B------:R-:W-:Y:S01]  /*f7c0*/  LOP3.LUT R60, R218, 0x38, R18, 0xf8, !PT ;  /* 0x00000038da3c7812 */ /* 0x000fe200078ef812 */
[--C-:B------:R-:W-:Y:S01]  /*f7d0*/  HADD2.F32 R96, -RZ, R91.reuse.H0_H0 ;  /* 0x2000005bff607230 */ /* 0x100fe20000004100 */
[--C-:B------:R-:W-:Y:S01]  /*f7e0*/  SHF.R.U64 R44, R44, 0x10, R45.reuse ;  /* 0x000000102c2c7819 */ /* 0x100fe2000000122d */
[----:B------:R-:W-:Y:S01]  /*f7f0*/  HADD2.F32 R95, -RZ, R91.H1_H1 ;  /* 0x3000005bff5f7230 */ /* 0x000fe20000004100 */
[----:B0-----:R-:W-:Y:S01]  /*f800*/  LOP3.LUT R61, R60, R219, RZ, 0x3c, !PT ;  /* 0x000000db3c3d7212 */ /* 0x001fe200078e3cff */
[--C-:B------:R-:W-:Y:S01]  /*f810*/  HADD2.F32 R100, -RZ, R89.reuse.H1_H1 ;  /* 0x30000059ff647230 */ /* 0x100fe20000004100 */
[----:B------:R-:W-:Y:S01]  /*f820*/  SHF.R.U32.HI R102, RZ, 0x10, R45 ;  /* 0x00000010ff667819 */ /* 0x000fe2000001162d */
[----:B------:R-:W-:Y:S01]  /*f830*/  HADD2.F32 R89, -RZ, R89.H0_H0 ;  /* 0x20000059ff597230 */ /* 0x000fe20000004100 */
[----:B------:R-:W-:Y:S01]  /*f840*/  SHF.R.U64 R32, R32, 0x10, R33 ;  /* 0x0000001020207819 */ /* 0x000fe20000001221 */
[----:B------:R-:W-:Y:S01]  /*f850*/  IMAD.IADD R61, R220, 0x1, R61 ;  /* 0x00000001dc3d7824 */ /* 0x000fe200078e023d */
[----:B------:R-:W-:Y:S01]  /*f860*/  SHF.R.U32.HI R98, RZ, 0x10, R33 ;  /* 0x00000010ff627819 */ /* 0x000fe20000011621 */
[----:B------:R-:W-:Y:S01]  /*f870*/  HADD2.F32 R102, -RZ, R102.H0_H0 ;  /* 0x20000066ff667230 */ /* 0x000fe20000004100 */
[----:B------:R-:W-:Y:S01]  /*f880*/  SHF.R.U64 R33, R34, 0x10, R35 ;  /* 0x0000001022217819 */ /* 0x000fe20000001223 */
[----:B------:R-:W-:Y:S01]  /*f890*/  IMAD R82, R61, 0x2, R16 ;  /* 0x000000023d527824 */ /* 0x000fe200078e0210 */
[--C-:B------:R-:W-:Y:S01]  /*f8a0*/  SHF.R.U64 R34, R46, 0x10, R47.reuse ;  /* 0x000000102e227819 */ /* 0x100fe2000000122f */
[----:B------:R-:W-:Y:S01]  /*f8b0*/  HADD2.F32 R98, -RZ, R98.H0_H0 ;  /* 0x20000062ff627230 */ /* 0x000fe20000004100 */
[----:B------:R-:W-:Y:S01]  /*f8c0*/  SHF.R.U32.HI R101, RZ, 0x10, R47 ;  /* 0x00000010ff657819 */ /* 0x000fe2000001162f */
[----:B------:R-:W-:Y:S01]  /*f8d0*/  HADD2.F32 R33, -RZ, R33.H0_H0 ;  /* 0x20000021ff217230 */ /* 0x000fe20000004100 */
[----:B------:R-:W-:Y:S01]  /*f8e0*/  SHF.R.U32.HI R103, RZ, 0x10, R35 ;  /* 0x00000010ff677819 */ /* 0x000fe20000011623 */
[----:B-1----:R-:W-:-:S05]  /*f8f0*/  VIADD R64, R64, 0xffffff80 ;  /* 0xffffff8040407836 */ /* 0x002fca0000000000 */
[----:B------:R-:W-:-:S04]  /*f900*/  SHF.R.S32.HI R63, RZ, 0x1f, R64 ;  /* 0x0000001fff3f7819 */ /* 0x000fc80000011440 */
[----:B------:R-:W-:-:S04]  /*f910*/  LEA.HI R63, R63, R64, RZ, 0x2 ;  /* 0x000000403f3f7211 */ /* 0x000fc800078f10ff */
[----:B------:R-:W-:-:S04]  /*f920*/  LOP3.LUT R63, R63, 0xfffffffc, RZ, 0xc0, !PT ;  /* 0xfffffffc3f3f7812 */ /* 0x000fc800078ec0ff */
[----:B------:R-:W-:-:S04]  /*f930*/  IADD3 R63, R64, -R63, RZ ;  /* 0x8000003f403f7210 */ /* 0x000fc80007ffe0ff */
[----:B------:R-:W-:-:S04]  /*f940*/  LEA.HI R62, R69, R63, RZ, 0x1d ;  /* 0x0000003f453e7211 */ /* 0x000fc800078fe8ff */
[----:B------:R-:W-:Y:S01]  /*f950*/  SHF.R.S32.HI R65, RZ, 0x1f, R62 ;  /* 0x0000001fff417819 */ /* 0x000fe2000001143e */
[----:B------:R-:W-:-:S03]  /*f960*/  IMAD.SHL.U32 R63, R62, 0x8, RZ ;  /* 0x000000083e3f7824 */ /* 0x000fc600078e00ff */
[----:B------:R-:W-:Y:S02]  /*f970*/  LEA.HI R65, R65, R62, RZ, 0x3 ;  /* 0x0000003e41417211 */ /* 0x000fe400078f18ff */
[----:B------:R-:W-:-:S03]  /*f980*/  LOP3.LUT R60, R218, 0x38, R63, 0xf8, !PT ;  /* 0x00000038da3c7812 */ /* 0x000fc600078ef83f */
[----:B------:R-:W-:Y:S01]  /*f990*/  IMAD.SHL.U32 R65, R65, 0x400, RZ ;  /* 0x0000040041417824 */ /* 0x000fe200078e00ff */
[----:B------:R-:W-:Y:S02]  /*f9a0*/  LOP3.LUT R64, R60, R219, RZ, 0x3c, !PT ;  /* 0x000000db3c407212 */ /* 0x000fe400078e3cff */
[----:B------:R-:W0:Y:S02]  /*f9b0*/  LDS.128 R60, [R82+0x15400] ;  /* 0x01540000523c7984 */ /* 0x000e240000000c00 */
[----:B------:R-:W-:-:S04]  /*f9c0*/  LOP3.LUT R65, R65, 0x7fffe000, RZ, 0xc0, !PT ;  /* 0x7fffe00041417812 */ /* 0x000fc800078ec0ff */
[----:B------:R-:W-:-:S04]  /*f9d0*/  IADD3 R65, R64, R65, R220 ;  /* 0x0000004140417210 */ /* 0x000fc80007ffe0dc */
[----:B------:R-:W-:-:S05]  /*f9e0*/  LEA R87, R65, R16, 0x1 ;  /* 0x0000001041577211 */ /* 0x000fca00078e08ff */
[----:B------:R-:W1:Y:S01]  /*f9f0*/  LDS.128 R64, [R87+0x15400] ;  /* 0x0154000057407984 */ /* 0x000e620000000c00 */
[--C-:B0-----:R-:W-:Y:S02]  /*fa00*/  HADD2.F32 R46, -RZ, R61.reuse.H0_H0 ;  /* 0x2000003dff2e7230 */ /* 0x101fe40000004100 */
[----:B------:R-:W-:Y:S02]  /*fa10*/  HADD2.F32 R61, -RZ, R61.H1_H1 ;  /* 0x3000003dff3d7230 */ /* 0x000fe40000004100 */
        /* <DEDUP_REMOVED lines=10> */
[-C--:B------:R-:W-:Y:S01]  /*fac0*/  FMUL.FTZ R99, R45, R95.reuse ;  /* 0x0000005f2d637220 */ /* 0x080fe20000410000 */
[C---:B------:R-:W-:Y:S01]  /*fad0*/  FMUL.FTZ R104, R91.reuse, R102 ;  /* 0x000000665b687220 */ /* 0x040fe20000410000 */
[----:B------:R-:W-:Y:S01]  /*fae0*/  FMUL.FTZ R106, R91, R98 ;  /* 0x000000625b6a7220 */ /* 0x000fe20000410000 */
[C---:B------:R-:W-:Y:S01]  /*faf0*/  FFMA.FTZ R45, R46.reuse, R95, -R97 ;  /* 0x0000005f2e2d7223 */ /* 0x040fe20000010861 */
[----:B------:R-:W-:Y:S01]  /*fb00*/  FFMA.FTZ R46, R46, R96, R99 ;  /* 0x000000602e2e7223 */ /* 0x000fe20000010063 */
[----:B------:R-:W-:-:S02]  /*fb10*/  HADD2.F32 R96, -RZ, R90.H1_H1 ;  /* 0x3000005aff607230 */ /* 0x000fc40000004100 */
[----:B------:R-:W-:Y:S01]  /*fb20*/  FFMA.FTZ R104, R61, R98, -R104 ;  /* 0x000000623d687223 */ /* 0x000fe20000010868 */
[----:B------:R-:W-:Y:S01]  /*fb30*/  FMUL.FTZ R98, R65, R100 ;  /* 0x0000006441627220 */ /* 0x000fe20000410000 */
[----:B------:R-:W-:Y:S02]  /*fb40*/  HADD2.F32 R93, -RZ, R66.H0_H0 ;  /* 0x20000042ff5d7230 */ /* 0x000fe40000004100 */
[----:B------:R-:W-:Y:S01]  /*fb50*/  FFMA.FTZ R91, R61, R102, R106 ;  /* 0x000000663d5b7223 */ /* 0x000fe2000001006a */
[-C--:B------:R-:W-:Y:S01]  /*fb60*/  FMUL.FTZ R65, R65, R96.reuse ;  /* 0x0000006041417220 */ /* 0x080fe20000410000 */
[----:B------:R-:W-:Y:S02]  /*fb70*/  HADD2.F32 R94, -RZ, R67.H0_H0 ;  /* 0x20000043ff5e7230 */ /* 0x000fe40000004100 */
[C---:B------:R-:W-:Y:S01]  /*fb80*/  FFMA.FTZ R98, R47.reuse, R96, -R98 ;  /* 0x000000602f627223 */ /* 0x040fe20000010862 */
[----:B------:R-:W-:Y:S02]  /*fb90*/  HADD2.F32 R90, -RZ, R90.H0_H0 ;  /* 0x2000005aff5a7230 */ /* 0x000fe40000004100 */
[----:B------:R-:W-:Y:S01]  /*fba0*/  FFMA.FTZ R65, R47, R100, R65 ;  /* 0x000000642f417223 */ /* 0x000fe20000010041 */
[----:B------:R-:W-:-:S02]  /*fbb0*/  HADD2.F32 R61, -RZ, R88.H0_H0 ;  /* 0x20000058ff3d7230 */ /* 0x000fc40000004100 */
[C---:B------:R-:W-:Y:S01]  /*fbc0*/  FMUL.FTZ R95, R93.reuse, R89 ;  /* 0x000000595d5f7220 */ /* 0x040fe20000410000 */
[----:B------:R-:W-:Y:S02]  /*fbd0*/  HADD2.F32 R47, -RZ, R88.H1_H1 ;  /* 0x30000058ff2f7230 */ /* 0x000fe40000004100 */
[-C--:B------:R-:W-:Y:S01]  /*fbe0*/  FMUL.FTZ R93, R93, R90.reuse ;  /* 0x0000005a5d5d7220 */ /* 0x080fe20000410000 */
[----:B------:R-:W-:Y:S02]  /*fbf0*/  HADD2.F32 R67, -RZ, R67.H1_H1 ;  /* 0x30000043ff437230 */ /* 0x000fe40000004100 */
[----:B------:R-:W-:Y:S01]  /*fc00*/  FFMA.FTZ R95, R92, R90, -R95 ;  /* 0x0000005a5c5f7223 */ /* 0x000fe2000001085f */
[C---:B------:R-:W-:Y:S01]  /*fc10*/  FMUL.FTZ R96, R94.reuse, R61 ;  /* 0x0000003d5e607220 */ /* 0x040fe20000410000 */
[----:B------:R-:W-:Y:S02]  /*fc20*/  HADD2.F32 R90, -RZ, R101.H0_H0 ;  /* 0x20000065ff5a7230 */ /* 0x000fe40000004100 */
[----:B------:R-:W-:Y:S01]  /*fc30*/  FMUL.FTZ R94, R94, R47 ;  /* 0x0000002f5e5e7220 */ /* 0x000fe20000410000 */
[----:B------:R-:W-:-:S02]  /*fc40*/  HADD2.F32 R88, -RZ, R103.H0_H0 ;  /* 0x20000067ff587230 */ /* 0x000fc40000004100 */
[----:B------:R-:W-:Y:S01]  /*fc50*/  FFMA.FTZ R93, R92, R89, R93 ;  /* 0x000000595c5d7223 */ /* 0x000fe2000001005d */
[C---:B------:R-:W-:Y:S01]  /*fc60*/  FFMA.FTZ R96, R35.reuse, R47, -R96 ;  /* 0x0000002f23607223 */ /* 0x040fe20000010860 */
[----:B------:R-:W-:Y:S01]  /*fc70*/  FFMA.FTZ R94, R35, R61, R94 ;  /* 0x0000003d235e7223 */ /* 0x000fe2000001005e */
[----:B------:R-:W-:Y:S02]  /*fc80*/  HADD2.F32 R64, -RZ, R64.H1_H1 ;  /* 0x30000040ff407230 */ /* 0x000fe40000004100 */
[C---:B------:R-:W-:Y:S01]  /*fc90*/  FMUL.FTZ R92, R67.reuse, R90 ;  /* 0x0000005a435c7220 */ /* 0x040fe20000410000 */
[----:B------:R-:W-:Y:S02]  /*fca0*/  HADD2.F32 R66, -RZ, R66.H1_H1 ;  /* 0x30000042ff427230 */ /* 0x000fe40000004100 */
[-C--:B------:R-:W-:Y:S01]  /*fcb0*/  FMUL.FTZ R100, R67, R88.reuse ;  /* 0x0000005843647220 */ /* 0x080fe20000410000 */
[----:B------:R-:W-:Y:S02]  /*fcc0*/  HADD2.F32 R47, -RZ, R44.H0_H0 ;  /* 0x2000002cff2f7230 */ /* 0x000fe40000004100 */
[----:B------:R-:W-:Y:S01]  /*fcd0*/  FFMA.FTZ R89, R63, R88, -R92 ;  /* 0x000000583f597223 */ /* 0x000fe2000001085c */
[----:B------:R-:W-:-:S02]  /*fce0*/  HADD2.F32 R61, -RZ, R34.H0_H0 ;  /* 0x20000022ff3d7230 */ /* 0x000fc40000004100 */
[----:B------:R-:W-:Y:S01]  /*fcf0*/  FFMA.FTZ R97, R63, R90, R100 ;  /* 0x0000005a3f617223 */ /* 0x000fe20000010064 */
[----:B------:R-:W-:Y:S02]  /*fd00*/  HADD2.F32 R35, -RZ, R32.H0_H0 ;  /* 0x20000020ff237230 */ /* 0x000fe40000004100 */
[----:B------:R-:W-:Y:S01]  /*fd10*/  FMUL.FTZ R63, R64, R47 ;  /* 0x0000002f403f7220 */ /* 0x000fe20000410000 */
[C---:B------:R-:W-:Y:S01]  /*fd20*/  FMUL.FTZ R67, R66.reuse, R61 ;  /* 0x0000003d42437220 */ /* 0x040fe20000410000 */
[----:B------:R-:W-:Y:S01]  /*fd30*/  FMUL.FTZ R66, R66, R33 ;  /* 0x0000002142427220 */ /* 0x000fe20000410000 */
[-C--:B------:R-:W-:Y:S01]  /*fd40*/  FMUL.FTZ R64, R64, R35.reuse ;  /* 0x0000002340407220 */ /* 0x080fe20000410000 */
[----:B------:R-:W-:Y:S01]  /*fd50*/  FFMA.FTZ R63, R60, R35, -R63 ;  /* 0x000000233c3f7223 */ /* 0x000fe2000001083f */
[C---:B------:R-:W-:Y:S01]  /*fd60*/  FFMA.FTZ R34, R62.reuse, R33, -R67 ;  /* 0x000000213e227223 */ /* 0x040fe20000010843 */
        /* <DEDUP_REMOVED lines=12> */
.L_x_2904:
[----:B------:R-:W-:Y:S05]  /*fe30*/  BSYNC B2 ;  /* 0x0000000000027941 */ /* 0x000fea0003800000 */
.L_x_2903:
[----:B------:R-:W-:Y:S04]  /*fe40*/  BSSY B2, `(.L_x_2905) ;  /* 0x0000062000027945 */ /* 0x000fe80003800000 */
[----:B------:R-:W-:Y:S05]  /*fe50*/  @P1 BRA `(.L_x_2906) ;  /* 0x0000000400801947 */ /* 0x000fea0003800000 */
[----:B-1----:R-:W2:Y:S04]  /*fe60*/  LDL R32, [R1+0x5c] ;  /* 0x00005c0001207983 */ /* 0x002ea80000100800 */
[----:B------:R-:W3:Y:S01]  /*fe70*/  LDL R93, [R1+0x88] ;  /* 0x00008800015d7983 */ /* 0x000ee20000100800 */
[--C-:B------:R-:W-:Y:S01]  /*fe80*/  SHF.R.U64 R87, R40, 0x10, R41.reuse ;  /* 0x0000001028577819 */ /* 0x100fe20000001229 */
[----:B------:R-:W-:Y:S01]  /*fe90*/  HADD2.F32 R62, -RZ, R85.H1_H1 ;  /* 0x30000055ff3e7230 */ /* 0x000fe20000004100 */
[----:B------:R-:W-:Y:S01]  /*fea0*/  SHF.R.U32.HI R66, RZ, 0x10, R41 ;  /* 0x00000010ff427819 */ /* 0x000fe20000011629 */
[--C-:B------:R-:W-:Y:S01]  /*feb0*/  HADD2.F32 R64, -RZ, R83.reuse.H1_H1 ;  /* 0x30000053ff407230 */ /* 0x100fe20000004100 */
[--C-:B------:R-:W-:Y:S01]  /*fec0*/  SHF.R.U64 R92, R28, 0x10, R29.reuse ;  /* 0x000000101c5c7819 */ /* 0x100fe2000000121d */
[----:B------:R-:W-:Y:S01]  /*fed0*/  HADD2.F32 R83, -RZ, R83.H0_H0 ;  /* 0x20000053ff537230 */ /* 0x000fe20000004100 */
[----:B0-----:R-:W-:Y:S01]  /*fee0*/  SHF.R.U32.HI R61, RZ, 0x10, R29 ;  /* 0x00000010ff3d7819 */ /* 0x001fe2000001161d */
[----:B------:R-:W-:Y:S01]  /*fef0*/  HADD2.F32 R85, -RZ, R85.H0_H0 ;  /* 0x20000055ff557230 */ /* 0x000fe20000004100 */
[--C-:B------:R-:W-:Y:S01]  /*ff00*/  SHF.R.U64 R67, R42, 0x10, R43.reuse ;  /* 0x000000102a437819 */ /* 0x100fe2000000122b */
[----:B------:R-:W-:Y:S01]  /*ff10*/  HADD2.F32 R66, -RZ, R66.H0_H0 ;  /* 0x20000042ff427230 */ /* 0x000fe20000004100 */
[----:B------:R-:W-:-:S02]  /*ff20*/  SHF.R.U32.HI R65, RZ, 0x10, R43 ;  /* 0x00000010ff417819 */ /* 0x000fc4000001162b */
[--C-:B------:R-:W-:Y:S02]  /*ff30*/  SHF.R.U32.HI R89, RZ, 0x10, R31.reuse ;  /* 0x00000010ff597819 */ /* 0x100fe4000001161f */
[----:B------:R-:W-:Y:S02]  /*ff40*/  SHF.R.U64 R91, R30, 0x10, R31 ;  /* 0x000000101e5b7819 */ /* 0x000fe4000000121f */
[----:B--2---:R-:W-:-:S04]  /*ff50*/  LEA.HI R32, R69, R32, RZ, 0x1d ;  /* 0x0000002045207211 */ /* 0x004fc800078fe8ff */
[----:B------:R-:W-:Y:S01]  /*ff60*/  SHF.R.S32.HI R35, RZ, 0x1f, R32 ;  /* 0x0000001fff237819 */ /* 0x000fe20000011420 */
[----:B------:R-:W-:-:S03]  /*ff70*/  IMAD.SHL.U32 R33, R32, 0x8, RZ ;  /* 0x0000000820217824 */ /* 0x000fc600078e00ff */
[----:B------:R-:W-:Y:S02]  /*ff80*/  LEA.HI R35, R35, R32, RZ, 0x3 ;  /* 0x0000002023237211 */ /* 0x000fe400078f18ff */
[----:B------:R-:W-:-:S03]  /*ff90*/  LOP3.LUT R32, R218, 0x38, R33, 0xf8, !PT ;  /* 0x00000038da207812 */ /* 0x000fc600078ef821 */
[----:B------:R-:W-:Y:S01]  /*ffa0*/  IMAD.SHL.U32 R35, R35, 0x400, RZ ;  /* 0x0000040023237824 */ /* 0x000fe200078e00ff */
[----:B------:R-:W-:-:S04]  /*ffb0*/  LOP3.LUT R44, R32, R219, RZ, 0x3c, !PT ;  /* 0x000000db202c7212 */ /* 0x000fc800078e3cff */
[----:B------:R-:W-:Y:S02]  /*ffc0*/  LOP3.LUT R45, R35, 0x7fffe000, RZ, 0xc0, !PT ;  /* 0x7fffe000232d7812 */ /* 0x000fe400078ec0ff */
[----:B---3--:R-:W0:Y:S02]  /*ffd0*/  LDS.128 R32, [R93] ;  /* 0x000000005d207984 */ /* 0x008e240000000c00 */
[----:B------:R-:W-:-:S05]  /*ffe0*/  IADD3 R45, R44, R45, R220 ;  /* 0x0000002d2c2d7210 */ /* 0x000fca0007ffe0dc */
[----:B------:R-:W-:-:S05]  /*fff0*/  IMAD R60, R45, 0x2, R16 ;  /* 0x000000022d3c7824 */ /* 0x000fca00078e0210 */
[----:B------:R-:W1:Y:S01]  /*10000*/  LDS.128 R44, [R60+0x15400] ;  /* 0x015400003c2c7984 */ /* 0x000e620000000c00 */
[--C-:B0-----:R-:W-:Y:S02]  /*10010*/  HADD2.F32 R29, -RZ, R33.reuse.H0_H0 ;  /* 0x20000021ff1d7230 */ /* 0x101fe40000004100 */
[----:B------:R-:W-:Y:S02]  /*10020*/  HADD2.F32 R28, -RZ, R32.H0_H0 ;  /* 0x20000020ff1c7230 */ /* 0x000fe40000004100 */
[----:B------:R-:W-:Y:S02]  /*10030*/  HADD2.F32 R33, -RZ, R33.H1_H1 ;  /* 0x30000021ff217230 */ /* 0x000fe40000004100 */
[----:B------:R-:W-:Y:S02]  /*10040*/  HADD2.F32 R30, -RZ, R34.H0_H0 ;  /* 0x20000022ff1e7230 */ /* 0x000fe40000004100 */
[--C-:B------:R-:W-:Y:S02]  /*10050*/  HADD2.F32 R31, -RZ, R35.reuse.H0_H0 ;  /* 0x20000023ff1f7230 */ /* 0x100fe40000004100 */
[----:B------:R-:W-:-:S02]  /*10060*/  HADD2.F32 R35, -RZ, R35.H1_H1 ;  /* 0x30000023ff237230 */ /* 0x000fc40000004100 */
[--C-:B-1----:R-:W-:Y:S02]  /*10070*/  HADD2.F32 R41, -RZ, R45.reuse.H0_H0 ;  /* 0x2000002dff297230 */ /* 0x102fe40000004100 */
[----:B------:R-:W-:Y:S02]  /*10080*/  HADD2.F32 R40, -RZ, R44.H0_H0 ;  /* 0x2000002cff287230 */ /* 0x000fe40000004100 */
[----:B------:R-:W-:Y:S02]  /*10090*/  HADD2.F32 R45, -RZ, R45.H1_H1 ;  /* 0x3000002dff2d7230 */ /* 0x000fe40000004100 */
[C---:B------:R-:W-:Y:S01]  /*100a0*/  FMUL.FTZ R82, R41.reuse, R64 ;  /* 0x0000004029527220 */ /* 0x040fe20000410000 */
[-C--:B------:R-:W-:Y:S01]  /*100b0*/  FMUL.FTZ R88, R41, R62.reuse ;  /* 0x0000003e29587220 */ /* 0x080fe20000410000 */
[----:B------:R-:W-:Y:S02]  /*100c0*/  HADD2.F32 R41, -RZ, R84.H0_H0 ;  /* 0x20000054ff297230 */ /* 0x000fe40000004100 */
[C---:B------:R-:W-:Y:S01]  /*100d0*/  FFMA.FTZ R82, R29.reuse, R62, -R82 ;  /* 0x0000003e1d527223 */ /* 0x040fe20000010852 */
[----:B------:R-:W-:Y:S01]  /*100e0*/  FFMA.FTZ R88, R29, R64, R88 ;  /* 0x000000401d587223 */ /* 0x000fe20000010058 */
[----:B------:R-:W-:-:S02]  /*100f0*/  HADD2.F32 R62, -RZ, R61.H0_H0 ;  /* 0x2000003dff3e7230 */ /* 0x000fc40000004100 */
[C---:B------:R-:W-:Y:S01]  /*10100*/  FMUL.FTZ R29, R40.reuse, R83 ;  /* 0x00000053281d7220 */ /* 0x040fe20000410000 */
[-C--:B------:R-:W-:Y:S01]  /*10110*/  FMUL.FTZ R40, R40, R85.reuse ;  /* 0x0000005528287220 */ /* 0x080fe20000410000 */
[----:B------:R-:W-:Y:S02]  /*10120*/  HADD2.F32 R42, -RZ, R46.H0_H0 ;  /* 0x2000002eff2a7230 */ /* 0x000fe40000004100 */
[C---:B------:R-:W-:Y:S01]  /*10130*/  FMUL.FTZ R90, R45.reuse, R66 ;  /* 0x000000422d5a7220 */ /* 0x040fe20000410000 */
[----:B------:R-:W-:Y:S01]  /*10140*/  FFMA.FTZ R85, R28, R85, -R29 ;  /* 0x000000551c557223 */ /* 0x000fe2000001081d */
[----:B------:R-:W-:Y:S02]  /*10150*/  HADD2.F32 R43, -RZ, R47.H0_H0 ;  /* 0x2000002fff2b7230 */ /* 0x000fe40000004100 */
[-C--:B------:R-:W-:Y:S01]  /*10160*/  FMUL.FTZ R64, R45, R62.reuse ;  /* 0x0000003e2d407220 */ /* 0x080fe20000410000 */
[----:B------:R-:W-:Y:S02]  /*10170*/  HADD2.F32 R29, -RZ, R86.H0_H0 ;  /* 0x20000056ff1d7230 */ /* 0x000fe40000004100 */
[----:B------:R-:W-:Y:S01]  /*10180*/  FFMA.FTZ R45, R33, R62, -R90 ;  /* 0x0000003e212d7223 */ /* 0x000fe2000001085a */
[----:B------:R-:W-:-:S02]  /*10190*/  HADD2.F32 R84, -RZ, R84.H1_H1 ;  /* 0x30000054ff547230 */ /* 0x000fc40000004100 */
[----:B------:R-:W-:Y:S01]  /*101a0*/  FFMA.FTZ R61, R33, R66, R64 ;  /* 0x00000042213d7223 */ /* 0x000fe20000010040 */
[----:B------:R-:W-:Y:S02]  /*101b0*/  HADD2.F32 R86, -RZ, R86.H1_H1 ;  /* 0x30000056ff567230 */ /* 0x000fe40000004100 */
[----:B------:R-:W-:Y:S01]  /*101c0*/  FFMA.FTZ R83, R28, R83, R40 ;  /* 0x000000531c537223 */ /* 0x000fe20000010028 */
[----:B------:R-:W-:Y:S02]  /*101d0*/  HADD2.F32 R47, -RZ, R47.H1_H1 ;  /* 0x3000002fff2f7230 */ /* 0x000fe40000004100 */
[C---:B------:R-:W-:Y:S01]  /*101e0*/  FMUL.FTZ R33, R42.reuse, R41 ;  /* 0x000000292a217220 */ /* 0x040fe20000410000 */
[----:B------:R-:W-:Y:S01]  /*101f0*/  FMUL.FTZ R63, R42, R29 ;  /* 0x0000001d2a3f7220 */ /* 0x000fe20000410000 */
[----:B------:R-:W-:Y:S02]  /*10200*/  HADD2.F32 R40, -RZ, R65.H0_H0 ;  /* 0x20000041ff287230 */ /* 0x000fe40000004100 */
[----:B------:R-:W-:Y:S01]  /*10210*/  FMUL.FTZ R62, R43, R84 ;  /* 0x000000542b3e7220 */ /* 0x000fe20000410000 */
[----:B------:R-:W-:-:S02]  /*10220*/  HADD2.F32 R28, -RZ, R89.H0_H0 ;  /* 0x20000059ff1c7230 */ /* 0x000fc40000004100 */
[----:B------:R-:W-:Y:S01]  /*10230*/  FMUL.FTZ R43, R43, R86 ;  /* 0x000000562b2b7220 */ /* 0x000fe20000410000 */
[C---:B------:R-:W-:Y:S01]  /*10240*/  FFMA.FTZ R42, R30.reuse, R29, -R33 ;  /* 0x0000001d1e2a7223 */ /* 0x040fe20000010821 */
[----:B------:R-:W-:Y:S01]  /*10250*/  FFMA.FTZ R63, R30, R41, R63 ;  /* 0x000000291e3f7223 */ /* 0x000fe2000001003f */
[----:B------:R-:W-:Y:S02]  /*10260*/  HADD2.F32 R44, -RZ, R44.H1_H1 ;  /* 0x3000002cff2c7230 */ /* 0x000fe40000004100 */
[----:B------:R-:W-:Y:S01]  /*10270*/  FMUL.FTZ R30, R47, R40 ;  /* 0x000000282f1e7220 */ /* 0x000fe20000410000 */
[----:B------:R-:W-:Y:S02]  /*10280*/  HADD2.F32 R46, -RZ, R46.H1_H1 ;  /* 0x3000002eff2e7230 */ /* 0x000fe40000004100 */
[C---:B------:R-:W-:Y:S01]  /*10290*/  FFMA.FTZ R62, R31.reuse, R86, -R62 ;  /* 0x000000561f3e7223 */ /* 0x040fe2000001083e */
[----:B------:R-:W-:Y:S01]  /*102a0*/  FFMA.FTZ R84, R31, R84, R43 ;  /* 0x000000541f547223 */ /* 0x000fe2000001002b */
[----:B------:R-:W-:Y:S01]  /*102b0*/  FMUL.FTZ R64, R47, R28 ;  /* 0x0000001c2f407220 */ /* 0x000fe20000410000 */
[----:B------:R-:W-:-:S02]  /*102c0*/  HADD2.F32 R33, -RZ, R87.H0_H0 ;  /* 0x20000057ff217230 */ /* 0x000fc40000004100 */
[C---:B------:R-:W-:Y:S01]  /*102d0*/  FFMA.FTZ R47, R35.reuse, R28, -R30 ;  /* 0x0000001c232f7223 */ /* 0x040fe2000001081e */
[----:B------:R-:W-:Y:S02]  /*102e0*/  HADD2.F32 R41, -RZ, R67.H0_H0 ;  /* 0x20000043ff297230 */ /* 0x000fe40000004100 */
[----:B------:R-:W-:Y:S01]  /*102f0*/  FFMA.FTZ R65, R35, R40, R64 ;  /* 0x0000002823417223 */ /* 0x000fe20000010040 */
[----:B------:R-:W-:Y:S02]  /*10300*/  HADD2.F32 R29, -RZ, R92.H0_H0 ;  /* 0x2000005cff1d7230 */ /* 0x000fe40000004100 */
[----:B------:R-:W-:Y:S01]  /*10310*/  FMUL.FTZ R35, R44, R33 ;  /* 0x000000212c237220 */ /* 0x000fe20000410000 */
[----:B------:R-:W-:Y:S02]  /*10320*/  HADD2.F32 R31, -RZ, R91.H0_H0 ;  /* 0x2000005bff1f7230 */ /* 0x000fe40000004100 */
[----:B------:R-:W-:Y:S01]  /*10330*/  FMUL.FTZ R43, R46, R41 ;  /* 0x000000292e2b7220 */ /* 0x000fe20000410000 */
[----:B------:R-:W-:-:S02]  /*10340*/  HADD2.F32 R32, -RZ, R32.H1_H1 ;  /* 0x30000020ff207230 */ /* 0x000fc40000004100 */
[----:B------:R-:W-:Y:S01]  /*10350*/  FMUL.FTZ R44, R44, R29 ;  /* 0x0000001d2c2c7220 */ /* 0x000fe20000410000 */
[----:B------:R-:W-:Y:S02]  /*10360*/  HADD2.F32 R34, -RZ, R34.H1_H1 ;  /* 0x30000022ff227230 */ /* 0x000fe40000004100 */
[----:B------:R-:W-:Y:S01]  /*10370*/  FMUL.FTZ R46, R46, R31 ;  /* 0x0000001f2e2e7220 */ /* 0x000fe20000410000 */
[C---:B------:R-:W-:Y:S01]  /*10380*/  FFMA.FTZ R28, R32.reuse, R29, -R35 ;  /* 0x0000001d201c7223 */ /* 0x040fe20000010823 */
[----:B------:R-:W-:Y:S01]  /*10390*/  FFMA.FTZ R32, R32, R33, R44 ;  /* 0x0000002120207223 */ /* 0x000fe2000001002c */
[C---:B------:R-:W-:Y:S01]  /*103a0*/  FFMA.FTZ R43, R34.reuse, R31, -R43 ;  /* 0x0000001f222b7223 */ /* 0x040fe2000001082b */
        /* <DEDUP_REMOVED lines=11> */
.L_x_2906:
[----:B------:R-:W-:Y:S05]  /*10460*/  BSYNC B2 ;  /* 0x0000000000027941 */ /* 0x000fea0003800000 */
.L_x_2905:
[----:B------:R-:W-:Y:S05]  /*10470*/  @P2 BRA `(.L_x_2902) ;  /* 0x0000000400802947 */ /* 0x000fea0003800000 */
[----:B--2---:R-:W2:Y:S04]  /*10480*/  LDL R28, [R1+0x60] ;  /* 0x00006000011c7983 */ /* 0x004ea80000100800 */
[----:B------:R-:W3:Y:S01]  /*10490*/  LDL R66, [R1+0x80] ;  /* 0x0000800001427983 */ /* 0x000ee20000100800 */
[----:B------:R-:W-:Y:S01]  /*104a0*/  SHF.R.U64 R63, R36, 0x10, R37 ;  /* 0x00000010243f7819 */ /* 0x000fe20000001225 */
[----:B------:R-:W-:Y:S01]  /*104b0*/  HADD2.F32 R41, -RZ, R76.H1_H1 ;  /* 0x3000004cff297230 */ /* 0x000fe20000004100 */
[----:B------:R-:W-:Y:S01]  /*104c0*/  SHF.R.U32.HI R43, RZ, 0x10, R25 ;  /* 0x00000010ff2b7819 */ /* 0x000fe20000011619 */
[--C-:B------:R-:W-:Y:S01]  /*104d0*/  HADD2.F32 R42, -RZ, R74.reuse.H1_H1 ;  /* 0x3000004aff2a7230 */ /* 0x100fe20000004100 */
[----:B-1----:R-:W-:Y:S01]  /*104e0*/  SHF.R.U32.HI R44, RZ, 0x10, R37 ;  /* 0x00000010ff2c7819 */ /* 0x002fe20000011625 */
[----:B------:R-:W-:Y:S01]  /*104f0*/  HADD2.F32 R74, -RZ, R74.H0_H0 ;  /* 0x2000004aff4a7230 */ /* 0x000fe20000004100 */
[----:B------:R-:W-:Y:S01]  /*10500*/  SHF.R.U64 R65, R24, 0x10, R25 ;  /* 0x0000001018417819 */ /* 0x000fe20000001219 */
[----:B------:R-:W-:Y:S01]  /*10510*/  HADD2.F32 R76, -RZ, R76.H0_H0 ;  /* 0x2000004cff4c7230 */ /* 0x000fe20000004100 */
[----:B0-----:R-:W-:Y:S01]  /*10520*/  SHF.R.U64 R61, R38, 0x10, R39 ;  /* 0x00000010263d7819 */ /* 0x001fe20000001227 */
[----:B------:R-:W-:Y:S01]  /*10530*/  HADD2.F32 R44, -RZ, R44.H0_H0 ;  /* 0x2000002cff2c7230 */ /* 0x000fe20000004100 */
[----:B------:R-:W-:-:S02]  /*10540*/  SHF.R.U64 R64, R26, 0x10, R27 ;  /* 0x000000101a407819 */ /* 0x000fc4000000121b */
[----:B------:R-:W-:Y:S02]  /*10550*/  SHF.R.U32.HI R45, RZ, 0x10, R39 ;  /* 0x00000010ff2d7819 */ /* 0x000fe40000011627 */
[----:B------:R-:W-:Y:S02]  /*10560*/  SHF.R.U32.HI R47, RZ, 0x10, R27 ;  /* 0x00000010ff2f7819 */ /* 0x000fe4000001161b */
[----:B--2---:R-:W-:-:S04]  /*10570*/  LEA.HI R69, R69, R28, RZ, 0x1d ;  /* 0x0000001c45457211 */ /* 0x004fc800078fe8ff */
[----:B------:R-:W-:Y:S01]  /*10580*/  SHF.R.S32.HI R28, RZ, 0x1f, R69 ;  /* 0x0000001fff1c7819 */ /* 0x000fe20000011445 */
[----:B------:R-:W-:-:S03]  /*10590*/  IMAD.SHL.U32 R29, R69, 0x8, RZ ;  /* 0x00000008451d7824 */ /* 0x000fc600078e00ff */
[----:B------:R-:W-:Y:S02]  /*105a0*/  LEA.HI R69, R28, R69, RZ, 0x3 ;  /* 0x000000451c457211 */ /* 0x000fe400078f18ff */
[----:B------:R-:W-:Y:S02]  /*105b0*/  LOP3.LUT R28, R218, 0x38, R29, 0xf8, !PT ;  /* 0x00000038da1c7812 */ /* 0x000fe400078ef81d */
[----:B------:R-:W-:Y:S02]  /*105c0*/  SHF.L.U32 R69, R69, 0xa, RZ ;  /* 0x0000000a45457819 */ /* 0x000fe400000006ff */
[----:B------:R-:W-:Y:S02]  /*105d0*/  LOP3.LUT R32, R28, R219, RZ, 0x3c, !PT ;  /* 0x000000db1c207212 */ /* 0x000fe400078e3cff */
[----:B------:R-:W-:Y:S01]  /*105e0*/  LOP3.LUT R69, R69, 0x7fffe000, RZ, 0xc0, !PT ;  /* 0x7fffe00045457812 */ /* 0x000fe200078ec0ff */
[----:B---3--:R-:W0:Y:S03]  /*105f0*/  LDS.128 R28, [R66] ;  /* 0x00000000421c7984 */ /* 0x008e260000000c00 */
        /* <DEDUP_REMOVED lines=20> */
[----:B------:R-:W-:Y:S01]  /*10740*/  FMUL.FTZ R42, R37, R36 ;  /* 0x00000024252a7220 */ /* 0x000fe20000410000 */
[----:B------:R-:W-:Y:S02]  /*10750*/  HADD2.F32 R38, -RZ, R34.H0_H0 ;  /* 0x20000022ff267230 */ /* 0x000fe40000004100 */
[-C--:B------:R-:W-:Y:S01]  /*10760*/  FMUL.FTZ R33, R33, R76.reuse ;  /* 0x0000004c21217220 */ /* 0x080fe20000410000 */
[----:B------:R-:W-:Y:S02]  /*10770*/  HADD2.F32 R37, -RZ, R75.H0_H0 ;  /* 0x2000004bff257230 */ /* 0x000fe40000004100 */
[----:B------:R-:W-:Y:S01]  /*10780*/  FFMA.FTZ R76, R24, R76, -R25 ;  /* 0x0000004c184c7223 */ /* 0x000fe20000010819 */
[----:B------:R-:W-:Y:S01]  /*10790*/  FFMA.FTZ R43, R29, R44, R42 ;  /* 0x0000002c1d2b7223 */ /* 0x000fe2000001002a */
[----:B------:R-:W-:-:S02]  /*107a0*/  HADD2.F32 R25, -RZ, R77.H0_H0 ;  /* 0x2000004dff197230 */ /* 0x000fc40000004100 */
[----:B------:R-:W-:Y:S01]  /*107b0*/  FFMA.FTZ R41, R29, R36, -R62 ;  /* 0x000000241d297223 */ /* 0x000fe2000001083e */
        /* <DEDUP_REMOVED lines=44> */
.L_x_2902:
[----:B------:R-:W-:Y:S05]  /*10a80*/  BSYNC B1 ;  /* 0x0000000000017941 */ /* 0x000fea0003800000 */
.L_x_2901:
[----:B---3--:R-:W-:-:S05]  /*10a90*/  VIADD R24, R204, 0x40 ;  /* 0x00000040cc187836 */ /* 0x008fca0000000000 */
[----:B------:R-:W-:-:S13]  /*10aa0*/  ISETP.GE.AND P0, PT, R24, R3, PT ;  /* 0x000000031800720c */ /* 0x000fda0003f06270 */
[----:B------:R-:W-:Y:S05]  /*10ab0*/  @P0 BRA `(.L_x_2882) ;  /* 0x0000001000c40947 */ /* 0x000fea0003800000 */
[----:B------:R-:W3:Y:S01]  /*10ac0*/  LDC R3, c[0x0][0x3f4] ;  /* 0x0000fd00ff037b82 */ /* 0x000ee20000000800 */
[----:B------:R-:W-:Y:S01]  /*10ad0*/  BSSY B1, `(.L_x_2907) ;  /* 0x000006b000017945 */ /* 0x000fe20003800000 */
[----:B0-----:R-:W-:Y:S02]  /*10ae0*/  SHF.R.U32.HI R61, RZ, 0x3, R217 ;  /* 0x00000003ff3d7819 */ /* 0x001fe400000116d9 */
[-C--:B---3--:R-:W-:Y:S02]  /*10af0*/  ISETP.GE.AND P0, PT, R18, R3.reuse, PT ;  /* 0x000000031200720c */ /* 0x088fe40003f06270 */
[-C--:B------:R-:W-:Y:S02]  /*10b00*/  ISETP.GE.AND P1, PT, R206, R3.reuse, PT ;  /* 0x00000003ce00720c */ /* 0x080fe40003f26270 */
[----:B------:R-:W-:-:S09]  /*10b10*/  ISETP.GE.AND P2, PT, R207, R3, PT ;  /* 0x00000003cf00720c */ /* 0x000fd20003f46270 */
[----:B------:R-:W-:Y:S05]  /*10b20*/  @P0 BRA `(.L_x_2908) ;  /* 0x0000000400940947 */ /* 0x000fea0003800000 */
[----:B------:R-:W3:Y:S01]  /*10b30*/  LDL R62, [R1+0x84] ;  /* 0x00008400013e7983 */ /* 0x000ee20000100800 */
[----:B------:R-:W0:Y:S02]  /*10b40*/  S2R R25, SR_TID.X ;  /* 0x0000000000197919 */ /* 0x000e240000002100 */
[----:B0-----:R-:W-:-:S05]  /*10b50*/  VIADD R25, R25, 0xffffff80 ;  /* 0xffffff8019197836 */ /* 0x001fca0000000000 */
[----:B------:R-:W-:-:S04]  /*10b60*/  SHF.R.S32.HI R24, RZ, 0x1f, R25 ;  /* 0x0000001fff187819 */ /* 0x000fc80000011419 */
[----:B------:R-:W-:-:S04]  /*10b70*/  LEA.HI R24, R24, R25, RZ, 0x2 ;  /* 0x0000001918187211 */ /* 0x000fc800078f10ff */
[----:B------:R-:W-:-:S05]  /*10b80*/  LOP3.LUT R24, R24, 0xfffffffc, RZ, 0xc0, !PT ;  /* 0xfffffffc18187812 */ /* 0x000fca00078ec0ff */
[----:B------:R-:W-:-:S05]  /*10b90*/  IMAD.IADD R24, R25, 0x1, -R24 ;  /* 0x0000000119187824 */ /* 0x000fca00078e0a18 */
[----:B------:R-:W-:-:S04]  /*10ba0*/  LEA.HI R24, R3, R24, RZ, 0x1d ;  /* 0x0000001803187211 */ /* 0x000fc800078fe8ff */
[----:B------:R-:W-:Y:S02]  /*10bb0*/  SHF.R.S32.HI R25, RZ, 0x1f, R24 ;  /* 0x0000001fff197819 */ /* 0x000fe40000011418 */
[----:B------:R-:W-:Y:S02]  /*10bc0*/  SHF.L.U32 R26, R24, 0x3, RZ ;  /* 0x00000003181a7819 */ /* 0x000fe400000006ff */
[----:B------:R-:W-:Y:S02]  /*10bd0*/  LEA.HI R25, R25, R24, RZ, 0x3 ;  /* 0x0000001819197211 */ /* 0x000fe400078f18ff */
[----:B------:R-:W-:-:S03]  /*10be0*/  LOP3.LUT R24, R217, 0x38, R26, 0xf8, !PT ;  /* 0x00000038d9187812 */ /* 0x000fc600078ef81a */
[----:B------:R-:W-:Y:S01]  /*10bf0*/  IMAD.SHL.U32 R25, R25, 0x400, RZ ;  /* 0x0000040019197824 */ /* 0x000fe200078e00ff */
[----:B--2---:R-:W-:-:S04]  /*10c00*/  LOP3.LUT R29, R24, R61, RZ, 0x3c, !PT ;  /* 0x0000003d181d7212 */ /* 0x004fc800078e3cff */
[----:B------:R-:W-:-:S04]  /*10c10*/  LOP3.LUT R28, R25, 0x7fffe000, RZ, 0xc0, !PT ;  /* 0x7fffe000191c7812 */ /* 0x000fc800078ec0ff */
[----:B------:R-:W-:-:S05]  /*10c20*/  IADD3 R29, R29, R28, R222 ;  /* 0x0000001c1d1d7210 */ /* 0x000fca0007ffe0de */
[----:B-1----:R-:W-:-:S05]  /*10c30*/  IMAD R32, R29, 0x2, R16 ;  /* 0x000000021d207824 */ /* 0x002fca00078e0210 */
[----:B------:R-:W0:Y:S01]  /*10c40*/  LDS.128 R28, [R32+0x15400] ;  /* 0x01540000201c7984 */ /* 0x000e220000000c00 */
[----:B------:R-:W-:Y:S01]  /*10c50*/  SHF.R.U32.HI R37, RZ, 0x10, R5 ;  /* 0x00000010ff257819 */ /* 0x000fe20000011605 */
[----:B------:R-:W-:Y:S02]  /*10c60*/  HADD2.F32 R38, -RZ, R80.H1_H1 ;  /* 0x30000050ff267230 */ /* 0x000fe40000004100 */
[--C-:B------:R-:W-:Y:S01]  /*10c70*/  HADD2.F32 R40, -RZ, R78.reuse.H1_H1 ;  /* 0x3000004eff287230 */ /* 0x100fe20000004100 */
[----:B------:R-:W-:Y:S02]  /*10c80*/  SHF.R.U64 R60, R48, 0x10, R49 ;  /* 0x00000010303c7819 */ /* 0x000fe40000001231 */
[----:B------:R-:W-:Y:S01]  /*10c90*/  SHF.R.U64 R47, R4, 0x10, R5 ;  /* 0x00000010042f7819 */ /* 0x000fe20000001205 */
[----:B------:R-:W-:Y:S01]  /*10ca0*/  HADD2.F32 R37, -RZ, R37.H0_H0 ;  /* 0x20000025ff257230 */ /* 0x000fe20000004100 */
[----:B------:R-:W-:Y:S01]  /*10cb0*/  SHF.R.U32.HI R49, RZ, 0x10, R49 ;  /* 0x00000010ff317819 */ /* 0x000fe20000011631 */
[----:B------:R-:W-:-:S02]  /*10cc0*/  HADD2.F32 R78, -RZ, R78.H0_H0 ;  /* 0x2000004eff4e7230 */ /* 0x000fc40000004100 */
[----:B------:R-:W-:Y:S01]  /*10cd0*/  HADD2.F32 R80, -RZ, R80.H0_H0 ;  /* 0x20000050ff507230 */ /* 0x000fe20000004100 */
[--C-:B------:R-:W-:Y:S02]  /*10ce0*/  SHF.R.U64 R48, R50, 0x10, R51.reuse ;  /* 0x0000001032307819 */ /* 0x100fe40000001233 */
[----:B------:R-:W-:Y:S02]  /*10cf0*/  SHF.R.U32.HI R50, RZ, 0x10, R51 ;  /* 0x00000010ff327819 */ /* 0x000fe40000011633 */
[--C-:B------:R-:W-:Y:S02]  /*10d00*/  SHF.R.U32.HI R41, RZ, 0x10, R7.reuse ;  /* 0x00000010ff297819 */ /* 0x100fe40000011607 */
[----:B------:R-:W-:Y:S01]  /*10d10*/  SHF.R.U64 R45, R6, 0x10, R7 ;  /* 0x00000010062d7819 */ /* 0x000fe20000001207 */
[--C-:B0-----:R-:W-:Y:S02]  /*10d20*/  HADD2.F32 R33, -RZ, R29.reuse.H0_H0 ;  /* 0x2000001dff217230 */ /* 0x101fe40000004100 */
[----:B------:R-:W-:-:S02]  /*10d30*/  HADD2.F32 R34, -RZ, R29.H1_H1 ;  /* 0x3000001dff227230 */ /* 0x000fc40000004100 */
[----:B------:R-:W-:Y:S02]  /*10d40*/  HADD2.F32 R29, -RZ, R28.H0_H0 ;  /* 0x2000001cff1d7230 */ /* 0x000fe40000004100 */
[C---:B------:R-:W-:Y:S01]  /*10d50*/  FMUL.FTZ R42, R33.reuse, R40 ;  /* 0x00000028212a7220 */ /* 0x040fe20000410000 */
[----:B------:R-:W-:Y:S01]  /*10d60*/  FMUL.FTZ R44, R33, R38 ;  /* 0x00000026212c7220 */ /* 0x000fe20000410000 */
[----:B------:R-:W-:Y:S02]  /*10d70*/  HADD2.F32 R33, -RZ, R49.H0_H0 ;  /* 0x20000031ff217230 */ /* 0x000fe40000004100 */
[----:B------:R-:W-:Y:S02]  /*10d80*/  HADD2.F32 R35, -RZ, R30.H0_H0 ;  /* 0x2000001eff237230 */ /* 0x000fe40000004100 */
[--C-:B------:R-:W-:Y:S02]  /*10d90*/  HADD2.F32 R36, -RZ, R31.reuse.H0_H0 ;  /* 0x2000001fff247230 */ /* 0x100fe40000004100 */
[----:B------:R-:W-:-:S02]  /*10da0*/  HADD2.F32 R31, -RZ, R31.H1_H1 ;  /* 0x3000001fff1f7230 */ /* 0x000fc40000004100 */
[----:B------:R-:W-:Y:S02]  /*10db0*/  HADD2.F32 R28, -RZ, R28.H1_H1 ;  /* 0x3000001cff1c7230 */ /* 0x000fe40000004100 */
[----:B------:R-:W-:Y:S01]  /*10dc0*/  HADD2.F32 R30, -RZ, R30.H1_H1 ;  /* 0x3000001eff1e7230 */ /* 0x000fe20000004100 */
[----:B---3--:R-:W0:Y:S02]  /*10dd0*/  LDS.128 R24, [R62] ;  /* 0x000000003e187984 */ /* 0x008e240000000c00 */
[--C-:B0-----:R-:W-:Y:S02]  /*10de0*/  HADD2.F32 R5, -RZ, R25.reuse.H0_H0 ;  /* 0x20000019ff057230 */ /* 0x101fe40000004100 */
[----:B------:R-:W-:Y:S02]  /*10df0*/  HADD2.F32 R25, -RZ, R25.H1_H1 ;  /* 0x30000019ff197230 */ /* 0x000fe40000004100 */
[----:B------:R-:W-:Y:S02]  /*10e00*/  HADD2.F32 R4, -RZ, R24.H0_H0 ;  /* 0x20000018ff047230 */ /* 0x000fe40000004100 */
[C---:B------:R-:W-:Y:S01]  /*10e10*/  FFMA.FTZ R42, R5.reuse, R38, -R42 ;  /* 0x00000026052a7223 */ /* 0x040fe2000001082a */
[----:B------:R-:W-:Y:S01]  /*10e20*/  FFMA.FTZ R44, R5, R40, R44 ;  /* 0x00000028052c7223 */ /* 0x000fe2000001002c */
[C---:B------:R-:W-:Y:S01]  /*10e30*/  FMUL.FTZ R38, R34.reuse, R37 ;  /* 0x0000002522267220 */ /* 0x040fe20000410000 */
[C---:B------:R-:W-:Y:S01]  /*10e40*/  FMUL.FTZ R5, R29.reuse, R78 ;  /* 0x0000004e1d057220 */ /* 0x040fe20000410000 */
[-C--:B------:R-:W-:Y:S01]  /*10e50*/  FMUL.FTZ R29, R29, R80.reuse ;  /* 0x000000501d1d7220 */ /* 0x080fe20000410000 */
[-C--:B------:R-:W-:Y:S01]  /*10e60*/  FMUL.FTZ R34, R34, R33.reuse ;  /* 0x0000002122227220 */ /* 0x080fe20000410000 */
[----:B------:R-:W-:Y:S01]  /*10e70*/  FFMA.FTZ R39, R25, R33, -R38 ;  /* 0x0000002119277223 */ /* 0x000fe20000010826 */
[----:B------:R-:W-:Y:S01]  /*10e80*/  FFMA.FTZ R80, R4, R80, -R5 ;  /* 0x0000005004507223 */ /* 0x000fe20000010805 */
[----:B------:R-:W-:-:S02]  /*10e90*/  HADD2.F32 R33, -RZ, R79.H0_H0 ;  /* 0x2000004fff217230 */ /* 0x000fc40000004100 */
[--C-:B------:R-:W-:Y:S02]  /*10ea0*/  HADD2.F32 R5, -RZ, R81.reuse.H0_H0 ;  /* 0x20000051ff057230 */ /* 0x100fe40000004100 */
[----:B------:R-:W-:Y:S02]  /*10eb0*/  HADD2.F32 R81, -RZ, R81.H1_H1 ;  /* 0x30000051ff517230 */ /* 0x000fe40000004100 */
[----:B------:R-:W-:Y:S02]  /*10ec0*/  HADD2.F32 R79, -RZ, R79.H1_H1 ;  /* 0x3000004fff4f7230 */ /* 0x000fe40000004100 */
[----:B------:R-:W-:Y:S01]  /*10ed0*/  FFMA.FTZ R37, R25, R37, R34 ;  /* 0x0000002519257223 */ /* 0x000fe20000010022 */
[----:B------:R-:W-:Y:S02]  /*10ee0*/  HADD2.F32 R6, -RZ, R26.H0_H0 ;  /* 0x2000001aff067230 */ /* 0x000fe40000004100 */
[----:B------:R-:W-:Y:S01]  /*10ef0*/  FFMA.FTZ R78, R4, R78, R29 ;  /* 0x0000004e044e7223 */ /* 0x000fe2000001001d */
[----:B------:R-:W-:-:S02]  /*10f00*/  HADD2.F32 R7, -RZ, R27.H0_H0 ;  /* 0x2000001bff077230 */ /* 0x000fc40000004100 */
[C---:B------:R-:W-:Y:S01]  /*10f10*/  FMUL.FTZ R25, R35.reuse, R33 ;  /* 0x0000002123197220 */ /* 0x040fe20000410000 */
[----:B------:R-:W-:Y:S01]  /*10f20*/  FMUL.FTZ R29, R35, R5 ;  /* 0x00000005231d7220 */ /* 0x000fe20000410000 */
[----:B------:R-:W-:Y:S02]  /*10f30*/  HADD2.F32 R34, -RZ, R41.H0_H0 ;  /* 0x20000029ff227230 */ /* 0x000fe40000004100 */
[C---:B------:R-:W-:Y:S01]  /*10f40*/  FMUL.FTZ R38, R36.reuse, R79 ;  /* 0x0000004f24267220 */ /* 0x040fe20000410000 */
[----:B------:R-:W-:Y:S02]  /*10f50*/  HADD2.F32 R4, -RZ, R50.H0_H0 ;  /* 0x20000032ff047230 */ /* 0x000fe40000004100 */
[----:B------:R-:W-:Y:S01]  /*10f60*/  FMUL.FTZ R40, R36, R81 ;  /* 0x0000005124287220 */ /* 0x000fe20000410000 */
[----:B------:R-:W-:Y:S02]  /*10f70*/  HADD2.F32 R27, -RZ, R27.H1_H1 ;  /* 0x3000001bff1b7230 */ /* 0x000fe40000004100 */
[C---:B------:R-:W-:Y:S01]  /*10f80*/  FFMA.FTZ R35, R6.reuse, R5, -R25 ;  /* 0x0000000506237223 */ /* 0x040fe20000010819 */
[----:B------:R-:W-:Y:S01]  /*10f90*/  FFMA.FTZ R36, R6, R33, R29 ;  /* 0x0000002106247223 */ /* 0x000fe2000001001d */
[----:B------:R-:W-:Y:S01]  /*10fa0*/  FMUL.FTZ R6, R31, R34 ;  /* 0x000000221f067220 */ /* 0x000fe20000410000 */
[C---:B------:R-:W-:Y:S01]  /*10fb0*/  FFMA.FTZ R38, R7.reuse, R81, -R38 ;  /* 0x0000005107267223 */ /* 0x040fe20000010826 */
[----:B------:R-:W-:Y:S01]  /*10fc0*/  FFMA.FTZ R40, R7, R79, R40 ;  /* 0x0000004f07287223 */ /* 0x000fe20000010028 */
[----:B------:R-:W-:Y:S01]  /*10fd0*/  FMUL.FTZ R46, R31, R4 ;  /* 0x000000041f2e7220 */ /* 0x000fe20000410000 */
[----:B------:R-:W-:-:S02]  /*10fe0*/  HADD2.F32 R25, -RZ, R47.H0_H0 ;  /* 0x2000002fff197230 */ /* 0x000fc40000004100 */
[----:B------:R-:W-:Y:S02]  /*10ff0*/  HADD2.F32 R29, -RZ, R45.H0_H0 ;  /* 0x2000002dff1d7230 */ /* 0x000fe40000004100 */
[----:B------:R-:W-:Y:S02]  /*11000*/  HADD2.F32 R5, -RZ, R60.H0_H0 ;  /* 0x2000003cff057230 */ /* 0x000fe40000004100 */
[----:B------:R-:W-:Y:S02]  /*11010*/  HADD2.F32 R7, -RZ, R48.H0_H0 ;  /* 0x20000030ff077230 */ /* 0x000fe40000004100 */
[C---:B------:R-:W-:Y:S01]  /*11020*/  FFMA.FTZ R43, R27.reuse, R4, -R6 ;  /* 0x000000041b2b7223 */ /* 0x040fe20000010806 */
[----:B------:R-:W-:Y:S02]  /*11030*/  HADD2.F32 R24, -RZ, R24.H1_H1 ;  /* 0x30000018ff187230 */ /* 0x000fe40000004100 */
[----:B------:R-:W-:Y:S01]  /*11040*/  FFMA.FTZ R45, R27, R34, R46 ;  /* 0x000000221b2d7223 */ /* 0x000fe2000001002e */
[----:B------:R-:W-:-:S02]  /*11050*/  HADD2.F32 R26, -RZ, R26.H1_H1 ;  /* 0x3000001aff1a7230 */ /* 0x000fc40000004100 */
        /* <DEDUP_REMOVED lines=13> */
[----:B------:R-:W-:Y:S02]  /*11130*/  F2FP.F16.F32.PACK_AB R25, R37, R44 ;  /* 0x0000002c2519723e */ /* 0x000fe400000000ff */
[----:B------:R-:W-:Y:S02]  /*11140*/  F2FP.F16.F32.PACK_AB R24, R33, R78 ;  /* 0x0000004e2118723e */ /* 0x000fe400000000ff */
[----:B------:R-:W-:Y:S01]  /*11150*/  F2FP.F16.F32.PACK_AB R26, R29, R36 ;  /* 0x000000241d1a723e */ /* 0x000fe200000000ff */
[----:B------:R0:W-:Y:S04]  /*11160*/  STS.128 [R62], R4 ;  /* 0x000000043e007388 */ /* 0x0001e80000000c00 */
[----:B------:R0:W-:Y:S02]  /*11170*/  STS.128 [R32+0x15400], R24 ;  /* 0x0154001820007388 */ /* 0x0001e40000000c00 */
.L_x_2908:
[----:B------:R-:W-:Y:S05]  /*11180*/  BSYNC B1 ;  /* 0x0000000000017941 */ /* 0x000fea0003800000 */
.L_x_2907:
[----:B------:R-:W-:Y:S04]  /*11190*/  BSSY B1, `(.L_x_2909) ;  /* 0x0000062000017945 */ /* 0x000fe80003800000 */
[----:B------:R-:W-:Y:S05]  /*111a0*/  @P1 BRA `(.L_x_2910) ;  /* 0x0000000400801947 */ /* 0x000fea0003800000 */
[----:B0-----:R-:W3:Y:S04]  /*111b0*/  LDL R4, [R1+0x5c] ;  /* 0x00005c0001047983 */ /* 0x001ee80000100800 */
[----:B-1----:R-:W4:Y:S01]  /*111c0*/  LDL R46, [R1+0x7c] ;  /* 0x00007c00012e7983 */ /* 0x002f220000100800 */
[----:B--2---:R-:W-:Y:S01]  /*111d0*/  SHF.R.U32.HI R35, RZ, 0x10, R9 ;  /* 0x00000010ff237819 */ /* 0x004fe20000011609 */
[----:B------:R-:W-:Y:S01]  /*111e0*/  HADD2.F32 R33, -RZ, R72.H1_H1 ;  /* 0x30000048ff217230 */ /* 0x000fe20000004100 */
[--C-:B------:R-:W-:Y:S01]  /*111f0*/  SHF.R.U64 R45, R52, 0x10, R53.reuse ;  /* 0x00000010342d7819 */ /* 0x100fe20000001235 */
[--C-:B------:R-:W-:Y:S01]  /*11200*/  HADD2.F32 R34, -RZ, R70.reuse.H1_H1 ;  /* 0x30000046ff227230 */ /* 0x100fe20000004100 */
[----:B------:R-:W-:Y:S01]  /*11210*/  SHF.R.U32.HI R52, RZ, 0x10, R53 ;  /* 0x00000010ff347819 */ /* 0x000fe20000011635 */
[----:B------:R-:W-:Y:S01]  /*11220*/  HADD2.F32 R35, -RZ, R35.H0_H0 ;  /* 0x20000023ff237230 */ /* 0x000fe20000004100 */
[----:B------:R-:W-:Y:S01]  /*11230*/  SHF.R.U64 R43, R8, 0x10, R9 ;  /* 0x00000010082b7819 */ /* 0x000fe20000001209 */
[----:B------:R-:W-:Y:S01]  /*11240*/  HADD2.F32 R70, -RZ, R70.H0_H0 ;  /* 0x20000046ff467230 */ /* 0x000fe20000004100 */
[--C-:B------:R-:W-:Y:S01]  /*11250*/  SHF.R.U64 R41, R10, 0x10, R11.reuse ;  /* 0x000000100a297819 */ /* 0x100fe2000000120b */
[----:B------:R-:W-:Y:S01]  /*11260*/  HADD2.F32 R72, -RZ, R72.H0_H0 ;  /* 0x20000048ff487230 */ /* 0x000fe20000004100 */
[----:B------:R-:W-:-:S02]  /*11270*/  SHF.R.U32.HI R38, RZ, 0x10, R11 ;  /* 0x00000010ff267819 */ /* 0x000fc4000001160b */
[--C-:B------:R-:W-:Y:S02]  /*11280*/  SHF.R.U64 R44, R54, 0x10, R55.reuse ;  /* 0x00000010362c7819 */ /* 0x100fe40000001237 */
[----:B------:R-:W-:Y:S02]  /*11290*/  SHF.R.U32.HI R54, RZ, 0x10, R55 ;  /* 0x00000010ff367819 */ /* 0x000fe40000011637 */
[----:B---3--:R-:W-:-:S04]  /*112a0*/  LEA.HI R4, R3, R4, RZ, 0x1d ;  /* 0x0000000403047211 */ /* 0x008fc800078fe8ff */
[----:B------:R-:W-:Y:S01]  /*112b0*/  SHF.R.S32.HI R5, RZ, 0x1f, R4 ;  /* 0x0000001fff057819 */ /* 0x000fe20000011404 */
[----:B------:R-:W-:-:S03]  /*112c0*/  IMAD.SHL.U32 R6, R4, 0x8, RZ ;  /* 0x0000000804067824 */ /* 0x000fc600078e00ff */
[----:B------:R-:W-:Y:S02]  /*112d0*/  LEA.HI R5, R5, R4, RZ, 0x3 ;  /* 0x0000000405057211 */ /* 0x000fe400078f18ff */
[----:B------:R-:W-:-:S03]  /*112e0*/  LOP3.LUT R4, R217, 0x38, R6, 0xf8, !PT ;  /* 0x00000038d9047812 */ /* 0x000fc600078ef806 */
[----:B------:R-:W-:Y:S01]  /*112f0*/  IMAD.SHL.U32 R5, R5, 0x400, RZ ;  /* 0x0000040005057824 */ /* 0x000fe200078e00ff */
[----:B------:R-:W-:-:S04]  /*11300*/  LOP3.LUT R25, R4, R61, RZ, 0x3c, !PT ;  /* 0x0000003d04197212 */ /* 0x000fc800078e3cff */
[----:B------:R-:W-:Y:S02]  /*11310*/  LOP3.LUT R24, R5, 0x7fffe000, RZ, 0xc0, !PT ;  /* 0x7fffe00005187812 */ /* 0x000fe400078ec0ff */
[----:B----4-:R-:W0:Y:S02]  /*11320*/  LDS.128 R4, [R46] ;  /* 0x000000002e047984 */ /* 0x010e240000000c00 */
        /* <DEDUP_REMOVED lines=9> */
[--C-:B-1----:R-:W-:Y:S02]  /*113c0*/  HADD2.F32 R29, -RZ, R25.reuse.H0_H0 ;  /* 0x20000019ff1d7230 */ /* 0x102fe40000004100 */
[----:B------:R-:W-:Y:S02]  /*113d0*/  HADD2.F32 R30, -RZ, R25.H1_H1 ;  /* 0x30000019ff1e7230 */ /* 0x000fe40000004100 */
[----:B------:R-:W-:Y:S02]  /*113e0*/  HADD2.F32 R25, -RZ, R24.H0_H0 ;  /* 0x20000018ff197230 */ /* 0x000fe40000004100 */
[CC--:B------:R-:W-:Y:S01]  /*113f0*/  FMUL.FTZ R37, R29.reuse, R34.reuse ;  /* 0x000000221d257220 */ /* 0x0c0fe20000410000 */
[----:B------:R-:W-:Y:S01]  /*11400*/  FMUL.FTZ R39, R29, R33 ;  /* 0x000000211d277220 */ /* 0x000fe20000410000 */
[----:B------:R-:W-:Y:S02]  /*11410*/  HADD2.F32 R29, -RZ, R52.H0_H0 ;  /* 0x20000034ff1d7230 */ /* 0x000fe40000004100 */
[----:B------:R-:W-:Y:S01]  /*11420*/  FMUL.FTZ R36, R30, R35 ;  /* 0x000000231e247220 */ /* 0x000fe20000410000 */
[C---:B------:R-:W-:Y:S01]  /*11430*/  FFMA.FTZ R37, R8.reuse, R33, -R37 ;  /* 0x0000002108257223 */ /* 0x040fe20000010825 */
[----:B------:R-:W-:Y:S01]  /*11440*/  FFMA.FTZ R39, R8, R34, R39 ;  /* 0x0000002208277223 */ /* 0x000fe20000010027 */
[----:B------:R-:W-:Y:S01]  /*11450*/  FMUL.FTZ R8, R25, R70 ;  /* 0x0000004619087220 */ /* 0x000fe20000410000 */
[-C--:B------:R-:W-:Y:S01]  /*11460*/  FMUL.FTZ R30, R30, R29.reuse ;  /* 0x0000001d1e1e7220 */ /* 0x080fe20000410000 */
[----:B------:R-:W-:Y:S01]  /*11470*/  FFMA.FTZ R36, R9, R29, -R36 ;  /* 0x0000001d09247223 */ /* 0x000fe20000010824 */
[----:B------:R-:W-:-:S02]  /*11480*/  HADD2.F32 R31, -RZ, R26.H0_H0 ;  /* 0x2000001aff1f7230 */ /* 0x000fc40000004100 */
[-C--:B------:R-:W-:Y:S01]  /*11490*/  FMUL.FTZ R25, R25, R72.reuse ;  /* 0x0000004819197220 */ /* 0x080fe20000410000 */
[----:B------:R-:W-:Y:S02]  /*114a0*/  HADD2.F32 R29, -RZ, R71.H0_H0 ;  /* 0x20000047ff1d7230 */ /* 0x000fe40000004100 */
[C---:B------:R-:W-:Y:S01]  /*114b0*/  FFMA.FTZ R72, R5.reuse, R72, -R8 ;  /* 0x0000004805487223 */ /* 0x040fe20000010808 */
[----:B------:R-:W-:Y:S02]  /*114c0*/  HADD2.F32 R8, -RZ, R73.H0_H0 ;  /* 0x20000049ff087230 */ /* 0x000fe40000004100 */
[----:B------:R-:W-:Y:S01]  /*114d0*/  FFMA.FTZ R70, R5, R70, R25 ;  /* 0x0000004605467223 */ /* 0x000fe20000010019 */
[----:B------:R-:W-:Y:S02]  /*114e0*/  HADD2.F32 R32, -RZ, R27.H0_H0 ;  /* 0x2000001bff207230 */ /* 0x000fe40000004100 */
[----:B------:R-:W-:Y:S01]  /*114f0*/  FMUL.FTZ R5, R31, R29 ;  /* 0x0000001d1f057220 */ /* 0x000fe20000410000 */
[----:B------:R-:W-:-:S02]  /*11500*/  HADD2.F32 R71, -RZ, R71.H1_H1 ;  /* 0x30000047ff477230 */ /* 0x000fc40000004100 */
[----:B------:R-:W-:Y:S01]  /*11510*/  FFMA.FTZ R34, R9, R35, R30 ;  /* 0x0000002309227223 */ /* 0x000fe2000001001e */
[----:B------:R-:W-:Y:S02]  /*11520*/  HADD2.F32 R73, -RZ, R73.H1_H1 ;  /* 0x30000049ff497230 */ /* 0x000fe40000004100 */
[-C--:B------:R-:W-:Y:S01]  /*11530*/  FMUL.FTZ R9, R31, R8.reuse ;  /* 0x000000081f097220 */ /* 0x080fe20000410000 */
[----:B------:R-:W-:Y:S02]  /*11540*/  HADD2.F32 R30, -RZ, R38.H0_H0 ;  /* 0x20000026ff1e7230 */ /* 0x000fe40000004100 */
[----:B------:R-:W-:Y:S01]  /*11550*/  FFMA.FTZ R31, R10, R8, -R5 ;  /* 0x000000080a1f7223 */ /* 0x000fe20000010805 */
[C---:B------:R-:W-:Y:S01]  /*11560*/  FMUL.FTZ R38, R32.reuse, R71 ;  /* 0x0000004720267220 */ /* 0x040fe20000410000 */
[----:B------:R-:W-:Y:S02]  /*11570*/  HADD2.F32 R27, -RZ, R27.H1_H1 ;  /* 0x3000001bff1b7230 */ /* 0x000fe40000004100 */
[----:B------:R-:W-:Y:S01]  /*11580*/  FMUL.FTZ R32, R32, R73 ;  /* 0x0000004920207220 */ /* 0x000fe20000410000 */
[----:B------:R-:W-:-:S02]  /*11590*/  HADD2.F32 R8, -RZ, R54.H0_H0 ;  /* 0x20000036ff087230 */ /* 0x000fc40000004100 */
[C---:B------:R-:W-:Y:S01]  /*115a0*/  FFMA.FTZ R38, R11.reuse, R73, -R38 ;  /* 0x000000490b267223 */ /* 0x040fe20000010826 */
[----:B------:R-:W-:Y:S02]  /*115b0*/  HADD2.F32 R24, -RZ, R24.H1_H1 ;  /* 0x30000018ff187230 */ /* 0x000fe40000004100 */
[----:B------:R-:W-:Y:S01]  /*115c0*/  FFMA.FTZ R32, R11, R71, R32 ;  /* 0x000000470b207223 */ /* 0x000fe20000010020 */
        /* <DEDUP_REMOVED lines=30> */
.L_x_2910:
[----:B------:R-:W-:Y:S05]  /*117b0*/  BSYNC B1 ;  /* 0x0000000000017941 */ /* 0x000fea0003800000 */
.L_x_2909:
[----:B------:R-:W-:Y:S05]  /*117c0*/  @P2 BRA `(.L_x_2882) ;  /* 0x0000000400802947 */ /* 0x000fea0003800000 */
[----:B0--3--:R-:W3:Y:S04]  /*117d0*/  LDL R4, [R1+0x60] ;  /* 0x0000600001047983 */ /* 0x009ee80000100800 */
[----:B------:R-:W4:Y:S01]  /*117e0*/  LDL R41, [R1+0x78] ;  /* 0x0000780001297983 */ /* 0x000f220000100800 */
[--C-:B------:R-:W-:Y:S01]  /*117f0*/  SHF.R.U64 R40, R56, 0x10, R57.reuse ;  /* 0x0000001038287819 */ /* 0x100fe20000001239 */
[--C-:B--2---:R-:W-:Y:S01]  /*11800*/  HADD2.F32 R29, -RZ, R21.reuse.H1_H1 ;  /* 0x30000015ff1d7230 */ /* 0x104fe20000004100 */
[----:B------:R-:W-:Y:S01]  /*11810*/  SHF.R.U32.HI R56, RZ, 0x10, R57 ;  /* 0x00000010ff387819 */ /* 0x000fe20000011639 */
[--C-:B------:R-:W-:Y:S01]  /*11820*/  HADD2.F32 R31, -RZ, R0.reuse.H1_H1 ;  /* 0x30000000ff1f7230 */ /* 0x100fe20000004100 */
[--C-:B------:R-:W-:Y:S01]  /*11830*/  SHF.R.U32.HI R30, RZ, 0x10, R13.reuse ;  /* 0x00000010ff1e7819 */ /* 0x100fe2000001160d */
[----:B------:R-:W-:Y:S01]  /*11840*/  HADD2.F32 R28, -RZ, R0.H0_H0 ;  /* 0x20000000ff1c7230 */ /* 0x000fe20000004100 */
[----:B------:R-:W-:Y:S01]  /*11850*/  SHF.R.U64 R38, R12, 0x10, R13 ;  /* 0x000000100c267819 */ /* 0x000fe2000000120d */
[----:B------:R-:W-:Y:S01]  /*11860*/  HADD2.F32 R0, -RZ, R21.H0_H0 ;  /* 0x20000015ff007230 */ /* 0x000fe20000004100 */
[--C-:B------:R-:W-:Y:S01]  /*11870*/  SHF.R.U64 R39, R58, 0x10, R59.reuse ;  /* 0x000000103a277819 */ /* 0x100fe2000000123b */
[----:B------:R-:W-:Y:S01]  /*11880*/  HADD2.F32 R30, -RZ, R30.H0_H0 ;  /* 0x2000001eff1e7230 */ /* 0x000fe20000004100 */
[----:B------:R-:W-:Y:S01]  /*11890*/  SHF.R.U32.HI R58, RZ, 0x10, R59 ;  /* 0x00000010ff3a7819 */ /* 0x000fe2000001163b */
[--C-:B------:R-:W-:Y:S01]  /*118a0*/  HADD2.F32 R21, -RZ, R20.reuse.H0_H0 ;  /* 0x20000014ff157230 */ /* 0x100fe20000004100 */
[--C-:B------:R-:W-:Y:S01]  /*118b0*/  SHF.R.U32.HI R36, RZ, 0x10, R15.reuse ;  /* 0x00000010ff247819 */ /* 0x100fe2000001160f */
[----:B------:R-:W-:Y:S01]  /*118c0*/  HADD2.F32 R20, -RZ, R20.H1_H1 ;  /* 0x30000014ff147230 */ /* 0x000fe20000004100 */
[----:B------:R-:W-:-:S02]  /*118d0*/  SHF.R.U64 R37, R14, 0x10, R15 ;  /* 0x000000100e257819 */ /* 0x000fc4000000120f */
        /* <DEDUP_REMOVED lines=9> */
[----:B------:R-:W-:-:S05]  /*11970*/  IADD3 R3, R3, R8, R222 ;  /* 0x0000000803037210 */ /* 0x000fca0007ffe0de */
[----:B------:R-:W-:-:S05]  /*11980*/  IMAD R3, R3, 0x2, R16 ;  /* 0x0000000203037824 */ /* 0x000fca00078e0210 */
[----:B------:R-:W2:Y:S01]  /*11990*/  LDS.128 R8, [R3+0x15400] ;  /* 0x0154000003087984 */ /* 0x000ea20000000c00 */
[--C-:B0-----:R-:W-:Y:S02]  /*119a0*/  HADD2.F32 R12, -RZ, R5.reuse.H0_H0 ;  /* 0x20000005ff0c7230 */ /* 0x101fe40000004100 */
[----:B------:R-:W-:Y:S02]  /*119b0*/  HADD2.F32 R13, -RZ, R5.H1_H1 ;  /* 0x30000005ff0d7230 */ /* 0x000fe40000004100 */
[----:B------:R-:W-:Y:S02]  /*119c0*/  HADD2.F32 R5, -RZ, R4.H0_H0 ;  /* 0x20000004ff057230 */ /* 0x000fe40000004100 */
[----:B------:R-:W-:Y:S02]  /*119d0*/  HADD2.F32 R14, -RZ, R6.H0_H0 ;  /* 0x20000006ff0e7230 */ /* 0x000fe40000004100 */
[--C-:B------:R-:W-:Y:S02]  /*119e0*/  HADD2.F32 R15, -RZ, R7.reuse.H0_H0 ;  /* 0x20000007ff0f7230 */ /* 0x100fe40000004100 */
[----:B------:R-:W-:-:S02]  /*119f0*/  HADD2.F32 R7, -RZ, R7.H1_H1 ;  /* 0x30000007ff077230 */ /* 0x000fc40000004100 */
[--C-:B--2---:R-:W-:Y:S02]  /*11a00*/  HADD2.F32 R24, -RZ, R9.reuse.H0_H0 ;  /* 0x20000009ff187230 */ /* 0x104fe40000004100 */
[----:B------:R-:W-:Y:S02]  /*11a10*/  HADD2.F32 R25, -RZ, R9.H1_H1 ;  /* 0x30000009ff197230 */ /* 0x000fe40000004100 */
[----:B------:R-:W-:Y:S02]  /*11a20*/  HADD2.F32 R9, -RZ, R8.H0_H0 ;  /* 0x20000008ff097230 */ /* 0x000fe40000004100 */
[C---:B-1----:R-:W-:Y:S01]  /*11a30*/  FMUL.FTZ R33, R24.reuse, R31 ;  /* 0x0000001f18217220 */ /* 0x042fe20000410000 */
[-C--:B------:R-:W-:Y:S01]  /*11a40*/  FMUL.FTZ R35, R24, R29.reuse ;  /* 0x0000001d18237220 */ /* 0x080fe20000410000 */
[----:B------:R-:W-:Y:S02]  /*11a50*/  HADD2.F32 R24, -RZ, R56.H0_H0 ;  /* 0x20000038ff187230 */ /* 0x000fe40000004100 */
[----:B------:R-:W-:Y:S01]  /*11a60*/  FMUL.FTZ R32, R25, R30 ;  /* 0x0000001e19207220 */ /* 0x000fe20000410000 */
[C---:B------:R-:W-:Y:S01]  /*11a70*/  FFMA.FTZ R33, R12.reuse, R29, -R33 ;  /* 0x0000001d0c217223 */ /* 0x040fe20000010821 */
[----:B------:R-:W-:Y:S01]  /*11a80*/  FFMA.FTZ R35, R12, R31, R35 ;  /* 0x0000001f0c237223 */ /* 0x000fe20000010023 */
[----:B------:R-:W-:Y:S01]  /*11a90*/  FMUL.FTZ R12, R9, R28 ;  /* 0x0000001c090c7220 */ /* 0x000fe20000410000 */
[----:B------:R-:W-:Y:S01]  /*11aa0*/  FMUL.FTZ R34, R25, R24 ;  /* 0x0000001819227220 */ /* 0x000fe20000410000 */
[----:B------:R-:W-:Y:S01]  /*11ab0*/  FMUL.FTZ R25, R9, R0 ;  /* 0x0000000009197220 */ /* 0x000fe20000410000 */
[----:B------:R-:W-:-:S02]  /*11ac0*/  HADD2.F32 R27, -RZ, R11.H0_H0 ;  /* 0x2000000bff1b7230 */ /* 0x000fc40000004100 */
[----:B------:R-:W-:Y:S01]  /*11ad0*/  FFMA.FTZ R32, R13, R24, -R32 ;  /* 0x000000180d207223 */ /* 0x000fe20000010820 */
[----:B------:R-:W-:Y:S02]  /*11ae0*/  HADD2.F32 R9, -RZ, R68.H0_H0 ;  /* 0x20000044ff097230 */ /* 0x000fe40000004100 */
[C---:B------:R-:W-:Y:S01]  /*11af0*/  FFMA.FTZ R25, R5.reuse, R28, R25 ;  /* 0x0000001c05197223 */ /* 0x040fe20000010019 */
[----:B------:R-:W-:Y:S02]  /*11b00*/  HADD2.F32 R26, -RZ, R10.H0_H0 ;  /* 0x2000000aff1a7230 */ /* 0x000fe40000004100 */
[----:B------:R-:W-:Y:S01]  /*11b10*/  FFMA.FTZ R24, R5, R0, -R12 ;  /* 0x0000000005187223 */ /* 0x000fe2000001080c */
[----:B------:R-:W-:Y:S02]  /*11b20*/  HADD2.F32 R68, -RZ, R68.H1_H1 ;  /* 0x30000044ff447230 */ /* 0x000fe40000004100 */
[----:B------:R-:W-:Y:S01]  /*11b30*/  FMUL.FTZ R28, R27, R20 ;  /* 0x000000141b1c7220 */ /* 0x000fe20000410000 */
[----:B------:R-:W-:-:S02]  /*11b40*/  HADD2.F32 R11, -RZ, R11.H1_H1 ;  /* 0x3000000bff0b7230 */ /* 0x000fc40000004100 */
[----:B------:R-:W-:Y:S01]  /*11b50*/  FFMA.FTZ R34, R13, R30, R34 ;  /* 0x0000001e0d227223 */ /* 0x000fe20000010022 */
[C---:B------:R-:W-:Y:S01]  /*11b60*/  FMUL.FTZ R5, R26.reuse, R21 ;  /* 0x000000151a057220 */ /* 0x040fe20000410000 */
[----:B------:R-:W-:Y:S02]  /*11b70*/  HADD2.F32 R12, -RZ, R36.H0_H0 ;  /* 0x20000024ff0c7230 */ /* 0x000fe40000004100 */
[----:B------:R-:W-:Y:S01]  /*11b80*/  FMUL.FTZ R27, R27, R68 ;  /* 0x000000441b1b7220 */ /* 0x000fe20000410000 */
[----:B------:R-:W-:Y:S02]  /*11b90*/  HADD2.F32 R0, -RZ, R58.H0_H0 ;  /* 0x2000003aff007230 */ /* 0x000fe40000004100 */
[-C--:B------:R-:W-:Y:S01]  /*11ba0*/  FMUL.FTZ R13, R26, R9.reuse ;  /* 0x000000091a0d7220 */ /* 0x080fe20000410000 */
[C---:B------:R-:W-:Y:S01]  /*11bb0*/  FFMA.FTZ R26, R14.reuse, R9, -R5 ;  /* 0x000000090e1a7223 */ /* 0x040fe20000010805 */
[----:B------:R-:W-:Y:S01]  /*11bc0*/  FFMA.FTZ R27, R15, R20, R27 ;  /* 0x000000140f1b7223 */ /* 0x000fe2000001001b */
[C---:B------:R-:W-:Y:S01]  /*11bd0*/  FMUL.FTZ R30, R11.reuse, R12 ;  /* 0x0000000c0b1e7220 */ /* 0x040fe20000410000 */
[----:B------:R-:W-:Y:S01]  /*11be0*/  FFMA.FTZ R14, R14, R21, R13 ;  /* 0x000000150e0e7223 */ /* 0x000fe2000001000d */
[----:B------:R-:W-:Y:S01]  /*11bf0*/  FMUL.FTZ R20, R11, R0 ;  /* 0x000000000b147220 */ /* 0x000fe20000410000 */
[----:B------:R-:W-:-:S02]  /*11c00*/  HADD2.F32 R8, -RZ, R8.H1_H1 ;  /* 0x30000008ff087230 */ /* 0x000fc40000004100 */
[C---:B------:R-:W-:Y:S01]  /*11c10*/  FFMA.FTZ R29, R7.reuse, R0, -R30 ;  /* 0x00000000071d7223 */ /* 0x040fe2000001081e */
[----:B------:R-:W-:Y:S02]  /*11c20*/  HADD2.F32 R10, -RZ, R10.H1_H1 ;  /* 0x3000000aff0a7230 */ /* 0x000fe40000004100 */
[----:B------:R-:W-:Y:S01]  /*11c30*/  FFMA.FTZ R20, R7, R12, R20 ;  /* 0x0000000c07147223 */ /* 0x000fe20000010014 */
[----:B------:R-:W-:Y:S02]  /*11c40*/  HADD2.F32 R11, -RZ, R38.H0_H0 ;  /* 0x20000026ff0b7230 */ /* 0x000fe40000004100 */
[----:B------:R-:W-:Y:S01]  /*11c50*/  FFMA.FTZ R28, R15, R68, -R28 ;  /* 0x000000440f1c7223 */ /* 0x000fe2000001081c */
[----:B------:R-:W-:Y:S02]  /*11c60*/  HADD2.F32 R13, -RZ, R37.H0_H0 ;  /* 0x20000025ff0d7230 */ /* 0x000fe40000004100 */
        /* <DEDUP_REMOVED lines=22> */
.L_x_2882:
[----:B------:R-:W-:Y:S05]  /*11dd0*/  BSYNC B0 ;  /* 0x0000000000007941 */ /* 0x000fea0003800000 */
.L_x_2860:
        /* <DEDUP_REMOVED lines=8> */
.L_x_2858:
[----:B01-3--:R-:W3:Y:S02]  /*11e60*/  LDL R0, [R1+0x44] ;  /* 0x0000440001007983 */ /* 0x00bee40000100800 */
[----:B---3--:R-:W-:-:S13]  /*11e70*/  R2UR UR4, R0 ;  /* 0x00000000000472ca */ /* 0x008fda00000e0000 */
[----:B------:R-:W-:-:S05]  /*11e80*/  IMAD.U32 R0, RZ, RZ, UR4 ;  /* 0x00000004ff007e24 */ /* 0x000fca000f8e00ff */
[----:B------:R-:W-:-:S13]  /*11e90*/  ISETP.NE.AND P0, PT, R0, 0x3, PT ;  /* 0x000000030000780c */ /* 0x000fda0003f05270 */
[----:B------:R-:W-:Y:S05]  /*11ea0*/  @!P0 BRA `(.L_x_2911) ;  /* 0x0000000000048947 */ /* 0x000fea0003800000 */
[----:B------:R-:W-:Y:S01]  /*11eb0*/  BPT.TRAP 0x1 ;  /* 0x000000040000795c */ /* 0x000fe20000300000 */
.L_x_2911:
[----:B------:R-:W-:Y:S02]  /*11ec0*/  LEA R0, R205, R16, 0x3 ;  /* 0x00000010cd007211 */ /* 0x000fe400078e18ff */
[----:B----4-:R-:W-:-:S04]  /*11ed0*/  SHF.L.U32 R3, R208, 0x1f, RZ ;  /* 0x0000001fd0037819 */ /* 0x010fc800000006ff */
[----:B------:R0:W1:Y:S01]  /*11ee0*/  SYNCS.PHASECHK.TRANS64.TRYWAIT P2, [R0+URZ+0x36830], R3 ;  /* 0x03683003000075a7 */ /* 0x000062000804017f */
[----:B------:R-:W-:Y:S05]  /*11ef0*/  @!P0 BRA `(.L_x_2912) ;  /* 0x0000000000048947 */ /* 0x000fea0003800000 */
[----:B------:R-:W-:Y:S01]  /*11f00*/  BPT.TRAP 0x1 ;  /* 0x000000040000795c */ /* 0x000fe20000300000 */
.L_x_2912:
[----:B--2---:R-:W2:Y:S02]  /*11f10*/  S2R R4, SR_TID.X ;  /* 0x0000000000047919 */ /* 0x004ea40000002100 */
[----:B--2---:R-:W-:-:S04]  /*11f20*/  LOP3.LUT R4, R4, 0x7f, RZ, 0xc0, !PT ;  /* 0x0000007f04047812 */ /* 0x004fc800078ec0ff */
[----:B------:R-:W-:Y:S01]  /*11f30*/  ISETP.NE.AND P1, PT, R4, RZ, PT ;  /* 0x000000ff0400720c */ /* 0x000fe20003f25270 */
[----:B-1----:R-:W-:-:S12]  /*11f40*/  @P2 BRA `(.L_x_2913) ;  /* 0x0000000000082947 */ /* 0x002fd80003800000 */
[----:B------:R-:W1:Y:S02]  /*11f50*/  SYNCS.PHASECHK.TRANS64.TRYWAIT P2, [R0+URZ+0x36830], R3 ;  /* 0x03683003000075a7 */ /* 0x000e64000804017f */
[----:B-1----:R-:W-:Y:S05]  /*11f60*/  @!P2 BRA `(.L_x_2914) ;  /* 0x000001cc0080a947 */ /* 0x002fea0003800000 */
.L_x_2913:
[----:B------:R-:W-:Y:S05]  /*11f70*/  WARPSYNC.ALL ;  /* 0x0000000000007948 */ /* 0x000fea0003800000 */
[----:B01----:R-:W-:Y:S01]  /*11f80*/  VIADD R3, R16, 0x21400 ;  /* 0x0002140010037836 */ /* 0x003fe20000000000 */
[----:B------:R-:W-:Y:S01]  /*11f90*/  R2UR UR24, R2 ;  /* 0x00000000021872ca */ /* 0x000fe200000e0000 */
[----:B------:R-:W-:Y:S01]  /*11fa0*/  WARPGROUP.ARRIVE ;  /* 0x00000000000079c5 */ /* 0x000fe20000000000 */
[----:B------:R-:W-:Y:S01]  /*11fb0*/  UMOV UR5, 0x40000040 ;  /* 0x4000004000057882 */ /* 0x000fe20000000000 */
[----:B------:R-:W-:Y:S01]  /*11fc0*/  IMAD.MOV.U32 R5, RZ, RZ, 0x40000040 ;  /* 0x40000040ff057424 */ /* 0x000fe200078e00ff */
[----:B------:R-:W-:Y:S01]  /*11fd0*/  SHF.R.U32.HI R3, RZ, 0x4, R3 ;  /* 0x00000004ff037819 */ /* 0x000fe20000011603 */
[----:B------:R-:W-:Y:S01]  /*11fe0*/  UMOV UR27, UR5 ;  /* 0x00000005001b7c82 */ /* 0x000fe20008000000 */
[----:B------:R-:W-:Y:S01]  /*11ff0*/  MOV R7, 0x40000040 ;  /* 0x4000004000077802 */ /* 0x000fe20000000f00 */
[----:B------:R-:W-:Y:S01]  /*12000*/  UMOV UR17, UR27 ;  /* 0x0000001b00117c82 */ /* 0x000fe20008000000 */
[----:B------:R-:W-:Y:S01]  /*12010*/  LOP3.LUT R3, R3, 0x3fff, RZ, 0xc0, !PT ;  /* 0x00003fff03037812 */ /* 0x000fe200078ec0ff */
[----:B------:R-:W-:Y:S01]  /*12020*/  UMOV UR21, UR27 ;  /* 0x0000001b00157c82 */ /* 0x000fe20008000000 */
[----:B------:R-:W-:Y:S01]  /*12030*/  R2UR UR19, R5 ;  /* 0x00000000051372ca */ /* 0x000fe200000e0000 */
[----:B------:R-:W-:Y:S01]  /*12040*/  IMAD.MOV.U32 R5, RZ, RZ, 0x40000040 ;  /* 0x40000040ff057424 */ /* 0x000fe200078e00ff */
[----:B------:R-:W-:Y:S01]  /*12050*/  LOP3.LUT R221, R3, 0x10000, RZ, 0xfc, !PT ;  /* 0x0001000003dd7812 */ /* 0x000fe200078efcff */
[----:B------:R-:W-:Y:S01]  /*12060*/  IMAD.MOV.U32 R3, RZ, RZ, 0x40000040 ;  /* 0x40000040ff037424 */ /* 0x000fe200078e00ff */
[----:B------:R-:W-:Y:S01]  /*12070*/  ULOP3.LUT UR24, UR24, 0x10000, URZ, 0xfc, !UPT ;  /* 0x0001000018187892 */ /* 0x000fe2000f8efc3f */
[----:B------:R-:W-:Y:S01]  /*12080*/  R2UR UR23, R7 ;  /* 0x00000000071772ca */ /* 0x000fe200000e0000 */
[----:B------:R-:W-:Y:S01]  /*12090*/  IMAD.U32 R11, RZ, RZ, UR5 ;  /* 0x00000005ff0b7e24 */ /* 0x000fe2000f8e00ff */
[----:B------:R-:W-:Y:S01]  /*120a0*/  UMOV UR9, UR27 ;  /* 0x0000001b00097c82 */ /* 0x000fe20008000000 */
[----:B------:R-:W-:Y:S01]  /*120b0*/  IMAD R2, R205, 0xa80, R221 ;  /* 0x00000a80cd027824 */ /* 0x000fe200078e02dd */
[----:B------:R-:W-:Y:S01]  /*120c0*/  R2UR UR7, R3 ;  /* 0x00000000030772ca */ /* 0x000fe200000e0000 */
        /* <DEDUP_REMOVED lines=10> */
[C---:B------:R-:W-:Y:S01]  /*12170*/  VIADD R4, R2.reuse, 0x180 ;  /* 0x0000018002047836 */ /* 0x040fe20000000000 */
[----:B------:R-:W-:Y:S01]  /*12180*/  R2UR UR11, R9 ;  /* 0x00000000090b72ca */ /* 0x000fe200000e0000 */
[----:B------:R-:W-:Y:S01]  /*12190*/  IMAD.U32 R10, RZ, RZ, UR4 ;  /* 0x00000004ff0a7e24 */ /* 0x000fe2000f8e00ff */
[----:B------:R-:W-:Y:S01]  /*121a0*/  UMOV UR8, UR26 ;  /* 0x0000001a00087c82 */ /* 0x000fe20008000000 */
[----:B------:R-:W-:Y:S01]  /*121b0*/  VIADD R8, R2, 0x200 ;  /* 0x0000020002087836 */ /* 0x000fe20000000000 */
[----:B------:R-:W-:Y:S01]  /*121c0*/  UMOV UR12, UR26 ;  /* 0x0000001a000c7c82 */ /* 0x000fe20008000000 */
[----:B------:R-:W-:Y:S01]  /*121d0*/  HGMMA.64x16x16.F32 R72, gdesc[UR4], RZ, !UPT, gsb0 ;  /* 0x00200000044879f0 */ /* 0x000fe2000c0008ff */
[----:B------:R-:W-:Y:S01]  /*121e0*/  R2UR UR6, R4 ;  /* 0x00000000040672ca */ /* 0x000fe200000e0000 */
[----:B------:R-:W-:Y:S01]  /*121f0*/  UMOV UR4, UR26 ;  /* 0x0000001a00047c82 */ /* 0x000fe20008000000 */
[----:B------:R-:W-:Y:S01]  /*12200*/  R2UR UR7, R5 ;  /* 0x00000000050772ca */ /* 0x000fe200000e0000 */
[----:B------:R-:W-:Y:S01]  /*12210*/  UMOV UR5, UR27 ;  /* 0x0000001b00057c82 */ /* 0x000fe20008000000 */
[----:B------:R-:W-:Y:S01]  /*12220*/  R2UR UR10, R8 ;  /* 0x00000000080a72ca */ /* 0x000fe200000e0000 */
[C---:B------:R-:W-:Y:S01]  /*12230*/  VIADD R6, R2.reuse, 0x280 ;  /* 0x0000028002067836 */ /* 0x040fe20000000000 */
[----:B------:R-:W-:Y:S01]  /*12240*/  UMOV UR13, UR27 ;  /* 0x0000001b000d7c82 */ /* 0x000fe20008000000 */
[----:B------:R-:W-:Y:S01]  /*12250*/  IMAD.MOV.U32 R7, RZ, RZ, 0x40000040 ;  /* 0x40000040ff077424 */ /* 0x000fe200078e00ff */
[----:B------:R-:W-:Y:S01]  /*12260*/  IADD3 R4, R2, 0x300, RZ ;  /* 0x0000030002047810 */ /* 0x000fe20007ffe0ff */
[----:B------:R-:W-:Y:S01]  /*12270*/  IMAD.MOV.U32 R5, RZ, RZ, 0x40000040 ;  /* 0x40000040ff057424 */ /* 0x000fe200078e00ff */
[----:B------:R-:W-:Y:S01]  /*12280*/  R2UR UR14, R6 ;  /* 0x00000000060e72ca */ /* 0x000fe200000e0000 */
[----:B------:R-:W-:Y:S01]  /*12290*/  VIADD R6, R2, 0x2 ;  /* 0x0000000202067836 */ /* 0x000fe20000000000 */
[----:B------:R-:W-:Y:S01]  /*122a0*/  R2UR UR15, R7 ;  /* 0x00000000070f72ca */ /* 0x000fe200000e0000 */
[----:B------:R-:W-:Y:S01]  /*122b0*/  IMAD.MOV.U32 R7, RZ, RZ, 0x40000040 ;  /* 0x40000040ff077424 */ /* 0x000fe200078e00ff */
[----:B------:R-:W-:Y:S01]  /*122c0*/  UMOV UR29, 0x40000040 ;  /* 0x40000040001d7882 */ /* 0x000fe20000000000 */
[----:B------:R-:W-:Y:S01]  /*122d0*/  IMAD.MOV.U32 R9, RZ, RZ, 0x40000040 ;  /* 0x40000040ff097424 */ /* 0x000fe200078e00ff */
[----:B------:R-:W-:Y:S01]  /*122e0*/  R2UR UR30, R6 ;  /* 0x00000000061e72ca */ /* 0x000fe200000e0000 */
[C---:B------:R-:W-:Y:S01]  /*122f0*/  VIADD R6, R2.reuse, 0x102 ;  /* 0x0000010202067836 */ /* 0x040fe20000000000 */
[----:B------:R-:W-:Y:S01]  /*12300*/  R2UR UR31, R7 ;  /* 0x00000000071f72ca */ /* 0x000fe200000e0000 */
[----:B------:R-:W-:Y:S01]  /*12310*/  IMAD.MOV.U32 R7, RZ, RZ, 0x40000040 ;  /* 0x40000040ff077424 */ /* 0x000fe200078e00ff */
[C---:B------:R-:W-:Y:S01]  /*12320*/  IADD3 R8, R2.reuse, 0x202, RZ ;  /* 0x0000020202087810 */ /* 0x040fe20007ffe0ff */
[----:B------:R0:W-:Y:S01]  /*12330*/  STL.64 [R1], R10 ;  /* 0x0000000a01007387 */ /* 0x0001e20000100a00 */
[----:B------:R-:W-:Y:S01]  /*12340*/  UIADD3 UR56, UR24, 0x404, URZ ;  /* 0x0000040418387890 */ /* 0x000fe2000fffe03f */
[C---:B------:R-:W-:Y:S01]  /*12350*/  VIADD R14, R2.reuse, 0x886 ;  /* 0x00000886020e7836 */ /* 0x040fe20000000000 */
[----:B------:R-:W-:Y:S01]  /*12360*/  UMOV UR57, 0x40000040 ;  /* 0x4000004000397882 */ /* 0x000fe20000000000 */
[----:B------:R-:W-:Y:S01]  /*12370*/  UIADD3 UR52, UR24, 0x406, URZ ;  /* 0x0000040618347890 */ /* 0x000fe2000fffe03f */
[----:B------:R-:W-:Y:S01]  /*12380*/  IMAD.MOV.U32 R15, RZ, RZ, 0x40000040 ;  /* 0x40000040ff0f7424 */ /* 0x000fe200078e00ff */
[----:B------:R-:W-:Y:S01]  /*12390*/  UMOV UR53, 0x40000040 ;  /* 0x4000004000357882 */ /* 0x000fe20000000000 */
[----:B------:R-:W-:Y:S01]  /*123a0*/  UIADD3 UR48, UR24, 0x800, URZ ;  /* 0x0000080018307890 */ /* 0x000fe2000fffe03f */
[----:B------:R-:W1:Y:S01]  /*123b0*/  LDC R3, c[0x0][0x448] ;  /* 0x00011200ff037b82 */ /* 0x000e620000000800 */
[----:B------:R-:W-:Y:S01]  /*123c0*/  UMOV UR49, 0x40000040 ;  /* 0x4000004000317882 */ /* 0x000fe20000000000 */
[----:B------:R-:W-:Y:S01]  /*123d0*/  UIADD3 UR44, UR24, 0x802, URZ ;  /* 0x00000802182c7890 */ /* 0x000fe2000fffe03f */
[----:B------:R-:W-:Y:S01]  /*123e0*/  IMAD.MOV.U32 R21, RZ, RZ, 0x40000040 ;  /* 0x40000040ff157424 */ /* 0x000fe200078e00ff */
[----:B0-----:R-:W-:Y:S01]  /*123f0*/  MOV R11, UR29 ;  /* 0x0000001d000b7c02 */ /* 0x001fe20008000f00 */
[----:B------:R-:W-:Y:S01]  /*12400*/  UMOV UR45, 0x40000040 ;  /* 0x40000040002d7882 */ /* 0x000fe20000000000 */
[----:B------:R-:W-:Y:S01]  /*12410*/  UIADD3 UR40, UR24, 0x804, URZ ;  /* 0x0000080418287890 */ /* 0x000fe2000fffe03f */
[----:B------:R-:W-:Y:S01]  /*12420*/  IADD3 R20, R2, 0x906, RZ ;  /* 0x0000090602147810 */ /* 0x000fe20007ffe0ff */
[----:B------:R-:W-:Y:S01]  /*12430*/  UMOV UR41, 0x40000040 ;  /* 0x4000004000297882 */ /* 0x000fe20000000000 */
[----:B------:R-:W-:Y:S01]  /*12440*/  UIADD3 UR36, UR24, 0x806, URZ ;  /* 0x0000080618247890 */ /* 0x000fe2000fffe03f */
[----:B------:R-:W-:Y:S01]  /*12450*/  @!P1 VIADD R0, R0, 0x36840 ;  /* 0x0003684000009836 */ /* 0x000fe20000000000 */
[----:B------:R-:W-:Y:S01]  /*12460*/  UMOV UR37, 0x40000040 ;  /* 0x4000004000257882 */ /* 0x000fe20000000000 */
[----:B------:R-:W-:Y:S01]  /*12470*/  BSSY B0, `(.L_x_2915) ;  /* 0x0000ae3000007945 */ /* 0x000fe20003800000 */
[----:B------:R-:W-:-:S02]  /*12480*/  CS2R R118, SRZ ;  /* 0x0000000000767805 */ /* 0x000fc4000001ff00 */
[----:B------:R-:W-:Y:S02]  /*12490*/  CS2R R116, SRZ ;  /* 0x0000000000747805 */ /* 0x000fe4000001ff00 */
[----:B------:R-:W-:Y:S02]  /*124a0*/  @!P1 PRMT R0, RZ, 0x654, R0 ;  /* 0x00000654ff009816 */ /* 0x000fe40000000000 */
[----:B------:R-:W-:Y:S02]  /*124b0*/  CS2R R114, SRZ ;  /* 0x0000000000727805 */ /* 0x000fe4000001ff00 */
[----:B------:R-:W-:Y:S02]  /*124c0*/  CS2R R112, SRZ ;  /* 0x0000000000707805 */ /* 0x000fe4000001ff00 */
[----:B------:R-:W-:Y:S02]  /*124d0*/  CS2R R110, SRZ ;  /* 0x00000000006e7805 */ /* 0x000fe4000001ff00 */
[----:B------:R-:W-:-:S02]  /*124e0*/  CS2R R108, SRZ ;  /* 0x00000000006c7805 */ /* 0x000fc4000001ff00 */
[----:B------:R-:W-:Y:S02]  /*124f0*/  CS2R R106, SRZ ;  /* 0x00000000006a7805 */ /* 0x000fe4000001ff00 */
[----:B------:R-:W-:Y:S01]  /*12500*/  CS2R R104, SRZ ;  /* 0x0000000000687805 */ /* 0x000fe2000001ff00 */
[----:B------:R-:W-:Y:S02]  /*12510*/  WARPGROUP.DEPBAR.LE gsb0, 0x0 ;  /* 0x00008000000079c5 */ /* 0x000fe40000010000 */
[----:B------:R-:W-:Y:S01]  /*12520*/  WARPGROUP.ARRIVE ;  /* 0x00000000000079c5 */ /* 0x000fe20000000000 */
[----:B-1----:R-:W-:Y:S02]  /*12530*/  ISETP.NE.AND P2, PT, R3, 0x1, PT ;  /* 0x000000010300780c */ /* 0x002fe40003f45270 */
[----:B------:R-:W-:Y:S02]  /*12540*/  CS2R R102, SRZ ;  /* 0x0000000000667805 */ /* 0x000fe4000001ff00 */
[----:B------:R-:W-:-:S02]  /*12550*/  CS2R R100, SRZ ;  /* 0x0000000000647805 */ /* 0x000fc4000001ff00 */
[----:B------:R-:W-:Y:S02]  /*12560*/  CS2R R98, SRZ ;  /* 0x0000000000627805 */ /* 0x000fe4000001ff00 */
[----:B------:R-:W-:Y:S01]  /*12570*/  CS2R R96, SRZ ;  /* 0x0000000000607805 */ /* 0x000fe2000001ff00 */
[----:B------:R-:W-:Y:S01]  /*12580*/  HGMMA.64x16x16.F32 R64, gdesc[UR16], RZ, !UPT, gsb0 ;  /* 0x00200000104079f0 */ /* 0x000fe2000c0008ff */
[----:B------:R-:W-:Y:S01]  /*12590*/  R2UR UR18, R4 ;  /* 0x00000000041272ca */ /* 0x000fe200000e0000 */
[----:B------:R-:W-:Y:S01]  /*125a0*/  UMOV UR16, UR26 ;  /* 0x0000001a00107c82 */ /* 0x000fe20008000000 */
[----:B------:R-:W-:Y:S01]  /*125b0*/  R2UR UR19, R5 ;  /* 0x00000000051372ca */ /* 0x000fe200000e0000 */
[----:B------:R-:W-:Y:S01]  /*125c0*/  UMOV UR17, UR27 ;  /* 0x0000001b00117c82 */ /* 0x000fe20008000000 */
[----:B------:R-:W-:Y:S01]  /*125d0*/  VIADD R4, R2, 0x82 ;  /* 0x0000008202047836 */ /* 0x000fe20000000000 */
[----:B------:R-:W-:Y:S01]  /*125e0*/  UMOV UR27, UR29 ;  /* 0x0000001d001b7c82 */ /* 0x000fe20008000000 */
[----:B------:R-:W-:Y:S01]  /*125f0*/  IMAD.MOV.U32 R5, RZ, RZ, 0x40000040 ;  /* 0x40000040ff057424 */ /* 0x000fe200078e00ff */
[----:B------:R-:W0:Y:S01]  /*12600*/  @P2 LDC R3, c[0x0][0x44c] ;  /* 0x00011300ff032b82 */ /* 0x000e220000000800 */
[----:B------:R-:W-:Y:S01]  /*12610*/  CS2R R94, SRZ ;  /* 0x00000000005e7805 */ /* 0x000fe2000001ff00 */
[----:B------:R-:W-:-:S02]  /*12620*/  WARPGROUP.DEPBAR.LE gsb0, 0x0 ;  /* 0x00008000000079c5 */ /* 0x000fc40000010000 */
[----:B------:R-:W-:-:S06]  /*12630*/  WARPGROUP.ARRIVE ;  /* 0x00000000000079c5 */ /* 0x000fcc0000000000 */
[----:B------:R-:W-:Y:S01]  /*12640*/  HGMMA.64x16x16.F32 R56, gdesc[UR20], RZ, !UPT, gsb0 ;  /* 0x00200000143879f0 */ /* 0x000fe2000c0008ff */
[----:B------:R-:W-:Y:S01]  /*12650*/  R2UR UR22, R6 ;  /* 0x00000000061672ca */ /* 0x000fe200000e0000 */
[----:B------:R-:W-:Y:S01]  /*12660*/  UMOV UR21, UR27 ;  /* 0x0000001b00157c82 */ /* 0x000fe20008000000 */
[----:B------:R-:W-:Y:S01]  /*12670*/  R2UR UR23, R7 ;  /* 0x00000000071772ca */ /* 0x000fe200000e0000 */
[----:B------:R-:W-:Y:S01]  /*12680*/  VIADD R6, R2, 0x282 ;  /* 0x0000028202067836 */ /* 0x000fe20000000000 */
[----:B------:R-:W-:Y:S01]  /*12690*/  MOV R7, 0x40000040 ;  /* 0x4000004000077802 */ /* 0x000fe20000000f00 */
        /* <DEDUP_REMOVED lines=18> */
[----:B------:R-:W-:Y:S01]  /*127c0*/  VIADD R8, R2, 0x204 ;  /* 0x0000020402087836 */ /* 0x000fe20000000000 */
        /* <DEDUP_REMOVED lines=21> */
[----:B------:R-:W-:Y:S01]  /*12920*/  R2UR UR7, R5 ;  /* 0x00000000050772ca */ /* 0x000fe200000e0000 */
[----:B------:R-:W-:Y:S01]  /*12930*/  IMAD.MOV.U32 R5, RZ, RZ, 0x40000040 ;  /* 0x40000040ff057424 */ /* 0x000fe200078e00ff */
        /* <DEDUP_REMOVED lines=8> */
[----:B-1----:R-:W-:Y:S01]  /*129c0*/  IMAD.U32 R11, RZ, RZ, UR29 ;  /* 0x0000001dff0b7e24 */ /* 0x002fe2000f8e00ff */
[----:B------:R-:W-:Y:S02]  /*129d0*/  WARPGROUP.DEPBAR.LE gsb0, 0x0 ;  /* 0x00008000000079c5 */ /* 0x000fe40000010000 */
[----:B------:R-:W-:-:S06]  /*129e0*/  WARPGROUP.ARRIVE ;  /* 0x00000000000079c5 */ /* 0x000fcc0000000000 */
[----:B------:R-:W-:Y:S01]  /*129f0*/  HGMMA.64x16x16.F32 R64, gdesc[UR16], R64, gsb0 ;  /* 0x00200000104079f0 */ /* 0x000fe20008000840 */
[----:B------:R-:W-:Y:S01]  /*12a00*/  R2UR UR18, R4 ;  /* 0x00000000041272ca */ /* 0x000fe200000e0000 */
[----:B------:R-:W-:Y:S01]  /*12a10*/  UMOV UR16, UR26 ;  /* 0x0000001a00107c82 */ /* 0x000fe20008000000 */
[----:B------:R-:W-:Y:S01]  /*12a20*/  R2UR UR19, R5 ;  /* 0x00000000051372ca */ /* 0x000fe200000e0000 */
[----:B------:R-:W-:Y:S01]  /*12a30*/  UMOV UR17, UR27 ;  /* 0x0000001b00117c82 */ /* 0x000fe20008000000 */
[----:B------:R-:W-:Y:S01]  /*12a40*/  VIADD R4, R2, 0x84 ;  /* 0x0000008402047836 */ /* 0x000fe20000000000 */
[----:B------:R-:W-:Y:S01]  /*12a50*/  UMOV UR27, UR29 ;  /* 0x0000001d001b7c82 */ /* 0x000fe20008000000 */
[----:B------:R-:W-:Y:S01]  /*12a60*/  IMAD.MOV.U32 R5, RZ, RZ, 0x40000040 ;  /* 0x40000040ff057424 */ /* 0x000fe200078e00ff */
        /* <DEDUP_REMOVED lines=15> */
[----:B------:R-:W-:Y:S01]  /*12b60*/  MOV R10, UR28 ;  /* 0x0000001c000a7c02 */ /* 0x000fe20008000f00 */
        /* <DEDUP_REMOVED lines=29> */
[----:B------:R-:W-:-:S04]  /*12d40*/  IADD3 R4, R2, 0x184, RZ ;  /* 0x0000018402047810 */ /* 0x000fc80007ffe0ff */
        /* <DEDUP_REMOVED lines=68> */
[----:B------:R-:W-:-:S04]  /*13190*/  MOV R5, 0x40000040 ;  /* 0x4000004000057802 */ /* 0x000fc80000000f00 */
        /* <DEDUP_REMOVED lines=10> */
[----:B------:R-:W-:Y:S01]  /*13240*/  IMAD.MOV.U32 R7, RZ, RZ, 0x40000040 ;  /* 0x40000040ff077424 */ /* 0x000fe200078e00ff */
[----:B------:R-:W-:Y:S01]  /*13250*/  IADD3 R6, R2, 0x480, RZ ;  /* 0x0000048002067810 */ /* 0x000fe20007ffe0ff */
        /* <DEDUP_REMOVED lines=17> */
[----:B------:R-:W-:Y:S01]  /*13370*/  IMAD.MOV.U32 R7, RZ, RZ, 0x40000040 ;  /* 0x40000040ff077424 */ /* 0x000fe200078e00ff */
[----:B------:R-:W-:Y:S01]  /*13380*/  IADD3 R6, R2, 0x600, RZ ;  /* 0x0000060002067810 */ /* 0x000fe20007ffe0ff */
        /* <DEDUP_REMOVED lines=48> */
[----:B------:R-:W-:Y:S01]  /*13690*/  VIADD R6, R2, 0x482 ;  /* 0x0000048202067836 */ /* 0x000fe20000000000 */
[----:B------:R-:W-:Y:S01]  /*136a0*/  MOV R7, 0x40000040 ;  /* 0x4000004000077802 */ /* 0x000fe20000000f00 */
        /* <DEDUP_REMOVED lines=48> */
[----:B------:R-:W-:Y:S02]  /*139b0*/  R2UR UR58, R6 ;  /* 0x00000000063a72ca */ /* 0x000fe400000e0000 */
[----:B------:R-:W-:Y:S01]  /*139c0*/  R2UR UR59, R7 ;  /* 0x00000000073b72ca */ /* 0x000fe200000e0000 */
        /* <DEDUP_REMOVED lines=17> */
[----:B------:R-:W-:Y:S03]  /*13ae0*/  HGMMA.64x16x16.F32 R72, gdesc[UR28], R72, gsb0 ;  /* 0x002000001c4879f0 */ /* 0x000fe60008000848 */
        /* <DEDUP_REMOVED lines=21> */
[----:B------:R-:W-:Y:S01]  /*13c40*/  UMOV UR4, UR56 ;  /* 0x0000003800047c82 */ /* 0x000fe20008000000 */
        /* <DEDUP_REMOVED lines=153> */
[----:B------:R-:W-:Y:S02]  /*145e0*/  MOV R7, 0x40000040 ;  /* 0x4000004000077802 */ /* 0x000fe40000000f00 */
[----:B------:R-:W-:Y:S01]  /*145f0*/  R2UR UR46, R6 ;  /* 0x00000000062e72ca */ /* 0x000fe200000e0000 */
[----:B------:R-:W-:Y:S01]  /*14600*/  VIADD R6, R2, 0x802 ;  /* 0x0000080202067836 */ /* 0x000fe20000000000 */
[----:B------:R-:W-:Y:S01]  /*14610*/  R2UR UR47, R7 ;  /* 0x00000000072f72ca */ /* 0x000fe200000e0000 */
[----:B------:R-:W-:Y:S01]  /*14620*/  IMAD.MOV.U32 R7, RZ, RZ, 0x40000040 ;  /* 0x40000040ff077424 */ /* 0x000fe200078e00ff */
[----:B------:R-:W-:-:S02]  /*14630*/  WARPGROUP.DEPBAR.LE gsb0, 0x0 ;  /* 0x00008000000079c5 */ /* 0x000fc40000010000 */
        /* <DEDUP_REMOVED lines=54> */
[----:B------:R-:W-:Y:S01]  /*149a0*/  R2UR UR15, R7 ;  /* 0x00000000070f72ca */ /* 0x000fe200000e0000 */
[----:B------:R-:W-:-:S03]  /*149b0*/  IMAD.MOV.U32 R7, RZ, RZ, 0x40000040 ;  /* 0x40000040ff077424 */ /* 0x000fc600078e00ff */
[----:B------:R-:W-:Y:S01]  /*149c0*/  R2UR UR42, R6 ;  /* 0x00000000062a72ca */ /* 0x000fe200000e0000 */
[----:B------:R-:W-:Y:S01]  /*149d0*/  VIADD R6, R2, 0x804 ;  /* 0x0000080402067836 */ /* 0x000fe20000000000 */
[----:B------:R-:W-:Y:S02]  /*149e0*/  R2UR UR43, R7 ;  /* 0x00000000072b72ca */ /* 0x000fe400000e0000 */
[----:B------:R-:W-:Y:S01]  /*149f0*/  MOV R7, 0x40000040 ;  /* 0x4000004000077802 */ /* 0x000fe20000000f00 */
        /* <DEDUP_REMOVED lines=62> */
[----:B------:R-:W-:Y:S01]  /*14de0*/  ULDC UR42, c[0x0][0x9d8] ;  /* 0x00027600002a7ab9 */ /* 0x000fe20000000800 */
[----:B------:R-:W-:Y:S01]  /*14df0*/  ULDC UR43, c[0x0][0x9d8] ;  /* 0x00027600002b7ab9 */ /* 0x000fe20000000800 */
        /* <DEDUP_REMOVED lines=12> */
[----:B------:R-:W-:Y:S02]  /*14ec0*/  ULDC UR8, c[0x0][0x9d8] ;  /* 0x0002760000087ab9 */ /* 0x000fe40000000800 */
        /* <DEDUP_REMOVED lines=16> */
[----:B------:R-:W2:Y:S01]  /*14fd0*/  @P2 LDC R4, c[0x0][0x450] ;  /* 0x00011400ff042b82 */ /* 0x000ea20000000800 */
[----:B------:R-:W-:Y:S02]  /*14fe0*/  WARPGROUP.DEPBAR.LE gsb0, 0x0 ;  /* 0x00008000000079c5 */ /* 0x000fe40000010000 */
[----:B------:R-:W-:-:S06]  /*14ff0*/  WARPGROUP.ARRIVE ;  /* 0x00000000000079c5 */ /* 0x000fcc0000000000 */
[----:B------:R-:W-:Y:S03]  /*15000*/  HGMMA.64x16x16.F32 R72, gdesc[UR36], R72, gsb0 ;  /* 0x00200000244879f0 */ /* 0x000fe60008000848 */
        /* <DEDUP_REMOVED lines=8> */
[----:B------:R-:W-:Y:S01]  /*15090*/  R2UR UR6, R8 ;  /* 0x00000000080672ca */ /* 0x000fe200000e0000 */
[----:B------:R-:W-:Y:S01]  /*150a0*/  UMOV UR4, UR36 ;  /* 0x0000002400047c82 */ /* 0x000fe20008000000 */
[----:B------:R-:W-:Y:S01]  /*150b0*/  R2UR UR7, R9 ;  /* 0x00000000090772ca */ /* 0x000fe200000e0000 */
[----:B------:R-:W-:Y:S01]  /*150c0*/  UMOV UR5, UR37 ;  /* 0x0000002500057c82 */ /* 0x000fe20008000000 */
[----:B------:R-:W3:Y:S01]  /*150d0*/  MUFU.TANH R74, R74 ;  /* 0x0000004a004a7308 */ /* 0x000ee20000002400 */
[----:B------:R-:W-:Y:S01]  /*150e0*/  FMUL.FTZ R8, R77, UR8 ;  /* 0x000000084d087c20 */ /* 0x000fe20008410000 */
[----:B------:R-:W-:Y:S01]  /*150f0*/  FMUL.FTZ R5, R72, UR8 ;  /* 0x0000000848057c20 */ /* 0x000fe20008410000 */
[----:B------:R-:W-:-:S05]  /*15100*/  FMUL.FTZ R7, R76, UR8 ;  /* 0x000000084c077c20 */ /* 0x000fca0008410000 */
[----:B------:R-:W4:Y:S08]  /*15110*/  MUFU.TANH R75, R75 ;  /* 0x0000004b004b7308 */ /* 0x000f300000002400 */
[----:B------:R-:W5:Y:S08]  /*15120*/  MUFU.TANH R78, R78 ;  /* 0x0000004e004e7308 */ /* 0x000f700000002400 */
[----:B------:R-:W5:Y:S08]  /*15130*/  MUFU.TANH R79, R79 ;  /* 0x0000004f004f7308 */ /* 0x000f700000002400 */
        /* <DEDUP_REMOVED lines=8> */
[----:B-1----:R-:W-:Y:S01]  /*151c0*/  FMUL.FTZ R10, R65, UR8 ;  /* 0x00000008410a7c20 */ /* 0x002fe20008410000 */
[----:B------:R-:W-:Y:S01]  /*151d0*/  HGMMA.64x16x16.F32 R56, gdesc[UR4], R56, gsb0 ;  /* 0x00200000043879f0 */ /* 0x000fe20008000838 */
[----:B------:R-:W-:Y:S01]  /*151e0*/  R2UR UR6, R14 ;  /* 0x000000000e0672ca */ /* 0x000fe200000e0000 */
[----:B------:R-:W-:Y:S01]  /*151f0*/  UMOV UR4, UR36 ;  /* 0x0000002400047c82 */ /* 0x000fe20008000000 */
[----:B------:R-:W-:Y:S01]  /*15200*/  R2UR UR7, R15 ;  /* 0x000000000f0772ca */ /* 0x000fe200000e0000 */
[----:B------:R-:W-:Y:S01]  /*15210*/  UMOV UR5, UR37 ;  /* 0x0000002500057c82 */ /* 0x000fe20008000000 */
[----:B------:R-:W1:Y:S01]  /*15220*/  MUFU.TANH R66, R66 ;  /* 0x0000004200427308 */ /* 0x000e620000002400 */
[----:B------:R-:W-:Y:S01]  /*15230*/  FMUL.FTZ R9, R64, UR8 ;  /* 0x0000000840097c20 */ /* 0x000fe20008410000 */
[----:B------:R-:W-:Y:S01]  /*15240*/  FMUL.FTZ R12, R69, UR8 ;  /* 0x00000008450c7c20 */ /* 0x000fe20008410000 */
[----:B------:R-:W-:-:S05]  /*15250*/  FMUL.FTZ R11, R68, UR8 ;  /* 0x00000008440b7c20 */ /* 0x000fca0008410000 */
[----:B------:R-:W1:Y:S08]  /*15260*/  MUFU.TANH R67, R67 ;  /* 0x0000004300437308 */ /* 0x000e700000002400 */
[----:B------:R-:W1:Y:S08]  /*15270*/  MUFU.TANH R70, R70 ;  /* 0x0000004600467308 */ /* 0x000e700000002400 */
[----:B------:R-:W1:Y:S08]  /*15280*/  MUFU.TANH R71, R71 ;  /* 0x0000004700477308 */ /* 0x000e700000002400 */
[----:B------:R-:W-:Y:S08]  /*15290*/  MUFU.TANH R7, R7 ;  /* 0x0000000700077308 */ /* 0x000ff00000002400 */
[----:B------:R-:W-:Y:S01]  /*152a0*/  MUFU.TANH R8, R8 ;  /* 0x0000000800087308 */ /* 0x000fe20000002400 */
[----:B------:R-:W-:-:S02]  /*152b0*/  WARPGROUP.DEPBAR.LE gsb0, 0x0 ;  /* 0x00008000000079c5 */ /* 0x000fc40000010000 */
[----:B------:R-:W-:Y:S01]  /*152c0*/  WARPGROUP.ARRIVE ;  /* 0x00000000000079c5 */ /* 0x000fe20000000000 */
[----:B------:R-:W-:Y:S01]  /*152d0*/  FMUL.FTZ R13, R56, UR8 ;  /* 0x00000008380d7c20 */ /* 0x000fe20008410000 */
[----:B------:R-:W-:Y:S02]  /*152e0*/  IMAD.IADD R56, R230, 0x1, R224 ;  /* 0x00000001e6387824 */ /* 0x000fe400078e02e0 */
        /* <DEDUP_REMOVED lines=8> */
[----:B0-----:R-:W-:-:S04]  /*15370*/  @P2 IMAD.HI.U32 R3, R56, R3, RZ ;  /* 0x0000000338032227 */ /* 0x001fc800078e00ff */
[----:B------:R-:W-:Y:S01]  /*15380*/  FMUL.FTZ R20, R61, UR8 ;  /* 0x000000083d147c20 */ /* 0x000fe20008410000 */
[----:B------:R-:W-:Y:S01]  /*15390*/  MOV R61, 0xffffff90 ;  /* 0xffffff90003d7802 */ /* 0x000fe20000000f00 */
[----:B------:R0:W1:Y:S01]  /*153a0*/  MUFU.TANH R57, R58 ;  /* 0x0000003a00397308 */ /* 0x0000620000002400 */
[----:B------:R-:W-:Y:S01]  /*153b0*/  FMUL.FTZ R59, R59, UR8 ;  /* 0x000000083b3b7c20 */ /* 0x000fe20008410000 */
[----:B--2---:R-:W-:Y:S01]  /*153c0*/  @P2 SHF.R.U32.HI R56, RZ, R4, R3 ;  /* 0x00000004ff382219 */ /* 0x004fe20000011603 */
[----:B------:R-:W-:Y:S02]  /*153d0*/  IMAD R4, R150, -0x70, R227 ;  /* 0xffffff9096047824 */ /* 0x000fe400078e02e3 */
[----:B------:R-:W-:Y:S01]  /*153e0*/  FMUL.FTZ R62, R62, UR8 ;  /* 0x000000083e3e7c20 */ /* 0x000fe20008410000 */
[----:B------:R-:W-:Y:S01]  /*153f0*/  FMUL.FTZ R63, R63, UR8 ;  /* 0x000000083f3f7c20 */ /* 0x000fe20008410000 */
[----:B------:R-:W-:Y:S01]  /*15400*/  VIADD R4, R4, 0x70 ;  /* 0x0000007004047836 */ /* 0x000fe20000000000 */
[----:B------:R-:W2:Y:S01]  /*15410*/  MUFU.TANH R59, R59 ;  /* 0x0000003b003b7308 */ /* 0x000ea20000002400 */
[----:B0-----:R-:W-:-:S04]  /*15420*/  IMAD R58, R150, R61, 0x71 ;  /* 0x00000071963a7424 */ /* 0x001fc800078e023d */
[----:B------:R-:W-:-:S03]  /*15430*/  IMAD R58, R229, -0x2, R58 ;  /* 0xfffffffee53a7824 */ /* 0x000fc600078e023a */
[----:B------:R-:W0:Y:S02]  /*15440*/  MUFU.TANH R62, R62 ;  /* 0x0000003e003e7308 */ /* 0x000e240000002400 */
[----:B------:R-:W-:-:S06]  /*15450*/  IADD3 R89, -R226, R58, R227 ;  /* 0x0000003ae2597210 */ /* 0x000fcc0007ffe1e3 */
[----:B------:R-:W0:Y:S08]  /*15460*/  MUFU.TANH R63, R63 ;  /* 0x0000003f003f7308 */ /* 0x000e300000002400 */
[----:B------:R-:W-:Y:S08]  /*15470*/  MUFU.TANH R9, R9 ;  /* 0x0000000900097308 */ /* 0x000ff00000002400 */
[----:B------:R-:W-:Y:S01]  /*15480*/  MUFU.TANH R10, R10 ;  /* 0x0000000a000a7308 */ /* 0x000fe20000002400 */
[----:B------:R-:W-:-:S02]  /*15490*/  WARPGROUP.DEPBAR.LE gsb0, 0x0 ;  /* 0x00008000000079c5 */ /* 0x000fc40000010000 */
[----:B------:R-:W-:Y:S01]  /*154a0*/  WARPGROUP.ARRIVE ;  /* 0x00000000000079c5 */ /* 0x000fe20000000000 */
[----:B------:R-:W-:Y:S01]  /*154b0*/  FMUL.FTZ R21, R48, UR8 ;  /* 0x0000000830157c20 */ /* 0x000fe20008410000 */
[----:B------:R-:W-:Y:S01]  /*154c0*/  FMUL.FTZ R3, R49, UR8 ;  /* 0x0000000831037c20 */ /* 0x000fe20008410000 */
[----:B------:R-:W-:Y:S02]  /*154d0*/  VIADD R48, R2, 0x986 ;  /* 0x0000098602307836 */ /* 0x000fe40000000000 */
[----:B------:R-:W-:Y:S01]  /*154e0*/  FMUL.FTZ R50, R50, UR8 ;  /* 0x0000000832327c20 */ /* 0x000fe20008410000 */
[----:B------:R-:W-:Y:S01]  /*154f0*/  IMAD.MOV.U32 R49, RZ, RZ, 0x40000040 ;  /* 0x40000040ff317424 */ /* 0x000fe200078e00ff */
[----:B------:R-:W-:Y:S01]  /*15500*/  HGMMA.64x16x16.F32 R40, gdesc[UR4], R40, gsb0 ;  /* 0x00200000042879f0 */ /* 0x000fe20008000828 */
[----:B------:R-:W-:Y:S01]  /*15510*/  UMOV UR4, UR36 ;  /* 0x0000002400047c82 */ /* 0x000fe20008000000 */
[----:B------:R-:W-:Y:S01]  /*15520*/  R2UR UR6, R48 ;  /* 0x00000000300672ca */ /* 0x000fe200000e0000 */
[----:B------:R-:W-:Y:S01]  /*15530*/  UMOV UR5, UR37 ;  /* 0x0000002500057c82 */ /* 0x000fe20008000000 */
[----:B------:R-:W-:Y:S01]  /*15540*/  R2UR UR7, R49 ;  /* 0x00000000310772ca */ /* 0x000fe200000e0000 */
[----:B------:R3:W0:Y:S01]  /*15550*/  MUFU.TANH R60, R50 ;  /* 0x00000032003c7308 */ /* 0x0006220000002400 */
[----:B------:R-:W4:Y:S01]  /*15560*/  SHFL.IDX PT, R49, R56, 0x1, 0x1c1f ;  /* 0x003c1f0038317f89 */ /* 0x000f2200000e0000 */
[----:B------:R-:W-:-:S02]  /*15570*/  VIADD R2, R2, 0xa06 ;  /* 0x00000a0602027836 */ /* 0x000fc40000000000 */
[----:B------:R-:W-:Y:S01]  /*15580*/  FMUL.FTZ R51, R51, UR8 ;  /* 0x0000000833337c20 */ /* 0x000fe20008410000 */
[----:B------:R-:W-:Y:S01]  /*15590*/  FMUL.FTZ R54, R54, UR8 ;  /* 0x0000000836367c20 */ /* 0x000fe20008410000 */
[----:B------:R-:W-:Y:S01]  /*155a0*/  FMUL.FTZ R55, R55, UR8 ;  /* 0x0000000837377c20 */ /* 0x000fe20008410000 */
[----:B------:R-:W0:Y:S01]  /*155b0*/  SHFL.IDX PT, R56, R56, RZ, 0x1c1f ;  /* 0x001c1fff38387589 */ /* 0x000e2200000e0000 */
[----:B------:R-:W-:Y:S01]  /*155c0*/  FMUL.FTZ R52, R52, UR8 ;  /* 0x0000000834347c20 */ /* 0x000fe20008410000 */
[----:B------:R5:W-:Y:S01]  /*155d0*/  MUFU.TANH R48, R3 ;  /* 0x0000000300307308 */ /* 0x000be20000002400 */
[----:B---3--:R-:W-:-:S07]  /*155e0*/  IMAD R50, R229, -0x2, R4 ;  /* 0xfffffffee5327824 */ /* 0x008fce00078e0204 */
[----:B------:R-:W3:Y:S01]  /*155f0*/  MUFU.TANH R51, R51 ;  /* 0x0000003300337308 */ /* 0x000ee20000002400 */
[----:B-----5:R-:W-:-:S07]  /*15600*/  IMAD.MOV.U32 R3, RZ, RZ, 0x40000040 ;  /* 0x40000040ff037424 */ /* 0x020fce00078e00ff */
[----:B------:R-:W-:Y:S01]  /*15610*/  MUFU.TANH R54, R54 ;  /* 0x0000003600367308 */ /* 0x000fe20000002400 */
[----:B----4-:R-:W-:-:S04]  /*15620*/  VIADDMNMX R4, R49, R89, R50, PT ;  /* 0x0000005931047246 */ /* 0x010fc80003800132 */
[C---:B------:R-:W-:Y:S02]  /*15630*/  ISETP.GT.AND P5, PT, R4.reuse, RZ, PT ;  /* 0x000000ff0400720c */ /* 0x040fe40003fa4270 */
[C---:B------:R-:W-:Y:S01]  /*15640*/  ISETP.GT.AND P6, PT, R4.reuse, 0x1, PT ;  /* 0x000000010400780c */ /* 0x040fe20003fc4270 */
[----:B------:R0:W4:Y:S01]  /*15650*/  MUFU.TANH R58, R55 ;  /* 0x00000037003a7308 */ /* 0x0001220000002400 */
[----:B------:R-:W-:Y:S02]  /*15660*/  ISETP.GT.AND P4, PT, R4, 0x8, PT ;  /* 0x000000080400780c */ /* 0x000fe40003f84270 */
[----:B------:R-:W-:Y:S02]  /*15670*/  FSEL R93, R74, -INF , P5 ;  /* 0xff8000004a5d7808 */ /* 0x000fe40002800000 */
[----:B------:R-:W-:Y:S02]  /*15680*/  FSEL R91, R75, -INF , P6 ;  /* 0xff8000004b5b7808 */ /* 0x000fe40003000000 */
[----:B------:R-:W-:Y:S01]  /*15690*/  ISETP.GT.AND P3, PT, R4, 0x9, PT ;  /* 0x000000090400780c */ /* 0x000fe20003f64270 */
[----:B------:R-:W-:Y:S01]  /*156a0*/  MUFU.TANH R11, R11 ;  /* 0x0000000b000b7308 */ /* 0x000fe20000002400 */
[----:B------:R-:W-:-:S02]  /*156b0*/  FSEL R87, R78, -INF , P4 ;  /* 0xff8000004e577808 */ /* 0x000fc40002000000 */
[C---:B------:R-:W-:Y:S02]  /*156c0*/  ISETP.GT.AND P5, PT, R4.reuse, 0x10, PT ;  /* 0x000000100400780c */ /* 0x040fe40003fa4270 */
[----:B------:R-:W-:Y:S01]  /*156d0*/  FSEL R85, R79, -INF , P3 ;  /* 0xff8000004f557808 */ /* 0x000fe20001800000 */
[----:B------:R-:W-:Y:S02]  /*156e0*/  WARPGROUP.DEPBAR.LE gsb0, 0x0 ;  /* 0x00008000000079c5 */ /* 0x000fe40000010000 */
[----:B------:R-:W-:Y:S01]  /*156f0*/  WARPGROUP.ARRIVE ;  /* 0x00000000000079c5 */ /* 0x000fe20000000000 */
[----:B------:R-:W-:Y:S01]  /*15700*/  ISETP.GT.AND P3, PT, R4, 0x11, PT ;  /* 0x000000110400780c */ /* 0x000fe20003f64270 */
[----:B------:R-:W-:Y:S01]  /*15710*/  FMUL.FTZ R42, R42, UR8 ;  /* 0x000000082a2a7c20 */ /* 0x000fe20008410000 */
[----:B-1----:R-:W-:Y:S01]  /*15720*/  FSEL R83, R66, -INF , P5 ;  /* 0xff80000042537808 */ /* 0x002fe20002800000 */
[----:B------:R-:W-:Y:S01]  /*15730*/  FMUL.FTZ R47, R47, UR8 ;  /* 0x000000082f2f7c20 */ /* 0x000fe20008410000 */
[----:B------:R-:W-:Y:S01]  /*15740*/  ISETP.GT.AND P4, PT, R4, 0x18, PT ;  /* 0x000000180400780c */ /* 0x000fe20003f84270 */
[----:B------:R-:W-:Y:S01]  /*15750*/  HGMMA.64x16x16.F32 R32, gdesc[UR4], R32, gsb0 ;  /* 0x00200000042079f0 */ /* 0x000fe20008000820 */
[----:B------:R-:W-:Y:S01]  /*15760*/  R2UR UR6, R2 ;  /* 0x00000000020672ca */ /* 0x000fe200000e0000 */
[----:B------:R-:W-:Y:S01]  /*15770*/  UMOV UR4, UR36 ;  /* 0x0000002400047c82 */ /* 0x000fe20008000000 */
[----:B------:R-:W-:Y:S01]  /*15780*/  R2UR UR7, R3 ;  /* 0x00000000030772ca */ /* 0x000fe200000e0000 */
[----:B------:R-:W-:Y:S01]  /*15790*/  UMOV UR5, UR37 ;  /* 0x0000002500057c82 */ /* 0x000fe20008000000 */
[----:B------:R-:W-:Y:S01]  /*157a0*/  FMNMX.FTZ R2, R93, R91, !PT ;  /* 0x0000005b5d027209 */ /* 0x000fe20007810000 */
[----:B------:R-:W1:Y:S01]  /*157b0*/  MUFU.TANH R42, R42 ;  /* 0x0000002a002a7308 */ /* 0x000e620000002400 */
[----:B------:R-:W-:Y:S01]  /*157c0*/  FSEL R81, R67, -INF , P3 ;  /* 0xff80000043517808 */ /* 0x000fe20001800000 */
[----:B------:R-:W-:Y:S01]  /*157d0*/  FMUL.FTZ R43, R43, UR8 ;  /* 0x000000082b2b7c20 */ /* 0x000fe20008410000 */
[----:B------:R-:W-:Y:S01]  /*157e0*/  FMNMX.FTZ R2, R87, R2, !PT ;  /* 0x0000000257027209 */ /* 0x000fe20007810000 */
[----:B------:R-:W-:Y:S01]  /*157f0*/  FMUL.FTZ R46, R46, UR8 ;  /* 0x000000082e2e7c20 */ /* 0x000fe20008410000 */
[----:B------:R-:W-:Y:S01]  /*15800*/  ISETP.GT.AND P3, PT, R4, 0x19, PT ;  /* 0x000000190400780c */ /* 0x000fe20003f64270 */
[----:B------:R-:W-:Y:S01]  /*15810*/  FMUL.FTZ R45, R45, UR8 ;  /* 0x000000082d2d7c20 */ /* 0x000fe20008410000 */
[----:B------:R-:W-:Y:S01]  /*15820*/  FMNMX.FTZ R2, R85, R2, !PT ;  /* 0x0000000255027209 */ /* 0x000fe20007810000 */
[----:B------:R5:W-:Y:S01]  /*15830*/  MUFU.TANH R61, R47 ;  /* 0x0000002f003d7308 */ /* 0x000be20000002400 */
[----:B------:R-:W-:Y:S01]  /*15840*/  FSEL R79, R70, -INF , P4 ;  /* 0xff800000464f7808 */ /* 0x000fe20002000000 */
[----:B------:R-:W-:Y:S01]  /*15850*/  FMUL.FTZ R40, R40, UR8 ;  /* 0x0000000828287c20 */ /* 0x000fe20008410000 */
[----:B------:R-:W-:Y:S01]  /*15860*/  FMNMX.FTZ R2, R83, R2, !PT ;  /* 0x0000000253027209 */ /* 0x000fe20007810000 */
[----:B------:R-:W-:Y:S01]  /*15870*/  FMUL.FTZ R41, R41, UR8 ;  /* 0x0000000829297c20 */ /* 0x000fe20008410000 */
[----:B------:R-:W-:Y:S01]  /*15880*/  ISETP.GT.AND P4, PT, R4, 0x20, PT ;  /* 0x000000200400780c */ /* 0x000fe20003f84270 */
[----:B------:R-:W-:Y:S01]  /*15890*/  FMUL.FTZ R44, R44, UR8 ;  /* 0x000000082c2c7c20 */ /* 0x000fe20008410000 */
[----:B------:R-:W-:Y:S01]  /*158a0*/  FMNMX.FTZ R2, R81, R2, !PT ;  /* 0x0000000251027209 */ /* 0x000fe20007810000 */
[----:B------:R3:W1:Y:S01]  /*158b0*/  MUFU.TANH R3, R43 ;  /* 0x0000002b00037308 */ /* 0x0006620000002400 */
[----:B------:R-:W-:-:S02]  /*158c0*/  FSEL R77, R71, -INF , P3 ;  /* 0xff800000474d7808 */ /* 0x000fc40001800000 */
[----:B------:R-:W-:Y:S02]  /*158d0*/  FMNMX.FTZ R2, R79, R2, !PT ;  /* 0x000000024f027209 */ /* 0x000fe40007810000 */
[C---:B------:R-:W-:Y:S02]  /*158e0*/  ISETP.GT.AND P3, PT, R4.reuse, 0x21, PT ;  /* 0x000000210400780c */ /* 0x040fe40003f64270 */
[----:B------:R-:W-:Y:S01]  /*158f0*/  FSEL R75, R57, -INF , P4 ;  /* 0xff800000394b7808 */ /* 0x000fe20002000000 */
[----:B------:R-:W-:Y:S01]  /*15900*/  MUFU.TANH R46, R46 ;  /* 0x0000002e002e7308 */ /* 0x000fe20000002400 */
[----:B------:R-:W-:Y:S02]  /*15910*/  FMNMX.FTZ R2, R77, R2, !PT ;  /* 0x000000024d027209 */ /* 0x000fe40007810000 */
[----:B------:R-:W-:Y:S02]  /*15920*/  ISETP.GT.AND P4, PT, R4, 0x28, PT ;  /* 0x000000280400780c */ /* 0x000fe40003f84270 */
[----:B--2---:R-:W-:-:S02]  /*15930*/  FSEL R65, R59, -INF , P3 ;  /* 0xff8000003b417808 */ /* 0x004fc40001800000 */
[----:B------:R-:W-:Y:S01]  /*15940*/  FMNMX.FTZ R2, R75, R2, !PT ;  /* 0x000000024b027209 */ /* 0x000fe20007810000 */
[----:B------:R-:W-:Y:S01]  /*15950*/  MUFU.TANH R12, R12 ;  /* 0x0000000c000c7308 */ /* 0x000fe20000002400 */
[----:B------:R-:W-:Y:S02]  /*15960*/  ISETP.GT.AND P3, PT, R4, 0x29, PT ;  /* 0x000000290400780c */ /* 0x000fe40003f64270 */
[----:B0-----:R-:W-:Y:S02]  /*15970*/  FSEL R55, R62, -INF , P4 ;  /* 0xff8000003e377808 */ /* 0x001fe40002000000 */
[----:B------:R-:W-:Y:S02]  /*15980*/  FMNMX.FTZ R2, R65, R2, !PT ;  /* 0x0000000241027209 */ /* 0x000fe40007810000 */
[----:B------:R-:W-:Y:S01]  /*15990*/  ISETP.GT.AND P4, PT, R4, 0x30, PT ;  /* 0x000000300400780c */ /* 0x000fe20003f84270 */
[----:B------:R-:W-:Y:S01]  /*159a0*/  MUFU.TANH R13, R13 ;  /* 0x0000000d000d7308 */ /* 0x000fe20000002400 */
[----:B------:R-:W-:-:S02]  /*159b0*/  FSEL R49, R63, -INF , P3 ;  /* 0xff8000003f317808 */ /* 0x000fc40001800000 */
[----:B------:R-:W-:Y:S02]  /*159c0*/  FMNMX.FTZ R2, R55, R2, !PT ;  /* 0x0000000237027209 */ /* 0x000fe40007810000 */
[----:B------:R-:W-:Y:S01]  /*159d0*/  ISETP.GT.AND P3, PT, R4, 0x31, PT ;  /* 0x000000310400780c */ /* 0x000fe20003f64270 */
[----:B------:R-:W-:Y:S02]  /*159e0*/  WARPGROUP.DEPBAR.LE gsb0, 0x0 ;  /* 0x00008000000079c5 */ /* 0x000fe40000010000 */
[----:B------:R-:W-:Y:S01]  /*159f0*/  WARPGROUP.ARRIVE ;  /* 0x00000000000079c5 */ /* 0x000fe20000000000 */
[----:B------:R-:W-:Y:S01]  /*15a00*/  FMUL.FTZ R34, R34, UR8 ;  /* 0x0000000822227c20 */ /* 0x000fe20008410000 */
[----:B-----5:R-:W-:Y:S01]  /*15a10*/  FSEL R47, R60, -INF , P4 ;  /* 0xff8000003c2f7808 */ /* 0x020fe20002000000 */
[----:B------:R-:W-:Y:S01]  /*15a20*/  FMUL.FTZ R35, R35, UR8 ;  /* 0x0000000823237c20 */ /* 0x000fe20008410000 */
[----:B------:R-:W-:Y:S01]  /*15a30*/  FMNMX.FTZ R2, R49, R2, !PT ;  /* 0x0000000231027209 */ /* 0x000fe20007810000 */
[----:B------:R0:W-:Y:S01]  /*15a40*/  MUFU.TANH R64, R34 ;  /* 0x0000002200407308 */ /* 0x0001e20000002400 */
[----:B------:R-:W-:Y:S01]  /*15a50*/  HGMMA.64x16x16.F32 R24, gdesc[UR4], R24, gsb0 ;  /* 0x00200000041879f0 */ /* 0x000fe20008000818 */
[----:B------:R-:W-:Y:S01]  /*15a60*/  ISETP.GT.AND P4, PT, R4, 0x38, PT ;  /* 0x000000380400780c */ /* 0x000fe20003f84270 */
[----:B------:R-:W-:Y:S01]  /*15a70*/  FMUL.FTZ R38, R38, UR8 ;  /* 0x0000000826267c20 */ /* 0x000fe20008410000 */
[----:B---3--:R-:W-:Y:S01]  /*15a80*/  FSEL R43, R51, -INF , P3 ;  /* 0xff800000332b7808 */ /* 0x008fe20001800000 */
[----:B------:R-:W-:Y:S01]  /*15a90*/  ULDC UR4, c[0x0][0x988] ;  /* 0x0002620000047ab9 */ /* 0x000fe20000000800 */
[----:B------:R-:W-:Y:S01]  /*15aa0*/  ISETP.GT.AND P3, PT, R4, 0x39, PT ;  /* 0x000000390400780c */ /* 0x000fe20003f64270 */
[----:B------:R-:W-:Y:S01]  /*15ab0*/  FMUL.FTZ R33, R33, UR8 ;  /* 0x0000000821217c20 */ /* 0x000fe20008410000 */
[----:B------:R2:W3:Y:S01]  /*15ac0*/  MUFU.TANH R62, R35 ;  /* 0x00000023003e7308 */ /* 0x0004e20000002400 */
[----:B0-----:R-:W-:Y:S01]  /*15ad0*/  FMNMX.FTZ R34, R47, R2, !PT ;  /* 0x000000022f227209 */ /* 0x001fe20007810000 */
[----:B------:R-:W-:Y:S01]  /*15ae0*/  FMUL.FTZ R2, R39, UR8 ;  /* 0x0000000827027c20 */ /* 0x000fe20008410000 */
[----:B----4-:R-:W-:Y:S01]  /*15af0*/  FSEL R39, R58, -INF , P3 ;  /* 0xff8000003a277808 */ /* 0x010fe20001800000 */
[----:B------:R-:W-:Y:S01]  /*15b00*/  FMUL.FTZ R37, R37, UR8 ;  /* 0x0000000825257c20 */ /* 0x000fe20008410000 */
[----:B------:R-:W-:Y:S01]  /*15b10*/  FMNMX.FTZ R34, R43, R34, !PT ;  /* 0x000000222b227209 */ /* 0x000fe20007810000 */
[----:B------:R-:W-:Y:S01]  /*15b20*/  FMUL.FTZ R32, R32, UR8 ;  /* 0x0000000820207c20 */ /* 0x000fe20008410000 */
[----:B------:R-:W-:Y:S01]  /*15b30*/  ISETP.GT.AND P3, PT, R4, 0x41, PT ;  /* 0x000000410400780c */ /* 0x000fe20003f64270 */
[----:B------:R-:W0:Y:S01]  /*15b40*/  MUFU.TANH R67, R2 ;  /* 0x0000000200437308 */ /* 0x000e220000002400 */
[----:B--2---:R-:W-:Y:S01]  /*15b50*/  FSEL R35, R54, -INF , P4 ;  /* 0xff80000036237808 */ /* 0x004fe20002000000 */
[----:B------:R-:W-:Y:S01]  /*15b60*/  FMUL.FTZ R36, R36, UR8 ;  /* 0x0000000824247c20 */ /* 0x000fe20008410000 */
[----:B------:R-:W-:-:S02]  /*15b70*/  ISETP.GT.AND P4, PT, R4, 0x40, PT ;  /* 0x000000400400780c */ /* 0x000fc40003f84270 */
[----:B------:R-:W-:Y:S02]  /*15b80*/  FMNMX.FTZ R34, R35, R34, !PT ;  /* 0x0000002223227209 */ /* 0x000fe40007810000 */
[----:B-1----:R-:W-:Y:S01]  /*15b90*/  FSEL R51, R42, -INF , P4 ;  /* 0xff8000002a337808 */ /* 0x002fe20002000000 */
[----:B------:R-:W1:Y:S01]  /*15ba0*/  MUFU.TANH R38, R38 ;  /* 0x0000002600267308 */ /* 0x000e620000002400 */
[----:B------:R-:W-:Y:S02]  /*15bb0*/  FMNMX.FTZ R34, R39, R34, !PT ;  /* 0x0000002227227209 */ /* 0x000fe40007810000 */
[C---:B------:R-:W-:Y:S02]  /*15bc0*/  ISETP.GT.AND P4, PT, R4.reuse, 0x48, PT ;  /* 0x000000480400780c */ /* 0x040fe40003f84270 */
[----:B------:R-:W-:Y:S02]  /*15bd0*/  FSEL R57, R3, -INF , P3 ;  /* 0xff80000003397808 */ /* 0x000fe40001800000 */
[----:B------:R-:W-:Y:S01]  /*15be0*/  FMNMX.FTZ R34, R51, R34, !PT ;  /* 0x0000002233227209 */ /* 0x000fe20007810000 */
[----:B------:R-:W-:Y:S01]  /*15bf0*/  MUFU.TANH R14, R14 ;  /* 0x0000000e000e7308 */ /* 0x000fe20000002400 */
[----:B------:R-:W-:-:S02]  /*15c00*/  ISETP.GT.AND P3, PT, R4, 0x49, PT ;  /* 0x000000490400780c */ /* 0x000fc40003f64270 */
[----:B------:R-:W-:Y:S02]  /*15c10*/  FMNMX.FTZ R34, R57, R34, !PT ;  /* 0x0000002239227209 */ /* 0x000fe40007810000 */
[----:B------:R-:W-:Y:S02]  /*15c20*/  FSEL R59, R61, -INF , P3 ;  /* 0xff8000003d3b7808 */ /* 0x000fe40001800000 */
[----:B------:R-:W-:Y:S01]  /*15c30*/  ISETP.GT.AND P3, PT, R4, 0x51, PT ;  /* 0x000000510400780c */ /* 0x000fe20003f64270 */
[----:B------:R-:W-:Y:S01]  /*15c40*/  MUFU.TANH R15, R15 ;  /* 0x0000000f000f7308 */ /* 0x000fe20000002400 */
[----:B------:R-:W-:Y:S02]  /*15c50*/  VIADDMNMX R56, R56, R89, R50, PT ;  /* 0x0000005938387246 */ /* 0x000fe40003800132 */
[----:B---3--:R-:W-:Y:S02]  /*15c60*/  FSEL R63, R62, -INF , P3 ;  /* 0xff8000003e3f7808 */ /* 0x008fe40001800000 */
[----:B------:R-:W-:-:S02]  /*15c70*/  ISETP.GT.AND P3, PT, R4, 0x59, PT ;  /* 0x000000590400780c */ /* 0x000fc40003f64270 */
[----:B------:R-:W-:Y:S01]  /*15c80*/  ISETP.GT.AND P5, PT, R56, 0x8, PT ;  /* 0x000000083800780c */ /* 0x000fe20003fa4270 */
[----:B------:R-:W-:Y:S01]  /*15c90*/  MUFU.TANH R20, R20 ;  /* 0x0000001400147308 */ /* 0x000fe20000002400 */
[----:B0-----:R-:W-:Y:S02]  /*15ca0*/  FSEL R67, R67, -INF , P3 ;  /* 0xff80000043437808 */ /* 0x001fe40001800000 */
[----:B------:R-:W-:Y:S01]  /*15cb0*/  ISETP.GT.AND P3, PT, R4, 0x61, PT ;  /* 0x000000610400780c */ /* 0x000fe20003f64270 */
        /* <DEDUP_REMOVED lines=18> */
[----:B------:R0:W-:Y:S01]  /*15de0*/  @!P1 SYNCS.ARRIVE.TRANS64.RED.A1T0 RZ, [R0+URZ], RZ ;  /* 0x000000ff00ff99a7 */ /* 0x0001e2000810043f */
[----:B------:R-:W-:-:S02]  /*15df0*/  FMNMX.FTZ R34, R63, R34, !PT ;  /* 0x000000223f227209 */ /* 0x000fc40007810000 */
[C---:B------:R-:W-:Y:S02]  /*15e00*/  ISETP.GT.AND P4, PT, R4.reuse, 0x60, PT ;  /* 0x000000600400780c */ /* 0x040fe40003f84270 */
[----:B------:R-:W1:Y:S01]  /*15e10*/  MUFU.TANH R30, R30 ;  /* 0x0000001e001e7308 */ /* 0x000e620000002400 */
[----:B------:R-:W-:Y:S02]  /*15e20*/  FMNMX.FTZ R34, R31, R34, !PT ;  /* 0x000000221f227209 */ /* 0x000fe40007810000 */
[----:B--2---:R-:W-:Y:S02]  /*15e30*/  FSEL R73, R73, -INF , P3 ;  /* 0xff80000049497808 */ /* 0x004fe40001800000 */
[----:B------:R-:W-:Y:S02]  /*15e40*/  FMNMX.FTZ R34, R67, R34, !PT ;  /* 0x0000002243227209 */ /* 0x000fe40007810000 */
[----:B------:R-:W-:Y:S01]  /*15e50*/  ISETP.GT.AND P3, PT, R4, 0x69, PT ;  /* 0x000000690400780c */ /* 0x000fe20003f64270 */
[----:B------:R2:W4:Y:S01]  /*15e60*/  MUFU.TANH R3, R2 ;  /* 0x0000000200037308 */ /* 0x0005220000002400 */
[----:B---3--:R-:W-:-:S02]  /*15e70*/  FSEL R71, R26, -INF , P4 ;  /* 0xff8000001a477808 */ /* 0x008fc40002000000 */
[----:B------:R-:W-:Y:S01]  /*15e80*/  ISETP.GT.AND P4, PT, R4, 0x68, PT ;  /* 0x000000680400780c */ /* 0x000fe20003f84270 */
[----:B------:R-:W-:Y:S01]  /*15e90*/  IMAD.U32 R4, RZ, RZ, UR4 ;  /* 0x00000004ff047e24 */ /* 0x000fe2000f8e00ff */
[----:B------:R-:W-:Y:S02]  /*15ea0*/  FMNMX.FTZ R34, R71, R34, !PT ;  /* 0x0000002247227209 */ /* 0x000fe40007810000 */
[----:B------:R-:W-:Y:S01]  /*15eb0*/  FSEL R7, R7, -INF , P5 ;  /* 0xff80000007077808 */ /* 0x000fe20002800000 */
[----:B------:R-:W-:Y:S01]  /*15ec0*/  MUFU.TANH R46, R24 ;  /* 0x00000018002e7308 */ /* 0x000fe20000002400 */
[----:B-1----:R-:W-:Y:S01]  /*15ed0*/  FSEL R69, R30, -INF , P4 ;  /* 0xff8000001e457808 */ /* 0x002fe20002000000 */
[----:B--2---:R-:W-:Y:S01]  /*15ee0*/  FMUL.FTZ R2, R53, UR8 ;  /* 0x0000000835027c20 */ /* 0x004fe20008410000 */
[----:B------:R-:W-:Y:S02]  /*15ef0*/  FMNMX.FTZ R34, R73, R34, !PT ;  /* 0x0000002249227209 */ /* 0x000fe40007810000 */
[----:B------:R-:W-:-:S02]  /*15f00*/  ISETP.GT.AND P4, PT, R56, 0x1, PT ;  /* 0x000000013800780c */ /* 0x000fc40003f84270 */
[----:B------:R-:W-:Y:S01]  /*15f10*/  FMNMX.FTZ R34, R69, R34, !PT ;  /* 0x0000002245227209 */ /* 0x000fe20007810000 */
[----:B------:R1:W-:Y:S01]  /*15f20*/  MUFU.TANH R30, R2 ;  /* 0x00000002001e7308 */ /* 0x0003e20000002400 */
[----:B----4-:R-:W-:Y:S02]  /*15f30*/  FSEL R53, R3, -INF , P3 ;  /* 0xff80000003357808 */ /* 0x010fe40001800000 */
[----:B------:R-:W-:Y:S02]  /*15f40*/  FSEL R6, R6, -INF , P4 ;  /* 0xff80000006067808 */ /* 0x000fe40002000000 */
[----:B------:R-:W-:Y:S02]  /*15f50*/  FMNMX.FTZ R34, R53, R34, !PT ;  /* 0x0000002235227209 */ /* 0x000fe40007810000 */
[----:B------:R-:W-:Y:S01]  /*15f60*/  ISETP.GT.AND P4, PT, R56, 0x10, PT ;  /* 0x000000103800780c */ /* 0x000fe20003f84270 */
[----:B------:R2:W-:Y:S02]  /*15f70*/  MUFU.TANH R54, R25 ;  /* 0x0000001900367308 */ /* 0x0005e40000002400 */
[----:B------:R-:W3:Y:S01]  /*15f80*/  SHFL.BFLY PT, R3, R34, 0x2, 0x1f ;  /* 0x0c401f0022037f89 */ /* 0x000ee200000e0000 */
[----:B------:R-:W-:-:S02]  /*15f90*/  FSEL R9, R9, -INF , P4 ;  /* 0xff80000009097808 */ /* 0x000fc40002000000 */
[----:B------:R-:W-:-:S03]  /*15fa0*/  ISETP.GT.AND P4, PT, R56, 0x18, PT ;  /* 0x000000183800780c */ /* 0x000fc60003f84270 */
[----:B------:R-:W-:Y:S01]  /*15fb0*/  MUFU.TANH R42, R37 ;  /* 0x00000025002a7308 */ /* 0x000fe20000002400 */
[----:B------:R-:W-:Y:S02]  /*15fc0*/  FSEL R11, R11, -INF , P4 ;  /* 0xff8000000b0b7808 */ /* 0x000fe40002000000 */
[----:B------:R-:W-:-:S04]  /*15fd0*/  ISETP.GT.AND P4, PT, R56, 0x20, PT ;  /* 0x000000203800780c */ /* 0x000fc80003f84270 */
[----:B------:R-:W-:Y:S01]  /*15fe0*/  FSEL R13, R13, -INF , P4 ;  /* 0xff8000000d0d7808 */ /* 0x000fe20002000000 */
[----:B------:R-:W4:Y:S01]  /*15ff0*/  MUFU.TANH R21, R21 ;  /* 0x0000001500157308 */ /* 0x000f220000002400 */
[----:B------:R-:W-:-:S07]  /*16000*/  ISETP.GT.AND P4, PT, R56, 0x28, PT ;  /* 0x000000283800780c */ /* 0x000fce0003f84270 */
[----:B------:R-:W-:Y:S01]  /*16010*/  MUFU.TANH R38, R45 ;  /* 0x0000002d00267308 */ /* 0x000fe20000002400 */
[----:B---3--:R-:W-:-:S05]  /*16020*/  FMNMX.FTZ R3, R34, R3, !PT ;  /* 0x0000000322037209 */ /* 0x008fca0007810000 */
[----:B-1----:R-:W1:Y:S02]  /*16030*/  SHFL.BFLY PT, R2, R3, 0x1, 0x1f ;  /* 0x0c201f0003027f89 */ /* 0x002e6400000e0000 */
[----:B------:R3:W-:Y:S08]  /*16040*/  MUFU.TANH R34, R33 ;  /* 0x0000002100227308 */ /* 0x0007f00000002400 */
[----:B------:R-:W5:Y:S08]  /*16050*/  MUFU.TANH R52, R52 ;  /* 0x0000003400347308 */ /* 0x000f700000002400 */
[----:B------:R-:W0:Y:S01]  /*16060*/  MUFU.TANH R40, R40 ;  /* 0x0000002800287308 */ /* 0x000e220000002400 */
[----:B-1----:R-:W-:Y:S01]  /*16070*/  FMNMX.FTZ R3, R3, R2, !PT ;  /* 0x0000000203037209 */ /* 0x002fe20007810000 */
[----:B------:R-:W-:-:S06]  /*16080*/  FMUL.FTZ R2, R29, UR8 ;  /* 0x000000081d027c20 */ /* 0x000fcc0008410000 */
[----:B------:R-:W1:Y:S01]  /*16090*/  MUFU.TANH R41, R41 ;  /* 0x0000002900297308 */ /* 0x000e620000002400 */
[C---:B------:R-:W-:Y:S01]  /*160a0*/  FSETP.NEU.FTZ.AND P3, PT, R3.reuse, -INF , PT ;  /* 0xff8000000300780b */ /* 0x040fe20003f7d000 */
[----:B------:R-:W-:-:S05]  /*160b0*/  FMUL.FTZ R26, R3, R4 ;  /* 0x00000004031a7220 */ /* 0x000fca0000410000 */
[----:B------:R-:W-:Y:S01]  /*160c0*/  FSEL R24, R26, RZ, P3 ;  /* 0x000000ff1a187208 */ /* 0x000fe20001800000 */
[----:B------:R-:W1:Y:S01]  /*160d0*/  MUFU.TANH R44, R44 ;  /* 0x0000002c002c7308 */ /* 0x000e620000002400 */
[----:B------:R-:W-:-:S03]  /*160e0*/  ISETP.GT.AND P3, PT, R56, RZ, PT ;  /* 0x000000ff3800720c */ /* 0x000fc60003f64270 */
[-CC-:B------:R-:W-:Y:S01]  /*160f0*/  FFMA.FTZ R197, R83, R4.reuse, -R24.reuse ;  /* 0x0000000453c57223 */ /* 0x180fe20000010818 */
[----:B------:R-:W-:Y:S01]  /*16100*/  FSEL R29, R5, -INF , P3 ;  /* 0xff800000051d7808 */ /* 0x000fe20001800000 */
[-CC-:B------:R-:W-:Y:S01]  /*16110*/  FFMA.FTZ R199, R79, R4.reuse, -R24.reuse ;  /* 0x000000044fc77223 */ /* 0x180fe20000010818 */
[----:B------:R-:W-:Y:S01]  /*16120*/  ISETP.GT.AND P3, PT, R56, 0x9, PT ;  /* 0x000000093800780c */ /* 0x000fe20003f64270 */
[--C-:B------:R-:W-:Y:S01]  /*16130*/  FFMA.FTZ R91, R91, R4, -R24.reuse ;  /* 0x000000045b5b7223 */ /* 0x100fe20000010818 */
[----:B------:R-:W-:Y:S01]  /*16140*/  FMNMX.FTZ R26, R29, R6, !PT ;  /* 0x000000061d1a7209 */ /* 0x000fe20007810000 */
[-CC-:B------:R-:W-:Y:S01]  /*16150*/  FFMA.FTZ R203, R87, R4.reuse, -R24.reuse ;  /* 0x0000000457cb7223 */ /* 0x180fe20000010818 */
[----:B--2---:R-:W-:Y:S01]  /*16160*/  FSEL R25, R8, -INF , P3 ;  /* 0xff80000008197808 */ /* 0x004fe20001800000 */
[--C-:B------:R-:W-:Y:S01]  /*16170*/  FFMA.FTZ R8, R85, R4, -R24.reuse ;  /* 0x0000000455087223 */ /* 0x100fe20000010818 */
[----:B------:R-:W-:Y:S01]  /*16180*/  FMNMX.FTZ R26, R7, R26, !PT ;  /* 0x0000001a071a7209 */ /* 0x000fe20007810000 */
[----:B------:R-:W-:Y:S01]  /*16190*/  MUFU.TANH R50, R2 ;  /* 0x0000000200327308 */ /* 0x000fe20000002400 */
[----:B------:R-:W-:Y:S01]  /*161a0*/  ISETP.GT.AND P3, PT, R56, 0x11, PT ;  /* 0x000000113800780c */ /* 0x000fe20003f64270 */
[--C-:B------:R-:W-:Y:S01]  /*161b0*/  FFMA.FTZ R195, R55, R4, -R24.reuse ;  /* 0x0000000437c37223 */ /* 0x100fe20000010818 */
[----:B------:R-:W-:Y:S01]  /*161c0*/  FMNMX.FTZ R26, R25, R26, !PT ;  /* 0x0000001a191a7209 */ /* 0x000fe20007810000 */
[-CC-:B------:R-:W-:Y:S01]  /*161d0*/  FFMA.FTZ R193, R75, R4.reuse, -R24.reuse ;  /* 0x000000044bc17223 */ /* 0x180fe20000010818 */
[----:B---3--:R-:W-:Y:S01]  /*161e0*/  FSEL R33, R10, -INF , P3 ;  /* 0xff8000000a217808 */ /* 0x008fe20001800000 */
[--C-:B------:R-:W-:Y:S01]  /*161f0*/  FFMA.FTZ R10, R81, R4, -R24.reuse ;  /* 0x00000004510a7223 */ /* 0x100fe20000010818 */
[----:B------:R-:W-:Y:S01]  /*16200*/  FMNMX.FTZ R26, R9, R26, !PT ;  /* 0x0000001a091a7209 */ /* 0x000fe20007810000 */
[----:B------:R2:W-:Y:S01]  /*16210*/  MUFU.EX2 R2, R91 ;  /* 0x0000005b00027308 */ /* 0x0005e20000000800 */
[----:B------:R-:W-:Y:S01]  /*16220*/  ISETP.GT.AND P3, PT, R56, 0x19, PT ;  /* 0x000000193800780c */ /* 0x000fe20003f64270 */
[--C-:B------:R-:W-:Y:S01]  /*16230*/  FFMA.FTZ R189, R47, R4, -R24.reuse ;  /* 0x000000042fbd7223 */ /* 0x100fe20000010818 */
[----:B------:R-:W-:Y:S01]  /*16240*/  FMNMX.FTZ R26, R33, R26, !PT ;  /* 0x0000001a211a7209 */ /* 0x000fe20007810000 */
[-CC-:B------:R-:W-:Y:S01]  /*16250*/  FFMA.FTZ R201, R93, R4.reuse, -R24.reuse ;  /* 0x000000045dc97223 */ /* 0x180fe20000010818 */
[----:B------:R-:W-:Y:S01]  /*16260*/  FSEL R37, R12, -INF , P3 ;  /* 0xff8000000c257808 */ /* 0x000fe20001800000 */
[--C-:B------:R-:W-:Y:S01]  /*16270*/  FFMA.FTZ R12, R77, R4, -R24.reuse ;  /* 0x000000044d0c7223 */ /* 0x100fe20000010818 */
[----:B------:R-:W-:Y:S01]  /*16280*/  FMNMX.FTZ R26, R11, R26, !PT ;  /* 0x0000001a0b1a7209 */ /* 0x000fe20007810000 */
[----:B------:R-:W3:Y:S01]  /*16290*/  MUFU.TANH R32, R32 ;  /* 0x0000002000207308 */ /* 0x000ee20000002400 */
        /* <DEDUP_REMOVED lines=8> */
[C---:B------:R-:W-:Y:S01]  /*16320*/  ISETP.GT.AND P3, PT, R56.reuse, 0x29, PT ;  /* 0x000000293800780c */ /* 0x040fe20003f64270 */
[----:B------:R-:W5:Y:S01]  /*16330*/  @P2 LDC R35, c[0x0][0x44c] ;  /* 0x00011300ff232b82 */ /* 0x000f620000000800 */
[----:B------:R-:W-:Y:S01]  /*16340*/  FSEL R83, R15, -INF , P4 ;  /* 0xff8000000f537808 */ /* 0x000fe20002000000 */
[--C-:B------:R-:W-:Y:S01]  /*16350*/  FFMA.FTZ R183, R31, R4, -R24.reuse ;  /* 0x000000041fb77223 */ /* 0x100fe20000010818 */
[----:B------:R-:W-:Y:S01]  /*16360*/  FMNMX.FTZ R26, R45, R26, !PT ;  /* 0x0000001a2d1a7209 */ /* 0x000fe20007810000 */
[-CC-:B------:R-:W-:Y:S01]  /*16370*/  FFMA.FTZ R185, R51, R4.reuse, -R24.reuse ;  /* 0x0000000433b97223 */ /* 0x180fe20000010818 */
[----:B------:R-:W-:Y:S01]  /*16380*/  ISETP.GT.AND P4, PT, R56, 0x30, PT ;  /* 0x000000303800780c */ /* 0x000fe20003f84270 */
[----:B------:R-:W3:Y:S01]  /*16390*/  MUFU.TANH R28, R28 ;  /* 0x0000001c001c7308 */ /* 0x000ee20000002400 */
[----:B------:R-:W-:Y:S01]  /*163a0*/  FSEL R81, R20, -INF , P3 ;  /* 0xff80000014517808 */ /* 0x000fe20001800000 */
[--C-:B------:R-:W-:Y:S01]  /*163b0*/  FFMA.FTZ R20, R49, R4, -R24.reuse ;  /* 0x0000000431147223 */ /* 0x100fe20000010818 */
[----:B------:R-:W-:Y:S01]  /*163c0*/  FMNMX.FTZ R26, R83, R26, !PT ;  /* 0x0000001a531a7209 */ /* 0x000fe20007810000 */
[-CC-:B------:R-:W-:Y:S01]  /*163d0*/  FFMA.FTZ R57, R57, R4.reuse, -R24.reuse ;  /* 0x0000000439397223 */ /* 0x180fe20000010818 */
[C---:B------:R-:W-:Y:S01]  /*163e0*/  ISETP.GT.AND P3, PT, R56.reuse, 0x31, PT ;  /* 0x000000313800780c */ /* 0x040fe20003f64270 */
[--C-:B------:R-:W-:Y:S01]  /*163f0*/  FFMA.FTZ R181, R61, R4, -R24.reuse ;  /* 0x000000043db57223 */ /* 0x100fe20000010818 */
[----:B----4-:R-:W-:Y:S01]  /*16400*/  FSEL R85, R21, -INF , P4 ;  /* 0xff80000015557808 */ /* 0x010fe20002000000 */
[----:B------:R-:W4:Y:S01]  /*16410*/  MUFU.EX2 R201, R201 ;  /* 0x000000c900c97308 */ /* 0x000f220000000800 */
[----:B------:R-:W-:Y:S01]  /*16420*/  FMNMX.FTZ R26, R81, R26, !PT ;  /* 0x0000001a511a7209 */ /* 0x000fe20007810000 */
[-CC-:B------:R-:W-:Y:S01]  /*16430*/  FFMA.FTZ R177, R71, R4.reuse, -R24.reuse ;  /* 0x0000000447b17223 */ /* 0x180fe20000010818 */
[----:B------:R-:W-:Y:S01]  /*16440*/  ISETP.GT.AND P4, PT, R56, 0x38, PT ;  /* 0x000000383800780c */ /* 0x000fe20003f84270 */
[-CC-:B------:R-:W-:Y:S01]  /*16450*/  FFMA.FTZ R73, R73, R4.reuse, -R24.reuse ;  /* 0x0000000449497223 */ /* 0x180fe20000010818 */
[----:B------:R-:W-:Y:S01]  /*16460*/  FSEL R79, R48, -INF , P3 ;  /* 0xff800000304f7808 */ /* 0x000fe20001800000 */
[----:B------:R-:W-:Y:S01]  /*16470*/  FFMA.FTZ R179, R69, R4, -R24 ;  /* 0x0000000445b37223 */ /* 0x000fe20000010818 */
[----:B------:R-:W-:Y:S01]  /*16480*/  FMNMX.FTZ R26, R85, R26, !PT ;  /* 0x0000001a551a7209 */ /* 0x000fe20007810000 */
[----:B------:R-:W4:Y:S01]  /*16490*/  MUFU.EX2 R203, R203 ;  /* 0x000000cb00cb7308 */ /* 0x000f220000000800 */
[----:B------:R-:W-:Y:S01]  /*164a0*/  ISETP.GT.AND P3, PT, R56, 0x39, PT ;  /* 0x000000393800780c */ /* 0x000fe20003f64270 */
[----:B-----5:R-:W-:Y:S01]  /*164b0*/  @P2 IMAD.HI.U32 R35, R224, R35, RZ ;  /* 0x00000023e0232227 */ /* 0x020fe200078e00ff */
[----:B------:R-:W-:-:S02]  /*164c0*/  FSEL R87, R52, -INF , P4 ;  /* 0xff80000034577808 */ /* 0x000fc40002000000 */
[----:B------:R-:W-:Y:S02]  /*164d0*/  CS2R R70, SRZ ;  /* 0x0000000000467805 */ /* 0x000fe4000001ff00 */
[----:B------:R-:W-:Y:S02]  /*164e0*/  FMNMX.FTZ R26, R79, R26, !PT ;  /* 0x0000001a4f1a7209 */ /* 0x000fe40007810000 */
[----:B------:R-:W-:Y:S02]  /*164f0*/  CS2R R68, SRZ ;  /* 0x0000000000447805 */ /* 0x000fe4000001ff00 */
[----:B------:R-:W-:Y:S01]  /*16500*/  ISETP.GT.AND P4, PT, R56, 0x40, PT ;  /* 0x000000403800780c */ /* 0x000fe20003f84270 */
[----:B------:R-:W5:Y:S01]  /*16510*/  MUFU.EX2 R8, R8 ;  /* 0x0000000800087308 */ /* 0x000f620000000800 */
[----:B--2---:R-:W-:Y:S01]  /*16520*/  FSEL R91, R30, -INF , P3 ;  /* 0xff8000001e5b7808 */ /* 0x004fe20001800000 */
[----:B------:R-:W-:Y:S01]  /*16530*/  FFMA.FTZ R30, R43, R4, -R24 ;  /* 0x000000042b1e7223 */ /* 0x000fe20000010818 */
[----:B------:R-:W-:-:S02]  /*16540*/  FMNMX.FTZ R26, R87, R26, !PT ;  /* 0x0000001a571a7209 */ /* 0x000fc40007810000 */
[----:B------:R-:W-:Y:S02]  /*16550*/  CS2R R60, SRZ ;  /* 0x00000000003c7805 */ /* 0x000fe4000001ff00 */
[----:B------:R-:W-:Y:S02]  /*16560*/  ISETP.GT.AND P3, PT, R56, 0x41, PT ;  /* 0x000000413800780c */ /* 0x000fe40003f64270 */
[----:B0-----:R-:W-:Y:S01]  /*16570*/  FSEL R89, R40, -INF , P4 ;  /* 0xff80000028597808 */ /* 0x001fe20002000000 */
[----:B------:R-:W0:Y:S01]  /*16580*/  MUFU.EX2 R197, R197 ;  /* 0x000000c500c57308 */ /* 0x000e220000000800 */
[----:B------:R-:W-:Y:S02]  /*16590*/  FMNMX.FTZ R26, R91, R26, !PT ;  /* 0x0000001a5b1a7209 */ /* 0x000fe40007810000 */
[----:B------:R-:W-:Y:S02]  /*165a0*/  ISETP.GT.AND P4, PT, R56, 0x48, PT ;  /* 0x000000483800780c */ /* 0x000fe40003f84270 */
[----:B-1----:R-:W-:-:S02]  /*165b0*/  FSEL R77, R41, -INF , P3 ;  /* 0xff800000294d7808 */ /* 0x002fc40001800000 */
[----:B------:R-:W-:Y:S01]  /*165c0*/  FMNMX.FTZ R26, R89, R26, !PT ;  /* 0x0000001a591a7209 */ /* 0x000fe20007810000 */
[----:B------:R-:W1:Y:S01]  /*165d0*/  MUFU.EX2 R10, R10 ;  /* 0x0000000a000a7308 */ /* 0x000e620000000800 */
[----:B------:R-:W-:Y:S02]  /*165e0*/  ISETP.GT.AND P3, PT, R56, 0x49, PT ;  /* 0x000000493800780c */ /* 0x000fe40003f64270 */
[----:B------:R-:W-:Y:S02]  /*165f0*/  FSEL R21, R44, -INF , P4 ;  /* 0xff8000002c157808 */ /* 0x000fe40002000000 */
[----:B------:R-:W-:Y:S02]  /*16600*/  FMNMX.FTZ R26, R77, R26, !PT ;  /* 0x0000001a4d1a7209 */ /* 0x000fe40007810000 */
[----:B------:R-:W-:Y:S01]  /*16610*/  ISETP.GT.AND P4, PT, R56, 0x50, PT ;  /* 0x000000503800780c */ /* 0x000fe20003f84270 */
[----:B------:R-:W2:Y:S01]  /*16620*/  MUFU.EX2 R199, R199 ;  /* 0x000000c700c77308 */ /* 0x000ea20000000800 */
[----:B------:R-:W-:-:S02]  /*16630*/  FSEL R15, R38, -INF , P3 ;  /* 0xff800000260f7808 */ /* 0x000fc40001800000 */
[----:B------:R-:W-:Y:S02]  /*16640*/  FMNMX.FTZ R26, R21, R26, !PT ;  /* 0x0000001a151a7209 */ /* 0x000fe40007810000 */
[----:B------:R-:W-:Y:S02]  /*16650*/  ISETP.GT.AND P3, PT, R56, 0x51, PT ;  /* 0x000000513800780c */ /* 0x000fe40003f64270 */
[----:B---3--:R-:W-:Y:S01]  /*16660*/  FSEL R41, R32, -INF , P4 ;  /* 0xff80000020297808 */ /* 0x008fe20002000000 */
[----:B------:R-:W3:Y:S01]  /*16670*/  MUFU.EX2 R12, R12 ;  /* 0x0000000c000c7308 */ /* 0x000ee20000000800 */
[----:B------:R-:W-:Y:S01]  /*16680*/  FMNMX.FTZ R26, R15, R26, !PT ;  /* 0x0000001a0f1a7209 */ /* 0x000fe20007810000 */
[----:B------:R-:W-:Y:S01]  /*16690*/  FFMA.FTZ R32, R59, R4, -R24 ;  /* 0x000000043b207223 */ /* 0x000fe20000010818 */
[----:B------:R-:W-:Y:S02]  /*166a0*/  ISETP.GT.AND P4, PT, R56, 0x58, PT ;  /* 0x000000583800780c */ /* 0x000fe40003f84270 */
[----:B------:R-:W-:-:S02]  /*166b0*/  CS2R R58, SRZ ;  /* 0x00000000003a7805 */ /* 0x000fc4000001ff00 */
[----:B------:R-:W-:Y:S02]  /*166c0*/  FSEL R55, R34, -INF , P3 ;  /* 0xff80000022377808 */ /* 0x000fe40001800000 */
[----:B------:R-:W-:Y:S01]  /*166d0*/  FMNMX.FTZ R26, R41, R26, !PT ;  /* 0x0000001a291a7209 */ /* 0x000fe20007810000 */
[----:B------:R-:W-:Y:S01]  /*166e0*/  MUFU.EX2 R193, R193 ;  /* 0x000000c100c17308 */ /* 0x000fe20000000800 */
[----:B------:R-:W-:Y:S02]  /*166f0*/  ISETP.GT.AND P3, PT, R56, 0x59, PT ;  /* 0x000000593800780c */ /* 0x000fe40003f64270 */
[----:B------:R-:W-:Y:S01]  /*16700*/  FSEL R65, R36, -INF , P4 ;  /* 0xff80000024417808 */ /* 0x000fe20002000000 */
[----:B------:R-:W-:Y:S01]  /*16710*/  FFMA.FTZ R36, R67, R4, -R24 ;  /* 0x0000000443247223 */ /* 0x000fe20000010818 */
[----:B------:R-:W-:Y:S02]  /*16720*/  FMNMX.FTZ R26, R55, R26, !PT ;  /* 0x0000001a371a7209 */ /* 0x000fe40007810000 */
[----:B------:R-:W-:-:S02]  /*16730*/  CS2R R66, SRZ ;  /* 0x0000000000427805 */ /* 0x000fc4000001ff00 */
[----:B------:R-:W-:Y:S01]  /*16740*/  ISETP.GT.AND P4, PT, R56, 0x60, PT ;  /* 0x000000603800780c */ /* 0x000fe20003f84270 */
[----:B------:R-:W-:Y:S01]  /*16750*/  MUFU.EX2 R14, R14 ;  /* 0x0000000e000e7308 */ /* 0x000fe20000000800 */
[----:B------:R-:W-:Y:S02]  /*16760*/  FSEL R49, R42, -INF , P3 ;  /* 0xff8000002a317808 */ /* 0x000fe40001800000 */
[----:B------:R-:W-:Y:S01]  /*16770*/  FMNMX.FTZ R26, R65, R26, !PT ;  /* 0x0000001a411a7209 */ /* 0x000fe20007810000 */
[----:B------:R-:W4:Y:S01]  /*16780*/  @P2 LDC R42, c[0x0][0x450] ;  /* 0x00011400ff2a2b82 */ /* 0x000f220000000800 */
[----:B------:R-:W-:Y:S02]  /*16790*/  ISETP.GT.AND P3, PT, R56, 0x61, PT ;  /* 0x000000613800780c */ /* 0x000fe40003f64270 */
[----:B------:R-:W-:Y:S01]  /*167a0*/  FSEL R75, R46, -INF , P4 ;  /* 0xff8000002e4b7808 */ /* 0x000fe20002000000 */
[----:B------:R-:W-:Y:S01]  /*167b0*/  MUFU.EX2 R195, R195 ;  /* 0x000000c300c37308 */ /* 0x000fe20000000800 */
[----:B------:R-:W-:-:S02]  /*167c0*/  FMNMX.FTZ R26, R49, R26, !PT ;  /* 0x0000001a311a7209 */ /* 0x000fc40007810000 */
[----:B------:R-:W-:Y:S02]  /*167d0*/  ISETP.GT.AND P4, PT, R56, 0x68, PT ;  /* 0x000000683800780c */ /* 0x000fe40003f84270 */
[----:B------:R-:W-:Y:S02]  /*167e0*/  FSEL R47, R54, -INF , P3 ;  /* 0xff800000362f7808 */ /* 0x000fe40001800000 */
[----:B------:R-:W-:Y:S01]  /*167f0*/  FMNMX.FTZ R26, R75, R26, !PT ;  /* 0x0000001a4b1a7209 */ /* 0x000fe20007810000 */
[----:B------:R-:W-:Y:S01]  /*16800*/  MUFU.EX2 R20, R20 ;  /* 0x0000001400147308 */ /* 0x000fe20000000800 */
[----:B------:R-:W-:Y:S02]  /*16810*/  FSEL R93, R28, -INF , P4 ;  /* 0xff8000001c5d7808 */ /* 0x000fe40002000000 */
[----:B------:R-:W-:Y:S02]  /*16820*/  ISETP.GT.AND P3, PT, R56, 0x69, PT ;  /* 0x000000693800780c */ /* 0x000fe40003f64270 */
[----:B------:R-:W-:-:S02]  /*16830*/  FMNMX.FTZ R28, R47, R26, !PT ;  /* 0x0000001a2f1c7209 */ /* 0x000fc40007810000 */
[----:B------:R-:W-:Y:S01]  /*16840*/  FSEL R43, R50, -INF , P3 ;  /* 0xff800000322b7808 */ /* 0x000fe20001800000 */
[----:B------:R-:W-:Y:S01]  /*16850*/  MUFU.EX2 R189, R189 ;  /* 0x000000bd00bd7308 */ /* 0x000fe20000000800 */
[----:B------:R-:W-:Y:S02]  /*16860*/  FMNMX.FTZ R28, R93, R28, !PT ;  /* 0x0000001c5d1c7209 */ /* 0x000fe40007810000 */
[----:B------:R-:W-:Y:S02]  /*16870*/  CS2R R50, SRZ ;  /* 0x0000000000327805 */ /* 0x000fe4000001ff00 */
[----:B------:R-:W-:Y:S02]  /*16880*/  MOV R44, R224 ;  /* 0x000000e0002c7202 */ /* 0x000fe40000000f00 */
[----:B------:R-:W-:Y:S01]  /*16890*/  FMNMX.FTZ R5, R43, R28, !PT ;  /* 0x0000001c2b057209 */ /* 0x000fe20007810000 */
[--C-:B------:R-:W-:Y:S01]  /*168a0*/  FFMA.FTZ R28, R39, R4, -R24.reuse ;  /* 0x00000004271c7223 */ /* 0x100fe20000010818 */
[----:B----4-:R-:W-:Y:S01]  /*168b0*/  @P2 SHF.R.U32.HI R44, RZ, R42, R35 ;  /* 0x0000002aff2c2219 */ /* 0x010fe20000011623 */
[----:B------:R-:W-:Y:S02]  /*168c0*/  MUFU.EX2 R26, R30 ;  /* 0x0000001e001a7308 */ /* 0x000fe40000000800 */
[----:B------:R-:W4:Y:S06]  /*168d0*/  SHFL.BFLY PT, R34, R5, 0x2, 0x1f ;  /* 0x0c401f0005227f89 */ /* 0x000f2c00000e0000 */
[----:B------:R-:W-:Y:S08]  /*168e0*/  MUFU.EX2 R191, R191 ;  /* 0x000000bf00bf7308 */ /* 0x000ff00000000800 */
[----:B------:R-:W-:Y:S08]  /*168f0*/  MUFU.EX2 R28, R28 ;  /* 0x0000001c001c7308 */ /* 0x000ff00000000800 */
[----:B------:R-:W-:Y:S01]  /*16900*/  MUFU.EX2 R185, R185 ;  /* 0x000000b900b97308 */ /* 0x000fe20000000800 */
[----:B----4-:R-:W-:Y:S01]  /*16910*/  FMNMX.FTZ R27, R5, R34, !PT ;  /* 0x00000022051b7209 */ /* 0x010fe20007810000 */
[-CC-:B------:R-:W-:Y:S01]  /*16920*/  FFMA.FTZ R34, R63, R4.reuse, -R24.reuse ;  /* 0x000000043f227223 */ /* 0x180fe20000010818 */
[----:B------:R-:W-:Y:S01]  /*16930*/  FFMA.FTZ R24, R53, R4, -R24 ;  /* 0x0000000435187223 */ /* 0x000fe20000010818 */
[----:B------:R-:W-:-:S02]  /*16940*/  CS2R R62, SRZ ;  /* 0x00000000003e7805 */ /* 0x000fc4000001ff00 */
[----:B------:R-:W-:Y:S01]  /*16950*/  CS2R R52, SRZ ;  /* 0x0000000000347805 */ /* 0x000fe2000001ff00 */
[----:B------:R-:W4:Y:S01]  /*16960*/  SHFL.BFLY PT, R38, R27, 0x1, 0x1f ;  /* 0x0c201f001b267f89 */ /* 0x000f2200000e0000 */
[----:B------:R5:W-:Y:S08]  /*16970*/  MUFU.EX2 R30, R57 ;  /* 0x00000039001e7308 */ /* 0x000bf00000000800 */
[----:B------:R-:W-:Y:S01]  /*16980*/  MUFU.EX2 R187, R187 ;  /* 0x000000bb00bb7308 */ /* 0x000fe20000000800 */
[----:B-----5:R-:W-:-:S07]  /*16990*/  CS2R R56, SRZ ;  /* 0x0000000000387805 */ /* 0x020fce000001ff00 */
[----:B------:R-:W-:Y:S01]  /*169a0*/  MUFU.EX2 R32, R32 ;  /* 0x0000002000207308 */ /* 0x000fe20000000800 */
[----:B----4-:R-:W-:-:S07]  /*169b0*/  FMNMX.FTZ R5, R27, R38, !PT ;  /* 0x000000261b057209 */ /* 0x010fce0007810000 */
[----:B------:R-:W-:Y:S01]  /*169c0*/  MUFU.EX2 R181, R181 ;  /* 0x000000b500b57308 */ /* 0x000fe20000000800 */
[C---:B------:R-:W-:Y:S01]  /*169d0*/  FSETP.NEU.FTZ.AND P3, PT, R5.reuse, -INF , PT ;  /* 0xff8000000500780b */ /* 0x040fe20003f7d000 */
[----:B------:R-:W-:-:S06]  /*169e0*/  FMUL.FTZ R27, R5, R4 ;  /* 0x00000004051b7220 */ /* 0x000fcc0000410000 */
[----:B------:R-:W-:Y:S01]  /*169f0*/  MUFU.EX2 R34, R34 ;  /* 0x0000002200227308 */ /* 0x000fe20000000800 */
[----:B------:R-:W-:-:S05]  /*16a00*/  FSEL R40, R27, RZ, P3 ;  /* 0x000000ff1b287208 */ /* 0x000fca0001800000 */
[-CC-:B------:R-:W-:Y:S01]  /*16a10*/  FFMA.FTZ R200, R29, R4.reuse, -R40.reuse ;  /* 0x000000041dc87223 */ /* 0x180fe20000010828 */
[-CC-:B------:R-:W-:Y:S01]  /*16a20*/  FFMA.FTZ R27, R6, R4.reuse, -R40.reuse ;  /* 0x00000004061b7223 */ /* 0x180fe20000010828 */
[-C--:B------:R-:W-:Y:S01]  /*16a30*/  FFMA.FTZ R202, R7, R4.reuse, -R40 ;  /* 0x0000000407ca7223 */ /* 0x080fe20000010828 */
[----:B------:R-:W-:Y:S01]  /*16a40*/  FADD.FTZ R6, R201, R2 ;  /* 0x00000002c9067221 */ /* 0x000fe20000010000 */
[-CC-:B------:R-:W-:Y:S01]  /*16a50*/  FFMA.FTZ R25, R25, R4.reuse, -R40.reuse ;  /* 0x0000000419197223 */ /* 0x180fe20000010828 */
[-C--:B------:R-:W-:Y:S01]  /*16a60*/  FFMA.FTZ R196, R9, R4.reuse, -R40 ;  /* 0x0000000409c47223 */ /* 0x080fe20000010828 */
[----:B------:R-:W-:Y:S01]  /*16a70*/  MUFU.EX2 R200, R200 ;  /* 0x000000c800c87308 */ /* 0x000fe20000000800 */
[----:B------:R-:W-:Y:S01]  /*16a80*/  FADD.FTZ R7, R203, R6 ;  /* 0x00000006cb077221 */ /* 0x000fe20000010000 */
[-CC-:B------:R-:W-:Y:S01]  /*16a90*/  FFMA.FTZ R9, R33, R4.reuse, -R40.reuse ;  /* 0x0000000421097223 */ /* 0x180fe20000010828 */
[-CC-:B------:R-:W-:Y:S01]  /*16aa0*/  FFMA.FTZ R198, R11, R4.reuse, -R40.reuse ;  /* 0x000000040bc67223 */ /* 0x180fe20000010828 */
[-CC-:B------:R-:W-:Y:S01]  /*16ab0*/  FFMA.FTZ R11, R37, R4.reuse, -R40.reuse ;  /* 0x00000004250b7223 */ /* 0x180fe20000010828 */
[----:B------:R-:W-:Y:S01]  /*16ac0*/  FADD.FTZ R6, R8, R7 ;  /* 0x0000000708067221 */ /* 0x000fe20000010000 */
[-CC-:B------:R-:W-:Y:S01]  /*16ad0*/  FFMA.FTZ R192, R13, R4.reuse, -R40.reuse ;  /* 0x000000040dc07223 */ /* 0x180fe20000010828 */
[-C--:B------:R-:W-:Y:S01]  /*16ae0*/  FFMA.FTZ R13, R45, R4.reuse, -R40 ;  /* 0x000000042d0d7223 */ /* 0x080fe20000010828 */
[----:B------:R-:W4:Y:S01]  /*16af0*/  MUFU.EX2 R27, R27 ;  /* 0x0000001b001b7308 */ /* 0x000f220000000800 */
[----:B0-----:R-:W-:Y:S01]  /*16b00*/  FADD.FTZ R7, R197, R6 ;  /* 0x00000006c5077221 */ /* 0x001fe20000010000 */
[-CC-:B------:R-:W-:Y:S01]  /*16b10*/  FFMA.FTZ R194, R83, R4.reuse, -R40.reuse ;  /* 0x0000000453c27223 */ /* 0x180fe20000010828 */
[-CC-:B------:R-:W-:Y:S01]  /*16b20*/  FFMA.FTZ R29, R81, R4.reuse, -R40.reuse ;  /* 0x00000004511d7223 */ /* 0x180fe20000010828 */
[-CC-:B------:R-:W-:Y:S01]  /*16b30*/  FFMA.FTZ R188, R85, R4.reuse, -R40.reuse ;  /* 0x0000000455bc7223 */ /* 0x180fe20000010828 */
[----:B-1----:R-:W-:Y:S01]  /*16b40*/  FADD.FTZ R6, R10, R7 ;  /* 0x000000070a067221 */ /* 0x002fe20000010000 */
[-CC-:B------:R-:W-:Y:S01]  /*16b50*/  FFMA.FTZ R31, R79, R4.reuse, -R40.reuse ;  /* 0x000000044f1f7223 */ /* 0x180fe20000010828 */
[-C--:B------:R-:W-:Y:S01]  /*16b60*/  FFMA.FTZ R190, R87, R4.reuse, -R40 ;  /* 0x0000000457be7223 */ /* 0x080fe20000010828 */
[----:B------:R-:W0:Y:S01]  /*16b70*/  MUFU.EX2 R202, R202 ;  /* 0x000000ca00ca7308 */ /* 0x000e220000000800 */
[----:B--2---:R-:W-:Y:S01]  /*16b80*/  FADD.FTZ R37, R199, R6 ;  /* 0x00000006c7257221 */ /* 0x004fe20000010000 */
[-CC-:B------:R-:W-:Y:S01]  /*16b90*/  FFMA.FTZ R33, R91, R4.reuse, -R40.reuse ;  /* 0x000000045b217223 */ /* 0x180fe20000010828 */
[-CC-:B------:R-:W-:Y:S01]  /*16ba0*/  FFMA.FTZ R184, R89, R4.reuse, -R40.reuse ;  /* 0x0000000459b87223 */ /* 0x180fe20000010828 */
[-CC-:B------:R-:W-:Y:S01]  /*16bb0*/  FFMA.FTZ R35, R77, R4.reuse, -R40.reuse ;  /* 0x000000044d237223 */ /* 0x180fe20000010828 */
[----:B---3--:R-:W-:Y:S01]  /*16bc0*/  FADD.FTZ R42, R12, R37 ;  /* 0x000000250c2a7221 */ /* 0x008fe20000010000 */
[-CC-:B------:R-:W-:Y:S01]  /*16bd0*/  FFMA.FTZ R21, R21, R4.reuse, -R40.reuse ;  /* 0x0000000415157223 */ /* 0x180fe20000010828 */
[-C--:B------:R-:W-:Y:S01]  /*16be0*/  FFMA.FTZ R15, R15, R4.reuse, -R40 ;  /* 0x000000040f0f7223 */ /* 0x080fe20000010828 */
[----:B------:R-:W1:Y:S01]  /*16bf0*/  MUFU.EX2 R25, R25 ;  /* 0x0000001900197308 */ /* 0x000e620000000800 */
[----:B----4-:R-:W-:Y:S01]  /*16c00*/  FADD.FTZ R7, R200, R27 ;  /* 0x0000001bc8077221 */ /* 0x010fe20000010000 */
[----:B------:R-:W-:Y:S01]  /*16c10*/  FADD.FTZ R39, R193, R42 ;  /* 0x0000002ac1277221 */ /* 0x000fe20000010000 */
[-CC-:B------:R-:W-:Y:S01]  /*16c20*/  FFMA.FTZ R41, R41, R4.reuse, -R40.reuse ;  /* 0x0000000429297223 */ /* 0x180fe20000010828 */
[-CC-:B------:R-:W-:Y:S01]  /*16c30*/  FFMA.FTZ R55, R55, R4.reuse, -R40.reuse ;  /* 0x0000000437377223 */ /* 0x180fe20000010828 */
[-CC-:B------:R-:W-:Y:S01]  /*16c40*/  FFMA.FTZ R65, R65, R4.reuse, -R40.reuse ;  /* 0x0000000441417223 */ /* 0x180fe20000010828 */
[----:B------:R-:W-:Y:S01]  /*16c50*/  FADD.FTZ R42, R14, R39 ;  /* 0x000000270e2a7221 */ /* 0x000fe20000010000 */
[-C--:B------:R-:W-:Y:S01]  /*16c60*/  FFMA.FTZ R49, R49, R4.reuse, -R40 ;  /* 0x0000000431317223 */ /* 0x080fe20000010828 */
[----:B------:R-:W2:Y:S01]  /*16c70*/  MUFU.EX2 R196, R196 ;  /* 0x000000c400c47308 */ /* 0x000ea20000000800 */
[----:B0-----:R-:W-:Y:S01]  /*16c80*/  FADD.FTZ R6, R202, R7 ;  /* 0x00000007ca067221 */ /* 0x001fe20000010000 */
[----:B------:R-:W-:Y:S01]  /*16c90*/  IADD3 R7, R44, R227, -R226 ;  /* 0x000000e32c077210 */ /* 0x000fe20007ffe8e2 */
[----:B------:R-:W-:Y:S01]  /*16ca0*/  FADD.FTZ R39, R195, R42 ;  /* 0x0000002ac3277221 */ /* 0x000fe20000010000 */
[-CC-:B------:R-:W-:Y:S01]  /*16cb0*/  FFMA.FTZ R75, R75, R4.reuse, -R40.reuse ;  /* 0x000000044b4b7223 */ /* 0x180fe20000010828 */
[----:B------:R-:W-:Y:S01]  /*16cc0*/  F2FP.F16.F32.PACK_AB R201, R2, R201 ;  /* 0x000000c902c9723e */ /* 0x000fe200000000ff */
[-C--:B------:R-:W-:Y:S01]  /*16cd0*/  FFMA.FTZ R47, R47, R4.reuse, -R40 ;  /* 0x000000042f2f7223 */ /* 0x080fe20000010828 */
[----:B------:R-:W-:Y:S01]  /*16ce0*/  FADD.FTZ R42, R20, R39 ;  /* 0x00000027142a7221 */ /* 0x000fe20000010000 */
[----:B------:R-:W0:Y:S01]  /*16cf0*/  MUFU.EX2 R9, R9 ;  /* 0x0000000900097308 */ /* 0x000e220000000800 */
[----:B-1----:R-:W-:Y:S01]  /*16d00*/  FADD.FTZ R37, R25, R6 ;  /* 0x0000000619257221 */ /* 0x002fe20000010000 */
[-CC-:B------:R-:W-:Y:S01]  /*16d10*/  FFMA.FTZ R93, R93, R4.reuse, -R40.reuse ;  /* 0x000000045d5d7223 */ /* 0x180fe20000010828 */
[----:B------:R-:W-:Y:S01]  /*16d20*/  FFMA.FTZ R40, R43, R4, -R40 ;  /* 0x000000042b287223 */ /* 0x000fe20000010828 */
[----:B------:R-:W-:Y:S01]  /*16d30*/  F2FP.F16.F32.PACK_AB R203, R8, R203 ;  /* 0x000000cb08cb723e */ /* 0x000fe200000000ff */
[----:B------:R-:W-:Y:S01]  /*16d40*/  VIADD R8, R150, 0xfffffffe ;  /* 0xfffffffe96087836 */ /* 0x000fe20000000000 */
[----:B------:R-:W-:-:S02]  /*16d50*/  F2FP.F16.F32.PACK_AB R200, R27, R200 ;  /* 0x000000c81bc8723e */ /* 0x000fc400000000ff */
[----:B------:R-:W-:Y:S01]  /*16d60*/  CS2R R90, SRZ ;  /* 0x00000000005a7805 */ /* 0x000fe2000001ff00 */
[----:B------:R-:W1:Y:S01]  /*16d70*/  MUFU.EX2 R198, R198 ;  /* 0x000000c600c67308 */ /* 0x000e620000000800 */
[----:B--2---:R-:W-:Y:S01]  /*16d80*/  FADD.FTZ R6, R196, R37 ;  /* 0x00000025c4067221 */ /* 0x004fe20000010000 */
[----:B------:R-:W-:Y:S02]  /*16d90*/  F2FP.F16.F32.PACK_AB R202, R25, R202 ;  /* 0x000000ca19ca723e */ /* 0x000fe400000000ff */
[----:B------:R-:W-:Y:S02]  /*16da0*/  CS2R R88, SRZ ;  /* 0x0000000000587805 */ /* 0x000fe4000001ff00 */
[----:B------:R-:W-:Y:S02]  /*16db0*/  F2FP.F16.F32.PACK_AB R197, R10, R197 ;  /* 0x000000c50ac5723e */ /* 0x000fe400000000ff */
[----:B------:R-:W-:Y:S02]  /*16dc0*/  CS2R R86, SRZ ;  /* 0x0000000000567805 */ /* 0x000fe4000001ff00 */
[----:B------:R-:W-:-:S02]  /*16dd0*/  F2FP.F16.F32.PACK_AB R199, R12, R199 ;  /* 0x000000c70cc7723e */ /* 0x000fc400000000ff */
[----:B------:R-:W-:Y:S01]  /*16de0*/  CS2R R84, SRZ ;  /* 0x0000000000547805 */ /* 0x000fe2000001ff00 */
[----:B------:R-:W2:Y:S01]  /*16df0*/  MUFU.EX2 R11, R11 ;  /* 0x0000000b000b7308 */ /* 0x000ea20000000800 */
[----:B0-----:R-:W-:Y:S01]  /*16e00*/  FADD.FTZ R37, R9, R6 ;  /* 0x0000000609257221 */ /* 0x001fe20000010000 */
[----:B------:R-:W-:Y:S01]  /*16e10*/  IMAD.MOV.U32 R6, RZ, RZ, RZ ;  /* 0x000000ffff067224 */ /* 0x000fe200078e00ff */
[----:B------:R-:W-:Y:S02]  /*16e20*/  F2FP.F16.F32.PACK_AB R193, R14, R193 ;  /* 0x000000c10ec1723e */ /* 0x000fe400000000ff */
[----:B------:R-:W-:Y:S02]  /*16e30*/  CS2R R82, SRZ ;  /* 0x0000000000527805 */ /* 0x000fe4000001ff00 */
[----:B------:R-:W-:Y:S01]  /*16e40*/  F2FP.F16.F32.PACK_AB R195, R20, R195 ;  /* 0x000000c314c3723e */ /* 0x000fe200000000ff */
[----:B------:R-:W-:Y:S01]  /*16e50*/  IMAD.HI R223, R7, -0x6db6db6d, R6 ;  /* 0x9249249307df7827 */ /* 0x000fe200078e0206 */
[----:B------:R-:W-:Y:S01]  /*16e60*/  F2FP.F16.F32.PACK_AB R196, R9, R196 ;  /* 0x000000c409c4723e */ /* 0x000fe200000000ff */
[----:B------:R-:W0:Y:S02]  /*16e70*/  MUFU.EX2 R192, R192 ;  /* 0x000000c000c07308 */ /* 0x000e240000000800 */
[----:B-1----:R-:W-:Y:S01]  /*16e80*/  FADD.FTZ R0, R198, R37 ;  /* 0x00000025c6007221 */ /* 0x002fe20000010000 */
[----:B------:R-:W-:Y:S01]  /*16e90*/  FADD.FTZ R37, R189, R42 ;  /* 0x0000002abd257221 */ /* 0x000fe20000010000 */
[----:B------:R-:W-:-:S02]  /*16ea0*/  SHF.R.U32.HI R42, RZ, 0x1f, R223 ;  /* 0x0000001fff2a7819 */ /* 0x000fc400000116df */
[----:B------:R-:W-:Y:S02]  /*16eb0*/  CS2R R80, SRZ ;  /* 0x0000000000507805 */ /* 0x000fe4000001ff00 */
[C---:B------:R-:W-:Y:S01]  /*16ec0*/  F2FP.F16.F32.PACK_AB R189, R26.reuse, R189 ;  /* 0x000000bd1abd723e */ /* 0x040fe200000000ff */
[----:B------:R-:W-:Y:S01]  /*16ed0*/  FADD.FTZ R6, R26, R37 ;  /* 0x000000251a067221 */ /* 0x000fe20000010000 */
[----:B------:R-:W-:Y:S01]  /*16ee0*/  LEA.HI.SX32 R223, R223, R42, 0x1a ;  /* 0x0000002adfdf7211 */ /* 0x000fe200078fd2ff */
[----:B------:R-:W1:Y:S01]  /*16ef0*/  MUFU.EX2 R13, R13 ;  /* 0x0000000d000d7308 */ /* 0x000e620000000800 */
[----:B--2---:R-:W-:Y:S01]  /*16f00*/  FADD.FTZ R7, R11, R0 ;  /* 0x000000000b077221 */ /* 0x004fe20000010000 */
[----:B------:R-:W-:Y:S01]  /*16f10*/  FADD.FTZ R37, R191, R6 ;  /* 0x00000006bf257221 */ /* 0x000fe20000010000 */
[----:B------:R-:W-:Y:S02]  /*16f20*/  VIMNMX R223, RZ, R223, !PT ;  /* 0x000000dfffdf7248 */ /* 0x000fe40007fe0100 */
[----:B------:R-:W-:-:S02]  /*16f30*/  CS2R R78, SRZ ;  /* 0x00000000004e7805 */ /* 0x000fc4000001ff00 */
[C---:B------:R-:W-:Y:S01]  /*16f40*/  F2FP.F16.F32.PACK_AB R191, R28.reuse, R191 ;  /* 0x000000bf1cbf723e */ /* 0x040fe200000000ff */
[----:B------:R-:W-:Y:S01]  /*16f50*/  FADD.FTZ R6, R28, R37 ;  /* 0x000000251c067221 */ /* 0x000fe20000010000 */
[----:B------:R-:W-:Y:S01]  /*16f60*/  ISETP.GE.AND P3, PT, R8, R223, PT ;  /* 0x000000df0800720c */ /* 0x000fe20003f66270 */
[----:B------:R-:W2:Y:S01]  /*16f70*/  MUFU.EX2 R194, R194 ;  /* 0x000000c200c27308 */ /* 0x000ea20000000800 */
[----:B0-----:R-:W-:Y:S01]  /*16f80*/  FADD.FTZ R0, R192, R7 ;  /* 0x00000007c0007221 */ /* 0x001fe20000010000 */
[----:B------:R-:W-:Y:S02]  /*16f90*/  F2FP.F16.F32.PACK_AB R198, R11, R198 ;  /* 0x000000c60bc6723e */ /* 0x000fe400000000ff */
[----:B------:R-:W-:Y:S02]  /*16fa0*/  CS2R R76, SRZ ;  /* 0x00000000004c7805 */ /* 0x000fe4000001ff00 */
[----:B------:R-:W-:Y:S02]  /*16fb0*/  CS2R R44, SRZ ;  /* 0x00000000002c7805 */ /* 0x000fe4000001ff00 */
[----:B------:R-:W-:-:S02]  /*16fc0*/  CS2R R42, SRZ ;  /* 0x00000000002a7805 */ /* 0x000fc4000001ff00 */
[----:B------:R-:W-:Y:S01]  /*16fd0*/  CS2R R26, SRZ ;  /* 0x00000000001a7805 */ /* 0x000fe2000001ff00 */
[----:B------:R-:W0:Y:S01]  /*16fe0*/  MUFU.EX2 R29, R29 ;  /* 0x0000001d001d7308 */ /* 0x000e220000000800 */
[C---:B-1----:R-:W-:Y:S01]  /*16ff0*/  FADD.FTZ R7, R13.reuse, R0 ;  /* 0x000000000d077221 */ /* 0x042fe20000010000 */
[----:B------:R-:W-:-:S06]  /*17000*/  F2FP.F16.F32.PACK_AB R192, R13, R192 ;  /* 0x000000c00dc0723e */ /* 0x000fcc00000000ff */
[----:B------:R-:W1:Y:S01]  /*17010*/  MUFU.EX2 R188, R188 ;  /* 0x000000bc00bc7308 */ /* 0x000e620000000800 */
[----:B--2---:R-:W-:-:S07]  /*17020*/  FADD.FTZ R0, R194, R7 ;  /* 0x00000007c2007221 */ /* 0x004fce0000010000 */
[----:B------:R-:W2:Y:S01]  /*17030*/  MUFU.EX2 R31, R31 ;  /* 0x0000001f001f7308 */ /* 0x000ea20000000800 */
[C---:B0-----:R-:W-:Y:S01]  /*17040*/  FADD.FTZ R7, R29.reuse, R0 ;  /* 0x000000001d077221 */ /* 0x041fe20000010000 */
[----:B------:R-:W-:Y:S02]  /*17050*/  F2FP.F16.F32.PACK_AB R194, R29, R194 ;  /* 0x000000c21dc2723e */ /* 0x000fe400000000ff */
[----:B------:R-:W-:-:S04]  /*17060*/  CS2R R28, SRZ ;  /* 0x00000000001c7805 */ /* 0x000fc8000001ff00 */
        /* <DEDUP_REMOVED lines=11> */
[----:B--2---:R-:W-:-:S07]  /*17120*/  FADD.FTZ R0, R184, R7 ;  /* 0x00000007b8007221 */ /* 0x004fce0000010000 */
[----:B------:R2:W3:Y:S01]  /*17130*/  MUFU.EX2 R186, R15 ;  /* 0x0000000f00ba7308 */ /* 0x0004e20000000800 */
[C---:B0-----:R-:W-:Y:S01]  /*17140*/  FADD.FTZ R0, R35.reuse, R0 ;  /* 0x0000000023007221 */ /* 0x041fe20000010000 */
[----:B------:R-:W-:-:S06]  /*17150*/  F2FP.F16.F32.PACK_AB R184, R35, R184 ;  /* 0x000000b823b8723e */ /* 0x000fcc00000000ff */
[----:B------:R-:W0:Y:S01]  /*17160*/  MUFU.EX2 R41, R41 ;  /* 0x0000002900297308 */ /* 0x000e220000000800 */
[----:B--2---:R-:W-:Y:S01]  /*17170*/  FADD.FTZ R15, R185, R6 ;  /* 0x00000006b90f7221 */ /* 0x004fe20000010000 */
[----:B-1----:R-:W-:Y:S01]  /*17180*/  FADD.FTZ R7, R21, R0 ;  /* 0x0000000015077221 */ /* 0x002fe20000010000 */
[C---:B------:R-:W-:Y:S02]  /*17190*/  F2FP.F16.F32.PACK_AB R185, R30.reuse, R185 ;  /* 0x000000b91eb9723e */ /* 0x040fe400000000ff */
[----:B------:R-:W-:Y:S01]  /*171a0*/  FADD.FTZ R6, R30, R15 ;  /* 0x0000000f1e067221 */ /* 0x000fe20000010000 */
[----:B------:R-:W-:Y:S02]  /*171b0*/  CS2R R30, SRZ ;  /* 0x00000000001e7805 */ /* 0x000fe4000001ff00 */
[----:B------:R1:W2:Y:S01]  /*171c0*/  MUFU.EX2 R180, R55 ;  /* 0x0000003700b47308 */ /* 0x0002a20000000800 */
[----:B------:R-:W-:Y:S01]  /*171d0*/  FADD.FTZ R15, R187, R6 ;  /* 0x00000006bb0f7221 */ /* 0x000fe20000010000 */
[----:B---3--:R-:W-:Y:S01]  /*171e0*/  FADD.FTZ R0, R186, R7 ;  /* 0x00000007ba007221 */ /* 0x008fe20000010000 */
[----:B------:R-:W-:-:S02]  /*171f0*/  F2FP.F16.F32.PACK_AB R187, R32, R187 ;  /* 0x000000bb20bb723e */ /* 0x000fc400000000ff */
[----:B------:R-:W-:Y:S01]  /*17200*/  FADD.FTZ R2, R32, R15 ;  /* 0x0000000f20027221 */ /* 0x000fe20000010000 */
[----:B------:R-:W-:Y:S02]  /*17210*/  F2FP.F16.F32.PACK_AB R186, R186, R21 ;  /* 0x00000015baba723e */ /* 0x000fe400000000ff */
[----:B------:R-:W-:Y:S01]  /*17220*/  CS2R R32, SRZ ;  /* 0x0000000000207805 */ /* 0x000fe2000001ff00 */
[----:B------:R-:W3:Y:S01]  /*17230*/  MUFU.EX2 R183, R183 ;  /* 0x000000b700b77308 */ /* 0x000ee20000000800 */
[----:B------:R-:W-:Y:S01]  /*17240*/  FADD.FTZ R15, R181, R2 ;  /* 0x00000002b50f7221 */ /* 0x000fe20000010000 */
[----:B0-----:R-:W-:Y:S01]  /*17250*/  FADD.FTZ R7, R41, R0 ;  /* 0x0000000029077221 */ /* 0x001fe20000010000 */
[C---:B------:R-:W-:Y:S02]  /*17260*/  F2FP.F16.F32.PACK_AB R181, R34.reuse, R181 ;  /* 0x000000b522b5723e */ /* 0x040fe400000000ff */
[----:B-1----:R-:W-:Y:S01]  /*17270*/  CS2R R54, SRZ ;  /* 0x0000000000367805 */ /* 0x002fe2000001ff00 */
[----:B------:R-:W-:Y:S01]  /*17280*/  FADD.FTZ R2, R34, R15 ;  /* 0x0000000f22027221 */ /* 0x000fe20000010000 */
[----:B------:R-:W-:Y:S01]  /*17290*/  CS2R R34, SRZ ;  /* 0x0000000000227805 */ /* 0x000fe2000001ff00 */
[----:B------:R-:W0:Y:S01]  /*172a0*/  MUFU.EX2 R65, R65 ;  /* 0x0000004100417308 */ /* 0x000e220000000800 */
[C---:B--2---:R-:W-:Y:S01]  /*172b0*/  FADD.FTZ R0, R180.reuse, R7 ;  /* 0x00000007b4007221 */ /* 0x044fe20000010000 */
[----:B------:R-:W-:-:S06]  /*172c0*/  F2FP.F16.F32.PACK_AB R180, R180, R41 ;  /* 0x00000029b4b4723e */ /* 0x000fcc00000000ff */
[----:B------:R-:W1:Y:S01]  /*172d0*/  MUFU.EX2 R36, R36 ;  /* 0x0000002400247308 */ /* 0x000e620000000800 */
[----:B---3--:R-:W-:-:S07]  /*172e0*/  FADD.FTZ R15, R183, R2 ;  /* 0x00000002b70f7221 */ /* 0x008fce0000010000 */
[----:B------:R2:W3:Y:S01]  /*172f0*/  MUFU.EX2 R182, R49 ;  /* 0x0000003100b67308 */ /* 0x0004e20000000800 */
[----:B0-----:R-:W-:-:S07]  /*17300*/  FADD.FTZ R7, R65, R0 ;  /* 0x0000000041077221 */ /* 0x001fce0000010000 */
[----:B------:R-:W0:Y:S01]  /*17310*/  MUFU.EX2 R177, R177 ;  /* 0x000000b100b17308 */ /* 0x000e220000000800 */
[C---:B-1----:R-:W-:Y:S01]  /*17320*/  FADD.FTZ R2, R36.reuse, R15 ;  /* 0x0000000f24027221 */ /* 0x042fe20000010000 */
[----:B------:R-:W-:Y:S02]  /*17330*/  F2FP.F16.F32.PACK_AB R183, R36, R183 ;  /* 0x000000b724b7723e */ /* 0x000fe400000000ff */
[----:B--2---:R-:W-:Y:S02]  /*17340*/  CS2R R48, SRZ ;  /* 0x0000000000307805 */ /* 0x004fe4000001ff00 */
[----:B------:R-:W-:Y:S02]  /*17350*/  CS2R R36, SRZ ;  /* 0x0000000000247805 */ /* 0x000fe4000001ff00 */
[----:B------:R-:W1:Y:S01]  /*17360*/  MUFU.EX2 R75, R75 ;  /* 0x0000004b004b7308 */ /* 0x000e620000000800 */
[C---:B---3--:R-:W-:Y:S01]  /*17370*/  FADD.FTZ R0, R182.reuse, R7 ;  /* 0x00000007b6007221 */ /* 0x048fe20000010000 */
[----:B------:R-:W-:-:S02]  /*17380*/  F2FP.F16.F32.PACK_AB R182, R182, R65 ;  /* 0x00000041b6b6723e */ /* 0x000fc400000000ff */
[----:B------:R-:W-:-:S04]  /*17390*/  CS2R R64, SRZ ;  /* 0x0000000000407805 */ /* 0x000fc8000001ff00 */
        /* <DEDUP_REMOVED lines=10> */
[----:B------:R-:W0:Y:S01]  /*17440*/  MUFU.EX2 R93, R93 ;  /* 0x0000005d005d7308 */ /* 0x000e220000000800 */
[C---:B----4-:R-:W-:Y:S01]  /*17450*/  FADD.FTZ R0, R176.reuse, R7 ;  /* 0x00000007b0007221 */ /* 0x050fe20000010000 */
[----:B------:R-:W-:-:S02]  /*17460*/  F2FP.F16.F32.PACK_AB R176, R176, R75 ;  /* 0x0000004bb0b0723e */ /* 0x000fc400000000ff */
[----:B------:R-:W-:-:S04]  /*17470*/  CS2R R74, SRZ ;  /* 0x00000000004a7805 */ /* 0x000fc8000001ff00 */
[----:B------:R-:W2:Y:S01]  /*17480*/  MUFU.EX2 R24, R24 ;  /* 0x0000001800187308 */ /* 0x000ea20000000800 */
[----:B-1----:R-:W-:Y:S01]  /*17490*/  FADD.FTZ R15, R179, R2 ;  /* 0x00000002b30f7221 */ /* 0x002fe20000010000 */
[----:B------:R-:W-:-:S06]  /*174a0*/  IMAD.MOV.U32 R2, RZ, RZ, 0x3f800000 ;  /* 0x3f800000ff027424 */ /* 0x000fcc00078e00ff */
[----:B------:R-:W1:Y:S01]  /*174b0*/  MUFU.EX2 R40, R40 ;  /* 0x0000002800287308 */ /* 0x000e620000000800 */
[----:B0-----:R-:W-:Y:S01]  /*174c0*/  FADD.FTZ R7, R93, R0 ;  /* 0x000000005d077221 */ /* 0x001fe20000010000 */
[----:B------:R-:W-:Y:S01]  /*174d0*/  MOV R0, 0x3f800000 ;  /* 0x3f80000000007802 */ /* 0x000fe20000000f00 */
[C---:B--2---:R-:W-:Y:S01]  /*174e0*/  FADD.FTZ R6, R24.reuse, R15 ;  /* 0x0000000f18067221 */ /* 0x044fe20000010000 */
[----:B------:R-:W-:Y:S02]  /*174f0*/  F2FP.F16.F32.PACK_AB R179, R24, R179 ;  /* 0x000000b318b3723e */ /* 0x000fe400000000ff */
[----:B------:R-:W-:Y:S01]  /*17500*/  CS2R R24, SRZ ;  /* 0x0000000000187805 */ /* 0x000fe2000001ff00 */
[C---:B-1----:R-:W-:Y:S01]  /*17510*/  FADD.FTZ R7, R40.reuse, R7 ;  /* 0x0000000728077221 */ /* 0x042fe20000010000 */
[----:B------:R-:W-:Y:S02]  /*17520*/  F2FP.F16.F32.PACK_AB R178, R40, R93 ;  /* 0x0000005d28b2723e */ /* 0x000fe400000000ff */
[----:B------:R-:W-:-:S02]  /*17530*/  CS2R R92, SRZ ;  /* 0x00000000005c7805 */ /* 0x000fc4000001ff00 */
[----:B------:R-:W-:Y:S01]  /*17540*/  CS2R R40, SRZ ;  /* 0x0000000000287805 */ /* 0x000fe2000001ff00 */
[----:B------:R-:W-:Y:S06]  /*17550*/  @!P3 BRA `(.L_x_2916) ;  /* 0x0000005c0050b947 */ /* 0x000fec0003800000 */
[----:B------:R-:W-:Y:S01]  /*17560*/  BSSY B1, `(.L_x_2916) ;  /* 0x00005d3000017945 */ /* 0x000fe20003800000 */
[----:B------:R-:W-:Y:S01]  /*17570*/  IMAD.MOV.U32 R9, RZ, RZ, R3 ;  /* 0x000000ffff097224 */ /* 0x000fe200078e0003 */
[----:B------:R-:W-:Y:S01]  /*17580*/  MOV R2, 0x3f800000 ;  /* 0x3f80000000027802 */ /* 0x000fe20000000f00 */
[----:B------:R-:W-:Y:S02]  /*17590*/  IMAD.MOV.U32 R10, RZ, RZ, R5 ;  /* 0x000000ffff0a7224 */ /* 0x000fe400078e0005 */
[----:B------:R-:W-:Y:S02]  /*175a0*/  IMAD.MOV.U32 R11, RZ, RZ, R208 ;  /* 0x000000ffff0b7224 */ /* 0x000fe400078e00d0 */
[----:B------:R-:W-:Y:S02]  /*175b0*/  IMAD.MOV.U32 R12, RZ, RZ, R205 ;  /* 0x000000ffff0c7224 */ /* 0x000fe400078e00cd */
[----:B------:R-:W-:-:S07]  /*175c0*/  IMAD.MOV.U32 R119, RZ, RZ, RZ ;  /* 0x000000ffff777224 */ /* 0x000fce00078e00ff */
.L_x_2927:
[----:B------:R-:W-:-:S05]  /*175d0*/  VIADD R3, R12, 0x1 ;  /* 0x000000010c037836 */ /* 0x000fca0000000000 */
[----:B------:R-:W-:-:S04]  /*175e0*/  ISETP.NE.AND P3, PT, R3, 0x2, PT ;  /* 0x000000020300780c */ /* 0x000fc80003f65270 */
[----:B------:R-:W-:Y:S02]  /*175f0*/  SEL R208, RZ, 0x1, P3 ;  /* 0x00000001ffd07807 */ /* 0x000fe40001800000 */
[----:B------:R-:W-:Y:S02]  /*17600*/  SEL R205, R3, RZ, P3 ;  /* 0x000000ff03cd7207 */ /* 0x000fe40001800000 */
[----:B------:R-:W-:Y:S01]  /*17610*/  LOP3.LUT R208, R11, R208, RZ, 0x3c, !PT ;  /* 0x000000d00bd07212 */ /* 0x000fe200078e3cff */
[----:B------:R-:W-:Y:S06]  /*17620*/  @!P0 BRA `(.L_x_2917) ;  /* 0x0000000000048947 */ /* 0x000fec0003800000 */
[----:B------:R-:W-:Y:S01]  /*17630*/  BPT.TRAP 0x1 ;  /* 0x000000040000795c */ /* 0x000fe20000300000 */
.L_x_2917:
[----:B------:R-:W-:Y:S01]  /*17640*/  IMAD R13, R205, 0x8, R16 ;  /* 0x00000008cd0d7824 */ /* 0x000fe200078e0210 */
[----:B------:R-:W-:-:S04]  /*17650*/  SHF.L.U32 R4, R208, 0x1f, RZ ;  /* 0x0000001fd0047819 */ /* 0x000fc800000006ff */
[----:B------:R0:W1:Y:S01]  /*17660*/  SYNCS.PHASECHK.TRANS64.TRYWAIT P3, [R13+URZ+0x36830], R4 ;  /* 0x036830040d0075a7 */ /* 0x000062000806017f */
[----:B------:R-:W-:Y:S05]  /*17670*/  @!P0 BRA `(.L_x_2918) ;  /* 0x0000000000048947 */ /* 0x000fea0003800000 */
[----:B------:R-:W-:Y:S01]  /*17680*/  BPT.TRAP 0x1 ;  /* 0x000000040000795c */ /* 0x000fe20000300000 */
.L_x_2918:
[----:B------:R-:W-:Y:S01]  /*17690*/  IMAD R3, R205, 0xa80, R221 ;  /* 0x00000a80cd037824 */ /* 0x000fe200078e02dd */
[----:B------:R-:W-:Y:S03]  /*176a0*/  BSSY B2, `(.L_x_2919) ;  /* 0x0000006000027945 */ /* 0x000fe60003800000 */
[C---:B------:R-:W-:Y:S01]  /*176b0*/  VIADD R122, R3.reuse, 0x80 ;  /* 0x00000080037a7836 */ /* 0x040fe20000000000 */
[----:B------:R-:W-:Y:S01]  /*176c0*/  IADD3 R124, R3, 0x100, RZ ;  /* 0x00000100037c7810 */ /* 0x000fe20007ffe0ff */
[----:B-1----:R-:W-:Y:S06]  /*176d0*/  @P3 BRA `(.L_x_2920) ;  /* 0x0000000000083947 */ /* 0x002fec0003800000 */
[----:B------:R-:W1:Y:S02]  /*176e0*/  SYNCS.PHASECHK.TRANS64.TRYWAIT P3, [R13+URZ+0x36830], R4 ;  /* 0x036830040d0075a7 */ /* 0x000e64000806017f */
[----:B-1----:R-:W-:Y:S05]  /*176f0*/  @!P3 BRA `(.L_x_2921) ;  /* 0x0000017400b0b947 */ /* 0x002fea0003800000 */
.L_x_2920:
[----:B------:R-:W-:Y:S05]  /*17700*/  BSYNC B2 ;  /* 0x0000000000027941 */ /* 0x000fea0003800000 */
.L_x_2919:
[----:B------:R-:W2:Y:S01]  /*17710*/  LDL.64 R20, [R1] ;  /* 0x0000000001147983 */ /* 0x000ea20000100a00 */
[----:B------:R-:W-:Y:S02]  /*17720*/  IMAD.MOV.U32 R120, RZ, RZ, R3 ;  /* 0x000000ffff787224 */ /* 0x000fe400078e0003 */
[----:B------:R-:W-:Y:S01]  /*17730*/  IMAD.MOV.U32 R121, RZ, RZ, 0x40000040 ;  /* 0x40000040ff797424 */ /* 0x000fe200078e00ff */
[----:B------:R-:W3:Y:S02]  /*17740*/  LDL.64 R14, [R1+0x30] ;  /* 0x00003000010e7983 */ /* 0x000ee40000100a00 */
[----:B------:R-:W-:Y:S02]  /*17750*/  R2UR UR6, R120 ;  /* 0x00000000780672ca */ /* 0x000fe400000e0000 */
[C---:B------:R-:W-:Y:S01]  /*17760*/  R2UR UR7, R121.reuse ;  /* 0x00000000790772ca */ /* 0x040fe200000e0000 */
[----:B------:R-:W-:Y:S01]  /*17770*/  WARPGROUP.ARRIVE ;  /* 0x00000000000079c5 */ /* 0x000fe20000000000 */
[----:B------:R-:W-:Y:S01]  /*17780*/  IMAD.MOV.U32 R123, RZ, RZ, 0x40000040 ;  /* 0x40000040ff7b7424 */ /* 0x000fe200078e00ff */
[----:B------:R-:W-:Y:S01]  /*17790*/  R2UR UR22, R122 ;  /* 0x000000007a1672ca */ /* 0x000fe200000e0000 */
[----:B------:R-:W-:Y:S01]  /*177a0*/  IMAD.MOV.U32 R125, RZ, RZ, 0x40000040 ;  /* 0x40000040ff7d7424 */ /* 0x000fe200078e00ff */
[----:B------:R-:W-:Y:S01]  /*177b0*/  R2UR UR19, R121 ;  /* 0x00000000791372ca */ /* 0x000fe200000e0000 */
[----:B------:R4:W-:Y:S01]  /*177c0*/  STL.64 [R1+0xa8], R8 ;  /* 0x0000a80801007387 */ /* 0x0009e20000100a00 */
[----:B------:R-:W-:-:S02]  /*177d0*/  R2UR UR23, R123 ;  /* 0x000000007b1772ca */ /* 0x000fc400000e0000 */
[----:B------:R-:W-:Y:S01]  /*177e0*/  MOV R120, R124 ;  /* 0x0000007c00787202 */ /* 0x000fe20000000f00 */
[----:B------:R-:W-:Y:S01]  /*177f0*/  VIADD R122, R3, 0x180 ;  /* 0x00000180037a7836 */ /* 0x000fe20000000000 */
[----:B------:R-:W-:Y:S01]  /*17800*/  R2UR UR15, R123 ;  /* 0x000000007b0f72ca */ /* 0x000fe200000e0000 */
[----:B------:R0:W-:Y:S01]  /*17810*/  STL.64 [R1+0xa0], R6 ;  /* 0x0000a00601007387 */ /* 0x0001e20000100a00 */
[----:B------:R-:W-:Y:S02]  /*17820*/  R2UR UR18, R120 ;  /* 0x00000000781272ca */ /* 0x000fe400000e0000 */
[----:B------:R-:W-:Y:S01]  /*17830*/  R2UR UR14, R122 ;  /* 0x000000007a0e72ca */ /* 0x000fe200000e0000 */
[----:B------:R-:W-:Y:S01]  /*17840*/  VIADD R120, R3, 0x200 ;  /* 0x0000020003787836 */ /* 0x000fe20000000000 */
[----:B------:R-:W-:Y:S02]  /*17850*/  R2UR UR35, R121 ;  /* 0x00000000792372ca */ /* 0x000fe400000e0000 */
[----:B--2---:R-:W-:-:S02]  /*17860*/  R2UR UR8, R20 ;  /* 0x00000000140872ca */ /* 0x004fc400000e0000 */
[----:B------:R-:W-:Y:S01]  /*17870*/  R2UR UR9, R21 ;  /* 0x00000000150972ca */ /* 0x000fe200000e0000 */
[----:B------:R-:W-:Y:S01]  /*17880*/  VIADD R124, R3, 0x280 ;  /* 0x00000280037c7836 */ /* 0x000fe20000000000 */
[----:B------:R-:W-:Y:S01]  /*17890*/  R2UR UR31, R125 ;  /* 0x000000007d1f72ca */ /* 0x000fe200000e0000 */
[----:B----4-:R-:W2:Y:S01]  /*178a0*/  LDL.64 R8, [R1+0x28] ;  /* 0x0000280001087983 */ /* 0x010ea20000100a00 */
[----:B------:R-:W-:Y:S02]  /*178b0*/  R2UR UR27, R123 ;  /* 0x000000007b1b72ca */ /* 0x000fe400000e0000 */
[----:B---3--:R-:W-:Y:S01]  /*178c0*/  R2UR UR46, R14 ;  /* 0x000000000e2e72ca */ /* 0x008fe200000e0000 */
[----:B------:R-:W-:Y:S01]  /*178d0*/  VIADD R210, R3, 0x84 ;  /* 0x0000008403d27836 */ /* 0x000fe20000000000 */
[----:B------:R-:W-:Y:S01]  /*178e0*/  R2UR UR47, R15 ;  /* 0x000000000f2f72ca */ /* 0x000fe200000e0000 */
[----:B------:R-:W-:Y:S01]  /*178f0*/  IMAD.MOV.U32 R211, RZ, RZ, 0x40000040 ;  /* 0x40000040ffd37424 */ /* 0x000fe200078e00ff */
[----:B0-----:R-:W3:Y:S01]  /*17900*/  LDL.64 R6, [R1+0x18] ;  /* 0x0000180001067983 */ /* 0x001ee20000100a00 */
[----:B------:R-:W-:-:S02]  /*17910*/  UMOV UR4, UR8 ;  /* 0x0000000800047c82 */ /* 0x000fc40008000000 */
[----:B------:R-:W-:Y:S02]  /*17920*/  UMOV UR5, UR9 ;  /* 0x0000000900057c82 */ /* 0x000fe40008000000 */
        /* <DEDUP_REMOVED lines=16> */
[----:B------:R-:W-:Y:S01]  /*17a30*/  R2UR UR34, R120 ;  /* 0x00000000782272ca */ /* 0x000fe200000e0000 */
[----:B------:R-:W-:Y:S01]  /*17a40*/  UMOV UR32, UR8 ;  /* 0x0000000800207c82 */ /* 0x000fe20008000000 */
[----:B------:R-:W-:Y:S01]  /*17a50*/  UMOV UR33, UR9 ;  /* 0x0000000900217c82 */ /* 0x000fe20008000000 */
[----:B------:R-:W-:Y:S02]  /*17a60*/  WARPGROUP.DEPBAR.LE gsb0, 0x0 ;  /* 0x00008000000079c5 */ /* 0x000fe40000010000 */
[----:B------:R-:W-:-:S08]  /*17a70*/  WARPGROUP.ARRIVE ;  /* 0x00000000000079c5 */ /* 0x000fd00000000000 */
[----:B------:R-:W-:Y:S01]  /*17a80*/  HGMMA.64x16x16.F32 R136, gdesc[UR32], RZ, !UPT, gsb0 ;  /* 0x00200000208879f0 */ /* 0x000fe2000c0008ff */
[----:B------:R-:W-:Y:S01]  /*17a90*/  R2UR UR30, R124 ;  /* 0x000000007c1e72ca */ /* 0x000fe200000e0000 */
[----:B------:R-:W-:Y:S01]  /*17aa0*/  UMOV UR28, UR8 ;  /* 0x00000008001c7c82 */ /* 0x000fe20008000000 */
[----:B------:R-:W-:Y:S01]  /*17ab0*/  UMOV UR29, UR9 ;  /* 0x00000009001d7c82 */ /* 0x000fe20008000000 */
[----:B------:R-:W-:Y:S01]  /*17ac0*/  IADD3 R120, R3, 0x2, RZ ;  /* 0x0000000203787810 */ /* 0x000fe20007ffe0ff */
[----:B------:R-:W-:-:S03]  /*17ad0*/  IMAD.MOV.U32 R121, RZ, RZ, 0x40000040 ;  /* 0x40000040ff797424 */ /* 0x000fc600078e00ff */
[----:B------:R-:W-:Y:S01]  /*17ae0*/  R2UR UR10, R120 ;  /* 0x00000000780a72ca */ /* 0x000fe200000e0000 */
[----:B------:R-:W-:Y:S01]  /*17af0*/  VIADD R120, R3, 0x102 ;  /* 0x0000010203787836 */ /* 0x000fe20000000000 */
[----:B------:R-:W-:Y:S01]  /*17b00*/  R2UR UR11, R121 ;  /* 0x00000000790b72ca */ /* 0x000fe200000e0000 */
[----:B------:R-:W-:Y:S02]  /*17b10*/  VIADD R122, R3, 0x300 ;  /* 0x00000300037a7836 */ /* 0x000fe40000000000 */
[----:B------:R-:W-:Y:S01]  /*17b20*/  IMAD.MOV.U32 R121, RZ, RZ, 0x40000040 ;  /* 0x40000040ff797424 */ /* 0x000fe200078e00ff */
[----:B------:R-:W-:Y:S02]  /*17b30*/  WARPGROUP.DEPBAR.LE gsb0, 0x0 ;  /* 0x00008000000079c5 */ /* 0x000fe40000010000 */
[----:B------:R-:W-:-:S06]  /*17b40*/  WARPGROUP.ARRIVE ;  /* 0x00000000000079c5 */ /* 0x000fcc0000000000 */
[----:B------:R-:W-:Y:S01]  /*17b50*/  HGMMA.64x16x16.F32 R128, gdesc[UR28], RZ, !UPT, gsb0 ;  /* 0x002000001c8079f0 */ /* 0x000fe2000c0008ff */
[----:B------:R-:W-:Y:S01]  /*17b60*/  R2UR UR22, R120 ;  /* 0x00000000781672ca */ /* 0x000fe200000e0000 */
[----:B------:R-:W-:Y:S01]  /*17b70*/  IMAD.MOV.U32 R123, RZ, RZ, 0x40000040 ;  /* 0x40000040ff7b7424 */ /* 0x000fe200078e00ff */
[----:B------:R-:W-:Y:S01]  /*17b80*/  R2UR UR26, R122 ;  /* 0x000000007a1a72ca */ /* 0x000fe200000e0000 */
[----:B------:R-:W-:Y:S01]  /*17b90*/  VIADD R120, R3, 0x202 ;  /* 0x0000020203787836 */ /* 0x000fe20000000000 */
[----:B------:R-:W-:Y:S01]  /*17ba0*/  R2UR UR23, R121 ;  /* 0x00000000791772ca */ /* 0x000fe200000e0000 */
[----:B------:R-:W-:Y:S01]  /*17bb0*/  VIADD R122, R3, 0x82 ;  /* 0x00000082037a7836 */ /* 0x000fe20000000000 */
[----:B------:R-:W-:Y:S02]  /*17bc0*/  MOV R121, 0x40000040 ;  /* 0x4000004000797802 */ /* 0x000fe40000000f00 */
[----:B------:R-:W-:Y:S01]  /*17bd0*/  R2UR UR7, R123 ;  /* 0x000000007b0772ca */ /* 0x000fe200000e0000 */
[----:B------:R-:W-:Y:S01]  /*17be0*/  IMAD.MOV.U32 R123, RZ, RZ, 0x40000040 ;  /* 0x40000040ff7b7424 */ /* 0x000fe200078e00ff */
[----:B------:R-:W-:Y:S01]  /*17bf0*/  R2UR UR50, R120 ;  /* 0x00000000783272ca */ /* 0x000fe200000e0000 */
[----:B------:R-:W-:Y:S01]  /*17c00*/  VIADD R120, R3, 0x302 ;  /* 0x0000030203787836 */ /* 0x000fe20000000000 */
[----:B------:R-:W-:Y:S01]  /*17c10*/  R2UR UR51, R121 ;  /* 0x00000000793372ca */ /* 0x000fe200000e0000 */
[----:B------:R-:W-:Y:S01]  /*17c20*/  IMAD.MOV.U32 R121, RZ, RZ, 0x40000040 ;  /* 0x40000040ff797424 */ /* 0x000fe200078e00ff */
[----:B------:R-:W-:-:S02]  /*17c30*/  R2UR UR6, R122 ;  /* 0x000000007a0672ca */ /* 0x000fc400000e0000 */
[----:B------:R-:W-:Y:S02]  /*17c40*/  IADD3 R122, R3, 0x182, RZ ;  /* 0x00000182037a7810 */ /* 0x000fe40007ffe0ff */
[----:B------:R-:W-:Y:S01]  /*17c50*/  R2UR UR19, R123 ;  /* 0x000000007b1372ca */ /* 0x000fe200000e0000 */
[----:B------:R-:W-:Y:S01]  /*17c60*/  IMAD.MOV.U32 R123, RZ, RZ, 0x40000040 ;  /* 0x40000040ff7b7424 */ /* 0x000fe200078e00ff */
[----:B------:R-:W-:Y:S01]  /*17c70*/  R2UR UR18, R122 ;  /* 0x000000007a1272ca */ /* 0x000fe200000e0000 */
[C---:B------:R-:W-:Y:S01]  /*17c80*/  VIADD R122, R3.reuse, 0x282 ;  /* 0x00000282037a7836 */ /* 0x040fe20000000000 */
[----:B------:R-:W-:Y:S01]  /*17c90*/  R2UR UR34, R120 ;  /* 0x00000000782272ca */ /* 0x000fe200000e0000 */
[----:B------:R-:W-:Y:S01]  /*17ca0*/  VIADD R120, R3, 0x4 ;  /* 0x0000000403787836 */ /* 0x000fe20000000000 */
[----:B------:R-:W-:Y:S02]  /*17cb0*/  R2UR UR35, R121 ;  /* 0x00000000792372ca */ /* 0x000fe400000e0000 */
[----:B------:R-:W-:-:S02]  /*17cc0*/  MOV R121, 0x40000040 ;  /* 0x4000004000797802 */ /* 0x000fc40000000f00 */
        /* <DEDUP_REMOVED lines=31> */
[----:B------:R-:W-:Y:S01]  /*17ec0*/  MOV R20, UR48 ;  /* 0x0000003000147c02 */ /* 0x000fe20008000f00 */
        /* <DEDUP_REMOVED lines=14> */
[----:B--2---:R-:W-:Y:S02]  /*17fb0*/  R2UR UR38, R8 ;  /* 0x00000000082672ca */ /* 0x004fe400000e0000 */
[----:B------:R-:W-:Y:S02]  /*17fc0*/  R2UR UR39, R9 ;  /* 0x00000000092772ca */ /* 0x000fe400000e0000 */
[----:B------:R-:W-:Y:S01]  /*17fd0*/  R2UR UR26, R210 ;  /* 0x00000000d21a72ca */ /* 0x000fe200000e0000 */
[----:B------:R0:W5:Y:S08]  /*17fe0*/  LDL.LU.64 R8, [R1+0xa8] ;  /* 0x0000a80001087983 */ /* 0x0001700000300a00 */
[----:B------:R-:W-:-:S02]  /*17ff0*/  UMOV UR28, UR38 ;  /* 0x00000026001c7c82 */ /* 0x000fc40008000000 */
[----:B------:R-:W-:Y:S01]  /*18000*/  UMOV UR29, UR39 ;  /* 0x00000027001d7c82 */ /* 0x000fe20008000000 */
[----:B------:R-:W-:Y:S02]  /*18010*/  WARPGROUP.DEPBAR.LE gsb0, 0x0 ;  /* 0x00008000000079c5 */ /* 0x000fe40000010000 */
[----:B------:R-:W-:-:S06]  /*18020*/  WARPGROUP.ARRIVE ;  /* 0x00000000000079c5 */ /* 0x000fcc0000000000 */
        /* <DEDUP_REMOVED lines=54> */
[----:B------:R-:W-:Y:S02]  /*18390*/  MOV R14, UR41 ;  /* 0x00000029000e7c02 */ /* 0x000fe40008000f00 */
[----:B------:R-:W-:Y:S02]  /*183a0*/  MOV R15, UR40 ;  /* 0x00000028000f7c02 */ /* 0x000fe40008000f00 */
[----:B---3--:R-:W-:Y:S02]  /*183b0*/  R2UR UR40, R6 ;  /* 0x00000000062872ca */ /* 0x008fe400000e0000 */
[----:B------:R-:W-:-:S02]  /*183c0*/  R2UR UR41, R7 ;  /* 0x00000000072972ca */ /* 0x000fc400000e0000 */
        /* <DEDUP_REMOVED lines=67> */
[----:B------:R0:W5:Y:S01]  /*18800*/  LDL.LU.64 R6, [R1+0xa0] ;  /* 0x0000a00001067983 */ /* 0x0001620000300a00 */
        /* <DEDUP_REMOVED lines=12> */
[----:B------:R-:W2:Y:S08]  /*188d0*/  LDL.64 R210, [R1+0x8] ;  /* 0x0000080001d27983 */ /* 0x000eb00000100a00 */
[----:B------:R-:W-:-:S02]  /*188e0*/  UMOV UR18, UR38 ;  /* 0x0000002600127c82 */ /* 0x000fc40008000000 */
[----:B------:R-:W-:Y:S01]  /*188f0*/  UMOV UR19, UR39 ;  /* 0x0000002700137c82 */ /* 0x000fe20008000000 */
[----:B------:R-:W-:Y:S02]  /*18900*/  WARPGROUP.DEPBAR.LE gsb0, 0x0 ;  /* 0x00008000000079c5 */ /* 0x000fe40000010000 */
[----:B------:R-:W-:-:S06]  /*18910*/  WARPGROUP.ARRIVE ;  /* 0x00000000000079c5 */ /* 0x000fcc0000000000 */
[----:B------:R-:W-:Y:S01]  /*18920*/  HGMMA.64x16x16.F32 R160, gdesc[UR16], R160, gsb0 ;  /* 0x0020000010a079f0 */ /* 0x000fe200080008a0 */
[----:B------:R-:W-:Y:S01]  /*18930*/  R2UR UR49, R21 ;  /* 0x00000000153172ca */ /* 0x000fe200000e0000 */
[----:B------:R-:W-:Y:S01]  /*18940*/  IMAD.MOV.U32 R21, RZ, RZ, 0x40000040 ;  /* 0x40000040ff157424 */ /* 0x000fe200078e00ff */
[----:B------:R-:W-:Y:S01]  /*18950*/  R2UR UR48, R20 ;  /* 0x00000000143072ca */ /* 0x000fe200000e0000 */
[----:B------:R-:W-:-:S03]  /*18960*/  VIADD R20, R3, 0x480 ;  /* 0x0000048003147836 */ /* 0x000fc60000000000 */
        /* <DEDUP_REMOVED lines=27> */
[----:B-1----:R-:W-:Y:S02]  /*18b20*/  MOV R4, UR43 ;  /* 0x0000002b00047c02 */ /* 0x002fe40008000f00 */
[----:B------:R-:W-:Y:S02]  /*18b30*/  MOV R5, UR42 ;  /* 0x0000002a00057c02 */ /* 0x000fe40008000f00 */
        /* <DEDUP_REMOVED lines=20> */
[----:B------:R-:W-:Y:S02]  /*18c80*/  R2UR UR6, R20 ;  /* 0x00000000140672ca */ /* 0x000fe400000e0000 */
        /* <DEDUP_REMOVED lines=67> */
[----:B------:R-:W-:Y:S01]  /*190c0*/  R2UR UR43, R4 ;  /* 0x00000000042b72ca */ /* 0x000fe200000e0000 */
[----:B------:R-:W-:Y:S01]  /*190d0*/  VIADD R4, R3, 0x404 ;  /* 0x0000040403047836 */ /* 0x000fe20000000000 */
[----:B------:R-:W-:Y:S01]  /*190e0*/  R2UR UR42, R5 ;  /* 0x00000000052a72ca */ /* 0x000fe200000e0000 */
        /* <DEDUP_REMOVED lines=237> */
[----:B------:R-:W-:Y:S01]  /*19fc0*/  IMAD.MOV.U32 R5, RZ, RZ, 0x40000040 ;  /* 0x40000040ff057424 */ /* 0x000fe200078e00ff */
[----:B------:R-:W-:Y:S02]  /*19fd0*/  R2UR UR41, R14 ;  /* 0x000000000e2972ca */ /* 0x000fe400000e0000 */
        /* <DEDUP_REMOVED lines=222> */
.L_x_2922:
[----:B------:R-:W-:Y:S01]  /*1adc0*/  SHF.L.U32 R0, R11, 0x1f, RZ ;  /* 0x0000001f0b007819 */ /* 0x000fe200000006ff */
[----:B------:R-:W-:-:S04]  /*1add0*/  IMAD R11, R12, 0x8, R16 ;  /* 0x000000080c0b7824 */ /* 0x000fc800078e0210 */
[----:B------:R0:W1:Y:S01]  /*1ade0*/  SYNCS.PHASECHK.TRANS64.TRYWAIT P3, [R11+URZ+0x36850], R0 ;  /* 0x036850000b0075a7 */ /* 0x000062000806017f */
[----:B------:R-:W-:Y:S05]  /*1adf0*/  @!P0 BRA `(.L_x_2923) ;  /* 0x0000000000048947 */ /* 0x000fea0003800000 */
[----:B------:R-:W-:Y:S01]  /*1ae00*/  BPT.TRAP 0x1 ;  /* 0x000000040000795c */ /* 0x000fe20000300000 */
.L_x_2923:
[----:B------:R-:W-:Y:S04]  /*1ae10*/  BSSY B2, `(.L_x_2924) ;  /* 0x0000004000027945 */ /* 0x000fe80003800000 */
[----:B-1----:R-:W-:Y:S05]  /*1ae20*/  @P3 BRA `(.L_x_2925) ;  /* 0x0000000000083947 */ /* 0x002fea0003800000 */
[----:B------:R-:W1:Y:S02]  /*1ae30*/  SYNCS.PHASECHK.TRANS64.TRYWAIT P3, [R11+URZ+0x36850], R0 ;  /* 0x036850000b0075a7 */ /* 0x000e64000806017f */
[----:B-1----:R-:W-:Y:S05]  /*1ae40*/  @!P3 BRA `(.L_x_2926) ;  /* 0x0000013c00f0b947 */ /* 0x002fea0003800000 */
.L_x_2925:
[----:B------:R-:W-:Y:S05]  /*1ae50*/  BSYNC B2 ;  /* 0x0000000000027941 */ /* 0x000fea0003800000 */
.L_x_2924:
[----:B01----:R-:W-:Y:S01]  /*1ae60*/  IADD3 R0, R16, 0x400, RZ ;  /* 0x0000040010007810 */ /* 0x003fe20007ffe0ff */
[----:B------:R-:W-:Y:S01]  /*1ae70*/  IMAD.MOV.U32 R3, RZ, RZ, 0x40000040 ;  /* 0x40000040ff037424 */ /* 0x000fe200078e00ff */
[----:B------:R-:W-:Y:S01]  /*1ae80*/  WARPGROUP.ARRIVE ;  /* 0x00000000000079c5 */ /* 0x000fe20000000000 */
[----:B------:R-:W-:Y:S01]  /*1ae90*/  IMAD.MOV.U32 R5, RZ, RZ, 0x40000040 ;  /* 0x40000040ff057424 */ /* 0x000fe200078e00ff */
[----:B------:R-:W-:Y:S01]  /*1aea0*/  SHF.R.U32.HI R0, RZ, 0x4, R0 ;  /* 0x00000004ff007819 */ /* 0x000fe20000011600 */
[----:B------:R-:W-:Y:S01]  /*1aeb0*/  FMUL.FTZ R15, R162, UR43 ;  /* 0x0000002ba20f7c20 */ /* 0x000fe20008410000 */
[----:B------:R-:W-:Y:S01]  /*1aec0*/  R2UR UR7, R3 ;  /* 0x00000000030772ca */ /* 0x000fe200000e0000 */
[----:B------:R-:W-:Y:S01]  /*1aed0*/  FMUL.FTZ R162, R165, UR43 ;  /* 0x0000002ba5a27c20 */ /* 0x000fe20008410000 */
        /* <DEDUP_REMOVED lines=27> */
[----:B------:R-:W-:Y:S01]  /*1b090*/  HGMMA.64x192x16.F32 R24, R200, gdesc[UR4].tnspB, R24, gsb0 ;  /* 0x42e00004c8187df0 */ /* 0x000fe20008000818 */
[----:B------:R-:W-:Y:S01]  /*1b0a0*/  R2UR UR6, R4 ;  /* 0x00000000040672ca */ /* 0x000fe200000e0000 */
[----:B------:R-:W-:Y:S01]  /*1b0b0*/  VIADD R4, R2, 0x100 ;  /* 0x0000010002047836 */ /* 0x000fe20000000000 */
[----:B------:R-:W-:Y:S01]  /*1b0c0*/  R2UR UR7, R5 ;  /* 0x00000000050772ca */ /* 0x000fe200000e0000 */
[----:B------:R-:W-:Y:S01]  /*1b0d0*/  MUFU.TANH R170, R170 ;  /* 0x000000aa00aa7308 */ /* 0x000fe20000002400 */
[----:B------:R-:W-:Y:S01]  /*1b0e0*/  MOV R5, 0x40000040 ;  /* 0x4000004000057802 */ /* 0x000fe20000000f00 */
        /* <DEDUP_REMOVED lines=29> */
[----:B------:R-:W-:Y:S01]  /*1b2c0*/  ULDC UR4, c[0x0][0x988] ;  /* 0x0002620000047ab9 */ /* 0x000fe20000000800 */
[----:B------:R-:W-:Y:S01]  /*1b2d0*/  MUFU.TANH R162, R162 ;  /* 0x000000a200a27308 */ /* 0x000fe20000002400 */
[----:B------:R-:W-:Y:S01]  /*1b2e0*/  FMUL.FTZ R127, R127, UR43 ;  /* 0x0000002b7f7f7c20 */ /* 0x000fe20008410000 */
[----:B------:R-:W-:Y:S01]  /*1b2f0*/  @!P1 VIADD R13, R13, 0x36840 ;  /* 0x000368400d0d9836 */ /* 0x000fe20000000000 */
[----:B------:R-:W-:-:S04]  /*1b300*/  @!P1 IADD3 R11, R11, 0x36860, RZ ;  /* 0x000368600b0b9810 */ /* 0x000fc80007ffe0ff */
[----:B------:R-:W-:Y:S01]  /*1b310*/  @!P1 PRMT R13, RZ, 0x654, R13 ;  /* 0x00000654ff0d9816 */ /* 0x000fe2000000000d */
[----:B------:R-:W-:Y:S01]  /*1b320*/  MUFU.TANH R164, R164 ;  /* 0x000000a400a47308 */ /* 0x000fe20000002400 */
[----:B------:R-:W-:-:S07]  /*1b330*/  @!P1 PRMT R11, RZ, 0x654, R11 ;  /* 0x00000654ff0b9816 */ /* 0x000fce000000000b */
        /* <DEDUP_REMOVED lines=24> */
[----:B------:R-:W-:Y:S01]  /*1b4c0*/  R2UR UR6, R4 ;  /* 0x00000000040672ca */ /* 0x000fe200000e0000 */
[----:B------:R-:W-:Y:S01]  /*1b4d0*/  VIADD R4, R2, 0x180 ;  /* 0x0000018002047836 */ /* 0x000fe20000000000 */
[----:B------:R-:W-:Y:S01]  /*1b4e0*/  R2UR UR7, R5 ;  /* 0x00000000050772ca */ /* 0x000fe200000e0000 */
[----:B------:R-:W-:-:S03]  /*1b4f0*/  IMAD.MOV.U32 R5, RZ, RZ, 0x40000040 ;  /* 0x40000040ff057424 */ /* 0x000fc600078e00ff */
        /* <DEDUP_REMOVED lines=29> */
[----:B------:R-:W1:Y:S08]  /*1b6d0*/  @P2 LDC R4, c[0x0][0x450] ;  /* 0x00011400ff042b82 */ /* 0x000e700000000800 */
[----:B------:R-:W2:Y:S01]  /*1b6e0*/  @P2 LDC R5, c[0x0][0x44c] ;  /* 0x00011300ff052b82 */ /* 0x000ea20000000800 */
[----:B------:R-:W-:-:S02]  /*1b6f0*/  WARPGROUP.DEPBAR.LE gsb0, 0x0 ;  /* 0x00008000000079c5 */ /* 0x000fc40000010000 */
[----:B------:R-:W-:Y:S01]  /*1b700*/  WARPGROUP.ARRIVE ;  /* 0x00000000000079c5 */ /* 0x000fe20000000000 */
[----:B------:R-:W-:Y:S01]  /*1b710*/  FMUL.FTZ R188, R169, UR43 ;  /* 0x0000002ba9bc7c20 */ /* 0x000fe20008410000 */
[----:B------:R-:W-:-:S04]  /*1b720*/  IADD3 R169, R230, R224, RZ ;  /* 0x000000e0e6a97210 */ /* 0x000fc80007ffe0ff */
[----:B------:R-:W-:Y:S01]  /*1b730*/  HGMMA.64x192x16.F32 R24, R184, gdesc[UR4].tnspB, R24, gsb0 ;  /* 0x42e00004b8187df0 */ /* 0x000fe20008000818 */
[----:B--2---:R-:W-:Y:S01]  /*1b740*/  @P2 IMAD.HI.U32 R5, R169, R5, RZ ;  /* 0x00000005a9052227 */ /* 0x004fe200078e00ff */
[----:B------:R-:W2:Y:S04]  /*1b750*/  MUFU.TANH R188, R188 ;  /* 0x000000bc00bc7308 */ /* 0x000ea80000002400 */
[----:B-1----:R-:W-:Y:S01]  /*1b760*/  @P2 SHF.R.U32.HI R169, RZ, R4, R5 ;  /* 0x00000004ffa92219 */ /* 0x002fe20000011605 */
[----:B------:R-:W-:Y:S02]  /*1b770*/  VIADD R4, R2, 0x280 ;  /* 0x0000028002047836 */ /* 0x000fe40000000000 */
[----:B------:R-:W-:Y:S02]  /*1b780*/  IMAD.MOV.U32 R5, RZ, RZ, 0x40000040 ;  /* 0x40000040ff057424 */ /* 0x000fe400078e00ff */
[----:B------:R-:W1:Y:S01]  /*1b790*/  SHFL.IDX PT, R147, R169, RZ, 0x1c1f ;  /* 0x001c1fffa9937589 */ /* 0x000e6200000e0000 */
[----:B------:R-:W-:Y:S01]  /*1b7a0*/  R2UR UR6, R4 ;  /* 0x00000000040672ca */ /* 0x000fe200000e0000 */
[----:B------:R-:W-:Y:S01]  /*1b7b0*/  IMAD.MOV.U32 R4, RZ, RZ, -0x70 ;  /* 0xffffff90ff047424 */ /* 0x000fe200078e00ff */
[----:B------:R-:W-:Y:S01]  /*1b7c0*/  R2UR UR7, R5 ;  /* 0x00000000050772ca */ /* 0x000fe200000e0000 */
[----:B------:R-:W3:Y:S02]  /*1b7d0*/  SHFL.IDX PT, R169, R169, 0x1, 0x1c1f ;  /* 0x003c1f00a9a97f89 */ /* 0x000ee400000e0000 */
[----:B-----5:R-:W-:-:S04]  /*1b7e0*/  IMAD R4, R8, R4, 0x1 ;  /* 0x0000000108047424 */ /* 0x020fc800078e0204 */
[----:B------:R-:W-:-:S05]  /*1b7f0*/  IMAD R4, R229, -0x2, R4 ;  /* 0xfffffffee5047824 */ /* 0x000fca00078e0204 */
[----:B------:R-:W-:-:S05]  /*1b800*/  IADD3 R4, -R226, R4, R227 ;  /* 0x00000004e2047210 */ /* 0x000fca0007ffe1e3 */
[C---:B-1----:R-:W-:Y:S01]  /*1b810*/  IMAD.IADD R5, R4.reuse, 0x1, R147 ;  /* 0x0000000104057824 */ /* 0x042fe200078e0293 */
[----:B---3--:R-:W-:Y:S01]  /*1b820*/  IADD3 R169, R4, R169, RZ ;  /* 0x000000a904a97210 */ /* 0x008fe20007ffe0ff */
[----:B------:R-:W-:-:S03]  /*1b830*/  IMAD.U32 R4, RZ, RZ, UR4 ;  /* 0x00000004ff047e24 */ /* 0x000fc6000f8e00ff */
[C---:B------:R-:W-:Y:S02]  /*1b840*/  ISETP.GT.AND P3, PT, R5.reuse, RZ, PT ;  /* 0x000000ff0500720c */ /* 0x040fe40003f64270 */
[C---:B------:R-:W-:Y:S02]  /*1b850*/  ISETP.GT.AND P4, PT, R5.reuse, 0x1, PT ;  /* 0x000000010500780c */ /* 0x040fe40003f84270 */
[----:B0-----:R-:W-:Y:S02]  /*1b860*/  FSEL R128, R168, -INF , P3 ;  /* 0xff800000a8807808 */ /* 0x001fe40001800000 */
[----:B------:R-:W-:Y:S01]  /*1b870*/  ISETP.GT.AND P3, PT, R5, 0x8, PT ;  /* 0x000000080500780c */ /* 0x000fe20003f64270 */
[----:B------:R0:W1:Y:S01]  /*1b880*/  MUFU.TANH R168, R141 ;  /* 0x0000008d00a87308 */ /* 0x0000620000002400 */
[----:B--2---:R-:W-:Y:S02]  /*1b890*/  FSEL R136, R188, -INF , P4 ;  /* 0xff800000bc887808 */ /* 0x004fe40002000000 */
[----:B------:R-:W-:-:S02]  /*1b8a0*/  FMNMX.FTZ R147, R128, R10, !PT ;  /* 0x0000000a80937209 */ /* 0x000fc40007810000 */
[----:B------:R-:W-:Y:S02]  /*1b8b0*/  ISETP.GT.AND P4, PT, R5, 0x9, PT ;  /* 0x000000090500780c */ /* 0x000fe40003f84270 */
[----:B------:R-:W-:Y:S02]  /*1b8c0*/  FSEL R137, R171, -INF , P3 ;  /* 0xff800000ab897808 */ /* 0x000fe40001800000 */
[----:B------:R-:W-:Y:S01]  /*1b8d0*/  FMNMX.FTZ R147, R136, R147, !PT ;  /* 0x0000009388937209 */ /* 0x000fe20007810000 */
[----:B0-----:R-:W-:Y:S01]  /*1b8e0*/  FMUL.FTZ R141, R129, UR43 ;  /* 0x0000002b818d7c20 */ /* 0x001fe20008410000 */
[----:B------:R-:W-:Y:S01]  /*1b8f0*/  ISETP.GT.AND P3, PT, R5, 0x10, PT ;  /* 0x000000100500780c */ /* 0x000fe20003f64270 */
[----:B------:R0:W2:Y:S01]  /*1b900*/  MUFU.TANH R171, R140 ;  /* 0x0000008c00ab7308 */ /* 0x0000a20000002400 */
[----:B------:R-:W-:Y:S02]  /*1b910*/  FSEL R129, R170, -INF , P4 ;  /* 0xff800000aa817808 */ /* 0x000fe40002000000 */
[----:B------:R-:W-:Y:S01]  /*1b920*/  FMNMX.FTZ R148, R137, R147, !PT ;  /* 0x0000009389947209 */ /* 0x000fe20007810000 */
[----:B------:R-:W-:Y:S01]  /*1b930*/  FMUL.FTZ R147, R132, UR43 ;  /* 0x0000002b84937c20 */ /* 0x000fe20008410000 */
[----:B------:R-:W-:-:S02]  /*1b940*/  ISETP.GT.AND P4, PT, R5, 0x11, PT ;  /* 0x000000110500780c */ /* 0x000fc40003f84270 */
[----:B------:R-:W-:Y:S01]  /*1b950*/  FMNMX.FTZ R148, R129, R148, !PT ;  /* 0x0000009481947209 */ /* 0x000fe20007810000 */
[----:B------:R3:W4:Y:S01]  /*1b960*/  MUFU.TANH R170, R141 ;  /* 0x0000008d00aa7308 */ /* 0x0007220000002400 */
[----:B0-----:R-:W-:Y:S02]  /*1b970*/  FSEL R140, R172, -INF , P3 ;  /* 0xff800000ac8c7808 */ /* 0x001fe40001800000 */
[----:B------:R-:W-:Y:S02]  /*1b980*/  ISETP.GT.AND P3, PT, R5, 0x18, PT ;  /* 0x000000180500780c */ /* 0x000fe40003f64270 */
[----:B------:R-:W-:Y:S02]  /*1b990*/  FSEL R132, R161, -INF , P4 ;  /* 0xff800000a1847808 */ /* 0x000fe40002000000 */
[----:B------:R-:W-:Y:S01]  /*1b9a0*/  FMNMX.FTZ R148, R140, R148, !PT ;  /* 0x000000948c947209 */ /* 0x000fe20007810000 */
[----:B------:R0:W4:Y:S01]  /*1b9b0*/  MUFU.TANH R172, R147 ;  /* 0x0000009300ac7308 */ /* 0x0001220000002400 */
[----:B------:R-:W-:-:S02]  /*1b9c0*/  ISETP.GT.AND P4, PT, R5, 0x19, PT ;  /* 0x000000190500780c */ /* 0x000fc40003f84270 */
[----:B---3--:R-:W-:Y:S02]  /*1b9d0*/  FSEL R141, R163, -INF , P3 ;  /* 0xff800000a38d7808 */ /* 0x008fe40001800000 */
[----:B------:R-:W-:Y:S02]  /*1b9e0*/  FMNMX.FTZ R148, R132, R148, !PT ;  /* 0x0000009484947209 */ /* 0x000fe40007810000 */
[----:B------:R-:W-:Y:S02]  /*1b9f0*/  ISETP.GT.AND P3, PT, R5, 0x20, PT ;  /* 0x000000200500780c */ /* 0x000fe40003f64270 */
[----:B------:R-:W-:Y:S02]  /*1ba00*/  FSEL R133, R162, -INF , P4 ;  /* 0xff800000a2857808 */ /* 0x000fe40002000000 */
[----:B------:R-:W-:Y:S02]  /*1ba10*/  FMNMX.FTZ R148, R141, R148, !PT ;  /* 0x000000948d947209 */ /* 0x000fe40007810000 */
[----:B------:R-:W-:-:S02]  /*1ba20*/  ISETP.GT.AND P4, PT, R5, 0x21, PT ;  /* 0x000000210500780c */ /* 0x000fc40003f84270 */
[----:B0-----:R-:W-:Y:S02]  /*1ba30*/  FSEL R147, R164, -INF , P3 ;  /* 0xff800000a4937808 */ /* 0x001fe40001800000 */
[----:B------:R-:W-:Y:S02]  /*1ba40*/  FMNMX.FTZ R148, R133, R148, !PT ;  /* 0x0000009485947209 */ /* 0x000fe40007810000 */
[----:B------:R-:W-:Y:S02]  /*1ba50*/  ISETP.GT.AND P3, PT, R5, 0x28, PT ;  /* 0x000000280500780c */ /* 0x000fe40003f64270 */
[----:B------:R-:W-:Y:S02]  /*1ba60*/  FSEL R120, R165, -INF , P4 ;  /* 0xff800000a5787808 */ /* 0x000fe40002000000 */
[----:B------:R-:W-:Y:S02]  /*1ba70*/  FMNMX.FTZ R161, R147, R148, !PT ;  /* 0x0000009493a17209 */ /* 0x000fe40007810000 */
[----:B------:R-:W-:-:S02]  /*1ba80*/  ISETP.GT.AND P4, PT, R5, 0x29, PT ;  /* 0x000000290500780c */ /* 0x000fc40003f84270 */
[----:B------:R-:W-:Y:S02]  /*1ba90*/  FSEL R148, R156, -INF , P3 ;  /* 0xff8000009c947808 */ /* 0x000fe40001800000 */
[----:B------:R-:W-:Y:S02]  /*1baa0*/  FMNMX.FTZ R161, R120, R161, !PT ;  /* 0x000000a178a17209 */ /* 0x000fe40007810000 */
[C---:B------:R-:W-:Y:S02]  /*1bab0*/  ISETP.GT.AND P3, PT, R5.reuse, 0x30, PT ;  /* 0x000000300500780c */ /* 0x040fe40003f64270 */
[----:B------:R-:W-:Y:S02]  /*1bac0*/  FMNMX.FTZ R161, R148, R161, !PT ;  /* 0x000000a194a17209 */ /* 0x000fe40007810000 */
[----:B------:R-:W-:Y:S02]  /*1bad0*/  FSEL R163, R158, -INF , P3 ;  /* 0xff8000009ea37808 */ /* 0x000fe40001800000 */
[----:B------:R-:W-:-:S02]  /*1bae0*/  ISETP.GT.AND P5, PT, R5, 0x38, PT ;  /* 0x000000380500780c */ /* 0x000fc40003fa4270 */
[----:B------:R-:W-:Y:S02]  /*1baf0*/  ISETP.GT.AND P3, PT, R5, 0x39, PT ;  /* 0x000000390500780c */ /* 0x000fe40003f64270 */
[----:B------:R-:W-:Y:S02]  /*1bb00*/  FSEL R164, R166, -INF , P5 ;  /* 0xff800000a6a47808 */ /* 0x000fe40002800000 */
[----:B------:R-:W-:Y:S02]  /*1bb10*/  FSEL R165, R149, -INF , P3 ;  /* 0xff80000095a57808 */ /* 0x000fe40001800000 */
[C---:B------:R-:W-:Y:S02]  /*1bb20*/  ISETP.GT.AND P5, PT, R5.reuse, 0x41, PT ;  /* 0x000000410500780c */ /* 0x040fe40003fa4270 */
[----:B------:R-:W-:Y:S02]  /*1bb30*/  ISETP.GT.AND P6, PT, R5, 0x48, PT ;  /* 0x000000480500780c */ /* 0x000fe40003fc4270 */
[----:B------:R-:W-:-:S02]  /*1bb40*/  FSEL R162, R167, -INF , P5 ;  /* 0xff800000a7a27808 */ /* 0x000fc40002800000 */
[C---:B------:R-:W-:Y:S02]  /*1bb50*/  ISETP.GT.AND P3, PT, R5.reuse, 0x49, PT ;  /* 0x000000490500780c */ /* 0x040fe40003f64270 */
[----:B------:R-:W-:Y:S01]  /*1bb60*/  ISETP.GT.AND P5, PT, R5, 0x51, PT ;  /* 0x000000510500780c */ /* 0x000fe20003fa4270 */
[----:B------:R-:W-:Y:S02]  /*1bb70*/  WARPGROUP.DEPBAR.LE gsb0, 0x0 ;  /* 0x00008000000079c5 */ /* 0x000fe40000010000 */
[----:B------:R-:W-:Y:S01]  /*1bb80*/  FMUL.FTZ R184, R121, UR43 ;  /* 0x0000002b79b87c20 */ /* 0x000fe20008410000 */
[----:B------:R-:W-:Y:S01]  /*1bb90*/  FSEL R121, R157, -INF , P4 ;  /* 0xff8000009d797808 */ /* 0x000fe20002000000 */
[----:B------:R-:W-:Y:S01]  /*1bba0*/  FMUL.FTZ R185, R124, UR43 ;  /* 0x0000002b7cb97c20 */ /* 0x000fe20008410000 */
[----:B------:R-:W-:Y:S01]  /*1bbb0*/  ISETP.GT.AND P4, PT, R5, 0x31, PT ;  /* 0x000000310500780c */ /* 0x000fe20003f84270 */
[----:B------:R-:W-:Y:S01]  /*1bbc0*/  WARPGROUP.ARRIVE ;  /* 0x00000000000079c5 */ /* 0x000fe20000000000 */
[----:B------:R-:W-:Y:S01]  /*1bbd0*/  FMNMX.FTZ R161, R121, R161, !PT ;  /* 0x000000a179a17209 */ /* 0x000fe20007810000 */
[----:B------:R-:W0:Y:S01]  /*1bbe0*/  MUFU.TANH R184, R184 ;  /* 0x000000b800b87308 */ /* 0x000e220000002400 */
[----:B------:R-:W-:-:S02]  /*1bbf0*/  FSEL R156, R159, -INF , P4 ;  /* 0xff8000009f9c7808 */ /* 0x000fc40002000000 */
[----:B------:R-:W-:Y:S01]  /*1bc00*/  FMNMX.FTZ R161, R163, R161, !PT ;  /* 0x000000a1a3a17209 */ /* 0x000fe20007810000 */
[----:B------:R-:W-:Y:S01]  /*1bc10*/  HGMMA.64x192x16.F32 R24, R180, gdesc[UR4].tnspB, R24, gsb0 ;  /* 0x42e00004b4187df0 */ /* 0x000fe20008000818 */
[----:B------:R-:W-:Y:S02]  /*1bc20*/  ISETP.GT.AND P4, PT, R5, 0x40, PT ;  /* 0x000000400500780c */ /* 0x000fe40003f84270 */
[----:B------:R-:W-:Y:S01]  /*1bc30*/  FMNMX.FTZ R161, R156, R161, !PT ;  /* 0x000000a19ca17209 */ /* 0x000fe20007810000 */
[----:B------:R-:W3:Y:S01]  /*1bc40*/  MUFU.TANH R185, R185 ;  /* 0x000000b900b97308 */ /* 0x000ee20000002400 */
[----:B------:R-:W-:Y:S02]  /*1bc50*/  FSEL R149, R150, -INF , P4 ;  /* 0xff80000096957808 */ /* 0x000fe40002000000 */
[----:B------:R-:W-:Y:S02]  /*1bc60*/  FMNMX.FTZ R124, R164, R161, !PT ;  /* 0x000000a1a47c7209 */ /* 0x000fe40007810000 */
[----:B------:R-:W-:-:S02]  /*1bc70*/  FSEL R157, R173, -INF , P6 ;  /* 0xff800000ad9d7808 */ /* 0x000fc40003000000 */
[----:B------:R-:W-:Y:S02]  /*1bc80*/  FMNMX.FTZ R124, R165, R124, !PT ;  /* 0x0000007ca57c7209 */ /* 0x000fe40007810000 */
[----:B------:R-:W-:Y:S02]  /*1bc90*/  ISETP.GT.AND P4, PT, R5, 0x50, PT ;  /* 0x000000500500780c */ /* 0x000fe40003f84270 */
[----:B------:R-:W-:Y:S02]  /*1bca0*/  FMNMX.FTZ R124, R149, R124, !PT ;  /* 0x0000007c957c7209 */ /* 0x000fe40007810000 */
[----:B-1----:R-:W-:Y:S02]  /*1bcb0*/  FSEL R161, R168, -INF , P3 ;  /* 0xff800000a8a17808 */ /* 0x002fe40001800000 */
[----:B------:R-:W-:Y:S02]  /*1bcc0*/  FMNMX.FTZ R150, R162, R124, !PT ;  /* 0x0000007ca2967209 */ /* 0x000fe40007810000 */
[----:B------:R-:W-:-:S02]  /*1bcd0*/  ISETP.GT.AND P6, PT, R5, 0x58, PT ;  /* 0x000000580500780c */ /* 0x000fc40003fc4270 */
[----:B------:R-:W-:Y:S02]  /*1bce0*/  FMNMX.FTZ R166, R157, R150, !PT ;  /* 0x000000969da67209 */ /* 0x000fe40007810000 */
[----:B------:R-:W-:Y:S02]  /*1bcf0*/  ISETP.GT.AND P3, PT, R5, 0x59, PT ;  /* 0x000000590500780c */ /* 0x000fe40003f64270 */
[----:B--2---:R-:W-:Y:S02]  /*1bd00*/  FSEL R159, R171, -INF , P4 ;  /* 0xff800000ab9f7808 */ /* 0x004fe40002000000 */
[----:B------:R-:W-:Y:S02]  /*1bd10*/  FMNMX.FTZ R166, R161, R166, !PT ;  /* 0x000000a6a1a67209 */ /* 0x000fe40007810000 */
[----:B----4-:R-:W-:Y:S02]  /*1bd20*/  FSEL R124, R170, -INF , P5 ;  /* 0xff800000aa7c7808 */ /* 0x010fe40002800000 */
[----:B------:R-:W-:-:S02]  /*1bd30*/  FSEL R150, R172, -INF , P6 ;  /* 0xff800000ac967808 */ /* 0x000fc40003000000 */
[----:B------:R-:W-:Y:S02]  /*1bd40*/  FSEL R158, R174, -INF , P3 ;  /* 0xff800000ae9e7808 */ /* 0x000fe40001800000 */
[C---:B------:R-:W-:Y:S02]  /*1bd50*/  ISETP.GT.AND P4, PT, R5.reuse, 0x60, PT ;  /* 0x000000600500780c */ /* 0x040fe40003f84270 */
[C---:B------:R-:W-:Y:S02]  /*1bd60*/  ISETP.GT.AND P5, PT, R5.reuse, 0x61, PT ;  /* 0x000000610500780c */ /* 0x040fe40003fa4270 */
[C---:B------:R-:W-:Y:S02]  /*1bd70*/  ISETP.GT.AND P6, PT, R5.reuse, 0x68, PT ;  /* 0x000000680500780c */ /* 0x040fe40003fc4270 */
[----:B------:R-:W-:Y:S01]  /*1bd80*/  ISETP.GT.AND P3, PT, R5, 0x69, PT ;  /* 0x000000690500780c */ /* 0x000fe20003f64270 */
[----:B------:R-:W-:Y:S01]  /*1bd90*/  FMUL.FTZ R5, R125, UR43 ;  /* 0x0000002b7d057c20 */ /* 0x000fe20008410000 */
[----:B------:R-:W-:-:S02]  /*1bda0*/  FMNMX.FTZ R166, R159, R166, !PT ;  /* 0x000000a69fa67209 */ /* 0x000fc40007810000 */
[----:B------:R-:W-:Y:S02]  /*1bdb0*/  FSEL R125, R175, -INF , P4 ;  /* 0xff800000af7d7808 */ /* 0x000fe40002000000 */
[----:B------:R-:W-:Y:S01]  /*1bdc0*/  FMNMX.FTZ R166, R124, R166, !PT ;  /* 0x000000a67ca67209 */ /* 0x000fe20007810000 */
[----:B------:R-:W1:Y:S01]  /*1bdd0*/  MUFU.TANH R5, R5 ;  /* 0x0000000500057308 */ /* 0x000e620000002400 */
[----:B0-----:R-:W-:Y:S02]  /*1bde0*/  FSEL R167, R184, -INF , P5 ;  /* 0xff800000b8a77808 */ /* 0x001fe40002800000 */
[----:B------:R-:W-:Y:S02]  /*1bdf0*/  FMNMX.FTZ R166, R150, R166, !PT ;  /* 0x000000a696a67209 */ /* 0x000fe40007810000 */
[----:B------:R-:W-:Y:S02]  /*1be00*/  ISETP.GT.AND P4, PT, R169, 0x1, PT ;  /* 0x00000001a900780c */ /* 0x000fe40003f84270 */
[----:B------:R-:W-:-:S02]  /*1be10*/  FMNMX.FTZ R168, R158, R166, !PT ;  /* 0x000000a69ea87209 */ /* 0x000fc40007810000 */
[----:B------:R0:W2:Y:S01]  /*1be20*/  MUFU.TANH R166, R151 ;  /* 0x0000009700a67308 */ /* 0x0000a20000002400 */
[----:B------:R-:W-:Y:S02]  /*1be30*/  ISETP.GT.AND P5, PT, R169, 0x8, PT ;  /* 0x00000008a900780c */ /* 0x000fe40003fa4270 */
[----:B------:R-:W-:Y:S02]  /*1be40*/  FMNMX.FTZ R168, R125, R168, !PT ;  /* 0x000000a87da87209 */ /* 0x000fe40007810000 */
[----:B------:R-:W-:Y:S02]  /*1be50*/  FSEL R12, R12, -INF , P5 ;  /* 0xff8000000c0c7808 */ /* 0x000fe40002800000 */
[----:B------:R-:W-:Y:S01]  /*1be60*/  FMNMX.FTZ R170, R167, R168, !PT ;  /* 0x000000a8a7aa7209 */ /* 0x000fe20007810000 */
[----:B0-----:R-:W-:Y:S01]  /*1be70*/  FMUL.FTZ R151, R138, UR43 ;  /* 0x0000002b8a977c20 */ /* 0x001fe20008410000 */
[----:B---3--:R-:W-:Y:S02]  /*1be80*/  FSEL R138, R185, -INF , P6 ;  /* 0xff800000b98a7808 */ /* 0x008fe40003000000 */
[C---:B------:R-:W-:Y:S01]  /*1be90*/  ISETP.GT.AND P6, PT, R169.reuse, 0x9, PT ;  /* 0x00000009a900780c */ /* 0x040fe20003fc4270 */
[----:B------:R1:W0:Y:S01]  /*1bea0*/  MUFU.TANH R168, R151 ;  /* 0x0000009700a87308 */ /* 0x0002220000002400 */
[----:B------:R-:W-:-:S02]  /*1beb0*/  ISETP.GT.AND P5, PT, R169, 0x18, PT ;  /* 0x00000018a900780c */ /* 0x000fc40003fa4270 */
[----:B------:R-:W-:Y:S02]  /*1bec0*/  FSEL R14, R14, -INF , P6 ;  /* 0xff8000000e0e7808 */ /* 0x000fe40003000000 */
[----:B------:R-:W-:Y:S02]  /*1bed0*/  ISETP.GT.AND P6, PT, R169, 0x19, PT ;  /* 0x00000019a900780c */ /* 0x000fe40003fc4270 */
[----:B------:R-:W-:Y:S02]  /*1bee0*/  FSEL R21, R21, -INF , P5 ;  /* 0xff80000015157808 */ /* 0x000fe40002800000 */
[----:B-1----:R-:W-:Y:S02]  /*1bef0*/  FSEL R151, R5, -INF , P3 ;  /* 0xff80000005977808 */ /* 0x002fe40001800000 */
[----:B------:R-:W-:Y:S02]  /*1bf00*/  FMNMX.FTZ R5, R138, R170, !PT ;  /* 0x000000aa8a057209 */ /* 0x000fe40007810000 */
[----:B------:R-:W-:-:S02]  /*1bf10*/  ISETP.GT.AND P3, PT, R169, RZ, PT ;  /* 0x000000ffa900720c */ /* 0x000fc40003f64270 */
[----:B------:R-:W-:Y:S02]  /*1bf20*/  FMNMX.FTZ R5, R151, R5, !PT ;  /* 0x0000000597057209 */ /* 0x000fe40007810000 */
[----:B------:R-:W-:Y:S02]  /*1bf30*/  FSEL R0, R0, -INF , P3 ;  /* 0xff80000000007808 */ /* 0x000fe40001800000 */
[----:B------:R-:W-:Y:S01]  /*1bf40*/  ISETP.GT.AND P3, PT, R169, 0x10, PT ;  /* 0x00000010a900780c */ /* 0x000fe20003f64270 */
[----:B------:R-:W1:Y:S01]  /*1bf50*/  SHFL.BFLY PT, R170, R5, 0x2, 0x1f ;  /* 0x0c401f0005aa7f89 */ /* 0x000e6200000e0000 */
[----:B------:R-:W-:Y:S02]  /*1bf60*/  FSEL R160, R160, -INF , P6 ;  /* 0xff800000a0a07808 */ /* 0x000fe40003000000 */
[----:B------:R-:W-:Y:S02]  /*1bf70*/  FSEL R15, R15, -INF , P3 ;  /* 0xff8000000f0f7808 */ /* 0x000fe40001800000 */
[----:B------:R-:W-:-:S02]  /*1bf80*/  ISETP.GT.AND P3, PT, R169, 0x20, PT ;  /* 0x00000020a900780c */ /* 0x000fc40003f64270 */
[C---:B------:R-:W-:Y:S02]  /*1bf90*/  ISETP.GT.AND P5, PT, R169.reuse, 0x28, PT ;  /* 0x00000028a900780c */ /* 0x040fe40003fa4270 */
[----:B------:R-:W-:Y:S02]  /*1bfa0*/  FSEL R152, R152, -INF , P3 ;  /* 0xff80000098987808 */ /* 0x000fe40001800000 */
[C---:B------:R-:W-:Y:S02]  /*1bfb0*/  ISETP.GT.AND P6, PT, R169.reuse, 0x29, PT ;  /* 0x00000029a900780c */ /* 0x040fe40003fc4270 */
[----:B------:R-:W-:Y:S02]  /*1bfc0*/  FSEL R154, R154, -INF , P5 ;  /* 0xff8000009a9a7808 */ /* 0x000fe40002800000 */
[----:B------:R-:W-:Y:S02]  /*1bfd0*/  ISETP.GT.AND P3, PT, R169, 0x30, PT ;  /* 0x00000030a900780c */ /* 0x000fe40003f64270 */
[----:B------:R-:W-:-:S02]  /*1bfe0*/  FSEL R155, R155, -INF , P6 ;  /* 0xff8000009b9b7808 */ /* 0x000fc40003000000 */
[----:B------:R-:W-:Y:S02]  /*1bff0*/  FSEL R144, R144, -INF , P3 ;  /* 0xff80000090907808 */ /* 0x000fe40001800000 */
[C---:B------:R-:W-:Y:S02]  /*1c000*/  ISETP.GT.AND P5, PT, R169.reuse, 0x38, PT ;  /* 0x00000038a900780c */ /* 0x040fe40003fa4270 */
[----:B------:R-:W-:Y:S02]  /*1c010*/  ISETP.GT.AND P6, PT, R169, 0x39, PT ;  /* 0x00000039a900780c */ /* 0x000fe40003fc4270 */
[----:B-1----:R-:W-:Y:S02]  /*1c020*/  FMNMX.FTZ R5, R5, R170, !PT ;  /* 0x000000aa05057209 */ /* 0x002fe40007810000 */
[----:B------:R-:W-:Y:S02]  /*1c030*/  FSEL R146, R146, -INF , P5 ;  /* 0xff80000092927808 */ /* 0x000fe40002800000 */
[----:B------:R-:W-:Y:S01]  /*1c040*/  ISETP.GT.AND P3, PT, R169, 0x40, PT ;  /* 0x00000040a900780c */ /* 0x000fe20003f64270 */
[----:B------:R-:W1:Y:S01]  /*1c050*/  SHFL.BFLY PT, R170, R5, 0x1, 0x1f ;  /* 0x0c201f0005aa7f89 */ /* 0x000e6200000e0000 */
[----:B--2---:R-:W-:-:S02]  /*1c060*/  FSEL R166, R166, -INF , P6 ;  /* 0xff800000a6a67808 */ /* 0x004fc40003000000 */
[----:B0-----:R-:W-:Y:S02]  /*1c070*/  FSEL R168, R168, -INF , P3 ;  /* 0xff800000a8a87808 */ /* 0x001fe40001800000 */
[C---:B------:R-:W-:Y:S02]  /*1c080*/  ISETP.GT.AND P5, PT, R169.reuse, 0x48, PT ;  /* 0x00000048a900780c */ /* 0x040fe40003fa4270 */
[C---:B------:R-:W-:Y:S02]  /*1c090*/  ISETP.GT.AND P6, PT, R169.reuse, 0x49, PT ;  /* 0x00000049a900780c */ /* 0x040fe40003fc4270 */
[----:B------:R-:W-:Y:S02]  /*1c0a0*/  FSEL R142, R142, -INF , P5 ;  /* 0xff8000008e8e7808 */ /* 0x000fe40002800000 */
[----:B------:R-:W-:Y:S02]  /*1c0b0*/  ISETP.GT.AND P3, PT, R169, 0x50, PT ;  /* 0x00000050a900780c */ /* 0x000fe40003f64270 */
[----:B------:R-:W-:-:S02]  /*1c0c0*/  FSEL R143, R143, -INF , P6 ;  /* 0xff8000008f8f7808 */ /* 0x000fc40003000000 */
[C---:B------:R-:W-:Y:S02]  /*1c0d0*/  ISETP.GT.AND P5, PT, R169.reuse, 0x51, PT ;  /* 0x00000051a900780c */ /* 0x040fe40003fa4270 */
[----:B------:R-:W-:Y:S02]  /*1c0e0*/  FSEL R130, R130, -INF , P3 ;  /* 0xff80000082827808 */ /* 0x000fe40001800000 */
[----:B------:R-:W-:Y:S02]  /*1c0f0*/  ISETP.GT.AND P6, PT, R169, 0x58, PT ;  /* 0x00000058a900780c */ /* 0x000fe40003fc4270 */
[----:B------:R-:W-:Y:S02]  /*1c100*/  FSEL R131, R131, -INF , P5 ;  /* 0xff80000083837808 */ /* 0x000fe40002800000 */
[----:B------:R-:W-:Y:S02]  /*1c110*/  ISETP.GT.AND P3, PT, R169, 0x59, PT ;  /* 0x00000059a900780c */ /* 0x000fe40003f64270 */
[----:B-1----:R-:W-:-:S02]  /*1c120*/  FMNMX.FTZ R5, R5, R170, !PT ;  /* 0x000000aa05057209 */ /* 0x002fc40007810000 */
[----:B------:R-:W-:Y:S02]  /*1c130*/  FSEL R170, R3, -INF , P4 ;  /* 0xff80000003aa7808 */ /* 0x000fe40002000000 */
[----:B------:R-:W-:Y:S01]  /*1c140*/  FMNMX.FTZ R3, R0, R9, !PT ;  /* 0x0000000900037209 */ /* 0x000fe20007810000 */
[----:B------:R-:W-:Y:S01]  /*1c150*/  FMUL.FTZ R171, R5, R4 ;  /* 0x0000000405ab7220 */ /* 0x000fe20000410000 */
[----:B------:R-:W-:Y:S02]  /*1c160*/  ISETP.GT.AND P4, PT, R169, 0x11, PT ;  /* 0x00000011a900780c */ /* 0x000fe40003f84270 */
[----:B------:R-:W-:Y:S02]  /*1c170*/  FMNMX.FTZ R3, R170, R3, !PT ;  /* 0x00000003aa037209 */ /* 0x000fe40007810000 */
[----:B------:R-:W-:Y:S02]  /*1c180*/  FSEL R20, R20, -INF , P4 ;  /* 0xff80000014147808 */ /* 0x000fe40002000000 */
[----:B------:R-:W-:-:S02]  /*1c190*/  FMNMX.FTZ R3, R12, R3, !PT ;  /* 0x000000030c037209 */ /* 0x000fc40007810000 */
[----:B------:R-:W-:Y:S02]  /*1c1a0*/  ISETP.GT.AND P4, PT, R169, 0x21, PT ;  /* 0x00000021a900780c */ /* 0x000fe40003f84270 */
[----:B------:R-:W-:Y:S02]  /*1c1b0*/  FMNMX.FTZ R3, R14, R3, !PT ;  /* 0x000000030e037209 */ /* 0x000fe40007810000 */
[----:B------:R-:W-:Y:S02]  /*1c1c0*/  FSEL R153, R153, -INF , P4 ;  /* 0xff80000099997808 */ /* 0x000fe40002000000 */
[----:B------:R-:W-:Y:S02]  /*1c1d0*/  FMNMX.FTZ R3, R15, R3, !PT ;  /* 0x000000030f037209 */ /* 0x000fe40007810000 */
[----:B------:R-:W-:Y:S02]  /*1c1e0*/  ISETP.GT.AND P4, PT, R169, 0x31, PT ;  /* 0x00000031a900780c */ /* 0x000fe40003f84270 */
[----:B------:R-:W-:-:S02]  /*1c1f0*/  FMNMX.FTZ R3, R20, R3, !PT ;  /* 0x0000000314037209 */ /* 0x000fc40007810000 */
[----:B------:R-:W-:Y:S02]  /*1c200*/  FSEL R145, R145, -INF , P4 ;  /* 0xff80000091917808 */ /* 0x000fe40002000000 */
[----:B------:R-:W-:Y:S02]  /*1c210*/  FMNMX.FTZ R3, R21, R3, !PT ;  /* 0x0000000315037209 */ /* 0x000fe40007810000 */
[----:B------:R-:W-:Y:S02]  /*1c220*/  ISETP.GT.AND P4, PT, R169, 0x41, PT ;  /* 0x00000041a900780c */ /* 0x000fe40003f84270 */
[----:B------:R-:W-:Y:S02]  /*1c230*/  FMNMX.FTZ R3, R160, R3, !PT ;  /* 0x00000003a0037209 */ /* 0x000fe40007810000 */
[----:B------:R-:W-:Y:S02]  /*1c240*/  FSEL R139, R139, -INF , P4 ;  /* 0xff8000008b8b7808 */ /* 0x000fe40002000000 */
[----:B------:R-:W-:-:S02]  /*1c250*/  FMNMX.FTZ R3, R152, R3, !PT ;  /* 0x0000000398037209 */ /* 0x000fc40007810000 */
[----:B------:R-:W-:Y:S02]  /*1c260*/  FSEL R134, R134, -INF , P6 ;  /* 0xff80000086867808 */ /* 0x000fe40003000000 */
[----:B------:R-:W-:Y:S02]  /*1c270*/  FMNMX.FTZ R3, R153, R3, !PT ;  /* 0x0000000399037209 */ /* 0x000fe40007810000 */
[----:B------:R-:W-:Y:S02]  /*1c280*/  FSETP.NEU.FTZ.AND P4, PT, R5, -INF , PT ;  /* 0xff8000000500780b */ /* 0x000fe40003f9d000 */
[----:B------:R-:W-:Y:S02]  /*1c290*/  FMNMX.FTZ R3, R154, R3, !PT ;  /* 0x000000039a037209 */ /* 0x000fe40007810000 */
[----:B------:R-:W-:Y:S02]  /*1c2a0*/  ISETP.GT.AND P5, PT, R169, 0x60, PT ;  /* 0x00000060a900780c */ /* 0x000fe40003fa4270 */
[----:B------:R-:W-:-:S02]  /*1c2b0*/  FMNMX.FTZ R3, R155, R3, !PT ;  /* 0x000000039b037209 */ /* 0x000fc40007810000 */
[----:B------:R-:W-:Y:S02]  /*1c2c0*/  FSEL R135, R135, -INF , P3 ;  /* 0xff80000087877808 */ /* 0x000fe40001800000 */
[----:B------:R-:W-:Y:S02]  /*1c2d0*/  FMNMX.FTZ R3, R144, R3, !PT ;  /* 0x0000000390037209 */ /* 0x000fe40007810000 */
[----:B------:R-:W-:Y:S02]  /*1c2e0*/  FSEL R171, R171, RZ, P4 ;  /* 0x000000ffabab7208 */ /* 0x000fe40002000000 */
[----:B------:R-:W-:Y:S02]  /*1c2f0*/  FMNMX.FTZ R3, R145, R3, !PT ;  /* 0x0000000391037209 */ /* 0x000fe40007810000 */
[----:B------:R-:W-:Y:S01]  /*1c300*/  ISETP.GT.AND P6, PT, R169, 0x61, PT ;  /* 0x00000061a900780c */ /* 0x000fe20003fc4270 */
[-CC-:B------:R-:W-:Y:S01]  /*1c310*/  FFMA.FTZ R192, R147, R4.reuse, -R171.reuse ;  /* 0x0000000493c07223 */ /* 0x180fe200000108ab */
[----:B------:R-:W-:Y:S01]  /*1c320*/  FMNMX.FTZ R3, R146, R3, !PT ;  /* 0x0000000392037209 */ /* 0x000fe20007810000 */
[-CC-:B------:R-:W-:Y:S01]  /*1c330*/  FFMA.FTZ R202, R137, R4.reuse, -R171.reuse ;  /* 0x0000000489ca7223 */ /* 0x180fe200000108ab */
[----:B------:R-:W-:Y:S01]  /*1c340*/  FSEL R122, R122, -INF , P5 ;  /* 0xff8000007a7a7808 */ /* 0x000fe20002800000 */
[-CC-:B------:R-:W-:Y:S01]  /*1c350*/  FFMA.FTZ R137, R129, R4.reuse, -R171.reuse ;  /* 0x0000000481897223 */ /* 0x180fe200000108ab */
[----:B------:R-:W-:Y:S01]  /*1c360*/  FMNMX.FTZ R3, R166, R3, !PT ;  /* 0x00000003a6037209 */ /* 0x000fe20007810000 */
[-CC-:B------:R-:W-:Y:S01]  /*1c370*/  FFMA.FTZ R194, R148, R4.reuse, -R171.reuse ;  /* 0x0000000494c27223 */ /* 0x180fe200000108ab */
        /* <DEDUP_REMOVED lines=15> */
[----:B------:R-:W-:Y:S01]  /*1c470*/  FFMA.FTZ R184, R149, R4, -R171 ;  /* 0x0000000495b87223 */ /* 0x000fe200000108ab */
[----:B------:R-:W-:Y:S01]  /*1c480*/  FSEL R156, R127, -INF , P5 ;  /* 0xff8000007f9c7808 */ /* 0x000fe20002800000 */
[----:B------:R-:W-:-:S02]  /*1c490*/  WARPGROUP.DEPBAR.LE gsb0, 0x0 ;  /* 0x00008000000079c5 */ /* 0x000fc40000010000 */
[----:B------:R-:W-:Y:S01]  /*1c4a0*/  FMNMX.FTZ R3, R130, R3, !PT ;  /* 0x0000000382037209 */ /* 0x000fe20007810000 */
[----:B------:R-:W-:Y:S01]  /*1c4b0*/  WARPGROUP.ARRIVE ;  /* 0x00000000000079c5 */ /* 0x000fe20000000000 */
        /* <DEDUP_REMOVED lines=22> */
[----:B------:R-:W-:Y:S04]  /*1c620*/  MUFU.EX2 R137, R137 ;  /* 0x0000008900897308 */ /* 0x000fe80000000800 */
[----:B------:R-:W0:Y:S04]  /*1c630*/  SHFL.BFLY PT, R133, R3, 0x2, 0x1f ;  /* 0x0c401f0003857f89 */ /* 0x000e2800000e0000 */
[----:B------:R-:W-:Y:S08]  /*1c640*/  MUFU.EX2 R196, R196 ;  /* 0x000000c400c47308 */ /* 0x000ff00000000800 */
[----:B------:R-:W-:Y:S08]  /*1c650*/  MUFU.EX2 R129, R129 ;  /* 0x0000008100817308 */ /* 0x000ff00000000800 */
[----:B------:R-:W-:Y:S01]  /*1c660*/  MUFU.EX2 R198, R198 ;  /* 0x000000c600c67308 */ /* 0x000fe20000000800 */
[----:B0-----:R-:W-:Y:S01]  /*1c670*/  FMNMX.FTZ R3, R3, R133, !PT ;  /* 0x0000008503037209 */ /* 0x001fe20007810000 */
[-CC-:B------:R-:W-:Y:S01]  /*1c680*/  FFMA.FTZ R133, R124, R4.reuse, -R171.reuse ;  /* 0x000000047c857223 */ /* 0x180fe200000108ab */
[-CC-:B------:R-:W-:Y:S01]  /*1c690*/  FFMA.FTZ R124, R125, R4.reuse, -R171.reuse ;  /* 0x000000047d7c7223 */ /* 0x180fe200000108ab */
[----:B------:R-:W-:-:S04]  /*1c6a0*/  FFMA.FTZ R125, R167, R4, -R171 ;  /* 0x00000004a77d7223 */ /* 0x000fc800000108ab */
[----:B------:R-:W-:Y:S01]  /*1c6b0*/  MUFU.EX2 R128, R128 ;  /* 0x0000008000807308 */ /* 0x000fe20000000800 */
[----:B------:R-:W0:Y:S07]  /*1c6c0*/  SHFL.BFLY PT, R141, R3, 0x1, 0x1f ;  /* 0x0c201f00038d7f89 */ /* 0x000e2e00000e0000 */
[----:B------:R-:W-:Y:S08]  /*1c6d0*/  MUFU.EX2 R192, R192 ;  /* 0x000000c000c07308 */ /* 0x000ff00000000800 */
[----:B------:R-:W-:Y:S08]  /*1c6e0*/  MUFU.EX2 R132, R132 ;  /* 0x0000008400847308 */ /* 0x000ff00000000800 */
[----:B------:R-:W-:Y:S01]  /*1c6f0*/  MUFU.EX2 R194, R194 ;  /* 0x000000c200c27308 */ /* 0x000fe20000000800 */
[----:B0-----:R-:W-:Y:S01]  /*1c700*/  FMNMX.FTZ R3, R3, R141, !PT ;  /* 0x0000008d03037209 */ /* 0x001fe20007810000 */
[----:B------:R-:W-:-:S03]  /*1c710*/  FFMA.FTZ R141, R151, R4, -R171 ;  /* 0x00000004978d7223 */ /* 0x000fc600000108ab */
        /* <DEDUP_REMOVED lines=8> */
[----:B------:R-:W-:Y:S02]  /*1c7a0*/  VIADD R14, R2, 0x300 ;  /* 0x00000300020e7836 */ /* 0x000fe40000000000 */
[-C--:B------:R-:W-:Y:S01]  /*1c7b0*/  FFMA.FTZ R201, R0, R4.reuse, -R149 ;  /* 0x0000000400c97223 */ /* 0x080fe20000010895 */
[----:B------:R-:W-:Y:S01]  /*1c7c0*/  FADD.FTZ R2, -R15, R9 ;  /* 0x000000090f027221 */ /* 0x000fe20000010100 */
[----:B------:R-:W-:Y:S01]  /*1c7d0*/  IMAD.MOV.U32 R15, RZ, RZ, 0x40000040 ;  /* 0x40000040ff0f7424 */ /* 0x000fe200078e00ff */
[----:B------:R-:W-:Y:S01]  /*1c7e0*/  FSEL R0, R5, RZ, P4 ;  /* 0x000000ff05007208 */ /* 0x000fe20002000000 */
[-CC-:B------:R-:W-:Y:S01]  /*1c7f0*/  FFMA.FTZ R150, R170, R4.reuse, -R149.reuse ;  /* 0x00000004aa967223 */ /* 0x180fe20000010895 */
[----:B------:R-:W-:Y:S01]  /*1c800*/  R2UR UR6, R14 ;  /* 0x000000000e0672ca */ /* 0x000fe200000e0000 */
[-C--:B------:R-:W-:Y:S01]  /*1c810*/  FMUL.FTZ R2, R2, R4.reuse ;  /* 0x0000000402027220 */ /* 0x080fe20000410000 */
[----:B------:R-:W-:Y:S01]  /*1c820*/  R2UR UR7, R15 ;  /* 0x000000000f0772ca */ /* 0x000fe200000e0000 */
[----:B------:R-:W-:Y:S01]  /*1c830*/  FADD.FTZ R0, -R0, R10 ;  /* 0x0000000a00007221 */ /* 0x000fe20000010100 */
[----:B------:R-:W-:Y:S01]  /*1c840*/  MUFU.EX2 R201, R201 ;  /* 0x000000c900c97308 */ /* 0x000fe20000000800 */
[-CC-:B------:R-:W-:Y:S01]  /*1c850*/  FFMA.FTZ R151, R20, R4.reuse, -R149.reuse ;  /* 0x0000000414977223 */ /* 0x180fe20000010895 */
[-CC-:B------:R-:W-:Y:S01]  /*1c860*/  FFMA.FTZ R199, R21, R4.reuse, -R149.reuse ;  /* 0x0000000415c77223 */ /* 0x180fe20000010895 */
[-C--:B------:R-:W-:Y:S01]  /*1c870*/  FMUL.FTZ R0, R0, R4.reuse ;  /* 0x0000000400007220 */ /* 0x080fe20000410000 */
[-CC-:B------:R-:W-:Y:S01]  /*1c880*/  FFMA.FTZ R20, R160, R4.reuse, -R149.reuse ;  /* 0x00000004a0147223 */ /* 0x180fe20000010895 */
[-CC-:B------:R-:W-:Y:S01]  /*1c890*/  FFMA.FTZ R193, R152, R4.reuse, -R149.reuse ;  /* 0x0000000498c17223 */ /* 0x180fe20000010895 */
[-CC-:B------:R-:W-:Y:S01]  /*1c8a0*/  FFMA.FTZ R21, R153, R4.reuse, -R149.reuse ;  /* 0x0000000499157223 */ /* 0x180fe20000010895 */
[-CC-:B------:R-:W-:Y:S01]  /*1c8b0*/  FFMA.FTZ R195, R154, R4.reuse, -R149.reuse ;  /* 0x000000049ac37223 */ /* 0x180fe20000010895 */
[----:B------:R-:W0:Y:S01]  /*1c8c0*/  MUFU.EX2 R2, R2 ;  /* 0x0000000200027308 */ /* 0x000e220000000800 */
[-CC-:B------:R-:W-:Y:S01]  /*1c8d0*/  FFMA.FTZ R152, R155, R4.reuse, -R149.reuse ;  /* 0x000000049b987223 */ /* 0x180fe20000010895 */
[-CC-:B------:R-:W-:Y:S01]  /*1c8e0*/  FFMA.FTZ R189, R144, R4.reuse, -R149.reuse ;  /* 0x0000000490bd7223 */ /* 0x180fe20000010895 */
[----:B------:R-:W-:Y:S01]  /*1c8f0*/  HGMMA.64x192x16.F32 R24, R176, gdesc[UR4].tnspB, R24, gsb0 ;  /* 0x42e00004b0187df0 */ /* 0x000fe20008000818 */
        /* <DEDUP_REMOVED lines=14> */
[----:B------:R-:W-:Y:S01]  /*1c9e0*/  FFMA.FTZ R148, R148, R4, -R149 ;  /* 0x0000000494947223 */ /* 0x000fe20000010895 */
[C---:B------:R-:W-:Y:S01]  /*1c9f0*/  ISETP.GT.AND P3, PT, R8.reuse, R223, PT ;  /* 0x000000df0800720c */ /* 0x040fe20003f64270 */
[----:B------:R-:W-:-:S04]  /*1ca00*/  VIADD R8, R8, 0xffffffff ;  /* 0xffffffff08087836 */ /* 0x000fc80000000000 */
[----:B------:R-:W0:Y:S01]  /*1ca10*/  MUFU.EX2 R203, R203 ;  /* 0x000000cb00cb7308 */ /* 0x000e220000000800 */
[----:B-1----:R-:W-:Y:S01]  /*1ca20*/  FFMA.FTZ R7, R0, R7, R200 ;  /* 0x0000000700077223 */ /* 0x002fe200000100c8 */
[----:B------:R-:W-:-:S03]  /*1ca30*/  F2FP.F16.F32.PACK_AB R200, R136, R200 ;  /* 0x000000c888c8723e */ /* 0x000fc600000000ff */
[----:B------:R-:W-:-:S03]  /*1ca40*/  FADD.FTZ R7, R136, R7 ;  /* 0x0000000788077221 */ /* 0x000fc60000010000 */
[----:B------:R-:W1:Y:S01]  /*1ca50*/  MUFU.EX2 R12, R12 ;  /* 0x0000000c000c7308 */ /* 0x000e620000000800 */
[----:B--2---:R-:W-:Y:S01]  /*1ca60*/  FADD.FTZ R6, R150, R6 ;  /* 0x0000000696067221 */ /* 0x004fe20000010000 */
[----:B------:R-:W-:Y:S01]  /*1ca70*/  FADD.FTZ R7, R202, R7 ;  /* 0x00000007ca077221 */ /* 0x000fe20000010000 */
[C---:B------:R-:W-:Y:S02]  /*1ca80*/  F2FP.F16.F32.PACK_AB R202, R137.reuse, R202 ;  /* 0x000000ca89ca723e */ /* 0x040fe400000000ff */
[----:B------:R-:W-:Y:S01]  /*1ca90*/  F2FP.F16.F32.PACK_AB R201, R150, R201 ;  /* 0x000000c996c9723e */ /* 0x000fe200000000ff */
[----:B------:R-:W-:Y:S02]  /*1caa0*/  FADD.FTZ R7, R137, R7 ;  /* 0x0000000789077221 */ /* 0x000fe40000010000 */
[----:B------:R-:W2:Y:S08]  /*1cab0*/  MUFU.EX2 R197, R197 ;  /* 0x000000c500c57308 */ /* 0x000eb00000000800 */
[----:B------:R-:W3:Y:S08]  /*1cac0*/  MUFU.EX2 R151, R151 ;  /* 0x0000009700977308 */ /* 0x000ef00000000800 */
[----:B------:R-:W4:Y:S08]  /*1cad0*/  MUFU.EX2 R199, R199 ;  /* 0x000000c700c77308 */ /* 0x000f300000000800 */
[----:B------:R-:W4:Y:S08]  /*1cae0*/  MUFU.EX2 R20, R20 ;  /* 0x0000001400147308 */ /* 0x000f300000000800 */
[----:B------:R-:W4:Y:S08]  /*1caf0*/  MUFU.EX2 R193, R193 ;  /* 0x000000c100c17308 */ /* 0x000f300000000800 */
[----:B------:R-:W4:Y:S08]  /*1cb00*/  MUFU.EX2 R21, R21 ;  /* 0x0000001500157308 */ /* 0x000f300000000800 */
[----:B------:R-:W4:Y:S08]  /*1cb10*/  MUFU.EX2 R195, R195 ;  /* 0x000000c300c37308 */ /* 0x000f300000000800 */
[----:B------:R-:W4:Y:S08]  /*1cb20*/  MUFU.EX2 R152, R152 ;  /* 0x0000009800987308 */ /* 0x000f300000000800 */
[----:B------:R-:W-:Y:S08]  /*1cb30*/  MUFU.EX2 R188, R188 ;  /* 0x000000bc00bc7308 */ /* 0x000ff00000000800 */
        /* <DEDUP_REMOVED lines=10> */
[----:B------:R-:W-:Y:S08]  /*1cbe0*/  MUFU.EX2 R186, R186 ;  /* 0x000000ba00ba7308 */ /* 0x000ff00000000800 */
[----:B------:R-:W-:Y:S08]  /*1cbf0*/  MUFU.EX2 R187, R187 ;  /* 0x000000bb00bb7308 */ /* 0x000ff00000000800 */
[----:B------:R-:W-:Y:S01]  /*1cc00*/  MUFU.EX2 R123, R123 ;  /* 0x0000007b007b7308 */ /* 0x000fe20000000800 */
[----:B------:R-:W-:-:S02]  /*1cc10*/  WARPGROUP.DEPBAR.LE gsb0, 0x0 ;  /* 0x00008000000079c5 */ /* 0x000fc40000010000 */
[----:B------:R0:W-:Y:S05]  /*1cc20*/  @!P1 SYNCS.ARRIVE.TRANS64.RED.A1T0 RZ, [R13+URZ], RZ ;  /* 0x000000ff0dff99a7 */ /* 0x0001ea000810043f */
[----:B------:R-:W-:Y:S01]  /*1cc30*/  MUFU.EX2 R180, R159 ;  /* 0x0000009f00b47308 */ /* 0x000fe20000000800 */
[----:B0-----:R-:W-:Y:S01]  /*1cc40*/  FADD.FTZ R13, R203, R6 ;  /* 0x00000006cb0d7221 */ /* 0x001fe20000010000 */
[----:B------:R0:W-:Y:S01]  /*1cc50*/  @!P1 SYNCS.ARRIVE.TRANS64.RED.A1T0 RZ, [R11+URZ], RZ ;  /* 0x000000ff0bff99a7 */ /* 0x0001e2000810043f */
[C---:B-1----:R-:W-:Y:S02]  /*1cc60*/  F2FP.F16.F32.PACK_AB R203, R12.reuse, R203 ;  /* 0x000000cb0ccb723e */ /* 0x042fe400000000ff */
[----:B------:R-:W-:-:S03]  /*1cc70*/  FADD.FTZ R13, R12, R13 ;  /* 0x0000000d0c0d7221 */ /* 0x000fc60000010000 */
[----:B------:R-:W1:Y:S01]  /*1cc80*/  MUFU.EX2 R6, R139 ;  /* 0x0000008b00067308 */ /* 0x000e620000000800 */
[----:B--2---:R-:W-:Y:S01]  /*1cc90*/  FADD.FTZ R13, R197, R13 ;  /* 0x0000000dc50d7221 */ /* 0x004fe20000010000 */
[----:B0-----:R-:W-:Y:S01]  /*1cca0*/  FADD.FTZ R11, R196, R7 ;  /* 0x00000007c40b7221 */ /* 0x001fe20000010000 */
[----:B------:R-:W-:Y:S01]  /*1ccb0*/  FFMA.FTZ R7, R143, R4, -R149 ;  /* 0x000000048f077223 */ /* 0x000fe20000010895 */
[----:B------:R-:W-:Y:S01]  /*1ccc0*/  F2FP.F16.F32.PACK_AB R196, R129, R196 ;  /* 0x000000c481c4723e */ /* 0x000fe200000000ff */
[----:B---3--:R-:W-:Y:S01]  /*1ccd0*/  FADD.FTZ R13, R151, R13 ;  /* 0x0000000d970d7221 */ /* 0x008fe20000010000 */
[----:B------:R-:W-:Y:S02]  /*1cce0*/  FADD.FTZ R11, R129, R11 ;  /* 0x0000000b810b7221 */ /* 0x000fe40000010000 */
[----:B------:R-:W-:Y:S01]  /*1ccf0*/  MUFU.EX2 R181, R181 ;  /* 0x000000b500b57308 */ /* 0x000fe20000000800 */
[----:B------:R-:W-:Y:S01]  /*1cd00*/  F2FP.F16.F32.PACK_AB R197, R151, R197 ;  /* 0x000000c597c5723e */ /* 0x000fe200000000ff */
[----:B----4-:R-:W-:Y:S01]  /*1cd10*/  FADD.FTZ R13, R199, R13 ;  /* 0x0000000dc70d7221 */ /* 0x010fe20000010000 */
[----:B------:R-:W-:Y:S01]  /*1cd20*/  FADD.FTZ R14, R198, R11 ;  /* 0x0000000bc60e7221 */ /* 0x000fe20000010000 */
[-CC-:B------:R-:W-:Y:S01]  /*1cd30*/  FFMA.FTZ R11, R131, R4.reuse, -R149.reuse ;  /* 0x00000004830b7223 */ /* 0x180fe20000010895 */
[----:B------:R-:W-:Y:S01]  /*1cd40*/  FFMA.FTZ R149, R156, R4, -R149 ;  /* 0x000000049c957223 */ /* 0x000fe20000010895 */
[----:B------:R-:W-:Y:S01]  /*1cd50*/  FADD.FTZ R13, R20, R13 ;  /* 0x0000000d140d7221 */ /* 0x000fe20000010000 */
[C---:B------:R-:W-:Y:S01]  /*1cd60*/  FADD.FTZ R14, R128.reuse, R14 ;  /* 0x0000000e800e7221 */ /* 0x040fe20000010000 */
[----:B------:R-:W0:Y:S01]  /*1cd70*/  MUFU.EX2 R7, R7 ;  /* 0x0000000700077308 */ /* 0x000e220000000800 */
[----:B------:R-:W-:Y:S01]  /*1cd80*/  F2FP.F16.F32.PACK_AB R198, R128, R198 ;  /* 0x000000c680c6723e */ /* 0x000fe200000000ff */
[----:B------:R-:W-:Y:S01]  /*1cd90*/  FADD.FTZ R13, R193, R13 ;  /* 0x0000000dc10d7221 */ /* 0x000fe20000010000 */
[----:B------:R-:W-:Y:S01]  /*1cda0*/  FADD.FTZ R14, R192, R14 ;  /* 0x0000000ec00e7221 */ /* 0x000fe20000010000 */
[----:B------:R-:W-:-:S02]  /*1cdb0*/  F2FP.F16.F32.PACK_AB R199, R20, R199 ;  /* 0x000000c714c7723e */ /* 0x000fc400000000ff */
[----:B------:R-:W-:Y:S01]  /*1cdc0*/  FADD.FTZ R13, R21, R13 ;  /* 0x0000000d150d7221 */ /* 0x000fe20000010000 */
[C---:B------:R-:W-:Y:S01]  /*1cdd0*/  FADD.FTZ R14, R132.reuse, R14 ;  /* 0x0000000e840e7221 */ /* 0x040fe20000010000 */
[----:B------:R-:W-:Y:S01]  /*1cde0*/  MUFU.EX2 R133, R133 ;  /* 0x0000008500857308 */ /* 0x000fe20000000800 */
[----:B------:R-:W-:Y:S01]  /*1cdf0*/  F2FP.F16.F32.PACK_AB R192, R132, R192 ;  /* 0x000000c084c0723e */ /* 0x000fe200000000ff */
[----:B------:R-:W-:Y:S01]  /*1ce00*/  FADD.FTZ R13, R195, R13 ;  /* 0x0000000dc30d7221 */ /* 0x000fe20000010000 */
[----:B------:R-:W-:Y:S01]  /*1ce10*/  FADD.FTZ R14, R194, R14 ;  /* 0x0000000ec20e7221 */ /* 0x000fe20000010000 */
[----:B------:R-:W-:Y:S02]  /*1ce20*/  F2FP.F16.F32.PACK_AB R193, R21, R193 ;  /* 0x000000c115c1723e */ /* 0x000fe400000000ff */
[----:B------:R-:W-:Y:S01]  /*1ce30*/  FADD.FTZ R13, R152, R13 ;  /* 0x0000000d980d7221 */ /* 0x000fe20000010000 */
[C---:B------:R-:W-:Y:S01]  /*1ce40*/  FADD.FTZ R14, R120.reuse, R14 ;  /* 0x0000000e780e7221 */ /* 0x040fe20000010000 */
[----:B------:R-:W2:Y:S01]  /*1ce50*/  MUFU.EX2 R11, R11 ;  /* 0x0000000b000b7308 */ /* 0x000ea20000000800 */
[----:B------:R-:W-:Y:S01]  /*1ce60*/  F2FP.F16.F32.PACK_AB R194, R120, R194 ;  /* 0x000000c278c2723e */ /* 0x000fe200000000ff */
[----:B------:R-:W-:Y:S01]  /*1ce70*/  FADD.FTZ R13, R189, R13 ;  /* 0x0000000dbd0d7221 */ /* 0x000fe20000010000 */
[----:B------:R-:W-:Y:S01]  /*1ce80*/  FADD.FTZ R14, R188, R14 ;  /* 0x0000000ebc0e7221 */ /* 0x000fe20000010000 */
[----:B------:R-:W-:-:S02]  /*1ce90*/  F2FP.F16.F32.PACK_AB R189, R10, R189 ;  /* 0x000000bd0abd723e */ /* 0x000fc400000000ff */
[----:B------:R-:W-:Y:S01]  /*1cea0*/  FADD.FTZ R13, R10, R13 ;  /* 0x0000000d0a0d7221 */ /* 0x000fe20000010000 */
[----:B------:R-:W-:Y:S01]  /*1ceb0*/  FADD.FTZ R14, R121, R14 ;  /* 0x0000000e790e7221 */ /* 0x000fe20000010000 */
[----:B------:R-:W-:Y:S01]  /*1cec0*/  MUFU.EX2 R182, R182 ;  /* 0x000000b600b67308 */ /* 0x000fe20000000800 */
[----:B------:R-:W-:Y:S01]  /*1ced0*/  F2FP.F16.F32.PACK_AB R195, R152, R195 ;  /* 0x000000c398c3723e */ /* 0x000fe200000000ff */
[----:B------:R-:W-:Y:S01]  /*1cee0*/  FADD.FTZ R13, R191, R13 ;  /* 0x0000000dbf0d7221 */ /* 0x000fe20000010000 */
[----:B------:R-:W-:Y:S01]  /*1cef0*/  FADD.FTZ R14, R190, R14 ;  /* 0x0000000ebe0e7221 */ /* 0x000fe20000010000 */
[C---:B------:R-:W-:Y:S02]  /*1cf00*/  F2FP.F16.F32.PACK_AB R191, R9.reuse, R191 ;  /* 0x000000bf09bf723e */ /* 0x040fe400000000ff */
[----:B------:R-:W-:Y:S01]  /*1cf10*/  FADD.FTZ R13, R9, R13 ;  /* 0x0000000d090d7221 */ /* 0x000fe20000010000 */
[----:B------:R-:W-:Y:S01]  /*1cf20*/  FADD.FTZ R14, R127, R14 ;  /* 0x0000000e7f0e7221 */ /* 0x000fe20000010000 */
[----:B------:R-:W3:Y:S01]  /*1cf30*/  MUFU.EX2 R183, R183 ;  /* 0x000000b700b77308 */ /* 0x000ee20000000800 */
[----:B------:R-:W-:Y:S01]  /*1cf40*/  F2FP.F16.F32.PACK_AB R188, R121, R188 ;  /* 0x000000bc79bc723e */ /* 0x000fe200000000ff */
[----:B------:R-:W-:Y:S01]  /*1cf50*/  FADD.FTZ R13, R185, R13 ;  /* 0x0000000db90d7221 */ /* 0x000fe20000010000 */
[----:B------:R-:W-:Y:S01]  /*1cf60*/  FADD.FTZ R14, R184, R14 ;  /* 0x0000000eb80e7221 */ /* 0x000fe20000010000 */
[----:B-1----:R-:W-:-:S02]  /*1cf70*/  F2FP.F16.F32.PACK_AB R185, R6, R185 ;  /* 0x000000b906b9723e */ /* 0x002fc400000000ff */
[----:B------:R-:W-:Y:S01]  /*1cf80*/  FADD.FTZ R12, R6, R13 ;  /* 0x0000000d060c7221 */ /* 0x000fe20000010000 */
[----:B------:R-:W-:Y:S01]  /*1cf90*/  FADD.FTZ R15, R126, R14 ;  /* 0x0000000e7e0f7221 */ /* 0x000fe20000010000 */
[----:B------:R-:W1:Y:S01]  /*1cfa0*/  MUFU.EX2 R140, R140 ;  /* 0x0000008c008c7308 */ /* 0x000e620000000800 */
[----:B------:R-:W-:Y:S01]  /*1cfb0*/  F2FP.F16.F32.PACK_AB R190, R127, R190 ;  /* 0x000000be7fbe723e */ /* 0x000fe200000000ff */
[----:B------:R-:W-:Y:S01]  /*1cfc0*/  FADD.FTZ R12, R187, R12 ;  /* 0x0000000cbb0c7221 */ /* 0x000fe20000010000 */
[----:B------:R-:W-:Y:S01]  /*1cfd0*/  FADD.FTZ R14, R186, R15 ;  /* 0x0000000fba0e7221 */ /* 0x000fe20000010000 */
[C---:B0-----:R-:W-:Y:S02]  /*1cfe0*/  F2FP.F16.F32.PACK_AB R187, R7.reuse, R187 ;  /* 0x000000bb07bb723e */ /* 0x041fe400000000ff */
[----:B------:R-:W-:Y:S01]  /*1cff0*/  FADD.FTZ R12, R7, R12 ;  /* 0x0000000c070c7221 */ /* 0x000fe20000010000 */
[----:B------:R-:W-:Y:S01]  /*1d000*/  FADD.FTZ R13, R123, R14 ;  /* 0x0000000e7b0d7221 */ /* 0x000fe20000010000 */
[----:B------:R-:W0:Y:S01]  /*1d010*/  MUFU.EX2 R135, R135 ;  /* 0x0000008700877308 */ /* 0x000e220000000800 */
[----:B------:R-:W-:Y:S01]  /*1d020*/  F2FP.F16.F32.PACK_AB R184, R126, R184 ;  /* 0x000000b87eb8723e */ /* 0x000fe200000000ff */
[----:B------:R-:W-:Y:S01]  /*1d030*/  FADD.FTZ R12, R181, R12 ;  /* 0x0000000cb50c7221 */ /* 0x000fe20000010000 */
[----:B------:R-:W-:Y:S01]  /*1d040*/  FADD.FTZ R10, R180, R13 ;  /* 0x0000000db40a7221 */ /* 0x000fe20000010000 */
[----:B--2---:R-:W-:-:S02]  /*1d050*/  F2FP.F16.F32.PACK_AB R181, R11, R181 ;  /* 0x000000b50bb5723e */ /* 0x004fc400000000ff */
[----:B------:R-:W-:Y:S01]  /*1d060*/  FADD.FTZ R12, R11, R12 ;  /* 0x0000000c0b0c7221 */ /* 0x000fe20000010000 */
[----:B------:R-:W-:Y:S01]  /*1d070*/  FADD.FTZ R9, R133, R10 ;  /* 0x0000000a85097221 */ /* 0x000fe20000010000 */
[----:B------:R-:W2:Y:S01]  /*1d080*/  MUFU.EX2 R124, R124 ;  /* 0x0000007c007c7308 */ /* 0x000ea20000000800 */
[----:B------:R-:W-:Y:S01]  /*1d090*/  F2FP.F16.F32.PACK_AB R186, R123, R186 ;  /* 0x000000ba7bba723e */ /* 0x000fe200000000ff */
[----:B---3--:R-:W-:Y:S01]  /*1d0a0*/  FADD.FTZ R12, R183, R12 ;  /* 0x0000000cb70c7221 */ /* 0x008fe20000010000 */
[----:B------:R-:W-:Y:S01]  /*1d0b0*/  FADD.FTZ R9, R182, R9 ;  /* 0x00000009b6097221 */ /* 0x000fe20000010000 */
[----:B------:R-:W-:Y:S01]  /*1d0c0*/  F2FP.F16.F32.PACK_AB R180, R133, R180 ;  /* 0x000000b485b4723e */ /* 0x000fe200000000ff */
[----:B------:R-:W-:Y:S01]  /*1d0d0*/  IMAD.MOV.U32 R11, RZ, RZ, R208 ;  /* 0x000000ffff0b7224 */ /* 0x000fe200078e00d0 */
[C---:B-1----:R-:W-:Y:S01]  /*1d0e0*/  F2FP.F16.F32.PACK_AB R182, R140.reuse, R182 ;  /* 0x000000b68cb6723e */ /* 0x042fe200000000ff */
[----:B------:R-:W-:Y:S01]  /*1d0f0*/  FADD.FTZ R9, R140, R9 ;  /* 0x000000098c097221 */ /* 0x000fe20000010000 */
[----:B------:R-:W1:Y:S01]  /*1d100*/  MUFU.EX2 R122, R122 ;  /* 0x0000007a007a7308 */ /* 0x000e620000000800 */
[C---:B0-----:R-:W-:Y:S01]  /*1d110*/  FADD.FTZ R7, R135.reuse, R12 ;  /* 0x0000000c87077221 */ /* 0x041fe20000010000 */
[----:B------:R-:W-:Y:S01]  /*1d120*/  F2FP.F16.F32.PACK_AB R183, R135, R183 ;  /* 0x000000b787b7723e */ /* 0x000fe200000000ff */
[----:B------:R-:W-:-:S05]  /*1d130*/  IMAD.MOV.U32 R12, RZ, RZ, R205 ;  /* 0x000000ffff0c7224 */ /* 0x000fca00078e00cd */
        /* <DEDUP_REMOVED lines=9> */
[----:B------:R-:W-:-:S06]  /*1d1d0*/  F2FP.F16.F32.PACK_AB R177, R147, R122 ;  /* 0x0000007a93b1723e */ /* 0x000fcc00000000ff */
[----:B------:R-:W2:Y:S01]  /*1d1e0*/  MUFU.EX2 R141, R141 ;  /* 0x0000008d008d7308 */ /* 0x000ea20000000800 */
[----:B-1----:R-:W-:-:S07]  /*1d1f0*/  FADD.FTZ R6, R138, R7 ;  /* 0x000000078a067221 */ /* 0x002fce0000010000 */
[----:B------:R-:W1:Y:S01]  /*1d200*/  MUFU.EX2 R149, R149 ;  /* 0x0000009500957308 */ /* 0x000e620000000800 */
[----:B0-----:R-:W-:Y:S01]  /*1d210*/  FADD.FTZ R10, R148, R9 ;  /* 0x00000009940a7221 */ /* 0x001fe20000010000 */
[----:B------:R-:W-:Y:S01]  /*1d220*/  MOV R9, R3 ;  /* 0x0000000300097202 */ /* 0x000fe20000000f00 */
[C---:B--2---:R-:W-:Y:S01]  /*1d230*/  FADD.FTZ R7, R141.reuse, R6 ;  /* 0x000000068d077221 */ /* 0x044fe20000010000 */
[----:B------:R-:W-:Y:S01]  /*1d240*/  F2FP.F16.F32.PACK_AB R178, R141, R138 ;  /* 0x0000008a8db2723e */ /* 0x000fe200000000ff */
[C---:B-1----:R-:W-:Y:S01]  /*1d250*/  FADD.FTZ R6, R149.reuse, R10 ;  /* 0x0000000a95067221 */ /* 0x042fe20000010000 */
[----:B------:R-:W-:Y:S01]  /*1d260*/  F2FP.F16.F32.PACK_AB R179, R149, R148 ;  /* 0x0000009495b3723e */ /* 0x000fe200000000ff */
[----:B------:R-:W-:Y:S01]  /*1d270*/  IMAD.MOV.U32 R10, RZ, RZ, R5 ;  /* 0x000000ffff0a7224 */ /* 0x000fe200078e0005 */
[----:B------:R-:W-:Y:S06]  /*1d280*/  @P3 BRA `(.L_x_2927) ;  /* 0xffffffa000d03947 */ /* 0x000fec000383ffff */
[----:B------:R-:W-:Y:S05]  /*1d290*/  BSYNC B1 ;  /* 0x0000000000017941 */ /* 0x000fea0003800000 */
.L_x_2916:
[----:B------:R-:W-:Y:S05]  /*1d2a0*/  BSYNC B0 ;  /* 0x0000000000007941 */ /* 0x000fea0003800000 */
.L_x_2915:
[----:B------:R-:W-:Y:S01]  /*1d2b0*/  ISETP.GE.AND P2, PT, R8, RZ, PT ;  /* 0x000000ff0800720c */ /* 0x000fe20003f46270 */
[----:B------:R-:W-:-:S12]  /*1d2c0*/  BSSY B0, `(.L_x_2928) ;  /* 0x000054f000007945 */ /* 0x000fd80003800000 */
[----:B------:R-:W-:Y:S05]  /*1d2d0*/  @!P2 BRA `(.L_x_2929) ;  /* 0x000000540034a947 */ /* 0x000fea0003800000 */
[----:B------:R-:W-:Y:S01]  /*1d2e0*/  IMAD.MOV.U32 R9, RZ, RZ, R3 ;  /* 0x000000ffff097224 */ /* 0x000fe200078e0003 */
[----:B------:R-:W-:Y:S01]  /*1d2f0*/  MOV R11, R208 ;  /* 0x000000d0000b7202 */ /* 0x000fe20000000f00 */
[----:B------:R-:W-:Y:S02]  /*1d300*/  IMAD.MOV.U32 R10, RZ, RZ, R5 ;  /* 0x000000ffff0a7224 */ /* 0x000fe400078e0005 */
[----:B------:R-:W-:-:S07]  /*1d310*/  IMAD.MOV.U32 R12, RZ, RZ, R205 ;  /* 0x000000ffff0c7224 */ /* 0x000fce00078e00cd */
.L_x_2940:
        /* <DEDUP_REMOVED lines=8> */
.L_x_2930:
[----:B------:R-:W-:Y:S02]  /*1d3a0*/  LEA R4, R205, R16, 0x3 ;  /* 0x00000010cd047211 */ /* 0x000fe400078e18ff */
[----:B------:R-:W-:-:S04]  /*1d3b0*/  SHF.L.U32 R5, R208, 0x1f, RZ ;  /* 0x0000001fd0057819 */ /* 0x000fc800000006ff */
[----:B------:R0:W1:Y:S01]  /*1d3c0*/  SYNCS.PHASECHK.TRANS64.TRYWAIT P2, [R4+URZ+0x36830], R5 ;  /* 0x03683005040075a7 */ /* 0x000062000804017f */
[----:B------:R-:W-:Y:S05]  /*1d3d0*/  @!P0 BRA `(.L_x_2931) ;  /* 0x0000000000048947 */ /* 0x000fea0003800000 */
[----:B------:R-:W-:Y:S01]  /*1d3e0*/  BPT.TRAP 0x1 ;  /* 0x000000040000795c */ /* 0x000fe20000300000 */
.L_x_2931:
[----:B------:R-:W-:Y:S01]  /*1d3f0*/  IMAD R3, R205, 0xa80, R221 ;  /* 0x00000a80cd037824 */ /* 0x000fe200078e02dd */
[----:B------:R-:W-:Y:S03]  /*1d400*/  BSSY B1, `(.L_x_2932) ;  /* 0x0000006000017945 */ /* 0x000fe60003800000 */
[C---:B------:R-:W-:Y:S02]  /*1d410*/  VIADD R122, R3.reuse, 0x80 ;  /* 0x00000080037a7836 */ /* 0x040fe40000000000 */
[----:B------:R-:W-:Y:S01]  /*1d420*/  VIADD R124, R3, 0x100 ;  /* 0x00000100037c7836 */ /* 0x000fe20000000000 */
[----:B-1----:R-:W-:Y:S06]  /*1d430*/  @P2 BRA `(.L_x_2933) ;  /* 0x0000000000082947 */ /* 0x002fec0003800000 */
[----:B------:R-:W1:Y:S02]  /*1d440*/  SYNCS.PHASECHK.TRANS64.TRYWAIT P2, [R4+URZ+0x36830], R5 ;  /* 0x03683005040075a7 */ /* 0x000e64000804017f */
[----:B-1----:R-:W-:Y:S05]  /*1d450*/  @!P2 BRA `(.L_x_2934) ;  /* 0x000001180080a947 */ /* 0x002fea0003800000 */
.L_x_2933:
[----:B------:R-:W-:Y:S05]  /*1d460*/  BSYNC B1 ;  /* 0x0000000000017941 */ /* 0x000fea0003800000 */
.L_x_2932:
[----:B------:R-:W2:Y:S01]  /*1d470*/  LDL.64 R20, [R1] ;  /* 0x0000000001147983 */ /* 0x000ea20000100a00 */
[----:B------:R-:W-:Y:S01]  /*1d480*/  IMAD.MOV.U32 R120, RZ, RZ, R3 ;  /* 0x000000ffff787224 */ /* 0x000fe200078e0003 */
[----:B------:R-:W-:Y:S02]  /*1d490*/  MOV R121, 0x40000040 ;  /* 0x4000004000797802 */ /* 0x000fe40000000f00 */
        /* <DEDUP_REMOVED lines=9> */
[----:B------:R-:W-:Y:S01]  /*1d530*/  R2UR UR7, R123 ;  /* 0x000000007b0772ca */ /* 0x000fe200000e0000 */
[----:B------:R-:W-:-:S02]  /*1d540*/  IMAD.MOV.U32 R120, RZ, RZ, R124 ;  /* 0x000000ffff787224 */ /* 0x000fc400078e007c */
[----:B------:R-:W-:Y:S01]  /*1d550*/  VIADD R122, R3, 0x180 ;  /* 0x00000180037a7836 */ /* 0x000fe20000000000 */
[----:B------:R-:W-:Y:S01]  /*1d560*/  R2UR UR15, R123 ;  /* 0x000000007b0f72ca */ /* 0x000fe200000e0000 */
[----:B------:R-:W-:Y:S01]  /*1d570*/  IMAD.MOV.U32 R211, RZ, RZ, 0x40000040 ;  /* 0x40000040ffd37424 */ /* 0x000fe200078e00ff */
[----:B------:R-:W-:Y:S01]  /*1d580*/  R2UR UR18, R120 ;  /* 0x00000000781272ca */ /* 0x000fe200000e0000 */
[----:B------:R-:W3:Y:S01]  /*1d590*/  LDL.64 R226, [R1+0x18] ;  /* 0x0000180001e27983 */ /* 0x000ee20000100a00 */
[----:B------:R-:W-:Y:S02]  /*1d5a0*/  R2UR UR14, R122 ;  /* 0x000000007a0e72ca */ /* 0x000fe400000e0000 */
[----:B------:R-:W-:Y:S01]  /*1d5b0*/  IADD3 R120, R3, 0x200, RZ ;  /* 0x0000020003787810 */ /* 0x000fe20007ffe0ff */
[----:B----4-:R-:W4:Y:S01]  /*1d5c0*/  LDL.64 R6, [R1+0x28] ;  /* 0x0000280001067983 */ /* 0x010f220000100a00 */
[----:B------:R-:W-:Y:S02]  /*1d5d0*/  R2UR UR35, R121 ;  /* 0x00000000792372ca */ /* 0x000fe400000e0000 */
[----:B------:R-:W-:-:S02]  /*1d5e0*/  R2UR UR34, R120 ;  /* 0x00000000782272ca */ /* 0x000fc400000e0000 */
[----:B--2---:R-:W-:Y:S02]  /*1d5f0*/  R2UR UR20, R20 ;  /* 0x00000000141472ca */ /* 0x004fe400000e0000 */
[----:B------:R-:W-:Y:S02]  /*1d600*/  R2UR UR21, R21 ;  /* 0x00000000151572ca */ /* 0x000fe400000e0000 */
[----:B---3--:R-:W-:Y:S02]  /*1d610*/  R2UR UR46, R14 ;  /* 0x000000000e2e72ca */ /* 0x008fe400000e0000 */
[----:B------:R-:W-:-:S07]  /*1d620*/  R2UR UR47, R15 ;  /* 0x000000000f2f72ca */ /* 0x000fce00000e0000 */
[----:B------:R-:W-:Y:S02]  /*1d630*/  UMOV UR8, UR20 ;  /* 0x0000001400087c82 */ /* 0x000fe40008000000 */
        /* <DEDUP_REMOVED lines=22> */
[----:B------:R-:W-:Y:S01]  /*1d7a0*/  HGMMA.64x16x16.F32 R136, gdesc[UR32], RZ, !UPT, gsb0 ;  /* 0x00200000208879f0 */ /* 0x000fe2000c0008ff */
[----:B------:R-:W-:Y:S02]  /*1d7b0*/  R2UR UR30, R124 ;  /* 0x000000007c1e72ca */ /* 0x000fe400000e0000 */
[----:B------:R-:W-:Y:S01]  /*1d7c0*/  R2UR UR31, R125 ;  /* 0x000000007d1f72ca */ /* 0x000fe200000e0000 */
[----:B------:R-:W-:Y:S01]  /*1d7d0*/  UMOV UR28, UR20 ;  /* 0x00000014001c7c82 */ /* 0x000fe20008000000 */
[----:B------:R-:W-:Y:S01]  /*1d7e0*/  UMOV UR29, UR21 ;  /* 0x00000015001d7c82 */ /* 0x000fe20008000000 */
[----:B------:R-:W-:Y:S01]  /*1d7f0*/  IMAD.MOV.U32 R121, RZ, RZ, 0x40000040 ;  /* 0x40000040ff797424 */ /* 0x000fe200078e00ff */
[C---:B------:R-:W-:Y:S01]  /*1d800*/  IADD3 R120, R3.reuse, 0x2, RZ ;  /* 0x0000000203787810 */ /* 0x040fe20007ffe0ff */
[----:B------:R-:W-:-:S03]  /*1d810*/  VIADD R122, R3, 0x300 ;  /* 0x00000300037a7836 */ /* 0x000fc60000000000 */
[----:B------:R-:W-:Y:S01]  /*1d820*/  R2UR UR10, R120 ;  /* 0x00000000780a72ca */ /* 0x000fe200000e0000 */
[----:B------:R-:W-:Y:S01]  /*1d830*/  VIADD R120, R3, 0x102 ;  /* 0x0000010203787836 */ /* 0x000fe20000000000 */
[----:B------:R-:W-:Y:S01]  /*1d840*/  R2UR UR11, R121 ;  /* 0x00000000790b72ca */ /* 0x000fe200000e0000 */
[----:B------:R-:W-:Y:S01]  /*1d850*/  IMAD.MOV.U32 R121, RZ, RZ, 0x40000040 ;  /* 0x40000040ff797424 */ /* 0x000fe200078e00ff */
[----:B------:R-:W-:Y:S02]  /*1d860*/  WARPGROUP.DEPBAR.LE gsb0, 0x0 ;  /* 0x00008000000079c5 */ /* 0x000fe40000010000 */
[----:B------:R-:W-:-:S06]  /*1d870*/  WARPGROUP.ARRIVE ;  /* 0x00000000000079c5 */ /* 0x000fcc0000000000 */
[----:B------:R-:W-:Y:S01]  /*1d880*/  HGMMA.64x16x16.F32 R128, gdesc[UR28], RZ, !UPT, gsb0 ;  /* 0x002000001c8079f0 */ /* 0x000fe2000c0008ff */
[----:B------:R-:W-:Y:S01]  /*1d890*/  R2UR UR26, R122 ;  /* 0x000000007a1a72ca */ /* 0x000fe200000e0000 */
[C---:B------:R-:W-:Y:S01]  /*1d8a0*/  VIADD R122, R3.reuse, 0x82 ;  /* 0x00000082037a7836 */ /* 0x040fe20000000000 */
[----:B------:R-:W-:Y:S01]  /*1d8b0*/  R2UR UR22, R120 ;  /* 0x00000000781672ca */ /* 0x000fe200000e0000 */
[----:B------:R-:W-:Y:S01]  /*1d8c0*/  VIADD R120, R3, 0x202 ;  /* 0x0000020203787836 */ /* 0x000fe20000000000 */
[----:B------:R-:W-:Y:S01]  /*1d8d0*/  R2UR UR23, R121 ;  /* 0x00000000791772ca */ /* 0x000fe200000e0000 */
[----:B------:R-:W-:Y:S01]  /*1d8e0*/  IMAD.MOV.U32 R121, RZ, RZ, 0x40000040 ;  /* 0x40000040ff797424 */ /* 0x000fe200078e00ff */
[----:B------:R-:W-:Y:S02]  /*1d8f0*/  R2UR UR27, R123 ;  /* 0x000000007b1b72ca */ /* 0x000fe400000e0000 */
[----:B------:R-:W-:Y:S02]  /*1d900*/  MOV R123, 0x40000040 ;  /* 0x40000040007b7802 */ /* 0x000fe40000000f00 */
[----:B------:R-:W-:Y:S01]  /*1d910*/  R2UR UR6, R122 ;  /* 0x000000007a0672ca */ /* 0x000fe200000e0000 */
[C---:B------:R-:W-:Y:S01]  /*1d920*/  VIADD R122, R3.reuse, 0x182 ;  /* 0x00000182037a7836 */ /* 0x040fe20000000000 */
[----:B------:R-:W-:Y:S01]  /*1d930*/  R2UR UR50, R120 ;  /* 0x00000000783272ca */ /* 0x000fe200000e0000 */
[----:B------:R-:W-:Y:S01]  /*1d940*/  VIADD R120, R3, 0x302 ;  /* 0x0000030203787836 */ /* 0x000fe20000000000 */
[----:B------:R-:W-:Y:S01]  /*1d950*/  R2UR UR51, R121 ;  /* 0x00000000793372ca */ /* 0x000fe200000e0000 */
[----:B------:R-:W-:Y:S01]  /*1d960*/  IMAD.MOV.U32 R121, RZ, RZ, 0x40000040 ;  /* 0x40000040ff797424 */ /* 0x000fe200078e00ff */
[----:B------:R-:W-:-:S02]  /*1d970*/  R2UR UR7, R123 ;  /* 0x000000007b0772ca */ /* 0x000fc400000e0000 */
[----:B------:R-:W-:Y:S02]  /*1d980*/  MOV R123, 0x40000040 ;  /* 0x40000040007b7802 */ /* 0x000fe40000000f00 */
[----:B------:R-:W-:Y:S01]  /*1d990*/  R2UR UR18, R122 ;  /* 0x000000007a1272ca */ /* 0x000fe200000e0000 */
[----:B------:R-:W-:Y:S01]  /*1d9a0*/  VIADD R122, R3, 0x282 ;  /* 0x00000282037a7836 */ /* 0x000fe20000000000 */
[----:B------:R-:W-:Y:S02]  /*1d9b0*/  R2UR UR19, R123 ;  /* 0x000000007b1372ca */ /* 0x000fe400000e0000 */
[----:B------:R-:W-:Y:S01]  /*1d9c0*/  R2UR UR34, R120 ;  /* 0x00000000782272ca */ /* 0x000fe200000e0000 */
[----:B------:R-:W-:Y:S01]  /*1d9d0*/  VIADD R120, R3, 0x4 ;  /* 0x0000000403787836 */ /* 0x000fe20000000000 */
[----:B------:R-:W-:Y:S01]  /*1d9e0*/  R2UR UR35, R121 ;  /* 0x00000000792372ca */ /* 0x000fe200000e0000 */
[----:B------:R-:W-:Y:S01]  /*1d9f0*/  IMAD.MOV.U32 R121, RZ, RZ, 0x40000040 ;  /* 0x40000040ff797424 */ /* 0x000fe200078e00ff */
        /* <DEDUP_REMOVED lines=47> */
[----:B----4-:R-:W-:Y:S02]  /*1dcf0*/  R2UR UR38, R6 ;  /* 0x00000000062672ca */ /* 0x010fe400000e0000 */
[----:B------:R-:W-:Y:S02]  /*1dd00*/  R2UR UR39, R7 ;  /* 0x00000000072772ca */ /* 0x000fe400000e0000 */
[----:B------:R-:W-:Y:S01]  /*1dd10*/  IADD3 R210, R3, 0x84, RZ ;  /* 0x0000008403d27810 */ /* 0x000fe20007ffe0ff */
[----:B------:R2:W5:Y:S08]  /*1dd20*/  LDL.LU.64 R6, [R1+0xa0] ;  /* 0x0000a00001067983 */ /* 0x0005700000300a00 */
[----:B------:R-:W-:-:S02]  /*1dd30*/  UMOV UR28, UR38 ;  /* 0x00000026001c7c82 */ /* 0x000fc40008000000 */
[----:B------:R-:W-:Y:S01]  /*1dd40*/  UMOV UR29, UR39 ;  /* 0x00000027001d7c82 */ /* 0x000fe20008000000 */
        /* <DEDUP_REMOVED lines=57> */
[----:B------:R-:W-:Y:S02]  /*1e0e0*/  MOV R14, UR41 ;  /* 0x00000029000e7c02 */ /* 0x000fe40008000f00 */
[----:B------:R-:W-:Y:S02]  /*1e0f0*/  MOV R15, UR40 ;  /* 0x00000028000f7c02 */ /* 0x000fe40008000f00 */
[----:B------:R-:W-:Y:S02]  /*1e100*/  R2UR UR40, R226 ;  /* 0x00000000e22872ca */ /* 0x000fe400000e0000 */
[----:B------:R-:W-:-:S02]  /*1e110*/  R2UR UR41, R227 ;  /* 0x00000000e32972ca */ /* 0x000fc400000e0000 */
[----:B------:R-:W-:Y:S01]  /*1e120*/  R2UR UR14, R210 ;  /* 0x00000000d20e72ca */ /* 0x000fe200000e0000 */
[----:B------:R-:W3:Y:S01]  /*1e130*/  LDL.64 R226, [R1+0x10] ;  /* 0x0000100001e27983 */ /* 0x000ee20000100a00 */
        /* <DEDUP_REMOVED lines=62> */
[----:B---3--:R-:W-:Y:S02]  /*1e520*/  R2UR UR46, R226 ;  /* 0x00000000e22e72ca */ /* 0x008fe400000e0000 */
[----:B------:R-:W-:Y:S02]  /*1e530*/  R2UR UR47, R227 ;  /* 0x00000000e32f72ca */ /* 0x000fe400000e0000 */
        /* <DEDUP_REMOVED lines=50> */
[----:B01----:R-:W-:Y:S02]  /*1e860*/  MOV R4, UR43 ;  /* 0x0000002b00047c02 */ /* 0x003fe40008000f00 */
        /* <DEDUP_REMOVED lines=19> */
[----:B---3--:R-:W-:Y:S02]  /*1e9a0*/  R2UR UR38, R226 ;  /* 0x00000000e22672ca */ /* 0x008fe400000e0000 */
        /* <DEDUP_REMOVED lines=69> */
[----:B------:R-:W-:Y:S01]  /*1ee00*/  R2UR UR42, R5 ;  /* 0x00000000052a72ca */ /* 0x000fe200000e0000 */
[----:B------:R-:W-:Y:S01]  /*1ee10*/  IMAD.MOV.U32 R5, RZ, RZ, 0x40000040 ;  /* 0x40000040ff057424 */ /* 0x000fe200078e00ff */
[----:B------:R-:W-:Y:S02]  /*1ee20*/  R2UR UR43, R4 ;  /* 0x00000000042b72ca */ /* 0x000fe400000e0000 */
[----:B------:R-:W-:Y:S02]  /*1ee30*/  IADD3 R4, R3, 0x404, RZ ;  /* 0x0000040403047810 */ /* 0x000fe40007ffe0ff */
        /* <DEDUP_REMOVED lines=458> */
[----:B--2---:R-:W-:Y:S06]  /*20ae0*/  @!P0 BRA `(.L_x_2935) ;  /* 0x0000000000048947 */ /* 0x004fec0003800000 */
[----:B------:R-:W-:Y:S01]  /*20af0*/  BPT.TRAP 0x1 ;  /* 0x000000040000795c */ /* 0x000fe20000300000 */
.L_x_2935:
[----:B------:R-:W-:Y:S01]  /*20b00*/  SHF.L.U32 R0, R11, 0x1f, RZ ;  /* 0x0000001f0b007819 */ /* 0x000fe200000006ff */
[----:B------:R-:W-:-:S04]  /*20b10*/  IMAD R11, R12, 0x8, R16 ;  /* 0x000000080c0b7824 */ /* 0x000fc800078e0210 */
[----:B------:R0:W1:Y:S01]  /*20b20*/  SYNCS.PHASECHK.TRANS64.TRYWAIT P2, [R11+URZ+0x36850], R0 ;  /* 0x036850000b0075a7 */ /* 0x000062000804017f */
[----:B------:R-:W-:Y:S05]  /*20b30*/  @!P0 BRA `(.L_x_2936) ;  /* 0x0000000000048947 */ /* 0x000fea0003800000 */
[----:B------:R-:W-:Y:S01]  /*20b40*/  BPT.TRAP 0x1 ;  /* 0x000000040000795c */ /* 0x000fe20000300000 */
.L_x_2936:
[----:B------:R-:W-:Y:S04]  /*20b50*/  BSSY B1, `(.L_x_2937) ;  /* 0x0000004000017945 */ /* 0x000fe80003800000 */
[----:B-1----:R-:W-:Y:S05]  /*20b60*/  @P2 BRA `(.L_x_2938) ;  /* 0x0000000000082947 */ /* 0x002fea0003800000 */
[----:B------:R-:W1:Y:S02]  /*20b70*/  SYNCS.PHASECHK.TRANS64.TRYWAIT P2, [R11+URZ+0x36850], R0 ;  /* 0x036850000b0075a7 */ /* 0x000e64000804017f */
[----:B-1----:R-:W-:Y:S05]  /*20b80*/  @!P2 BRA `(.L_x_2939) ;  /* 0x000000e000c8a947 */ /* 0x002fea0003800000 */
.L_x_2938:
[----:B------:R-:W-:Y:S05]  /*20b90*/  BSYNC B1 ;  /* 0x0000000000017941 */ /* 0x000fea0003800000 */
.L_x_2937:
[----:B01----:R-:W-:Y:S01]  /*20ba0*/  VIADD R0, R16, 0x400 ;  /* 0x0000040010007836 */ /* 0x003fe20000000000 */
[----:B------:R-:W-:Y:S01]  /*20bb0*/  MOV R15, 0x40000040 ;  /* 0x40000040000f7802 */ /* 0x000fe20000000f00 */
[----:B------:R-:W-:Y:S01]  /*20bc0*/  WARPGROUP.ARRIVE ;  /* 0x00000000000079c5 */ /* 0x000fe20000000000 */
[----:B------:R-:W-:Y:S02]  /*20bd0*/  IMAD.MOV.U32 R3, RZ, RZ, 0x40000040 ;  /* 0x40000040ff037424 */ /* 0x000fe400078e00ff */
        /* <DEDUP_REMOVED lines=57> */
[----:B------:R-:W-:Y:S01]  /*20f70*/  ULDC UR4, c[0x0][0x988] ;  /* 0x0002620000047ab9 */ /* 0x000fe20000000800 */
[----:B------:R-:W-:Y:S01]  /*20f80*/  FMUL.FTZ R124, R151, UR42 ;  /* 0x0000002a977c7c20 */ /* 0x000fe20008410000 */
[----:B------:R-:W-:Y:S01]  /*20f90*/  IMAD.U32 R4, RZ, RZ, UR4 ;  /* 0x00000004ff047e24 */ /* 0x000fe2000f8e00ff */
[----:B------:R-:W-:Y:S01]  /*20fa0*/  MUFU.TANH R153, R153 ;  /* 0x0000009900997308 */ /* 0x000fe20000002400 */
[----:B------:R-:W-:Y:S01]  /*20fb0*/  FMUL.FTZ R138, R138, UR42 ;  /* 0x0000002a8a8a7c20 */ /* 0x000fe20008410000 */
[----:B------:R-:W-:-:S02]  /*20fc0*/  VIADD R120, R14, 0x280 ;  /* 0x000002800e787836 */ /* 0x000fc40000000000 */
[----:B------:R-:W-:Y:S01]  /*20fd0*/  FMUL.FTZ R139, R139, UR42 ;  /* 0x0000002a8b8b7c20 */ /* 0x000fe20008410000 */
[----:B------:R-:W-:Y:S02]  /*20fe0*/  IMAD.MOV.U32 R121, RZ, RZ, 0x40000040 ;  /* 0x40000040ff797424 */ /* 0x000fe400078e00ff */
        /* <DEDUP_REMOVED lines=12> */
[----:B------:R-:W-:Y:S01]  /*210b0*/  @!P1 IMAD R13, R13, 0x8, R16 ;  /* 0x000000080d0d9824 */ /* 0x000fe200078e0210 */
[----:B------:R-:W-:-:S02]  /*210c0*/  @!P1 IADD3 R11, R11, 0x36860, RZ ;  /* 0x000368600b0b9810 */ /* 0x000fc40007ffe0ff */
[C---:B------:R-:W-:Y:S01]  /*210d0*/  ISETP.GT.AND P2, PT, R8.reuse, RZ, PT ;  /* 0x000000ff0800720c */ /* 0x040fe20003f44270 */
[----:B------:R-:W-:Y:S01]  /*210e0*/  @!P1 VIADD R13, R13, 0x36840 ;  /* 0x000368400d0d9836 */ /* 0x000fe20000000000 */
[----:B------:R-:W-:Y:S01]  /*210f0*/  @!P1 PRMT R11, RZ, 0x654, R11 ;  /* 0x00000654ff0b9816 */ /* 0x000fe2000000000b */
        /* <DEDUP_REMOVED lines=56> */
[----:B------:R-:W-:Y:S02]  /*21480*/  R2UR UR7, R3 ;  /* 0x00000000030772ca */ /* 0x000fe400000e0000 */
[----:B------:R-:W-:Y:S02]  /*21490*/  MOV R3, 0x40000040 ;  /* 0x4000004000037802 */ /* 0x000fe40000000f00 */
[----:B------:R-:W-:Y:S01]  /*214a0*/  IADD3 R14, R14, 0x300, RZ ;  /* 0x000003000e0e7810 */ /* 0x000fe20007ffe0ff */
[----:B------:R-:W-:Y:S02]  /*214b0*/  WARPGROUP.DEPBAR.LE gsb0, 0x0 ;  /* 0x00008000000079c5 */ /* 0x000fe40000010000 */
[----:B------:R-:W-:-:S10]  /*214c0*/  WARPGROUP.ARRIVE ;  /* 0x00000000000079c5 */ /* 0x000fd40000000000 */
[----:B------:R-:W-:Y:S01]  /*214d0*/  HGMMA.64x192x16.F32 R24, R188, gdesc[UR4].tnspB, R24, gsb0 ;  /* 0x42e00004bc187df0 */ /* 0x000fe20008000818 */
[----:B------:R-:W-:Y:S01]  /*214e0*/  R2UR UR6, R2 ;  /* 0x00000000020672ca */ /* 0x000fe200000e0000 */
[----:B------:R-:W-:Y:S01]  /*214f0*/  FMUL.FTZ R2, R168, UR42 ;  /* 0x0000002aa8027c20 */ /* 0x000fe20008410000 */
[----:B------:R-:W-:Y:S01]  /*21500*/  R2UR UR7, R3 ;  /* 0x00000000030772ca */ /* 0x000fe200000e0000 */
[----:B------:R-:W-:Y:S01]  /*21510*/  FMUL.FTZ R3, R169, UR42 ;  /* 0x0000002aa9037c20 */ /* 0x000fe20008410000 */
[----:B------:R-:W-:Y:S01]  /*21520*/  FMUL.FTZ R168, R173, UR42 ;  /* 0x0000002aada87c20 */ /* 0x000fe20008410000 */
[----:B------:R-:W-:Y:S02]  /*21530*/  FMUL.FTZ R169, R175, UR42 ;  /* 0x0000002aafa97c20 */ /* 0x000fe40008410000 */
[----:B------:R-:W0:Y:S08]  /*21540*/  MUFU.TANH R2, R2 ;  /* 0x0000000200027308 */ /* 0x000e300000002400 */
[----:B------:R-:W1:Y:S08]  /*21550*/  MUFU.TANH R3, R3 ;  /* 0x0000000300037308 */ /* 0x000e700000002400 */
[----:B------:R-:W2:Y:S01]  /*21560*/  MUFU.TANH R168, R168 ;  /* 0x000000a800a87308 */ /* 0x000ea20000002400 */
[----:B0-----:R-:W-:-:S07]  /*21570*/  FMNMX.FTZ R0, R2, R10, !PT ;  /* 0x0000000a02007209 */ /* 0x001fce0007810000 */
[----:B------:R-:W0:Y:S01]  /*21580*/  MUFU.TANH R169, R169 ;  /* 0x000000a900a97308 */ /* 0x000e220000002400 */
[----:B-1----:R-:W-:-:S04]  /*21590*/  FMNMX.FTZ R0, R3, R0, !PT ;  /* 0x0000000003007209 */ /* 0x002fc80007810000 */
[----:B------:R-:W-:-:S04]  /*215a0*/  FMNMX.FTZ R0, R21, R0, !PT ;  /* 0x0000000015007209 */ /* 0x000fc80007810000 */
        /* <DEDUP_REMOVED lines=25> */
[----:B------:R-:W1:Y:S02]  /*21740*/  SHFL.BFLY PT, R0, R5, 0x2, 0x1f ;  /* 0x0c401f0005007f89 */ /* 0x000e6400000e0000 */
[----:B-1----:R-:W-:-:S05]  /*21750*/  FMNMX.FTZ R5, R5, R0, !PT ;  /* 0x0000000005057209 */ /* 0x002fca0007810000 */
[----:B------:R-:W1:Y:S02]  /*21760*/  SHFL.BFLY PT, R0, R5, 0x1, 0x1f ;  /* 0x0c201f0005007f89 */ /* 0x000e6400000e0000 */
[----:B-1----:R-:W-:-:S05]  /*21770*/  FMNMX.FTZ R5, R5, R0, !PT ;  /* 0x0000000005057209 */ /* 0x002fca0007810000 */
[C---:B------:R-:W-:Y:S01]  /*21780*/  FMUL.FTZ R173, R5.reuse, R4 ;  /* 0x0000000405ad7220 */ /* 0x040fe20000410000 */
[----:B------:R-:W-:-:S03]  /*21790*/  FADD.FTZ R0, -R5, R10 ;  /* 0x0000000a05007221 */ /* 0x000fc60000010100 */
[--C-:B------:R-:W-:Y:S01]  /*217a0*/  FFMA.FTZ R200, R2, R4, -R173.reuse ;  /* 0x0000000402c87223 */ /* 0x100fe200000108ad */
[----:B------:R-:W-:Y:S01]  /*217b0*/  FMNMX.FTZ R2, R12, R9, !PT ;  /* 0x000000090c027209 */ /* 0x000fe20007810000 */
[----:B------:R-:W-:Y:S02]  /*217c0*/  WARPGROUP.DEPBAR.LE gsb0, 0x0 ;  /* 0x00008000000079c5 */ /* 0x000fe40000010000 */
[----:B------:R-:W-:Y:S01]  /*217d0*/  WARPGROUP.ARRIVE ;  /* 0x00000000000079c5 */ /* 0x000fe20000000000 */
[----:B------:R-:W-:Y:S01]  /*217e0*/  FMNMX.FTZ R2, R15, R2, !PT ;  /* 0x000000020f027209 */ /* 0x000fe20007810000 */
[-CC-:B------:R-:W-:Y:S01]  /*217f0*/  FFMA.FTZ R125, R125, R4.reuse, -R173.reuse ;  /* 0x000000047d7d7223 */ /* 0x180fe200000108ad */
[----:B------:R-:W-:Y:S01]  /*21800*/  FMUL.FTZ R0, R0, R4 ;  /* 0x0000000400007220 */ /* 0x000fe20000410000 */
[----:B------:R-:W-:Y:S01]  /*21810*/  MUFU.EX2 R200, R200 ;  /* 0x000000c800c87308 */ /* 0x000fe20000000800 */
[----:B------:R-:W-:Y:S01]  /*21820*/  FMNMX.FTZ R2, R20, R2, !PT ;  /* 0x0000000214027209 */ /* 0x000fe20007810000 */
[----:B------:R-:W-:Y:S01]  /*21830*/  HGMMA.64x192x16.F32 R24, R184, gdesc[UR4].tnspB, R24, gsb0 ;  /* 0x42e00004b8187df0 */ /* 0x000fe20008000818 */
[----:B------:R-:W-:Y:S01]  /*21840*/  R2UR UR6, R120 ;  /* 0x00000000780672ca */ /* 0x000fe200000e0000 */
[--C-:B------:R-:W-:Y:S01]  /*21850*/  FFMA.FTZ R120, R3, R4, -R173.reuse ;  /* 0x0000000403787223 */ /* 0x100fe200000108ad */
[----:B0-----:R-:W-:Y:S01]  /*21860*/  FMNMX.FTZ R2, R169, R2, !PT ;  /* 0x00000002a9027209 */ /* 0x001fe20007810000 */
[--C-:B------:R-:W-:Y:S01]  /*21870*/  FFMA.FTZ R202, R21, R4, -R173.reuse ;  /* 0x0000000415ca7223 */ /* 0x100fe200000108ad */
[----:B------:R-:W-:Y:S01]  /*21880*/  R2UR UR7, R121 ;  /* 0x00000000790772ca */ /* 0x000fe200000e0000 */
[----:B------:R-:W0:Y:S01]  /*21890*/  MUFU.EX2 R0, R0 ;  /* 0x0000000000007308 */ /* 0x000e220000000800 */
[----:B------:R-:W-:Y:S01]  /*218a0*/  FMNMX.FTZ R2, R160, R2, !PT ;  /* 0x00000002a0027209 */ /* 0x000fe20007810000 */
[-CC-:B------:R-:W-:Y:S01]  /*218b0*/  FFMA.FTZ R168, R168, R4.reuse, -R173.reuse ;  /* 0x00000004a8a87223 */ /* 0x180fe200000108ad */
[-CC-:B------:R-:W-:Y:S01]  /*218c0*/  FFMA.FTZ R196, R170, R4.reuse, -R173.reuse ;  /* 0x00000004aac47223 */ /* 0x180fe200000108ad */
[--C-:B------:R-:W-:Y:S01]  /*218d0*/  FFMA.FTZ R21, R145, R4, -R173.reuse ;  /* 0x0000000491157223 */ /* 0x100fe200000108ad */
[----:B------:R-:W-:Y:S01]  /*218e0*/  FMNMX.FTZ R2, R162, R2, !PT ;  /* 0x00000002a2027209 */ /* 0x000fe20007810000 */
[-CC-:B------:R-:W-:Y:S01]  /*218f0*/  FFMA.FTZ R121, R161, R4.reuse, -R173.reuse ;  /* 0x00000004a1797223 */ /* 0x180fe200000108ad */
[--C-:B------:R-:W-:Y:S01]  /*21900*/  FFMA.FTZ R145, R149, R4, -R173.reuse ;  /* 0x0000000495917223 */ /* 0x100fe200000108ad */
[----:B------:R-:W1:Y:S01]  /*21910*/  MUFU.EX2 R120, R120 ;  /* 0x0000007800787308 */ /* 0x000e620000000800 */
[----:B------:R-:W-:Y:S01]  /*21920*/  FMNMX.FTZ R2, R163, R2, !PT ;  /* 0x00000002a3027209 */ /* 0x000fe20007810000 */
[-CC-:B------:R-:W-:Y:S01]  /*21930*/  FFMA.FTZ R198, R164, R4.reuse, -R173.reuse ;  /* 0x00000004a4c67223 */ /* 0x180fe200000108ad */
[-CC-:B------:R-:W-:Y:S01]  /*21940*/  FFMA.FTZ R10, R165, R4.reuse, -R173.reuse ;  /* 0x00000004a50a7223 */ /* 0x180fe200000108ad */
[--C-:B------:R-:W-:Y:S01]  /*21950*/  FFMA.FTZ R192, R167, R4, -R173.reuse ;  /* 0x00000004a7c07223 */ /* 0x100fe200000108ad */
[----:B------:R-:W-:Y:S01]  /*21960*/  FMNMX.FTZ R2, R166, R2, !PT ;  /* 0x00000002a6027209 */ /* 0x000fe20007810000 */
[-CC-:B------:R-:W-:Y:S01]  /*21970*/  FFMA.FTZ R153, R153, R4.reuse, -R173.reuse ;  /* 0x0000000499997223 */ /* 0x180fe200000108ad */
[--C-:B------:R-:W-:Y:S01]  /*21980*/  FFMA.FTZ R190, R148, R4, -R173.reuse ;  /* 0x0000000494be7223 */ /* 0x100fe200000108ad */
[----:B------:R-:W2:Y:S01]  /*21990*/  MUFU.EX2 R202, R202 ;  /* 0x000000ca00ca7308 */ /* 0x000ea20000000800 */
[----:B------:R-:W-:Y:S01]  /*219a0*/  FMNMX.FTZ R2, R152, R2, !PT ;  /* 0x0000000298027209 */ /* 0x000fe20007810000 */
[----:B0----5:R-:W-:Y:S01]  /*219b0*/  FFMA.FTZ R7, R0, R7, R200 ;  /* 0x0000000700077223 */ /* 0x021fe200000100c8 */
[-CC-:B------:R-:W-:Y:S01]  /*219c0*/  FFMA.FTZ R194, R156, R4.reuse, -R173.reuse ;  /* 0x000000049cc27223 */ /* 0x180fe200000108ad */
[--C-:B------:R-:W-:Y:S01]  /*219d0*/  FFMA.FTZ R151, R157, R4, -R173.reuse ;  /* 0x000000049d977223 */ /* 0x100fe200000108ad */
[----:B------:R-:W-:Y:S01]  /*219e0*/  FMNMX.FTZ R2, R154, R2, !PT ;  /* 0x000000029a027209 */ /* 0x000fe20007810000 */
[-CC-:B------:R-:W-:Y:S01]  /*219f0*/  FFMA.FTZ R188, R159, R4.reuse, -R173.reuse ;  /* 0x000000049fbc7223 */ /* 0x180fe200000108ad */
[----:B------:R-:W-:Y:S01]  /*21a00*/  FFMA.FTZ R137, R137, R4, -R173 ;  /* 0x0000000489897223 */ /* 0x000fe200000108ad */
[----:B------:R-:W0:Y:S01]  /*21a10*/  MUFU.EX2 R168, R168 ;  /* 0x000000a800a87308 */ /* 0x000e220000000800 */
[----:B------:R-:W-:Y:S01]  /*21a20*/  FMNMX.FTZ R2, R155, R2, !PT ;  /* 0x000000029b027209 */ /* 0x000fe20007810000 */
[C---:B-1----:R-:W-:Y:S01]  /*21a30*/  FADD.FTZ R7, R120.reuse, R7 ;  /* 0x0000000778077221 */ /* 0x042fe20000010000 */
[----:B------:R-:W-:Y:S01]  /*21a40*/  FFMA.FTZ R129, R129, R4, -R173 ;  /* 0x0000000481817223 */ /* 0x000fe200000108ad */
[----:B------:R-:W-:-:S02]  /*21a50*/  F2FP.F16.F32.PACK_AB R200, R120, R200 ;  /* 0x000000c878c8723e */ /* 0x000fc400000000ff */
[----:B------:R-:W-:Y:S02]  /*21a60*/  FMNMX.FTZ R2, R158, R2, !PT ;  /* 0x000000029e027209 */ /* 0x000fe40007810000 */
[----:B------:R-:W-:Y:S01]  /*21a70*/  MUFU.EX2 R196, R196 ;  /* 0x000000c400c47308 */ /* 0x000fe20000000800 */
[----:B--2---:R-:W-:Y:S01]  /*21a80*/  FADD.FTZ R7, R202, R7 ;  /* 0x00000007ca077221 */ /* 0x004fe20000010000 */
        /* <DEDUP_REMOVED lines=25> */
[----:B------:R-:W-:Y:S03]  /*21c20*/  MUFU.EX2 R188, R188 ;  /* 0x000000bc00bc7308 */ /* 0x000fe60000000800 */
[----:B------:R-:W0:Y:S05]  /*21c30*/  SHFL.BFLY PT, R3, R2, 0x2, 0x1f ;  /* 0x0c401f0002037f89 */ /* 0x000e2a00000e0000 */
[----:B------:R-:W-:Y:S08]  /*21c40*/  MUFU.EX2 R21, R21 ;  /* 0x0000001500157308 */ /* 0x000ff00000000800 */
[----:B------:R-:W-:Y:S08]  /*21c50*/  MUFU.EX2 R190, R190 ;  /* 0x000000be00be7308 */ /* 0x000ff00000000800 */
[----:B------:R-:W-:Y:S01]  /*21c60*/  MUFU.EX2 R145, R145 ;  /* 0x0000009100917308 */ /* 0x000fe20000000800 */
[----:B0-----:R-:W-:-:S05]  /*21c70*/  FMNMX.FTZ R2, R2, R3, !PT ;  /* 0x0000000302027209 */ /* 0x001fca0007810000 */
[----:B------:R-:W0:Y:S02]  /*21c80*/  SHFL.BFLY PT, R3, R2, 0x1, 0x1f ;  /* 0x0c201f0002037f89 */ /* 0x000e2400000e0000 */
[----:B------:R-:W-:Y:S08]  /*21c90*/  MUFU.EX2 R137, R137 ;  /* 0x0000008900897308 */ /* 0x000ff00000000800 */
[----:B------:R-:W-:Y:S01]  /*21ca0*/  MUFU.EX2 R129, R129 ;  /* 0x0000008100817308 */ /* 0x000fe20000000800 */
[----:B0-----:R-:W-:-:S05]  /*21cb0*/  FMNMX.FTZ R3, R2, R3, !PT ;  /* 0x0000000302037209 */ /* 0x001fca0007810000 */
[----:B------:R-:W-:Y:S02]  /*21cc0*/  FADD.FTZ R2, -R3, R9 ;  /* 0x0000000903027221 */ /* 0x000fe40000010100 */
[----:B------:R0:W-:Y:S02]  /*21cd0*/  MUFU.EX2 R9, R125 ;  /* 0x0000007d00097308 */ /* 0x0001e40000000800 */
[----:B------:R-:W-:-:S06]  /*21ce0*/  FMUL.FTZ R2, R2, R4 ;  /* 0x0000000402027220 */ /* 0x000fcc0000410000 */
[----:B------:R-:W-:Y:S01]  /*21cf0*/  MUFU.EX2 R2, R2 ;  /* 0x0000000200027308 */ /* 0x000fe20000000800 */
[----:B0-----:R-:W-:-:S04]  /*21d00*/  FMUL.FTZ R125, R3, R4 ;  /* 0x00000004037d7220 */ /* 0x001fc80000410000 */
[-CC-:B------:R-:W-:Y:S01]  /*21d10*/  FFMA.FTZ R201, R12, R4.reuse, -R125.reuse ;  /* 0x000000040cc97223 */ /* 0x180fe2000001087d */
[-CC-:B------:R-:W-:Y:S01]  /*21d20*/  FFMA.FTZ R12, R15, R4.reuse, -R125.reuse ;  /* 0x000000040f0c7223 */ /* 0x180fe2000001087d */
[----:B------:R-:W-:Y:S02]  /*21d30*/  IMAD.MOV.U32 R15, RZ, RZ, 0x40000040 ;  /* 0x40000040ff0f7424 */ /* 0x000fe400078e00ff */
        /* <DEDUP_REMOVED lines=17> */
[----:B------:R-:W-:-:S02]  /*21e50*/  FFMA.FTZ R126, R126, R4, -R125 ;  /* 0x000000047e7e7223 */ /* 0x000fc4000001087d */
[----:B------:R-:W-:Y:S01]  /*21e60*/  MUFU.EX2 R203, R203 ;  /* 0x000000cb00cb7308 */ /* 0x000fe20000000800 */
[----:B0-----:R-:W-:Y:S01]  /*21e70*/  FFMA.FTZ R6, R2, R6, R201 ;  /* 0x0000000602067223 */ /* 0x001fe200000100c9 */
[----:B------:R-:W-:Y:S02]  /*21e80*/  WARPGROUP.DEPBAR.LE gsb0, 0x0 ;  /* 0x00008000000079c5 */ /* 0x000fe40000010000 */
[----:B------:R-:W-:-:S04]  /*21e90*/  WARPGROUP.ARRIVE ;  /* 0x00000000000079c5 */ /* 0x000fc80000000000 */
[----:B------:R-:W-:Y:S01]  /*21ea0*/  MUFU.EX2 R20, R20 ;  /* 0x0000001400147308 */ /* 0x000fe20000000800 */
[-CC-:B------:R-:W-:Y:S01]  /*21eb0*/  FFMA.FTZ R184, R136, R4.reuse, -R173.reuse ;  /* 0x0000000488b87223 */ /* 0x180fe200000108ad */
[-C--:B------:R-:W-:Y:S01]  /*21ec0*/  FFMA.FTZ R136, R141, R4.reuse, -R173 ;  /* 0x000000048d887223 */ /* 0x080fe200000108ad */
[----:B-1----:R-:W-:Y:S01]  /*21ed0*/  FADD.FTZ R6, R12, R6 ;  /* 0x000000060c067221 */ /* 0x002fe20000010000 */
[-CC-:B------:R-:W-:Y:S01]  /*21ee0*/  FFMA.FTZ R141, R166, R4.reuse, -R125.reuse ;  /* 0x00000004a68d7223 */ /* 0x180fe2000001087d */
[----:B------:R-:W-:Y:S01]  /*21ef0*/  HGMMA.64x192x16.F32 R24, R180, gdesc[UR4].tnspB, R24, gsb0 ;  /* 0x42e00004b4187df0 */ /* 0x000fe20008000818 */
[----:B------:R-:W-:Y:S01]  /*21f00*/  R2UR UR6, R14 ;  /* 0x000000000e0672ca */ /* 0x000fe200000e0000 */
[-C--:B------:R-:W-:Y:S01]  /*21f10*/  FFMA.FTZ R14, R146, R4.reuse, -R125 ;  /* 0x00000004920e7223 */ /* 0x080fe2000001087d */
[----:B------:R-:W-:Y:S01]  /*21f20*/  R2UR UR7, R15 ;  /* 0x000000000f0772ca */ /* 0x000fe200000e0000 */
[----:B------:R-:W-:Y:S01]  /*21f30*/  MUFU.EX2 R197, R197 ;  /* 0x000000c500c57308 */ /* 0x000fe20000000800 */
[----:B------:R-:W-:Y:S01]  /*21f40*/  @!P1 PRMT R15, RZ, 0x654, R13 ;  /* 0x00000654ff0f9816 */ /* 0x000fe2000000000d */
[-C--:B------:R-:W-:Y:S01]  /*21f50*/  FFMA.FTZ R185, R138, R4.reuse, -R125 ;  /* 0x000000048ab97223 */ /* 0x080fe2000001087d */
[-C--:B------:R-:W-:Y:S01]  /*21f60*/  FFMA.FTZ R186, R140, R4.reuse, -R173 ;  /* 0x000000048cba7223 */ /* 0x080fe200000108ad */
[-C--:B------:R-:W-:Y:S01]  /*21f70*/  FFMA.FTZ R187, R142, R4.reuse, -R125 ;  /* 0x000000048ebb7223 */ /* 0x080fe2000001087d */
[----:B------:R-:W-:Y:S01]  /*21f80*/  F2FP.F16.F32.PACK_AB R201, R12, R201 ;  /* 0x000000c90cc9723e */ /* 0x000fe200000000ff */
[----:B------:R-:W-:-:S02]  /*21f90*/  FFMA.FTZ R140, R172, R4, -R173 ;  /* 0x00000004ac8c7223 */ /* 0x000fc400000108ad */
        /* <DEDUP_REMOVED lines=19> */
[----:B------:R-:W-:Y:S01]  /*220d0*/  MUFU.EX2 R126, R126 ;  /* 0x0000007e007e7308 */ /* 0x000fe20000000800 */
[----:B------:R-:W-:-:S02]  /*220e0*/  WARPGROUP.DEPBAR.LE gsb0, 0x0 ;  /* 0x00008000000079c5 */ /* 0x000fc40000010000 */
[----:B------:R-:W-:Y:S01]  /*220f0*/  WARPGROUP.ARRIVE ;  /* 0x00000000000079c5 */ /* 0x000fe20000000000 */
[-CC-:B------:R-:W-:Y:S01]  /*22100*/  FFMA.FTZ R180, R128, R4.reuse, -R173.reuse ;  /* 0x0000000480b47223 */ /* 0x180fe200000108ad */
[-C--:B------:R-:W-:Y:S01]  /*22110*/  FFMA.FTZ R128, R150, R4.reuse, -R173 ;  /* 0x0000000496807223 */ /* 0x080fe200000108ad */
[-CC-:B------:R-:W-:Y:S01]  /*22120*/  FFMA.FTZ R150, R158, R4.reuse, -R125.reuse ;  /* 0x000000049e967223 */ /* 0x180fe2000001087d */
[-C--:B------:R-:W-:Y:S01]  /*22130*/  FFMA.FTZ R181, R130, R4.reuse, -R125 ;  /* 0x0000000482b57223 */ /* 0x080fe2000001087d */
[-C--:B------:R-:W-:Y:S01]  /*22140*/  FFMA.FTZ R182, R132, R4.reuse, -R173 ;  /* 0x0000000484b67223 */ /* 0x080fe200000108ad */
[----:B------:R-:W-:Y:S01]  /*22150*/  HGMMA.64x192x16.F32 R24, R176, gdesc[UR4].tnspB, R24, gsb0 ;  /* 0x42e00004b0187df0 */ /* 0x000fe20008000818 */
[----:B------:R-:W-:Y:S01]  /*22160*/  MUFU.EX2 R180, R180 ;  /* 0x000000b400b47308 */ /* 0x000fe20000000800 */
[-C--:B------:R-:W-:Y:S01]  /*22170*/  FFMA.FTZ R183, R134, R4.reuse, -R125 ;  /* 0x0000000486b77223 */ /* 0x080fe2000001087d */
[-CC-:B------:R-:W-:Y:S01]  /*22180*/  FFMA.FTZ R132, R133, R4.reuse, -R173.reuse ;  /* 0x0000000485847223 */ /* 0x180fe200000108ad */
[----:B------:R-:W-:-:S05]  /*22190*/  FFMA.FTZ R133, R171, R4, -R173 ;  /* 0x00000004ab857223 */ /* 0x000fca00000108ad */
[----:B------:R-:W-:Y:S08]  /*221a0*/  MUFU.EX2 R150, R150 ;  /* 0x0000009600967308 */ /* 0x000ff00000000800 */
[----:B------:R-:W-:Y:S08]  /*221b0*/  MUFU.EX2 R181, R181 ;  /* 0x000000b500b57308 */ /* 0x000ff00000000800 */
[----:B------:R-:W-:Y:S08]  /*221c0*/  MUFU.EX2 R182, R182 ;  /* 0x000000b600b67308 */ /* 0x000ff00000000800 */
        /* <DEDUP_REMOVED lines=16> */
[----:B------:R-:W-:Y:S01]  /*222d0*/  FFMA.FTZ R7, R143, R4, -R125 ;  /* 0x000000048f077223 */ /* 0x000fe2000001087d */
[----:B------:R-:W-:Y:S01]  /*222e0*/  F2FP.F16.F32.PACK_AB R196, R121, R196 ;  /* 0x000000c479c4723e */ /* 0x000fe200000000ff */
[----:B------:R-:W-:Y:S01]  /*222f0*/  FADD.FTZ R15, R149, R15 ;  /* 0x0000000f950f7221 */ /* 0x000fe20000010000 */
[----:B------:R-:W-:Y:S01]  /*22300*/  FADD.FTZ R11, R121, R11 ;  /* 0x0000000b790b7221 */ /* 0x000fe20000010000 */
[----:B------:R-:W-:Y:S02]  /*22310*/  F2FP.F16.F32.PACK_AB R197, R149, R197 ;  /* 0x000000c595c5723e */ /* 0x000fe400000000ff */
[----:B------:R-:W-:Y:S01]  /*22320*/  FADD.FTZ R15, R199, R15 ;  /* 0x0000000fc70f7221 */ /* 0x000fe20000010000 */
[----:B------:R-:W-:Y:S01]  /*22330*/  FADD.FTZ R124, R198, R11 ;  /* 0x0000000bc67c7221 */ /* 0x000fe20000010000 */
[C---:B------:R-:W-:Y:S01]  /*22340*/  F2FP.F16.F32.PACK_AB R198, R10.reuse, R198 ;  /* 0x000000c60ac6723e */ /* 0x040fe200000000ff */
[----:B------:R-:W0:Y:S01]  /*22350*/  MUFU.EX2 R7, R7 ;  /* 0x0000000700077308 */ /* 0x000e220000000800 */
[----:B------:R-:W-:Y:S01]  /*22360*/  FADD.FTZ R15, R141, R15 ;  /* 0x0000000f8d0f7221 */ /* 0x000fe20000010000 */
[----:B------:R-:W-:Y:S01]  /*22370*/  FADD.FTZ R124, R10, R124 ;  /* 0x0000007c0a7c7221 */ /* 0x000fe20000010000 */
[-CC-:B------:R-:W-:Y:S01]  /*22380*/  FFMA.FTZ R11, R131, R4.reuse, -R125.reuse ;  /* 0x00000004830b7223 */ /* 0x180fe2000001087d */
[----:B------:R-:W-:Y:S01]  /*22390*/  FFMA.FTZ R125, R127, R4, -R125 ;  /* 0x000000047f7d7223 */ /* 0x000fe2000001087d */
[----:B------:R-:W-:Y:S01]  /*223a0*/  FADD.FTZ R15, R193, R15 ;  /* 0x0000000fc10f7221 */ /* 0x000fe20000010000 */
[----:B------:R-:W-:Y:S01]  /*223b0*/  FADD.FTZ R124, R192, R124 ;  /* 0x0000007cc07c7221 */ /* 0x000fe20000010000 */
[----:B------:R-:W-:-:S02]  /*223c0*/  F2FP.F16.F32.PACK_AB R199, R141, R199 ;  /* 0x000000c78dc7723e */ /* 0x000fc400000000ff */
[----:B------:R-:W-:Y:S01]  /*223d0*/  FADD.FTZ R15, R148, R15 ;  /* 0x0000000f940f7221 */ /* 0x000fe20000010000 */
[C---:B------:R-:W-:Y:S01]  /*223e0*/  FADD.FTZ R124, R153.reuse, R124 ;  /* 0x0000007c997c7221 */ /* 0x040fe20000010000 */
[----:B------:R-:W2:Y:S01]  /*223f0*/  MUFU.EX2 R11, R11 ;  /* 0x0000000b000b7308 */ /* 0x000ea20000000800 */
[----:B------:R-:W-:Y:S01]  /*22400*/  F2FP.F16.F32.PACK_AB R192, R153, R192 ;  /* 0x000000c099c0723e */ /* 0x000fe200000000ff */
[----:B------:R-:W-:Y:S01]  /*22410*/  FADD.FTZ R15, R195, R15 ;  /* 0x0000000fc30f7221 */ /* 0x000fe20000010000 */
[----:B------:R-:W-:Y:S01]  /*22420*/  FADD.FTZ R124, R194, R124 ;  /* 0x0000007cc27c7221 */ /* 0x000fe20000010000 */
[----:B------:R-:W-:Y:S02]  /*22430*/  F2FP.F16.F32.PACK_AB R193, R148, R193 ;  /* 0x000000c194c1723e */ /* 0x000fe400000000ff */
[----:B------:R-:W-:Y:S01]  /*22440*/  FADD.FTZ R15, R150, R15 ;  /* 0x0000000f960f7221 */ /* 0x000fe20000010000 */
[C---:B------:R-:W-:Y:S01]  /*22450*/  FADD.FTZ R124, R151.reuse, R124 ;  /* 0x0000007c977c7221 */ /* 0x040fe20000010000 */
[----:B------:R-:W3:Y:S01]  /*22460*/  MUFU.EX2 R125, R125 ;  /* 0x0000007d007d7308 */ /* 0x000ee20000000800 */
[----:B------:R-:W-:Y:S01]  /*22470*/  F2FP.F16.F32.PACK_AB R194, R151, R194 ;  /* 0x000000c297c2723e */ /* 0x000fe200000000ff */
        /* <DEDUP_REMOVED lines=11> */
[----:B------:R-:W-:-:S02]  /*22530*/  F2FP.F16.F32.PACK_AB R189, R14, R189 ;  /* 0x000000bd0ebd723e */ /* 0x000fc400000000ff */
[----:B------:R-:W-:Y:S01]  /*22540*/  F2FP.F16.F32.PACK_AB R190, R145, R190 ;  /* 0x000000be91be723e */ /* 0x000fe200000000ff */
        /* <DEDUP_REMOVED lines=8> */
[----:B0-----:R-:W-:-:S02]  /*225d0*/  F2FP.F16.F32.PACK_AB R187, R7, R187 ;  /* 0x000000bb07bb723e */ /* 0x001fc400000000ff */
[C---:B------:R-:W-:Y:S01]  /*225e0*/  FADD.FTZ R121, R136.reuse, R121 ;  /* 0x0000007988797221 */ /* 0x040fe20000010000 */
[----:B------:R-:W-:Y:S01]  /*225f0*/  FADD.FTZ R10, R7, R10 ;  /* 0x0000000a070a7221 */ /* 0x000fe20000010000 */
[----:B------:R-:W-:Y:S02]  /*22600*/  F2FP.F16.F32.PACK_AB R186, R136, R186 ;  /* 0x000000ba88ba723e */ /* 0x000fe400000000ff */
[----:B------:R-:W-:Y:S01]  /*22610*/  FADD.FTZ R12, R180, R121 ;  /* 0x00000079b40c7221 */ /* 0x000fe20000010000 */
[----:B------:R-:W-:Y:S01]  /*22620*/  FADD.FTZ R10, R181, R10 ;  /* 0x0000000ab50a7221 */ /* 0x000fe20000010000 */
[----:B--2---:R-:W-:Y:S02]  /*22630*/  F2FP.F16.F32.PACK_AB R181, R11, R181 ;  /* 0x000000b50bb5723e */ /* 0x004fe400000000ff */
[----:B------:R-:W-:Y:S01]  /*22640*/  FADD.FTZ R13, R129, R12 ;  /* 0x0000000c810d7221 */ /* 0x000fe20000010000 */
[----:B------:R-:W-:Y:S01]  /*22650*/  FADD.FTZ R10, R11, R10 ;  /* 0x0000000a0b0a7221 */ /* 0x000fe20000010000 */
[----:B------:R-:W-:Y:S01]  /*22660*/  F2FP.F16.F32.PACK_AB R180, R129, R180 ;  /* 0x000000b481b4723e */ /* 0x000fe200000000ff */
[----:B------:R-:W-:-:S02]  /*22670*/  IMAD.MOV.U32 R12, RZ, RZ, R205 ;  /* 0x000000ffff0c7224 */ /* 0x000fc400078e00cd */
[----:B------:R-:W-:Y:S01]  /*22680*/  FADD.FTZ R13, R182, R13 ;  /* 0x0000000db60d7221 */ /* 0x000fe20000010000 */
[----:B------:R-:W-:Y:S01]  /*22690*/  FADD.FTZ R10, R183, R10 ;  /* 0x0000000ab70a7221 */ /* 0x000fe20000010000 */
[C---:B------:R-:W-:Y:S02]  /*226a0*/  F2FP.F16.F32.PACK_AB R182, R132.reuse, R182 ;  /* 0x000000b684b6723e */ /* 0x040fe400000000ff */
[----:B------:R-:W-:Y:S01]  /*226b0*/  FADD.FTZ R13, R132, R13 ;  /* 0x0000000d840d7221 */ /* 0x000fe20000010000 */
[C---:B------:R-:W-:Y:S01]  /*226c0*/  FADD.FTZ R7, R135.reuse, R10 ;  /* 0x0000000a87077221 */ /* 0x040fe20000010000 */
[----:B------:R-:W-:Y:S02]  /*226d0*/  F2FP.F16.F32.PACK_AB R183, R135, R183 ;  /* 0x000000b787b7723e */ /* 0x000fe400000000ff */
[----:B------:R-:W-:Y:S01]  /*226e0*/  FADD.FTZ R6, R128, R13 ;  /* 0x0000000d80067221 */ /* 0x000fe20000010000 */
[----:B------:R-:W-:Y:S01]  /*226f0*/  FADD.FTZ R10, R122, R7 ;  /* 0x000000077a0a7221 */ /* 0x000fe20000010000 */
[----:B---3--:R-:W-:-:S02]  /*22700*/  F2FP.F16.F32.PACK_AB R179, R125, R126 ;  /* 0x0000007e7db3723e */ /* 0x008fc400000000ff */
[----:B------:R-:W-:Y:S01]  /*22710*/  FADD.FTZ R7, R133, R6 ;  /* 0x0000000685077221 */ /* 0x000fe20000010000 */
[----:B------:R-:W-:-:S03]  /*22720*/  FADD.FTZ R11, R123, R10 ;  /* 0x0000000a7b0b7221 */ /* 0x000fc60000010000 */
[----:B------:R-:W-:Y:S01]  /*22730*/  FADD.FTZ R6, R140, R7 ;  /* 0x000000078c067221 */ /* 0x000fe20000010000 */
[----:B------:R-:W-:Y:S01]  /*22740*/  FADD.FTZ R10, R126, R11 ;  /* 0x0000000b7e0a7221 */ /* 0x000fe20000010000 */
[----:B------:R-:W-:Y:S02]  /*22750*/  IMAD.MOV.U32 R11, RZ, RZ, R208 ;  /* 0x000000ffff0b7224 */ /* 0x000fe400078e00d0 */
[----:B------:R-:W-:Y:S01]  /*22760*/  FADD.FTZ R7, R9, R6 ;  /* 0x0000000609077221 */ /* 0x000fe20000010000 */
[----:B------:R-:W-:Y:S01]  /*22770*/  FADD.FTZ R6, R125, R10 ;  /* 0x0000000a7d067221 */ /* 0x000fe20000010000 */
[----:B------:R-:W-:Y:S01]  /*22780*/  MOV R9, R3 ;  /* 0x0000000300097202 */ /* 0x000fe20000000f00 */
[----:B------:R-:W-:Y:S01]  /*22790*/  IMAD.MOV.U32 R10, RZ, RZ, R5 ;  /* 0x000000ffff0a7224 */ /* 0x000fe200078e0005 */
[----:B------:R-:W-:Y:S06]  /*227a0*/  @P2 BRA `(.L_x_2940) ;  /* 0xffffffa800dc2947 */ /* 0x000fec000383ffff */
.L_x_2929:
[----:B------:R-:W-:Y:S05]  /*227b0*/  BSYNC B0 ;  /* 0x0000000000007941 */ /* 0x000fea0003800000 */
.L_x_2928:
        /* <DEDUP_REMOVED lines=99> */
.L_x_2941:
[----:B------:R-:W-:Y:S01]  /*22df0*/  IMAD R0, R205, 0x8, R16 ;  /* 0x00000008cd007824 */ /* 0x000fe200078e0210 */
[----:B------:R-:W-:-:S04]  /*22e00*/  SHF.L.U32 R9, R208, 0x1f, RZ ;  /* 0x0000001fd0097819 */ /* 0x000fc800000006ff */
[----:B------:R0:W1:Y:S01]  /*22e10*/  SYNCS.PHASECHK.TRANS64.TRYWAIT P2, [R0+URZ+0x36850], R9 ;  /* 0x03685009000075a7 */ /* 0x000062000804017f */
[----:B------:R-:W-:Y:S05]  /*22e20*/  @!P0 BRA `(.L_x_2942) ;  /* 0x0000000000048947 */ /* 0x000fea0003800000 */
[----:B------:R-:W-:Y:S01]  /*22e30*/  BPT.TRAP 0x1 ;  /* 0x000000040000795c */ /* 0x000fe20000300000 */
.L_x_2942:
        /* <DEDUP_REMOVED lines=9> */
.L_x_2944:
[----:B------:R-:W-:Y:S05]  /*22ed0*/  BSYNC B0 ;  /* 0x0000000000007941 */ /* 0x000fea0003800000 */
.L_x_2943:
[----:B01----:R-:W-:Y:S01]  /*22ee0*/  IMAD.MOV.U32 R9, RZ, RZ, 0x40000040 ;  /* 0x40000040ff097424 */ /* 0x003fe200078e00ff */
[----:B------:R-:W-:Y:S01]  /*22ef0*/  MOV R8, R2 ;  /* 0x0000000200087202 */ /* 0x000fe20000000f00 */
[----:B------:R-:W2:Y:S01]  /*22f00*/  LDL.LU R14, [R1+0x48] ;  /* 0x00004800010e7983 */ /* 0x000ea20000300800 */
[----:B------:R-:W-:Y:S01]  /*22f10*/  WARPGROUP.ARRIVE ;  /* 0x00000000000079c5 */ /* 0x000fe20000000000 */
[----:B------:R-:W-:Y:S01]  /*22f20*/  VIADD R205, R205, 0x1 ;  /* 0x00000001cdcd7836 */ /* 0x000fe20000000000 */
[----:B------:R-:W-:Y:S01]  /*22f30*/  R2UR UR6, R8 ;  /* 0x00000000080672ca */ /* 0x000fe200000e0000 */
[----:B------:R-:W-:Y:S01]  /*22f40*/  VIADD R8, R2, 0x80 ;  /* 0x0000008002087836 */ /* 0x000fe20000000000 */
[----:B------:R-:W-:Y:S01]  /*22f50*/  R2UR UR7, R9 ;  /* 0x00000000090772ca */ /* 0x000fe200000e0000 */
[----:B------:R-:W-:Y:S01]  /*22f60*/  IMAD.MOV.U32 R9, RZ, RZ, 0x40000040 ;  /* 0x40000040ff097424 */ /* 0x000fe200078e00ff */
[----:B------:R-:W-:-:S04]  /*22f70*/  ISETP.NE.AND P2, PT, R205, 0x2, PT ;  /* 0x00000002cd00780c */ /* 0x000fc80003f45270 */
        /* <DEDUP_REMOVED lines=13> */
[----:B--2---:R-:W-:-:S05]  /*23050*/  IADD3 R14, R14, 0x1, RZ ;  /* 0x000000010e0e7810 */ /* 0x004fca0007ffe0ff */
[----:B------:R-:W-:Y:S01]  /*23060*/  STL [R1+0x48], R14 ;  /* 0x0000480e01007387 */ /* 0x000fe20000100800 */
[----:B------:R-:W-:Y:S02]  /*23070*/  WARPGROUP.DEPBAR.LE gsb0, 0x0 ;  /* 0x00008000000079c5 */ /* 0x000fe40000010000 */
[----:B------:R-:W-:-:S07]  /*23080*/  WARPGROUP.ARRIVE ;  /* 0x00000000000079c5 */ /* 0x000fce0000000000 */
        /* <DEDUP_REMOVED lines=18> */
[----:B------:R-:W-:Y:S02]  /*231b0*/  IADD3 R8, R2, 0x300, RZ ;  /* 0x0000030002087810 */ /* 0x000fe40007ffe0ff */
[----:B------:R-:W0:Y:S02]  /*231c0*/  SHFL.BFLY PT, R2, R7, 0x2, 0x1f ;  /* 0x0c401f0007027f89 */ /* 0x000e2400000e0000 */
[----:B0-----:R-:W-:Y:S01]  /*231d0*/  FADD.FTZ R2, R2, R7 ;  /* 0x0000000702027221 */ /* 0x001fe20000010000 */
[----:B------:R-:W-:-:S04]  /*231e0*/  SEL R7, RZ, 0x1, P2 ;  /* 0x00000001ff077807 */ /* 0x000fc80001000000 */
[----:B------:R-:W-:Y:S01]  /*231f0*/  LOP3.LUT R208, R208, R7, RZ, 0x3c, !PT ;  /* 0x00000007d0d07212 */ /* 0x000fe200078e3cff */
[----:B------:R-:W-:Y:S01]  /*23200*/  IMAD.MOV.U32 R7, RZ, RZ, RZ ;  /* 0x000000ffff077224 */ /* 0x000fe200078e00ff */
[----:B------:R-:W-:Y:S02]  /*23210*/  WARPGROUP.DEPBAR.LE gsb0, 0x0 ;  /* 0x00008000000079c5 */ /* 0x000fe40000010000 */
[----:B------:R-:W-:-:S06]  /*23220*/  WARPGROUP.ARRIVE ;  /* 0x00000000000079c5 */ /* 0x000fcc0000000000 */
[----:B------:R-:W-:Y:S01]  /*23230*/  HGMMA.64x192x16.F32 R24, R180, gdesc[UR4].tnspB, R24, gsb0 ;  /* 0x42e00004b4187df0 */ /* 0x000fe20008000818 */
[----:B------:R-:W-:Y:S01]  /*23240*/  R2UR UR6, R8 ;  /* 0x00000000080672ca */ /* 0x000fe200000e0000 */
[----:B------:R-:W-:Y:S01]  /*23250*/  IMAD.MOV.U32 R8, RZ, RZ, RZ ;  /* 0x000000ffff087224 */ /* 0x000fe200078e00ff */
[----:B------:R-:W-:Y:S02]  /*23260*/  R2UR UR7, R9 ;  /* 0x00000000090772ca */ /* 0x000fe400000e0000 */
[----:B------:R-:W0:Y:S02]  /*23270*/  SHFL.BFLY PT, R9, R6, 0x2, 0x1f ;  /* 0x0c401f0006097f89 */ /* 0x000e2400000e0000 */
[----:B0-----:R-:W-:Y:S02]  /*23280*/  FADD.FTZ R10, R9, R6 ;  /* 0x00000006090a7221 */ /* 0x001fe40000010000 */
[----:B------:R-:W0:Y:S04]  /*23290*/  SHFL.BFLY PT, R9, R2, 0x1, 0x1f ;  /* 0x0c201f0002097f89 */ /* 0x000e2800000e0000 */
[----:B------:R-:W1:Y:S01]  /*232a0*/  SHFL.BFLY PT, R11, R10, 0x1, 0x1f ;  /* 0x0c201f000a0b7f89 */ /* 0x000e6200000e0000 */
[----:B0-----:R-:W-:Y:S01]  /*232b0*/  FADD.FTZ R12, R2, R9 ;  /* 0x00000009020c7221 */ /* 0x001fe20000010000 */
[----:B------:R-:W-:-:S02]  /*232c0*/  IMAD.MOV.U32 R2, RZ, RZ, -0x800000 ;  /* 0xff800000ff027424 */ /* 0x000fc400078e00ff */
[----:B-1----:R-:W-:Y:S02]  /*232d0*/  FADD.FTZ R13, R10, R11 ;  /* 0x0000000b0a0d7221 */ /* 0x002fe40000010000 */
[----:B------:R-:W-:Y:S02]  /*232e0*/  FSETP.NE.FTZ.AND P0, PT, R12, RZ, PT ;  /* 0x000000ff0c00720b */ /* 0x000fe40003f15000 */
[----:B------:R-:W-:Y:S01]  /*232f0*/  @!P1 IADD3 R10, R0, 0x36860, RZ ;  /* 0x00036860000a9810 */ /* 0x000fe20007ffe0ff */
[----:B------:R-:W-:Y:S01]  /*23300*/  IMAD.MOV.U32 R0, RZ, RZ, -0x800000 ;  /* 0xff800000ff007424 */ /* 0x000fe200078e00ff */
[----:B------:R-:W-:Y:S02]  /*23310*/  FSETP.NE.FTZ.AND P3, PT, R13, RZ, PT ;  /* 0x000000ff0d00720b */ /* 0x000fe40003f75000 */
        /* <DEDUP_REMOVED lines=113> */
.L_x_2852:
        /* <DEDUP_REMOVED lines=59> */
[C---:B------:R-:W-:Y:S02]  /*23de0*/  IADD3 R137, P2, R62.reuse, 0x20, RZ ;  /* 0x000000203e897810 */ /* 0x040fe40007f5e0ff */
[C---:B------:R-:W-:Y:S02]  /*23df0*/  IADD3 R139, P1, R62.reuse, 0x40, RZ ;  /* 0x000000403e8b7810 */ /* 0x040fe40007f3e0ff */
[----:B------:R-:W-:Y:S01]  /*23e00*/  LOP3.LUT R12, R137, 0x380, RZ, 0xc0, !PT ;  /* 0x00000380890c7812 */ /* 0x000fe200078ec0ff */
[--C-:B------:R-:W-:Y:S01]  /*23e10*/  IMAD.X R13, RZ, RZ, R63.reuse, P2 ;  /* 0x000000ffff0d7224 */ /* 0x100fe200010e063f */
[----:B------:R-:W-:Y:S01]  /*23e20*/  LOP3.LUT R14, R139, 0x380, RZ, 0xc0, !PT ;  /* 0x000003808b0e7812 */ /* 0x000fe200078ec0ff */
[----:B------:R-:W-:Y:S01]  /*23e30*/  IMAD.X R15, RZ, RZ, R63, P1 ;  /* 0x000000ffff0f7224 */ /* 0x000fe200008e063f */
[C---:B------:R-:W-:Y:S02]  /*23e40*/  IADD3 R141, P6, R62.reuse, 0x60, RZ ;  /* 0x000000603e8d7810 */ /* 0x040fe40007fde0ff */
[----:B------:R-:W-:-:S02]  /*23e50*/  LOP3.LUT R11, R62, 0x380, RZ, 0xc0, !PT ;  /* 0x000003803e0b7812 */ /* 0x000fc400078ec0ff */
[----:B------:R-:W-:Y:S02]  /*23e60*/  SHF.R.U64 R12, R12, 0x3, RZ ;  /* 0x000000030c0c7819 */ /* 0x000fe400000012ff */
[----:B------:R-:W-:Y:S02]  /*23e70*/  SHF.R.U64 R14, R14, 0x3, RZ ;  /* 0x000000030e0e7819 */ /* 0x000fe400000012ff */
[C---:B------:R-:W-:Y:S02]  /*23e80*/  IADD3 R143, P5, R62.reuse, 0x4000, RZ ;  /* 0x000040003e8f7810 */ /* 0x040fe40007fbe0ff */
[C---:B------:R-:W-:Y:S02]  /*23e90*/  IADD3 R46, P0, R62.reuse, 0x4020, RZ ;  /* 0x000040203e2e7810 */ /* 0x040fe40007f1e0ff */
[C---:B------:R-:W-:Y:S01]  /*23ea0*/  IADD3 R50, P4, R62.reuse, 0x4040, RZ ;  /* 0x000040403e327810 */ /* 0x040fe20007f9e0ff */
[--C-:B------:R-:W-:Y:S01]  /*23eb0*/  IMAD.X R39, RZ, RZ, R63.reuse, P5 ;  /* 0x000000ffff277224 */ /* 0x100fe200028e063f */
[----:B------:R-:W-:Y:S01]  /*23ec0*/  LOP3.LUT R20, R141, 0x380, RZ, 0xc0, !PT ;  /* 0x000003808d147812 */ /* 0x000fe200078ec0ff */
[--C-:B------:R-:W-:Y:S01]  /*23ed0*/  IMAD.X R47, RZ, RZ, R63.reuse, P0 ;  /* 0x000000ffff2f7224 */ /* 0x100fe200000e063f */
[----:B------:R-:W-:Y:S01]  /*23ee0*/  IADD3 R7, P2, R62, 0x8000, RZ ;  /* 0x000080003e077810 */ /* 0x000fe20007f5e0ff */
[----:B------:R-:W-:Y:S01]  /*23ef0*/  IMAD.X R51, RZ, RZ, R63, P4 ;  /* 0x000000ffff337224 */ /* 0x000fe200020e063f */
[----:B------:R-:W-:-:S02]  /*23f00*/  SHF.R.U64 R11, R11, 0x3, RZ ;  /* 0x000000030b0b7819 */ /* 0x000fc400000012ff */
[----:B------:R-:W-:Y:S01]  /*23f10*/  LOP3.LUT R12, R12, R137, RZ, 0x3c, !PT ;  /* 0x000000890c0c7212 */ /* 0x000fe200078e3cff */
[--C-:B------:R-:W-:Y:S01]  /*23f20*/  IMAD.X R59, RZ, RZ, R63.reuse, P2 ;  /* 0x000000ffff3b7224 */ /* 0x100fe200010e063f */
[----:B------:R-:W-:Y:S02]  /*23f30*/  LOP3.LUT R14, R14, R139, RZ, 0x3c, !PT ;  /* 0x0000008b0e0e7212 */ /* 0x000fe400078e3cff */
[----:B-1----:R-:W-:Y:S02]  /*23f40*/  IADD3 R24, P1, R62, 0x8020, RZ ;  /* 0x000080203e187810 */ /* 0x002fe40007f3e0ff */
[----:B------:R-:W-:Y:S02]  /*23f50*/  SHF.R.U64 R20, R20, 0x3, RZ ;  /* 0x0000000314147819 */ /* 0x000fe400000012ff */
[----:B------:R-:W-:Y:S01]  /*23f60*/  LOP3.LUT R137, R46, 0x380, RZ, 0xc0, !PT ;  /* 0x000003802e897812 */ /* 0x000fe200078ec0ff */
[----:B------:R-:W-:Y:S01]  /*23f70*/  IMAD.X R29, RZ, RZ, R63, P1 ;  /* 0x000000ffff1d7224 */ /* 0x000fe200008e063f */
[----:B------:R-:W-:-:S02]  /*23f80*/  LOP3.LUT R139, R50, 0x380, RZ, 0xc0, !PT ;  /* 0x00000380328b7812 */ /* 0x000fc400078ec0ff */
[C---:B------:R-:W-:Y:S02]  /*23f90*/  IADD3 R54, P3, R62.reuse, 0x4060, RZ ;  /* 0x000040603e367810 */ /* 0x040fe40007f7e0ff */
[----:B------:R-:W-:Y:S02]  /*23fa0*/  IADD3.X R21, RZ, R63, RZ, P6, !PT ;  /* 0x0000003fff157210 */ /* 0x000fe400037fe4ff */
[----:B------:R-:W-:Y:S02]  /*23fb0*/  LOP3.LUT R58, R7, 0x380, RZ, 0xc0, !PT ;  /* 0x00000380073a7812 */ /* 0x000fe400078ec0ff */
[C---:B------:R-:W-:Y:S02]  /*23fc0*/  IADD3 R94, P6, R62.reuse, 0x8040, RZ ;  /* 0x000080403e5e7810 */ /* 0x040fe40007fde0ff */
[----:B------:R-:W-:Y:S02]  /*23fd0*/  IADD3 R86, P5, R62, 0x8060, RZ ;  /* 0x000080603e567810 */ /* 0x000fe40007fbe0ff */
[----:B------:R-:W-:Y:S01]  /*23fe0*/  LOP3.LUT R38, R143, 0x380, RZ, 0xc0, !PT ;  /* 0x000003808f267812 */ /* 0x000fe200078ec0ff */
[----:B------:R-:W-:Y:S01]  /*23ff0*/  IMAD.X R31, RZ, RZ, R63, P6 ;  /* 0x000000ffff1f7224 */ /* 0x000fe200030e063f */
[----:B------:R-:W-:-:S02]  /*24000*/  LOP3.LUT R62, R11, R62, RZ, 0x3c, !PT ;  /* 0x0000003e0b3e7212 */ /* 0x000fc400078e3cff */
[----:B------:R-:W-:Y:S02]  /*24010*/  LOP3.LUT R20, R20, R141, RZ, 0x3c, !PT ;  /* 0x0000008d14147212 */ /* 0x000fe400078e3cff */
[----:B------:R-:W-:Y:S02]  /*24020*/  SHF.R.U64 R137, R137, 0x3, RZ ;  /* 0x0000000389897819 */ /* 0x000fe400000012ff */
[----:B------:R-:W-:Y:S02]  /*24030*/  SHF.R.U64 R139, R139, 0x3, RZ ;  /* 0x000000038b8b7819 */ /* 0x000fe400000012ff */
[----:B------:R-:W-:Y:S02]  /*24040*/  LOP3.LUT R3, R24, 0x380, RZ, 0xc0, !PT ;  /* 0x0000038018037812 */ /* 0x000fe400078ec0ff */
[----:B------:R-:W-:Y:S02]  /*24050*/  LOP3.LUT R141, R54, 0x380, RZ, 0xc0, !PT ;  /* 0x00000380368d7812 */ /* 0x000fe400078ec0ff */
[----:B------:R-:W-:-:S02]  /*24060*/  SHF.R.U64 R58, R58, 0x3, RZ ;  /* 0x000000033a3a7819 */ /* 0x000fc400000012ff */
[----:B------:R-:W-:Y:S02]  /*24070*/  SHF.R.U64 R38, R38, 0x3, RZ ;  /* 0x0000000326267819 */ /* 0x000fe400000012ff */
[-C--:B------:R-:W-:Y:S02]  /*24080*/  IADD3.X R55, RZ, R63.reuse, RZ, P3, !PT ;  /* 0x0000003fff377210 */ /* 0x080fe40001ffe4ff */
[-C--:B------:R-:W-:Y:S02]  /*24090*/  IADD3.X R11, RZ, R63.reuse, RZ, P5, !PT ;  /* 0x0000003fff0b7210 */ /* 0x080fe40002ffe4ff */
[----:B------:R-:W-:Y:S02]  /*240a0*/  MOV R62, R62 ;  /* 0x0000003e003e7202 */ /* 0x000fe40000000f00 */
[----:B------:R-:W-:Y:S02]  /*240b0*/  LOP3.LUT R46, R137, R46, RZ, 0x3c, !PT ;  /* 0x0000002e892e7212 */ /* 0x000fe400078e3cff */
[----:B------:R-:W-:-:S02]  /*240c0*/  LOP3.LUT R50, R139, R50, RZ, 0x3c, !PT ;  /* 0x000000328b327212 */ /* 0x000fc400078e3cff */
[----:B------:R-:W-:Y:S02]  /*240d0*/  LOP3.LUT R63, R94, 0x380, RZ, 0xc0, !PT ;  /* 0x000003805e3f7812 */ /* 0x000fe400078ec0ff */
[----:B------:R-:W-:Y:S02]  /*240e0*/  SHF.R.U64 R3, R3, 0x3, RZ ;  /* 0x0000000303037819 */ /* 0x000fe400000012ff */
[----:B------:R-:W-:Y:S02]  /*240f0*/  SHF.R.U64 R141, R141, 0x3, RZ ;  /* 0x000000038d8d7819 */ /* 0x000fe400000012ff */
[----:B------:R-:W-:Y:S02]  /*24100*/  LOP3.LUT R58, R58, R7, RZ, 0x3c, !PT ;  /* 0x000000073a3a7212 */ /* 0x000fe400078e3cff */
[----:B------:R-:W-:Y:S02]  /*24110*/  LOP3.LUT R137, R86, 0x380, RZ, 0xc0, !PT ;  /* 0x0000038056897812 */ /* 0x000fe400078ec0ff */
[----:B------:R-:W-:-:S02]  /*24120*/  LOP3.LUT R38, R38, R143, RZ, 0x3c, !PT ;  /* 0x0000008f26267212 */ /* 0x000fc400078e3cff */
[----:B------:R-:W-:Y:S02]  /*24130*/  F2FP.F16.F32.PACK_AB R7, R10, R30 ;  /* 0x0000001e0a07723e */ /* 0x000fe400000000ff */
[----:B------:R-:W-:Y:S02]  /*24140*/  MOV R13, R12 ;  /* 0x0000000c000d7202 */ /* 0x000fe40000000f00 */
[----:B------:R-:W-:Y:S01]  /*24150*/  SHF.R.U64 R63, R63, 0x3, RZ ;  /* 0x000000033f3f7819 */ /* 0x000fe200000012ff */
[----:B------:R1:W-:Y:S01]  /*24160*/  STSM.16.M88.4 [R62], R4 ;  /* 0x000000043e007844 */ /* 0x0003e20000000200 */
[----:B------:R-:W-:Y:S02]  /*24170*/  LOP3.LUT R28, R3, R24, RZ, 0x3c, !PT ;  /* 0x00000018031c7212 */ /* 0x000fe400078e3cff */
[----:B------:R-:W-:Y:S01]  /*24180*/  MOV R14, R14 ;  /* 0x0000000e000e7202 */ /* 0x000fe20000000f00 */
[----:B------:R-:W-:Y:S01]  /*24190*/  STSM.16.M88.4 [R13], R32 ;  /* 0x000000200d007844 */ /* 0x000fe20000000200 */
[----:B------:R-:W-:-:S02]  /*241a0*/  MOV R12, R50 ;  /* 0x00000032000c7202 */ /* 0x000fc40000000f00 */
[----:B------:R-:W-:Y:S01]  /*241b0*/  LOP3.LUT R54, R141, R54, RZ, 0x3c, !PT ;  /* 0x000000368d367212 */ /* 0x000fe200078e3cff */
[----:B------:R-:W-:Y:S01]  /*241c0*/  STSM.16.M88.4 [R14], R40 ;  /* 0x000000280e007844 */ /* 0x000fe20000000200 */
[----:B------:R-:W-:Y:S02]  /*241d0*/  SHF.R.U64 R137, R137, 0x3, RZ ;  /* 0x0000000389897819 */ /* 0x000fe400000012ff */
[----:B------:R-:W-:Y:S02]  /*241e0*/  MOV R20, R20 ;  /* 0x0000001400147202 */ /* 0x000fe40000000f00 */
[----:B------:R-:W-:Y:S02]  /*241f0*/  MOV R3, R58 ;  /* 0x0000003a00037202 */ /* 0x000fe40000000f00 */
[----:B------:R-:W-:Y:S02]  /*24200*/  F2FP.F16.F32.PACK_AB R50, R53, R52 ;  /* 0x000000343532723e */ /* 0x000fe400000000ff */
[----:B------:R-:W-:-:S02]  /*24210*/  F2FP.F16.F32.PACK_AB R51, R130, R121 ;  /* 0x000000798233723e */ /* 0x000fc400000000ff */
[----:B------:R-:W-:Y:S02]  /*24220*/  MOV R38, R38 ;  /* 0x0000002600267202 */ /* 0x000fe40000000f00 */
[----:B------:R-:W-:Y:S01]  /*24230*/  F2FP.F16.F32.PACK_AB R58, R61, R60 ;  /* 0x0000003c3d3a723e */ /* 0x000fe200000000ff */
[----:B------:R2:W-:Y:S01]  /*24240*/  STSM.16.M88.4 [R20], R48 ;  /* 0x0000003014007844 */ /* 0x0005e20000000200 */
[----:B------:R-:W-:Y:S02]  /*24250*/  F2FP.F16.F32.PACK_AB R59, R128, R123 ;  /* 0x0000007b803b723e */ /* 0x000fe400000000ff */
[----:B------:R-:W-:Y:S02]  /*24260*/  MOV R46, R46 ;  /* 0x0000002e002e7202 */ /* 0x000fe40000000f00 */
[----:B------:R-:W-:Y:S01]  /*24270*/  LOP3.LUT R30, R63, R94, RZ, 0x3c, !PT ;  /* 0x0000005e3f1e7212 */ /* 0x000fe200078e3cff */
[----:B------:R-:W-:Y:S01]  /*24280*/  STSM.16.M88.4 [R38], R56 ;  /* 0x0000003826007844 */ /* 0x000fe20000000200 */
[----:B------:R-:W-:-:S02]  /*24290*/  LOP3.LUT R10, R137, R86, RZ, 0x3c, !PT ;  /* 0x00000056890a7212 */ /* 0x000fc400078e3cff */
[----:B------:R-:W-:Y:S01]  /*242a0*/  MOV R54, R54 ;  /* 0x0000003600367202 */ /* 0x000fe20000000f00 */
[----:B------:R-:W-:Y:S01]  /*242b0*/  STSM.16.M88.4 [R46], R64 ;  /* 0x000000402e007844 */ /* 0x000fe20000000200 */
[----:B------:R-:W-:Y:S02]  /*242c0*/  ISETP.NE.U32.AND P0, PT, RZ, UR4, PT ;  /* 0x00000004ff007c0c */ /* 0x000fe4000bf05070 */
[----:B-1----:R-:W-:Y:S01]  /*242d0*/  IADD3 R6, P1, R235, UR4, RZ ;  /* 0x00000004eb067c10 */ /* 0x002fe2000ff3e0ff */
[----:B------:R-:W-:Y:S01]  /*242e0*/  STSM.16.M88.4 [R12], R72 ;  /* 0x000000480c007844 */ /* 0x000fe20000000200 */
[----:B------:R-:W-:Y:S01]  /*242f0*/  MOV R28, R28 ;  /* 0x0000001c001c7202 */ /* 0x000fe20000000f00 */
[----:B--2---:R-:W-:Y:S01]  /*24300*/  IMAD.MOV.U32 R20, RZ, RZ, RZ ;  /* 0x000000ffff147224 */ /* 0x004fe200078e00ff */
[----:B------:R-:W-:Y:S01]  /*24310*/  MOV R30, R30 ;  /* 0x0000001e001e7202 */ /* 0x000fe20000000f00 */
[----:B------:R-:W-:Y:S01]  /*24320*/  STSM.16.M88.4 [R54], R80 ;  /* 0x0000005036007844 */ /* 0x000fe20000000200 */
[----:B------:R-:W-:-:S02]  /*24330*/  MOV R10, R10 ;  /* 0x0000000a000a7202 */ /* 0x000fc40000000f00 */
[----:B------:R-:W-:Y:S01]  /*24340*/  ISETP.NE.AND.EX P0, PT, RZ, UR5, PT, P0 ;  /* 0x00000005ff007c0c */ /* 0x000fe2000bf05300 */
[----:B------:R1:W-:Y:S01]  /*24350*/  STSM.16.M88.4 [R3], R88 ;  /* 0x0000005803007844 */ /* 0x0003e20000000200 */
[----:B------:R-:W-:Y:S01]  /*24360*/  IADD3.X R7, R236, UR5, RZ, P1, !PT ;  /* 0x00000005ec077c10 */ /* 0x000fe20008ffe4ff */
[----:B------:R-:W-:Y:S02]  /*24370*/  ULDC.64 UR4, c[0x0][0xc08] ;  /* 0x0003020000047ab9 */ /* 0x000fe40000000a00 */
[----:B------:R2:W-:Y:S01]  /*24380*/  STSM.16.M88.4 [R28], R96 ;  /* 0x000000601c007844 */ /* 0x0005e20000000200 */
[----:B------:R-:W-:-:S03]  /*24390*/  ISETP.NE.U32.AND P2, PT, RZ, UR4, PT ;  /* 0x00000004ff007c0c */ /* 0x000fc6000bf45070 */
[----:B------:R2:W-:Y:S01]  /*243a0*/  STSM.16.M88.4 [R30], R104 ;  /* 0x000000681e007844 */ /* 0x0005e20000000200 */
[----:B------:R-:W-:-:S03]  /*243b0*/  ISETP.NE.AND.EX P2, PT, RZ, UR5, PT, P2 ;  /* 0x00000005ff007c0c */ /* 0x000fc6000bf45320 */
[----:B------:R2:W-:Y:S01]  /*243c0*/  STSM.16.M88.4 [R10], R112 ;  /* 0x000000700a007844 */ /* 0x0005e20000000200 */
[----:B------:R-:W-:Y:S09]  /*243d0*/  BAR.SYNC.DEFER_BLOCKING 0x1, 0x100 ;  /* 0x0044000000007b1d */ /* 0x000ff20000010000 */
[----:B------:R-:W-:Y:S01]  /*243e0*/  @P2 IADD3 R4, P3, R235, UR4, RZ ;  /* 0x00000004eb042c10 */ /* 0x000fe2000ff7e0ff */
[----:B------:R-:W-:Y:S01]  /*243f0*/  ULDC UR4, c[0x0][0xa88] ;  /* 0x0002a20000047ab9 */ /* 0x000fe20000000800 */
[----:B-1----:R-:W1:Y:S01]  /*24400*/  LDC R3, c[0x0][0xbe8] ;  /* 0x0002fa00ff037b82 */ /* 0x002e620000000800 */
[----:B------:R-:W-:Y:S01]  /*24410*/  IMAD.U32 R14, RZ, RZ, UR4 ;  /* 0x00000004ff0e7e24 */ /* 0x000fe2000f8e00ff */
[----:B------:R-:W-:Y:S01]  /*24420*/  @P2 IADD3.X R5, R236, UR5, RZ, P3, !PT ;  /* 0x00000005ec052c10 */ /* 0x000fe20009ffe4ff */
[----:B------:R2:W5:Y:S04]  /*24430*/  @P0 LDG.E R20, desc[UR60][R6.64] ;  /* 0x0000003c06140981 */ /* 0x000568000c1e1900 */
[----:B------:R2:W5:Y:S01]  /*24440*/  @P2 LDG.E R14, desc[UR60][R4.64] ;  /* 0x0000003c040e2981 */ /* 0x000562000c1e1900 */
[----:B-1----:R-:W-:-:S13]  /*24450*/  ISETP.NE.AND P1, PT, R3, 0x1, PT ;  /* 0x000000010300780c */ /* 0x002fda0003f25270 */
[----:B------:R-:W1:Y:S08]  /*24460*/  @P1 LDC R11, c[0x0][0xbec] ;  /* 0x0002fb00ff0b1b82 */ /* 0x000e700000000800 */
[----:B------:R-:W3:Y:S01]  /*24470*/  @P1 LDC R15, c[0x0][0xbf0] ;  /* 0x0002fc00ff0f1b82 */ /* 0x000ee20000000800 */
[----:B--2---:R-:W-:Y:S05]  /*24480*/  @P2 BRA `(.L_x_2948) ;  /* 0x0000000000102947 */ /* 0x004fea0003800000 */
[----:B------:R-:W-:Y:S05]  /*24490*/  @!P0 BRA `(.L_x_2948) ;  /* 0x00000000000c8947 */ /* 0x000fea0003800000 */
[----:B------:R-:W2:Y:S04]  /*244a0*/  LDG.E R5, desc[UR60][R6.64] ;  /* 0x0000003c06057981 */ /* 0x000ea8000c1e1900 */
[----:B-----5:R-:W2:Y:S02]  /*244b0*/  LDG.E R14, desc[UR60][R6.64+0x4] ;  /* 0x0000043c060e7981 */ /* 0x020ea4000c1e1900 */
[----:B--2---:R-:W-:-:S07]  /*244c0*/  IMAD.IADD R14, R14, 0x1, -R5 ;  /* 0x000000010e0e7824 */ /* 0x004fce00078e0a05 */
.L_x_2948:
[----:B------:R-:W2:Y:S01]  /*244d0*/  LDL.LU R10, [R1+0x58] ;  /* 0x00005800010a7983 */ /* 0x000ea20000300800 */
[----:B------:R-:W-:Y:S01]  /*244e0*/  SHF.R.S32.HI R64, RZ, 0x1f, R234 ;  /* 0x0000001fff407819 */ /* 0x000fe200000114ea */
[----:B------:R-:W-:Y:S01]  /*244f0*/  ULDC.64 UR4, c[0x0][0xb90] ;  /* 0x0002e40000047ab9 */ /* 0x000fe20000000a00 */
[----:B------:R-:W-:Y:S01]  /*24500*/  IADD3 R12, R230, R224, RZ ;  /* 0x000000e0e60c7210 */ /* 0x000fe20007ffe0ff */
[----:B------:R-:W4:Y:S01]  /*24510*/  LDL R30, [R1+0x90] ;  /* 0x00009000011e7983 */ /* 0x000f220000100800 */
[----:B-----5:R-:W-:Y:S01]  /*24520*/  SHF.R.S32.HI R21, RZ, 0x1f, R20 ;  /* 0x0000001fff157819 */ /* 0x020fe20000011414 */
[----:B------:R-:W-:Y:S01]  /*24530*/  IMAD R5, R64, UR4, RZ ;  /* 0x0000000440057c24 */ /* 0x000fe2000f8e02ff */
[----:B------:R-:W0:Y:S01]  /*24540*/  S2R R34, SR_TID.X ;  /* 0x0000000000227919 */ /* 0x000e220000002100 */
[----:B-1----:R-:W-:Y:S01]  /*24550*/  @P1 IMAD.HI.U32 R6, R12, R11, RZ ;  /* 0x0000000b0c061227 */ /* 0x002fe200078e00ff */
[----:B------:R-:W-:Y:S01]  /*24560*/  SEL R237, R237, RZ, !P0 ;  /* 0x000000ffeded7207 */ /* 0x000fe20004000000 */
[----:B------:R-:W1:Y:S02]  /*24570*/  @P1 LDC R71, c[0x0][0xbec] ;  /* 0x0002fb00ff471b82 */ /* 0x000e640000000800 */
[----:B------:R-:W-:-:S02]  /*24580*/  IMAD R13, R234, UR5, R5 ;  /* 0x00000005ea0d7c24 */ /* 0x000fc4000f8e0205 */
[----:B------:R-:W-:Y:S01]  /*24590*/  IMAD.MOV.U32 R7, RZ, RZ, R12 ;  /* 0x000000ffff077224 */ /* 0x000fe200078e000c */
[----:B---3--:R-:W-:Y:S01]  /*245a0*/  @P1 SHF.R.U32.HI R7, RZ, R15, R6 ;  /* 0x0000000fff071219 */ /* 0x008fe20000011606 */
[----:B------:R-:W-:Y:S01]  /*245b0*/  IMAD.WIDE.U32 R4, R234, UR4, R20 ;  /* 0x00000004ea047c25 */ /* 0x000fe2000f8e0014 */
[----:B------:R-:W-:Y:S01]  /*245c0*/  ULDC.64 UR4, c[0x0][0xb98] ;  /* 0x0002e60000047ab9 */ /* 0x000fe20000000a00 */
[----:B------:R-:W3:Y:S03]  /*245d0*/  @P1 LDC R73, c[0x0][0xbf0] ;  /* 0x0002fc00ff491b82 */ /* 0x000ee60000000800 */
[----:B------:R-:W-:Y:S01]  /*245e0*/  IADD3 R5, R5, R13, RZ ;  /* 0x0000000d05057210 */ /* 0x000fe20007ffe0ff */
[----:B0-----:R-:W-:-:S05]  /*245f0*/  VIADD R34, R34, 0xffffff80 ;  /* 0xffffff8022227836 */ /* 0x001fca0000000000 */
[----:B------:R-:W-:-:S04]  /*24600*/  SHF.R.S32.HI R66, RZ, 0x1f, R34 ;  /* 0x0000001fff427819 */ /* 0x000fc80000011422 */
[----:B------:R-:W-:-:S04]  /*24610*/  LEA.HI R66, R66, R34, RZ, 0x3 ;  /* 0x0000002242427211 */ /* 0x000fc800078f18ff */
[----:B------:R-:W-:-:S05]  /*24620*/  SHF.R.S32.HI R66, RZ, 0x3, R66 ;  /* 0x00000003ff427819 */ /* 0x000fca0000011442 */
[----:B------:R-:W-:Y:S02]  /*24630*/  IMAD R11, R66, 0x40, R225 ;  /* 0x00000040420b7824 */ /* 0x000fe400078e02e1 */
[----:B------:R-:W-:-:S04]  /*24640*/  IMAD.WIDE.U32 R4, R237, UR4, R4 ;  /* 0x00000004ed047c25 */ /* 0x000fc8000f8e0004 */
[----:B------:R-:W-:Y:S01]  /*24650*/  IMAD.WIDE R8, R11, 0x2, R8 ;  /* 0x000000020b087825 */ /* 0x000fe200078e0208 */
[----:B------:R-:W-:Y:S02]  /*24660*/  SHF.R.S32.HI R13, RZ, 0x1f, R7 ;  /* 0x0000001fff0d7819 */ /* 0x000fe40000011407 */
[----:B------:R-:W-:-:S04]  /*24670*/  SHF.R.S32.HI R31, RZ, 0x1f, R34 ;  /* 0x0000001fff1f7819 */ /* 0x000fc80000011422 */
[----:B------:R-:W-:-:S04]  /*24680*/  LEA.HI R31, R31, R34, RZ, 0x7 ;  /* 0x000000221f1f7211 */ /* 0x000fc800078f38ff */
[----:B------:R-:W-:Y:S01]  /*24690*/  LOP3.LUT R31, R31, 0xffffff80, RZ, 0xc0, !PT ;  /* 0xffffff801f1f7812 */ /* 0x000fe200078ec0ff */
[----:B------:R-:W-:-:S03]  /*246a0*/  IMAD R65, R14, R3, RZ ;  /* 0x000000030e417224 */ /* 0x000fc600078e02ff */
[----:B------:R-:W-:Y:S02]  /*246b0*/  IADD3 R31, R34, -R31, RZ ;  /* 0x8000001f221f7210 */ /* 0x000fe40007ffe0ff */
[C---:B------:R-:W-:Y:S02]  /*246c0*/  IADD3 R29, P5, R8.reuse, 0x3000, RZ ;  /* 0x00003000081d7810 */ /* 0x040fe40007fbe0ff */
[C---:B------:R-:W-:Y:S02]  /*246d0*/  IADD3 R33, P4, R8.reuse, 0x4000, RZ ;  /* 0x0000400008217810 */ /* 0x040fe40007f9e0ff */
[----:B------:R-:W-:Y:S02]  /*246e0*/  IADD3 R41, P3, R8, 0x6000, RZ ;  /* 0x0000600008297810 */ /* 0x000fe40007f7e0ff */
[----:B------:R-:W-:Y:S02]  /*246f0*/  LOP3.LUT R28, R29, 0x380, RZ, 0xc0, !PT ;  /* 0x000003801d1c7812 */ /* 0x000fe400078ec0ff */
[----:B------:R-:W-:-:S02]  /*24700*/  LOP3.LUT R32, R33, 0x380, RZ, 0xc0, !PT ;  /* 0x0000038021207812 */ /* 0x000fc400078ec0ff */
[----:B------:R-:W-:Y:S02]  /*24710*/  LOP3.LUT R40, R41, 0x380, RZ, 0xc0, !PT ;  /* 0x0000038029287812 */ /* 0x000fe400078ec0ff */
[----:B------:R-:W-:Y:S02]  /*24720*/  SHF.R.U64 R28, R28, 0x3, RZ ;  /* 0x000000031c1c7819 */ /* 0x000fe400000012ff */
[----:B------:R-:W-:Y:S02]  /*24730*/  SHF.R.U64 R32, R32, 0x3, RZ ;  /* 0x0000000320207819 */ /* 0x000fe400000012ff */
[----:B------:R-:W-:Y:S02]  /*24740*/  SHF.R.U64 R40, R40, 0x3, RZ ;  /* 0x0000000328287819 */ /* 0x000fe400000012ff */
[----:B------:R-:W-:Y:S01]  /*24750*/  LOP3.LUT R28, R28, R29, RZ, 0x3c, !PT ;  /* 0x0000001d1c1c7212 */ /* 0x000fe200078e3cff */
[--C-:B------:R-:W-:Y:S01]  /*24760*/  IMAD.X R29, RZ, RZ, R9.reuse, P5 ;  /* 0x000000ffff1d7224 */ /* 0x100fe200028e0609 */
[----:B------:R-:W-:Y:S01]  /*24770*/  LOP3.LUT R32, R32, R33, RZ, 0x3c, !PT ;  /* 0x0000002120207212 */ /* 0x000fe200078e3cff */
[--C-:B------:R-:W-:Y:S01]  /*24780*/  IMAD.X R33, RZ, RZ, R9.reuse, P4 ;  /* 0x000000ffff217224 */ /* 0x100fe200020e0609 */
[----:B------:R-:W-:Y:S01]  /*24790*/  LOP3.LUT R40, R40, R41, RZ, 0x3c, !PT ;  /* 0x0000002928287212 */ /* 0x000fe200078e3cff */
[----:B------:R-:W-:Y:S01]  /*247a0*/  IMAD.X R41, RZ, RZ, R9, P3 ;  /* 0x000000ffff297224 */ /* 0x000fe200018e0609 */
[----:B------:R-:W-:-:S02]  /*247b0*/  IADD3 R53, P5, R8, 0x9000, RZ ;  /* 0x0000900008357810 */ /* 0x000fc40007fbe0ff */
[----:B------:R-:W-:Y:S02]  /*247c0*/  IADD3 R57, P4, R8, 0xa000, RZ ;  /* 0x0000a00008397810 */ /* 0x000fe40007f9e0ff */
[----:B------:R-:W-:Y:S02]  /*247d0*/  LOP3.LUT R52, R53, 0x380, RZ, 0xc0, !PT ;  /* 0x0000038035347812 */ /* 0x000fe400078ec0ff */
[----:B------:R-:W-:Y:S02]  /*247e0*/  LOP3.LUT R56, R57, 0x380, RZ, 0xc0, !PT ;  /* 0x0000038039387812 */ /* 0x000fe400078ec0ff */
[----:B------:R-:W-:Y:S02]  /*247f0*/  SHF.R.U64 R52, R52, 0x3, RZ ;  /* 0x0000000334347819 */ /* 0x000fe400000012ff */
[----:B------:R-:W-:Y:S02]  /*24800*/  SHF.R.U64 R56, R56, 0x3, RZ ;  /* 0x0000000338387819 */ /* 0x000fe400000012ff */
[----:B------:R-:W-:Y:S01]  /*24810*/  LOP3.LUT R52, R52, R53, RZ, 0x3c, !PT ;  /* 0x0000003534347212 */ /* 0x000fe200078e3cff */
[--C-:B------:R-:W-:Y:S01]  /*24820*/  IMAD.X R53, RZ, RZ, R9.reuse, P5 ;  /* 0x000000ffff357224 */ /* 0x100fe200028e0609 */
[----:B------:R-:W-:Y:S01]  /*24830*/  LOP3.LUT R56, R56, R57, RZ, 0x3c, !PT ;  /* 0x0000003938387212 */ /* 0x000fe200078e3cff */
[----:B------:R-:W-:Y:S01]  /*24840*/  IMAD.X R57, RZ, RZ, R9, P4 ;  /* 0x000000ffff397224 */ /* 0x000fe200020e0609 */
[----:B------:R-:W-:Y:S01]  /*24850*/  BSSY B1, `(.L_x_2949) ;  /* 0x0000091000017945 */ /* 0x000fe20003800000 */
[----:B------:R-:W-:-:S02]  /*24860*/  SHF.R.S32.HI R68, RZ, 0x1f, R232 ;  /* 0x0000001fff447819 */ /* 0x000fc400000114e8 */
[----:B------:R-:W-:Y:S02]  /*24870*/  SHF.R.S32.HI R70, RZ, 0x1f, R231 ;  /* 0x0000001fff467819 */ /* 0x000fe400000114e7 */
[----:B------:R-:W-:Y:S02]  /*24880*/  SHF.R.S32.HI R72, RZ, 0x1f, R225 ;  /* 0x0000001fff487819 */ /* 0x000fe400000114e1 */
[----:B--2---:R-:W-:Y:S01]  /*24890*/  SEL R24, R10, RZ, !P0 ;  /* 0x000000ff0a187207 */ /* 0x004fe20004000000 */
[----:B------:R-:W-:-:S04]  /*248a0*/  IMAD.MOV R10, RZ, RZ, -R7 ;  /* 0x000000ffff0a7224 */ /* 0x000fc800078e0a07 */
[----:B------:R-:W-:Y:S02]  /*248b0*/  IMAD R6, R24, UR4, RZ ;  /* 0x0000000418067c24 */ /* 0x000fe4000f8e02ff */
[----:B------:R-:W-:Y:S01]  /*248c0*/  IMAD R11, R3, R10, R12 ;  /* 0x0000000a030b7224 */ /* 0x000fe200078e020c */
[----:B------:R-:W-:Y:S01]  /*248d0*/  IADD3 R4, P0, R7, R4, RZ ;  /* 0x0000000407047210 */ /* 0x000fe20007f1e0ff */
        /* <DEDUP_REMOVED lines=9> */
[----:B------:R-:W-:Y:S01]  /*24970*/  IMAD.IADD R5, R5, 0x1, R15 ;  /* 0x0000000105057824 */ /* 0x000fe200078e020f */
[----:B------:R-:W-:-:S04]  /*24980*/  IADD3 R7, P2, R8, 0x1000, RZ ;  /* 0x0000100008077810 */ /* 0x000fc80007f5e0ff */
[----:B------:R-:W-:Y:S01]  /*24990*/  LEA.HI.X R15, R4, UR5, R5, 0x2, P0 ;  /* 0x00000005040f7c11 */ /* 0x000fe200080f1405 */
[--C-:B------:R-:W-:Y:S01]  /*249a0*/  IMAD.X R11, RZ, RZ, R9.reuse, P2 ;  /* 0x000000ffff0b7224 */ /* 0x100fe200010e0609 */
[C---:B------:R-:W-:Y:S01]  /*249b0*/  IADD3 R37, P0, R8.reuse, 0x5000, RZ ;  /* 0x0000500008257810 */ /* 0x040fe20007f1e0ff */
[----:B------:R-:W-:Y:S01]  /*249c0*/  SHFL.IDX PT, R54, R6, RZ, 0x1c1f ;  /* 0x001c1fff06367589 */ /* 0x000fe200000e0000 */
[----:B------:R-:W-:Y:S01]  /*249d0*/  IADD3 R45, P2, R8, 0x7000, RZ ;  /* 0x00007000082d7810 */ /* 0x000fe20007f5e0ff */
[----:B----4-:R-:W-:Y:S01]  /*249e0*/  IMAD.IADD R30, R30, 0x1, R224 ;  /* 0x000000011e1e7824 */ /* 0x010fe200078e02e0 */
[----:B------:R-:W-:Y:S01]  /*249f0*/  LOP3.LUT R36, R37, 0x380, RZ, 0xc0, !PT ;  /* 0x0000038025247812 */ /* 0x000fe200078ec0ff */
[----:B------:R-:W0:Y:S01]  /*24a00*/  SHFL.IDX PT, R55, R15, RZ, 0x1c1f ;  /* 0x001c1fff0f377589 */ /* 0x000e2200000e0000 */
[----:B------:R-:W-:Y:S01]  /*24a10*/  LOP3.LUT R44, R45, 0x380, RZ, 0xc0, !PT ;  /* 0x000003802d2c7812 */ /* 0x000fe200078ec0ff */
[----:B------:R-:W-:Y:S01]  /*24a20*/  ULDC.64 UR4, c[0x0][0xaa0] ;  /* 0x0002a80000047ab9 */ /* 0x000fe20000000a00 */
[----:B------:R-:W-:Y:S01]  /*24a30*/  SHF.R.U64 R36, R36, 0x3, RZ ;  /* 0x0000000324247819 */ /* 0x000fe200000012ff */
[----:B------:R-:W-:Y:S04]  /*24a40*/  SHFL.IDX PT, R58, R6, 0x1, 0x1c1f ;  /* 0x003c1f00063a7f89 */ /* 0x000fe800000e0000 */
[----:B------:R-:W2:Y:S01]  /*24a50*/  SHFL.IDX PT, R59, R15, 0x1, 0x1c1f ;  /* 0x003c1f000f3b7f89 */ /* 0x000ea200000e0000 */
[----:B------:R-:W-:Y:S01]  /*24a60*/  LOP3.LUT R36, R36, R37, RZ, 0x3c, !PT ;  /* 0x0000002524247212 */ /* 0x000fe200078e3cff */
[----:B------:R-:W-:Y:S01]  /*24a70*/  IMAD.X R37, RZ, RZ, R9, P0 ;  /* 0x000000ffff257224 */ /* 0x000fe200000e0609 */
[----:B------:R-:W-:Y:S01]  /*24a80*/  SHF.R.U64 R44, R44, 0x3, RZ ;  /* 0x000000032c2c7819 */ /* 0x000fe200000012ff */
[----:B------:R-:W-:Y:S01]  /*24a90*/  IMAD R21, R21, UR4, RZ ;  /* 0x0000000415157c24 */ /* 0x000fe2000f8e02ff */
[----:B------:R-:W-:Y:S01]  /*24aa0*/  LOP3.LUT P0, RZ, R31, 0x3, RZ, 0xc0, !PT ;  /* 0x000000031fff7812 */ /* 0x000fe2000780c0ff */
[----:B------:R-:W-:Y:S01]  /*24ab0*/  VIADD R4, R30, 0x8 ;  /* 0x000000081e047836 */ /* 0x000fe20000000000 */
[----:B------:R-:W-:Y:S01]  /*24ac0*/  IADD3 R13, P6, R8, 0x2000, RZ ;  /* 0x00002000080d7810 */ /* 0x000fe20007fde0ff */
[----:B------:R-:W-:Y:S01]  /*24ad0*/  IMAD R67, R20, UR5, R21 ;  /* 0x0000000514437c24 */ /* 0x000fe2000f8e0215 */
[----:B------:R-:W-:Y:S01]  /*24ae0*/  LOP3.LUT R44, R44, R45, RZ, 0x3c, !PT ;  /* 0x0000002d2c2c7212 */ /* 0x000fe200078e3cff */
[----:B------:R-:W-:Y:S01]  /*24af0*/  IMAD.WIDE.U32 R20, R20, UR4, RZ ;  /* 0x0000000414147c25 */ /* 0x000fe2000f8e00ff */
[----:B------:R-:W-:Y:S01]  /*24b00*/  IADD3.X R45, RZ, R9, RZ, P2, !PT ;  /* 0x00000009ff2d7210 */ /* 0x000fe200017fe4ff */
[----:B------:R-:W-:Y:S01]  /*24b10*/  ULDC.64 UR4, c[0x0][0xae8] ;  /* 0x0002ba0000047ab9 */ /* 0x000fe20000000a00 */
[----:B------:R-:W-:-:S02]  /*24b20*/  ISETP.GE.OR P2, PT, R30, R65, P0 ;  /* 0x000000411e00720c */ /* 0x000fc40000746670 */
[----:B------:R-:W-:Y:S02]  /*24b30*/  ISETP.GE.OR P0, PT, R4, R65, P0 ;  /* 0x000000410400720c */ /* 0x000fe40000706670 */
[----:B------:R-:W-:Y:S01]  /*24b40*/  LOP3.LUT R12, R13, 0x380, RZ, 0xc0, !PT ;  /* 0x000003800d0c7812 */ /* 0x000fe200078ec0ff */
[----:B------:R-:W-:Y:S01]  /*24b50*/  IMAD.IADD R21, R21, 0x1, R67 ;  /* 0x0000000115157824 */ /* 0x000fe200078e0243 */
[----:B------:R-:W-:Y:S01]  /*24b60*/  LOP3.LUT R10, R7, 0x380, RZ, 0xc0, !PT ;  /* 0x00000380070a7812 */ /* 0x000fe200078ec0ff */
[----:B------:R-:W-:Y:S01]  /*24b70*/  IMAD R67, R233, 0x20, R66 ;  /* 0x00000020e9437824 */ /* 0x000fe200078e0242 */
[----:B------:R-:W-:Y:S01]  /*24b80*/  SHF.R.U64 R12, R12, 0x3, RZ ;  /* 0x000000030c0c7819 */ /* 0x000fe200000012ff */
[----:B------:R-:W-:Y:S01]  /*24b90*/  IMAD R69, R64, UR4, RZ ;  /* 0x0000000440457c24 */ /* 0x000fe2000f8e02ff */
[----:B------:R-:W-:Y:S02]  /*24ba0*/  SHF.R.U64 R10, R10, 0x3, RZ ;  /* 0x000000030a0a7819 */ /* 0x000fe400000012ff */
[----:B------:R-:W-:-:S02]  /*24bb0*/  LOP3.LUT R12, R12, R13, RZ, 0x3c, !PT ;  /* 0x0000000d0c0c7212 */ /* 0x000fc400078e3cff */
[----:B------:R-:W-:Y:S02]  /*24bc0*/  IADD3 R64, R224, R67, RZ ;  /* 0x00000043e0407210 */ /* 0x000fe40007ffe0ff */
[----:B------:R-:W-:Y:S01]  /*24bd0*/  IADD3.X R13, RZ, R9, RZ, P6, !PT ;  /* 0x00000009ff0d7210 */ /* 0x000fe200037fe4ff */
[----:B0-----:R-:W-:Y:S01]  /*24be0*/  @!P2 ST.E desc[UR60][R54.64], R2 ;  /* 0x000000023600a985 */ /* 0x001fe2000c10193c */
[----:B------:R-:W-:Y:S02]  /*24bf0*/  LOP3.LUT R10, R10, R7, RZ, 0x3c, !PT ;  /* 0x000000070a0a7212 */ /* 0x000fe400078e3cff */
[C---:B------:R-:W-:Y:S01]  /*24c00*/  IADD3 R49, P6, R8.reuse, 0x8000, RZ ;  /* 0x0000800008317810 */ /* 0x040fe20007fde0ff */
[----:B--2---:R1:W-:Y:S01]  /*24c10*/  @!P0 ST.E desc[UR60][R58.64], R0 ;  /* 0x000000003a008985 */ /* 0x0043e2000c10193c */
[----:B------:R-:W-:Y:S01]  /*24c20*/  IADD3 R7, P3, R8, 0xb000, RZ ;  /* 0x0000b00008077810 */ /* 0x000fe20007f7e0ff */
[C---:B------:R-:W-:Y:S01]  /*24c30*/  IMAD R69, R234.reuse, UR5, R69 ;  /* 0x00000005ea457c24 */ /* 0x040fe2000f8e0245 */
[----:B------:R-:W-:Y:S01]  /*24c40*/  LOP3.LUT R48, R49, 0x380, RZ, 0xc0, !PT ;  /* 0x0000038031307812 */ /* 0x000fe200078ec0ff */
[----:B------:R-:W-:Y:S01]  /*24c50*/  IMAD.WIDE.U32 R20, R234, UR4, R20 ;  /* 0x00000004ea147c25 */ /* 0x000fe2000f8e0014 */
[----:B------:R-:W-:Y:S01]  /*24c60*/  LOP3.LUT R5, R8, 0x380, RZ, 0xc0, !PT ;  /* 0x0000038008057812 */ /* 0x000fe200078ec0ff */
[----:B------:R-:W-:Y:S01]  /*24c70*/  ULDC.64 UR4, c[0x0][0xaf0] ;  /* 0x0002bc0000047ab9 */ /* 0x000fe20000000a00 */
[----:B------:R-:W-:Y:S01]  /*24c80*/  LOP3.LUT R6, R7, 0x380, RZ, 0xc0, !PT ;  /* 0x0000038007067812 */ /* 0x000fe200078ec0ff */
[----:B------:R-:W-:-:S02]  /*24c90*/  IMAD.IADD R21, R21, 0x1, R69 ;  /* 0x0000000115157824 */ /* 0x000fc400078e0245 */
[----:B-1----:R-:W-:Y:S01]  /*24ca0*/  @P1 IMAD.HI.U32 R0, R64, R71, RZ ;  /* 0x0000004740001227 */ /* 0x002fe200078e00ff */
[----:B------:R-:W-:Y:S01]  /*24cb0*/  SHF.R.U64 R48, R48, 0x3, RZ ;  /* 0x0000000330307819 */ /* 0x000fe200000012ff */
[----:B------:R-:W5:Y:S01]  /*24cc0*/  LD.E.128 R12, desc[UR60][R12.64] ;  /* 0x0000003c0c0c7980 */ /* 0x000f62000c101d00 */
[----:B------:R-:W-:Y:S01]  /*24cd0*/  SHF.R.U64 R5, R5, 0x3, RZ ;  /* 0x0000000305057819 */ /* 0x000fe200000012ff */
[----:B------:R-:W-:Y:S01]  /*24ce0*/  IMAD.MOV.U32 R67, RZ, RZ, R64 ;  /* 0x000000ffff437224 */ /* 0x000fe200078e0040 */
[----:B---3--:R-:W-:Y:S01]  /*24cf0*/  @P1 SHF.R.U32.HI R67, RZ, R73, R0 ;  /* 0x00000049ff431219 */ /* 0x008fe20000011600 */
[----:B------:R-:W-:Y:S01]  /*24d00*/  IMAD R24, R24, UR4, RZ ;  /* 0x0000000418187c24 */ /* 0x000fe2000f8e02ff */
[----:B------:R-:W-:Y:S01]  /*24d10*/  SHF.R.U64 R6, R6, 0x3, RZ ;  /* 0x0000000306067819 */ /* 0x000fe200000012ff */
[----:B------:R-:W-:Y:S01]  /*24d20*/  IMAD.WIDE.U32 R20, R237, UR4, R20 ;  /* 0x00000004ed147c25 */ /* 0x000fe2000f8e0014 */
[----:B------:R-:W-:Y:S01]  /*24d30*/  LOP3.LUT R48, R48, R49, RZ, 0x3c, !PT ;  /* 0x0000003130307212 */ /* 0x000fe200078e3cff */
[----:B------:R-:W5:Y:S01]  /*24d40*/  LD.E.128 R28, desc[UR60][R28.64] ;  /* 0x0000003c1c1c7980 */ /* 0x000f62000c101d00 */
[----:B------:R-:W-:Y:S01]  /*24d50*/  LOP3.LUT R4, R5, R8, RZ, 0x3c, !PT ;  /* 0x0000000805047212 */ /* 0x000fe200078e3cff */
[----:B------:R-:W-:Y:S01]  /*24d60*/  IMAD R69, R237, UR5, R24 ;  /* 0x00000005ed457c24 */ /* 0x000fe2000f8e0218 */
[----:B------:R-:W-:Y:S01]  /*24d70*/  SHF.R.S32.HI R0, RZ, 0x1f, R67 ;  /* 0x0000001fff007819 */ /* 0x000fe20000011443 */
[--C-:B------:R-:W-:Y:S01]  /*24d80*/  IMAD.X R49, RZ, RZ, R9.reuse, P6 ;  /* 0x000000ffff317224 */ /* 0x100fe200030e0609 */
[----:B------:R-:W-:Y:S01]  /*24d90*/  IADD3.X R61, RZ, R9, RZ, P3, !PT ;  /* 0x00000009ff3d7210 */ /* 0x000fe20001ffe4ff */
[----:B------:R-:W-:Y:S01]  /*24da0*/  IMAD.MOV.U32 R5, RZ, RZ, R9 ;  /* 0x000000ffff057224 */ /* 0x000fe200078e0009 */
[----:B------:R-:W-:Y:S01]  /*24db0*/  LOP3.LUT R60, R6, R7, RZ, 0x3c, !PT ;  /* 0x00000007063c7212 */ /* 0x000fe200078e3cff */
[----:B------:R-:W-:Y:S01]  /*24dc0*/  IMAD.MOV R2, RZ, RZ, -R67 ;  /* 0x000000ffff027224 */ /* 0x000fe200078e0a43 */
[----:B------:R-:W-:Y:S01]  /*24dd0*/  ULDC.64 UR4, c[0x0][0xae0] ;  /* 0x0002b80000047ab9 */ /* 0x000fe20000000a00 */
[----:B------:R-:W-:Y:S01]  /*24de0*/  IADD3 R21, R21, R69, RZ ;  /* 0x0000004515157210 */ /* 0x000fe20007ffe0ff */
[----:B------:R-:W-:Y:S01]  /*24df0*/  IMAD R0, R0, UR4, RZ ;  /* 0x0000000400007c24 */ /* 0x000fe2000f8e02ff */
[----:B------:R-:W5:Y:S01]  /*24e00*/  LD.E.128 R4, desc[UR60][R4.64] ;  /* 0x0000003c04047980 */ /* 0x000f62000c101d00 */
[----:B------:R-:W-:-:S03]  /*24e10*/  IMAD R69, R3, R2, R64 ;  /* 0x0000000203457224 */ /* 0x000fc600078e0240 */
[----:B------:R-:W5:Y:S01]  /*24e20*/  LD.E.128 R8, desc[UR60][R10.64] ;  /* 0x0000003c0a087980 */ /* 0x000f62000c101d00 */
[----:B------:R-:W-:-:S03]  /*24e30*/  IMAD R71, R67, UR5, R0 ;  /* 0x0000000543477c24 */ /* 0x000fc6000f8e0200 */
[----:B------:R-:W5:Y:S01]  /*24e40*/  LD.E.128 R32, desc[UR60][R32.64] ;  /* 0x0000003c20207980 */ /* 0x000f62000c101d00 */
[----:B------:R-:W-:-:S03]  /*24e50*/  SHF.R.S32.HI R0, RZ, 0x1f, R69 ;  /* 0x0000001fff007819 */ /* 0x000fc60000011445 */
[----:B------:R-:W5:Y:S04]  /*24e60*/  LD.E.128 R36, desc[UR60][R36.64] ;  /* 0x0000003c24247980 */ /* 0x000f68000c101d00 */
[----:B------:R-:W5:Y:S04]  /*24e70*/  LD.E.128 R40, desc[UR60][R40.64] ;  /* 0x0000003c28287980 */ /* 0x000f68000c101d00 */
[----:B------:R-:W5:Y:S04]  /*24e80*/  LD.E.128 R44, desc[UR60][R44.64] ;  /* 0x0000003c2c2c7980 */ /* 0x000f68000c101d00 */
[----:B------:R-:W5:Y:S04]  /*24e90*/  LD.E.128 R48, desc[UR60][R48.64] ;  /* 0x0000003c30307980 */ /* 0x000f68000c101d00 */
[----:B------:R-:W5:Y:S04]  /*24ea0*/  LD.E.128 R52, desc[UR60][R52.64] ;  /* 0x0000003c34347980 */ /* 0x000f68000c101d00 */
[----:B------:R-:W5:Y:S04]  /*24eb0*/  LD.E.128 R56, desc[UR60][R56.64] ;  /* 0x0000003c38387980 */ /* 0x000f68000c101d00 */
[----:B------:R-:W5:Y:S01]  /*24ec0*/  LD.E.128 R60, desc[UR60][R60.64] ;  /* 0x0000003c3c3c7980 */ /* 0x000f62000c101d00 */
[----:B------:R-:W-:Y:S01]  /*24ed0*/  IMAD.WIDE.U32 R2, R67, UR4, R20 ;  /* 0x0000000443027c25 */ /* 0x000fe2000f8e0014 */
[----:B------:R-:W-:Y:S01]  /*24ee0*/  ULDC.64 UR4, c[0x0][0xad8] ;  /* 0x0002b60000047ab9 */ /* 0x000fe20000000a00 */
[----:B------:R-:W-:Y:S01]  /*24ef0*/  @!PT LDS RZ, [RZ] ;  /* 0x00000000fffff984 */ /* 0x000fe20000000800 */
[----:B------:R-:W-:Y:S01]  /*24f00*/  @!PT LDS RZ, [RZ] ;  /* 0x00000000fffff984 */ /* 0x000fe20000000800 */
[----:B------:R-:W-:Y:S01]  /*24f10*/  @!PT LDS RZ, [RZ] ;  /* 0x00000000fffff984 */ /* 0x000fe20000000800 */
[----:B------:R-:W-:Y:S01]  /*24f20*/  @!PT LDS RZ, [RZ] ;  /* 0x00000000fffff984 */ /* 0x000fe20000000800 */
[----:B------:R0:W-:Y:S06]  /*24f30*/  MEMBAR.ALL.CTA ;  /* 0x0000000000007992 */ /* 0x0001ec0000008000 */
[----:B0-----:R-:W0:Y:S01]  /*24f40*/  FENCE.VIEW.ASYNC.S ;  /* 0x00000000000073c6 */ /* 0x001e220000000000 */
[----:B------:R-:W-:-:S02]  /*24f50*/  IMAD.IADD R224, R66, 0x1, R224 ;  /* 0x0000000142e07824 */ /* 0x000fc400078e02e0 */
[----:B------:R-:W-:Y:S02]  /*24f60*/  IMAD.IADD R3, R3, 0x1, R71 ;  /* 0x0000000103037824 */ /* 0x000fe400078e0247 */
[----:B------:R-:W-:Y:S02]  /*24f70*/  IMAD R20, R0, UR4, RZ ;  /* 0x0000000400147c24 */ /* 0x000fe4000f8e02ff */
[C---:B------:R-:W-:Y:S02]  /*24f80*/  VIADD R0, R224.reuse, 0x20 ;  /* 0x00000020e0007836 */ /* 0x040fe40000000000 */
[C---:B------:R-:W-:Y:S02]  /*24f90*/  IMAD R21, R69.reuse, UR5, R20 ;  /* 0x0000000545157c24 */ /* 0x040fe4000f8e0214 */
[----:B------:R-:W-:Y:S01]  /*24fa0*/  IMAD.WIDE.U32 R2, R69, UR4, R2 ;  /* 0x0000000445027c25 */ /* 0x000fe2000f8e0002 */
[-C--:B------:R-:W-:Y:S01]  /*24fb0*/  ISETP.GE.AND P2, PT, R224, R65.reuse, PT ;  /* 0x00000041e000720c */ /* 0x080fe20003f46270 */
[----:B------:R-:W-:Y:S01]  /*24fc0*/  ULDC.64 UR4, c[0x0][0xa80] ;  /* 0x0002a00000047ab9 */ /* 0x000fe20000000a00 */
[----:B------:R-:W-:Y:S01]  /*24fd0*/  ISETP.GE.AND P1, PT, R0, R65, PT ;  /* 0x000000410000720c */ /* 0x000fe20003f26270 */
[----:B------:R-:W-:Y:S01]  /*24fe0*/  IMAD.IADD R3, R3, 0x1, R21 ;  /* 0x0000000103037824 */ /* 0x000fe200078e0215 */
[----:B------:R-:W-:-:S02]  /*24ff0*/  IADD3 R0, R16, 0x36820, RZ ;  /* 0x0003682010007810 */ /* 0x000fc40007ffe0ff */
[C---:B------:R-:W-:Y:S02]  /*25000*/  LEA R24, P3, R2.reuse, UR4, 0x1 ;  /* 0x0000000402187c11 */ /* 0x040fe4000f8608ff */
[----:B------:R-:W-:Y:S02]  /*25010*/  PRMT R0, RZ, 0x654, R0 ;  /* 0x00000654ff007816 */ /* 0x000fe40000000000 */
[----:B------:R-:W-:Y:S01]  /*25020*/  LEA.HI.X R64, R2, UR5, R3, 0x1, P3 ;  /* 0x0000000502407c11 */ /* 0x000fe200098f0c03 */
        /* <DEDUP_REMOVED lines=19> */
.L_x_2950:
[----:B------:R-:W-:Y:S05]  /*25160*/  BSYNC B1 ;  /* 0x0000000000017941 */ /* 0x000fea0003800000 */
.L_x_2949:
[----:B0-----:R0:W4:Y:S01]  /*25170*/  SHFL.IDX PT, R0, R64, 0x1, 0x181f ;  /* 0x00381f0040007f89 */ /* 0x00112200000e0000 */
        /* <DEDUP_REMOVED lines=16> */
.L_x_2952:
[----:B------:R-:W-:Y:S05]  /*25280*/  BSYNC B1 ;  /* 0x0000000000017941 */ /* 0x000fea0003800000 */
.L_x_2951:
        /* <DEDUP_REMOVED lines=17> */
.L_x_2954:
[----:B------:R-:W-:Y:S05]  /*253a0*/  BSYNC B1 ;  /* 0x0000000000017941 */ /* 0x000fea0003800000 */
.L_x_2953:
[----:B0-----:R-:W-:Y:S01]  /*253b0*/  VIADD R0, R224, 0x60 ;  /* 0x00000060e0007836 */ /* 0x001fe20000000000 */
[----:B-1--4-:R-:W0:Y:S04]  /*253c0*/  SHFL.IDX PT, R64, R64, 0x3, 0x181f ;  /* 0x00781f0040407f89 */ /* 0x012e2800000e0000 */
[----:B------:R-:W-:Y:S01]  /*253d0*/  ISETP.GE.AND P0, PT, R0, R65, PT ;  /* 0x000000410000720c */ /* 0x000fe20003f06270 */
[----:B------:R-:W1:-:S12]  /*253e0*/  SHFL.IDX PT, R24, R24, 0x3, 0x181f ;  /* 0x00781f0018187f89 */ /* 0x000e5800000e0000 */
[----:B------:R-:W-:Y:S05]  /*253f0*/  @P0 BRA `(.L_x_2955) ;  /* 0x0000000c004c0947 */ /* 0x000fea0003800000 */
[----:B------:R-:W-:Y:S02]  /*25400*/  ULDC UR4, c[0x0][0xac8] ;  /* 0x0002b20000047ab9 */ /* 0x000fe40000000800 */
[----:B------:R-:W-:Y:S02]  /*25410*/  ISETP.GE.AND P2, PT, R225, UR4, PT ;  /* 0x00000004e1007c0c */ /* 0x000fe4000bf46270 */
[----:B------:R-:W-:-:S11]  /*25420*/  ISETP.GE.AND P3, PT, R231, UR4, PT ;  /* 0x00000004e7007c0c */ /* 0x000fd6000bf66270 */
[-C--:B-1----:R-:W-:Y:S02]  /*25430*/  @!P2 LEA R2, P0, R225, R24.reuse, 0x1 ;  /* 0x00000018e102a211 */ /* 0x082fe400078008ff */
[----:B------:R-:W-:Y:S02]  /*25440*/  @!P3 LEA R4, P1, R231, R24, 0x1 ;  /* 0x00000018e704b211 */ /* 0x000fe400078208ff */
[-C--:B0-----:R-:W-:Y:S02]  /*25450*/  @!P2 LEA.HI.X R3, R225, R64.reuse, R72, 0x1, P0 ;  /* 0x00000040e103a211 */ /* 0x081fe400000f0c48 */
[----:B------:R-:W-:Y:S02]  /*25460*/  @!P3 LEA.HI.X R5, R231, R64, R70, 0x1, P1 ;  /* 0x00000040e705b211 */ /* 0x000fe400008f0c46 */
[----:B------:R-:W-:Y:S01]  /*25470*/  ISETP.GE.AND P0, PT, R232, UR4, PT ;  /* 0x00000004e8007c0c */ /* 0x000fe2000bf06270 */
[----:B------:R4:W-:Y:S04]  /*25480*/  @!P2 ST.E.128 desc[UR60][R2.64], R28 ;  /* 0x0000001c0200a985 */ /* 0x0009e8000c101d3c */
[----:B------:R4:W-:Y:S08]  /*25490*/  @!P3 ST.E.128 desc[UR60][R4.64], R44 ;  /* 0x0000002c0400b985 */ /* 0x0009f0000c101d3c */
[----:B------:R-:W-:Y:S05]  /*254a0*/  @P0 BRA `(.L_x_2955) ;  /* 0x0000000c00200947 */ /* 0x000fea0003800000 */
[----:B----4-:R-:W-:-:S04]  /*254b0*/  LEA R2, P0, R232, R24, 0x1 ;  /* 0x00000018e8027211 */ /* 0x010fc800078008ff */
[----:B------:R-:W-:-:S05]  /*254c0*/  LEA.HI.X R3, R232, R64, R68, 0x1, P0 ;  /* 0x00000040e8037211 */ /* 0x000fca00000f0c44 */
[----:B------:R0:W-:Y:S01]  /*254d0*/  ST.E.128 desc[UR60][R2.64], R60 ;  /* 0x0000003c02007985 */ /* 0x0001e2000c101d3c */
[----:B------:R-:W-:Y:S05]  /*254e0*/  BRA `(.L_x_2955) ;  /* 0x0000000c00107947 */ /* 0x000fea0003800000 */
.L_x_2947:
[----:B------:R-:W-:Y:S01]  /*254f0*/  ULDC.64 UR4, c[0x0][0xc00] ;  /* 0x0003000000047ab9 */ /* 0x000fe20000000a00 */
[----:B------:R-:W-:Y:S01]  /*25500*/  MOV R6, RZ ;  /* 0x000000ff00067202 */ /* 0x000fe20000000f00 */
[----:B------:R-:W2:Y:S01]  /*25510*/  LDC R21, c[0x0][0xbe8] ;  /* 0x0002fa00ff157b82 */ /* 0x000ea20000000800 */
[----:B------:R-:W-:Y:S02]  /*25520*/  ISETP.NE.U32.AND P0, PT, RZ, UR4, PT ;  /* 0x00000004ff007c0c */ /* 0x000fe4000bf05070 */
[----:B------:R-:W-:Y:S02]  /*25530*/  IADD3 R2, P1, R235, UR4, RZ ;  /* 0x00000004eb027c10 */ /* 0x000fe4000ff3e0ff */
[----:B------:R-:W-:Y:S02]  /*25540*/  ISETP.NE.AND.EX P0, PT, RZ, UR5, PT, P0 ;  /* 0x00000005ff007c0c */ /* 0x000fe4000bf05300 */
[----:B------:R-:W-:Y:S01]  /*25550*/  IADD3.X R3, R236, UR5, RZ, P1, !PT ;  /* 0x00000005ec037c10 */ /* 0x000fe20008ffe4ff */
[----:B------:R-:W-:-:S02]  /*25560*/  ULDC.64 UR4, c[0x0][0xc08] ;  /* 0x0003020000047ab9 */ /* 0x000fc40000000a00 */
[----:B------:R-:W-:-:S04]  /*25570*/  ISETP.NE.U32.AND P1, PT, RZ, UR4, PT ;  /* 0x00000004ff007c0c */ /* 0x000fc8000bf25070 */
[----:B------:R-:W-:-:S04]  /*25580*/  ISETP.NE.AND.EX P1, PT, RZ, UR5, PT, P1 ;  /* 0x00000005ff007c0c */ /* 0x000fc8000bf25310 */
[----:B------:R3:W5:Y:S09]  /*25590*/  @P0 LDG.E R6, desc[UR60][R2.64] ;  /* 0x0000003c02060981 */ /* 0x000772000c1e1900 */
[----:B------:R-:W-:Y:S01]  /*255a0*/  @P1 IADD3 R4, P2, R235, UR4, RZ ;  /* 0x00000004eb041c10 */ /* 0x000fe2000ff5e0ff */
[----:B------:R-:W-:-:S02]  /*255b0*/  ULDC UR4, c[0x0][0xa88] ;  /* 0x0002a20000047ab9 */ /* 0x000fc40000000800 */
[----:B------:R-:W-:Y:S01]  /*255c0*/  IMAD.U32 R0, RZ, RZ, UR4 ;  /* 0x00000004ff007e24 */ /* 0x000fe2000f8e00ff */
        /* <DEDUP_REMOVED lines=13> */
.L_x_2956:
[----:B------:R-:W2:Y:S01]  /*256a0*/  LDL.LU R2, [R1+0x58] ;  /* 0x0000580001027983 */ /* 0x000ea20000300800 */
[----:B------:R-:W-:Y:S01]  /*256b0*/  BSSY B1, `(.L_x_2957) ;  /* 0x000002d000017945 */ /* 0x000fe20003800000 */
[----:B------:R-:W-:Y:S02]  /*256c0*/  SHF.R.S32.HI R10, RZ, 0x1f, R234 ;  /* 0x0000001fff0a7819 */ /* 0x000fe400000114ea */
[----:B------:R-:W-:Y:S02]  /*256d0*/  SEL R237, R237, RZ, !P0 ;  /* 0x000000ffeded7207 */ /* 0x000fe40004000000 */
[----:B-----5:R-:W-:Y:S02]  /*256e0*/  SHF.R.S32.HI R11, RZ, 0x1f, R6 ;  /* 0x0000001fff0b7819 */ /* 0x020fe40000011406 */
[----:B--2---:R-:W-:Y:S01]  /*256f0*/  SEL R12, R2, RZ, !P0 ;  /* 0x000000ff020c7207 */ /* 0x004fe20004000000 */
[----:B------:R-:W-:Y:S06]  /*25700*/  @P3 BRA `(.L_x_2958) ;  /* 0x00000000009c3947 */ /* 0x000fec0003800000 */
[----:B------:R-:W2:Y:S01]  /*25710*/  S2R R3, SR_TID.X ;  /* 0x0000000000037919 */ /* 0x000ea20000002100 */
[----:B------:R-:W3:Y:S02]  /*25720*/  LDC R9, c[0x0][0xbe8] ;  /* 0x0002fa00ff097b82 */ /* 0x000ee40000000800 */
[----:B---3--:R-:W-:Y:S01]  /*25730*/  IMAD R2, R0, R9, RZ ;  /* 0x0000000900027224 */ /* 0x008fe200078e02ff */
[----:B--2---:R-:W-:-:S04]  /*25740*/  IADD3 R8, R224, -0x80, R3 ;  /* 0xffffff80e0087810 */ /* 0x004fc80007ffe003 */
[----:B------:R-:W-:-:S13]  /*25750*/  ISETP.GE.AND P0, PT, R8, R2, PT ;  /* 0x000000020800720c */ /* 0x000fda0003f06270 */
[----:B------:R-:W-:Y:S05]  /*25760*/  @P0 BRA `(.L_x_2958) ;  /* 0x0000000000840947 */ /* 0x000fea0003800000 */
[----:B------:R-:W-:Y:S01]  /*25770*/  ISETP.NE.AND P0, PT, R9, 0x1, PT ;  /* 0x000000010900780c */ /* 0x000fe20003f05270 */
[----:B------:R-:W-:Y:S01]  /*25780*/  ULDC.64 UR4, c[0x0][0xb90] ;  /* 0x0002e40000047ab9 */ /* 0x000fe20000000a00 */
[----:B------:R-:W-:Y:S01]  /*25790*/  IMAD.MOV.U32 R2, RZ, RZ, R6 ;  /* 0x000000ffff027224 */ /* 0x000fe200078e0006 */
[----:B------:R-:W-:Y:S01]  /*257a0*/  MOV R5, R8 ;  /* 0x0000000800057202 */ /* 0x000fe20000000f00 */
[----:B------:R-:W-:Y:S02]  /*257b0*/  IMAD R7, R10, UR4, RZ ;  /* 0x000000040a077c24 */ /* 0x000fe4000f8e02ff */
[----:B------:R-:W-:Y:S02]  /*257c0*/  IMAD.MOV.U32 R3, RZ, RZ, R11 ;  /* 0x000000ffff037224 */ /* 0x000fe400078e000b */
[C---:B------:R-:W-:Y:S02]  /*257d0*/  IMAD R7, R234.reuse, UR5, R7 ;  /* 0x00000005ea077c24 */ /* 0x040fe4000f8e0207 */
[----:B------:R-:W-:Y:S01]  /*257e0*/  IMAD.WIDE.U32 R2, R234, UR4, R2 ;  /* 0x00000004ea027c25 */ /* 0x000fe2000f8e0002 */
[----:B------:R-:W-:-:S02]  /*257f0*/  ULDC.64 UR4, c[0x0][0xb98] ;  /* 0x0002e60000047ab9 */ /* 0x000fc40000000a00 */
[----:B------:R-:W2:Y:S01]  /*25800*/  @P0 LDC R13, c[0x0][0xbec] ;  /* 0x0002fb00ff0d0b82 */ /* 0x000ea20000000800 */
[----:B------:R-:W-:Y:S02]  /*25810*/  IMAD.IADD R3, R3, 0x1, R7 ;  /* 0x0000000103037824 */ /* 0x000fe400078e0207 */
[----:B------:R-:W-:-:S05]  /*25820*/  IMAD.WIDE.U32 R2, R237, UR4, R2 ;  /* 0x00000004ed027c25 */ /* 0x000fca000f8e0002 */
[----:B------:R-:W3:Y:S01]  /*25830*/  @P0 LDC R15, c[0x0][0xbf0] ;  /* 0x0002fc00ff0f0b82 */ /* 0x000ee20000000800 */
        /* <DEDUP_REMOVED lines=20> */
.L_x_2958:
[----:B------:R-:W-:Y:S05]  /*25980*/  BSYNC B1 ;  /* 0x0000000000017941 */ /* 0x000fea0003800000 */
.L_x_2957:
[----:B------:R-:W-:Y:S01]  /*25990*/  SHF.R.S32.HI R8, RZ, 0x1f, R20 ;  /* 0x0000001fff087819 */ /* 0x000fe20000011414 */
[----:B------:R-:W-:Y:S01]  /*259a0*/  ULDC.64 UR4, c[0x0][0xaa0] ;  /* 0x0002a80000047ab9 */ /* 0x000fe20000000a00 */
[----:B------:R-:W-:Y:S01]  /*259b0*/  BSSY B1, `(.L_x_2959) ;  /* 0x0000041000017945 */ /* 0x000fe20003800000 */
[----:B--2---:R-:W-:Y:S01]  /*259c0*/  IMAD R3, R11, UR4, RZ ;  /* 0x000000040b037c24 */ /* 0x004fe2000f8e02ff */
[----:B------:R-:W-:Y:S02]  /*259d0*/  LEA.HI R8, R8, R20, RZ, 0x3 ;  /* 0x0000001408087211 */ /* 0x000fe400078f18ff */
[----:B------:R-:W-:Y:S01]  /*259e0*/  SHF.R.S32.HI R13, RZ, 0x1f, R232 ;  /* 0x0000001fff0d7819 */ /* 0x000fe200000114e8 */
[C---:B------:R-:W-:Y:S01]  /*259f0*/  IMAD R5, R6.reuse, UR5, R3 ;  /* 0x0000000506057c24 */ /* 0x040fe2000f8e0203 */
[----:B------:R-:W-:Y:S01]  /*25a00*/  SHF.R.S32.HI R8, RZ, 0x3, R8 ;  /* 0x00000003ff087819 */ /* 0x000fe20000011408 */
[----:B------:R-:W-:Y:S01]  /*25a10*/  IMAD.WIDE.U32 R2, R6, UR4, RZ ;  /* 0x0000000406027c25 */ /* 0x000fe2000f8e00ff */
[----:B------:R-:W-:Y:S01]  /*25a20*/  ULDC.64 UR4, c[0x0][0xae8] ;  /* 0x0002ba0000047ab9 */ /* 0x000fe20000000a00 */
[----:B------:R-:W-:-:S02]  /*25a30*/  SHF.R.S32.HI R15, RZ, 0x1f, R231 ;  /* 0x0000001fff0f7819 */ /* 0x000fc400000114e7 */
[----:B------:R-:W-:Y:S01]  /*25a40*/  IMAD R7, R233, 0x20, R8 ;  /* 0x00000020e9077824 */ /* 0x000fe200078e0208 */
[----:B------:R-:W-:Y:S02]  /*25a50*/  IADD3 R3, R3, R5, RZ ;  /* 0x0000000503037210 */ /* 0x000fe40007ffe0ff */
[----:B------:R-:W-:Y:S01]  /*25a60*/  SHF.R.S32.HI R20, RZ, 0x1f, R225 ;  /* 0x0000001fff147819 */ /* 0x000fe200000114e1 */
[----:B------:R-:W-:Y:S02]  /*25a70*/  IMAD.IADD R9, R224, 0x1, R7 ;  /* 0x00000001e0097824 */ /* 0x000fe400078e0207 */
[----:B------:R-:W-:Y:S02]  /*25a80*/  IMAD R7, R10, UR4, RZ ;  /* 0x000000040a077c24 */ /* 0x000fe4000f8e02ff */
[----:B----4-:R-:W-:-:S04]  /*25a90*/  @P2 IMAD.HI.U32 R4, R9, R14, RZ ;  /* 0x0000000e09042227 */ /* 0x010fc800078e00ff */
[C---:B------:R-:W-:Y:S02]  /*25aa0*/  IMAD R7, R234.reuse, UR5, R7 ;  /* 0x00000005ea077c24 */ /* 0x040fe4000f8e0207 */
[----:B------:R-:W-:Y:S01]  /*25ab0*/  IMAD.WIDE.U32 R2, R234, UR4, R2 ;  /* 0x00000004ea027c25 */ /* 0x000fe2000f8e0002 */
[----:B------:R-:W-:-:S03]  /*25ac0*/  ULDC.64 UR4, c[0x0][0xaf0] ;  /* 0x0002bc0000047ab9 */ /* 0x000fc60000000a00 */
[----:B------:R-:W-:Y:S01]  /*25ad0*/  IMAD.MOV.U32 R5, RZ, RZ, R9 ;  /* 0x000000ffff057224 */ /* 0x000fe200078e0009 */
[----:B0-----:R-:W-:Y:S01]  /*25ae0*/  @P2 SHF.R.U32.HI R5, RZ, R29, R4 ;  /* 0x0000001dff052219 */ /* 0x001fe20000011604 */
        /* <DEDUP_REMOVED lines=18> */
[C---:B------:R-:W-:Y:S01]  /*25c10*/  IMAD R5, R7.reuse, UR5, R4 ;  /* 0x0000000507057c24 */ /* 0x040fe2000f8e0204 */
[C---:B------:R-:W-:Y:S01]  /*25c20*/  IADD3 R0, R224.reuse, 0x20, RZ ;  /* 0x00000020e0007810 */ /* 0x040fe20007ffe0ff */
        /* <DEDUP_REMOVED lines=25> */
.L_x_2960:
[----:B------:R-:W-:Y:S05]  /*25dc0*/  BSYNC B1 ;  /* 0x0000000000017941 */ /* 0x000fea0003800000 */
.L_x_2959:
        /* <DEDUP_REMOVED lines=17> */
.L_x_2962:
[----:B------:R-:W-:Y:S05]  /*25ee0*/  BSYNC B1 ;  /* 0x0000000000017941 */ /* 0x000fea0003800000 */
.L_x_2961:
        /* <DEDUP_REMOVED lines=17> */
.L_x_2964:
[----:B------:R-:W-:Y:S05]  /*26000*/  BSYNC B1 ;  /* 0x0000000000017941 */ /* 0x000fea0003800000 */
.L_x_2963:
[----:B0-----:R-:W-:Y:S01]  /*26010*/  VIADD R0, R224, 0x60 ;  /* 0x00000060e0007836 */ /* 0x001fe20000000000 */
[----:B------:R0:W0:Y:S04]  /*26020*/  SHFL.IDX PT, R6, R5, 0x3, 0x181f ;  /* 0x00781f0005067f89 */ /* 0x00002800000e0000 */
        /* <DEDUP_REMOVED lines=16> */
.L_x_2955:
[----:B------:R-:W-:Y:S05]  /*26130*/  BSYNC B0 ;  /* 0x0000000000007941 */ /* 0x000fea0003800000 */
.L_x_2946:
[----:B------:R-:W-:Y:S02]  /*26140*/  ULDC UR4, c[0x0][0xc3c] ;  /* 0x00030f0000047ab9 */ /* 0x000fe40000000800 */
[----:B-1----:R-:W-:-:S13]  /*26150*/  ISETP.GE.AND P0, PT, R27, UR4, PT ;  /* 0x000000041b007c0c */ /* 0x002fda000bf06270 */
[----:B------:R-:W-:Y:S05]  /*26160*/  @!P0 BRA `(.L_x_2965) ;  /* 0xfffffdb000908947 */ /* 0x000fea000383ffff */
[----:B------:R-:W-:Y:S05]  /*26170*/  BRA `(.L_x_2741) ;  /* 0x0000008000a87947 */ /* 0x000fea0003800000 */
.L_x_2739:
[----:B------:R-:W-:-:S08]  /*26180*/  NOP ;  /* 0x0000000000007918 */ /* 0x000fd00000000000 */
[----:B0-----:R-:W0:-:S00]  /*26190*/  USETMAXREG.DEALLOC.CTAPOOL 0x18 ;  /* 0x00000018000079c8 */ /* 0x001e0000080e0500 */
[----:B0-----:R-:W2:Y:S01]  /*261a0*/  LDL.LU R2, [R1+0x20] ;  /* 0x0000200001027983 */ /* 0x001ea20000300800 */
[----:B------:R-:W-:Y:S02]  /*261b0*/  LOP3.LUT R0, R0, 0x3, RZ, 0xc0, !PT ;  /* 0x0000000300007812 */ /* 0x000fe400078ec0ff */
[----:B------:R-:W-:-:S04]  /*261c0*/  MOV R6, RZ ;  /* 0x000000ff00067202 */ /* 0x000fc80000000f00 */
        /* <DEDUP_REMOVED lines=13> */
.L_x_2966:
        /* <DEDUP_REMOVED lines=41> */
.L_x_2972:
        /* <DEDUP_REMOVED lines=12> */
.L_x_2971:
[----:B------:R-:W-:Y:S05]  /*265f0*/  BSYNC B0 ;  /* 0x0000000000007941 */ /* 0x000fea0003800000 */
.L_x_2970:
        /* <DEDUP_REMOVED lines=17> */
[----:B------:R-:W-:-:S05]  /*26710*/  IMAD.IADD R7, R8, 0x1, R7 ;  /* 0x0000000108077824 */ /* 0x000fca00078e0207 */
[----:B------:R-:W-:-:S13]  /*26720*/  ISETP.GT.AND P6, PT, R7, UR6, PT ;  /* 0x0000000607007c0c */ /* 0x000fda000bfc4270 */
[----:B------:R-:W-:Y:S05]  /*26730*/  @!P6 BRA `(.L_x_2972) ;  /* 0xfffffffc007ce947 */ /* 0x000fea000383ffff */
[----:B------:R-:W-:-:S07]  /*26740*/  IMAD.MOV.U32 R5, RZ, RZ, R11 ;  /* 0x000000ffff057224 */ /* 0x000fce00078e000b */
.L_x_2968:
[----:B------:R-:W-:-:S04]  /*26750*/  IMAD.IADD R8, R7, 0x1, -R8 ;  /* 0x0000000107087824 */ /* 0x000fc800078e0a08 */
[----:B------:R-:W-:-:S05]  /*26760*/  IMAD R2, R5, UR5, R8 ;  /* 0x0000000505027c24 */ /* 0x000fca000f8e0208 */
[----:B------:R-:W-:Y:S02]  /*26770*/  ISETP.GT.AND P0, PT, R2, UR6, PT ;  /* 0x0000000602007c0c */ /* 0x000fe4000bf04270 */
[----:B------:R-:W0:Y:S11]  /*26780*/  LDC.64 R2, c[0x0][0xc90] ;  /* 0x00032400ff027b82 */ /* 0x000e360000000a00 */
[----:B------:R-:W-:-:S04]  /*26790*/  VOTE.ANY R12, PT, !P0 ;  /* 0x00000000000c7806 */ /* 0x000fc800040e0100 */
[----:B------:R-:W1:Y:S02]  /*267a0*/  POPC R7, R12 ;  /* 0x0000000c00077309 */ /* 0x000e640000000000 */
[----:B-1----:R-:W-:-:S05]  /*267b0*/  IADD3 R19, R7, UR4, RZ ;  /* 0x0000000407137c10 */ /* 0x002fca000fffe0ff */
        /* <DEDUP_REMOVED lines=13> */
.L_x_2973:
[----:B-12---:R-:W-:Y:S01]  /*26890*/  IMAD.MOV R5, RZ, RZ, -R3 ;  /* 0x000000ffff057224 */ /* 0x006fe200078e0a03 */
[----:B------:R-:W-:Y:S01]  /*268a0*/  MOV R2, RZ ;  /* 0x000000ff00027202 */ /* 0x000fe20000000f00 */
[----:B---3--:R-:W-:Y:S01]  /*268b0*/  IMAD R16, R16, UR5, R8 ;  /* 0x0000000510107c24 */ /* 0x008fe2000f8e0208 */
[----:B------:R-:W-:Y:S01]  /*268c0*/  IABS R7, R9 ;  /* 0x0000000900077213 */ /* 0x000fe20000000000 */
[----:B------:R-:W-:-:S04]  /*268d0*/  IMAD R5, R5, R10, RZ ;  /* 0x0000000a05057224 */ /* 0x000fc800078e02ff */
[----:B------:R-:W-:Y:S01]  /*268e0*/  IMAD.HI.U32 R3, R3, R5, R2 ;  /* 0x0000000503037227 */ /* 0x000fe200078e0002 */
[----:B------:R-:W-:-:S03]  /*268f0*/  IADD3 R2, -R16, UR6, RZ ;  /* 0x0000000610027c10 */ /* 0x000fc6000fffe1ff */
[----:B------:R-:W-:Y:S01]  /*26900*/  IMAD.MOV R7, RZ, RZ, -R7 ;  /* 0x000000ffff077224 */ /* 0x000fe200078e0a07 */
        /* <DEDUP_REMOVED lines=13> */
[----:B------:R-:W-:Y:S01]  /*269e0*/  IMAD R5, R11, R8, RZ ;  /* 0x000000080b057224 */ /* 0x000fe200078e02ff */
[----:B------:R-:W-:-:S03]  /*269f0*/  IADD3 R8, -R8, RZ, RZ ;  /* 0x000000ff08087210 */ /* 0x000fc60007ffe1ff */
[----:B------:R-:W-:Y:S02]  /*26a00*/  IMAD.MOV R10, RZ, RZ, -R5 ;  /* 0x000000ffff0a7224 */ /* 0x000fe400078e0a05 */
[----:B------:R-:W-:-:S03]  /*26a10*/  IMAD R8, R9, R8, R2 ;  /* 0x0000000809087224 */ /* 0x000fc600078e0202 */
[----:B------:R-:W-:Y:S02]  /*26a20*/  VIADDMNMX R11, R10, UR5, R11, PT ;  /* 0x000000050a0b7c46 */ /* 0x000fe4000b80010b */
[----:B------:R-:W-:Y:S02]  /*26a30*/  IADD3 R5, R8, R5, RZ ;  /* 0x0000000508057210 */ /* 0x000fe40007ffe0ff */
[----:B------:R-:W-:-:S04]  /*26a40*/  IABS R7, R11 ;  /* 0x0000000b00077213 */ /* 0x000fc80000000000 */
[----:B------:R-:W1:Y:S08]  /*26a50*/  I2F.RP R10, R7 ;  /* 0x00000007000a7306 */ /* 0x000e700000209400 */
[----:B-1----:R-:W1:Y:S02]  /*26a60*/  MUFU.RCP R10, R10 ;  /* 0x0000000a000a7308 */ /* 0x002e640000001000 */
[----:B-1----:R-:W-:Y:S01]  /*26a70*/  VIADD R3, R10, 0xffffffe ;  /* 0x0ffffffe0a037836 */ /* 0x002fe20000000000 */
[----:B------:R-:W-:-:S05]  /*26a80*/  IABS R10, R11 ;  /* 0x0000000b000a7213 */ /* 0x000fca0000000000 */
[----:B------:R-:W1:Y:S01]  /*26a90*/  F2I.FTZ.U32.TRUNC.NTZ R3, R3 ;  /* 0x0000000300037305 */ /* 0x000e62000021f000 */
[----:B------:R-:W-:Y:S02]  /*26aa0*/  IMAD.MOV R10, RZ, RZ, -R10 ;  /* 0x000000ffff0a7224 */ /* 0x000fe400078e0a0a */
[----:B-1----:R-:W-:-:S04]  /*26ab0*/  IMAD.MOV R2, RZ, RZ, -R3 ;  /* 0x000000ffff027224 */ /* 0x002fc800078e0a03 */
        /* <DEDUP_REMOVED lines=9> */
[-C--:B------:R-:W-:Y:S01]  /*26b50*/  @!P1 IADD3 R10, R10, -R7.reuse, RZ ;  /* 0x800000070a0a9210 */ /* 0x080fe20007ffe0ff */
        /* <DEDUP_REMOVED lines=11> */
.L_x_2969:
[----:B------:R-:W-:Y:S01]  /*26c10*/  IMAD.MOV.U32 R17, RZ, RZ, RZ ;  /* 0x000000ffff117224 */ /* 0x000fe200078e00ff */
[----:B------:R-:W-:Y:S01]  /*26c20*/  MOV R16, UR6 ;  /* 0x0000000600107c02 */ /* 0x000fe20008000f00 */
[----:B------:R-:W-:-:S07]  /*26c30*/  IMAD.MOV.U32 R18, RZ, RZ, RZ ;  /* 0x000000ffff127224 */ /* 0x000fce00078e00ff */
.L_x_2974:
[----:B------:R-:W-:-:S13]  /*26c40*/  ISETP.NE.AND P0, PT, R0, RZ, PT ;  /* 0x000000ff0000720c */ /* 0x000fda0003f05270 */
[----:B------:R-:W1:Y:S01]  /*26c50*/  @!P0 S2R R3, SR_CgaCtaId ;  /* 0x0000000000038919 */ /* 0x000e620000008800 */
[----:B------:R-:W-:-:S04]  /*26c60*/  @!P0 MOV R0, 0x400 ;  /* 0x0000040000008802 */ /* 0x000fc80000000f00 */
[----:B-1----:R-:W-:-:S05]  /*26c70*/  @!P0 LEA R0, R3, R0, 0x18 ;  /* 0x0000000003008211 */ /* 0x002fca00078ec0ff */
[----:B------:R1:W-:Y:S01]  /*26c80*/  @!P0 STS.128 [R0+0x368d0], R16 ;  /* 0x0368d01000008388 */ /* 0x0003e20000000c00 */
[----:B------:R-:W-:Y:S06]  /*26c90*/  BAR.ARV 0x5, 0x180 ;  /* 0x0146000000007b1d */ /* 0x000fec0000002000 */
.L_x_2967:
        /* <DEDUP_REMOVED lines=25> */
[----:B0-----:R-:W-:Y:S01]  /*26e30*/  IMAD R3, R2, 0x2, R3 ;  /* 0x0000000202037824 */ /* 0x001fe200078e0203 */
[----:B------:R-:W-:-:S04]  /*26e40*/  MOV R2, 0x1 ;  /* 0x0000000100027802 */ /* 0x000fc80000000f00 */
[----:B------:R0:W-:Y:S04]  /*26e50*/  STL [R1+0x2c], R3 ;  /* 0x00002c0301007387 */ /* 0x0001e80000100800 */
[----:B------:R-:W-:Y:S04]  /*26e60*/  STL [R1+0x8], RZ ;  /* 0x000008ff01007387 */ /* 0x000fe80000100800 */
[----:B------:R1:W-:Y:S01]  /*26e70*/  STL [R1+0x14], R2 ;  /* 0x0000140201007387 */ /* 0x0003e20000100800 */
[----:B0-----:R-:W-:-:S03]  /*26e80*/  IMAD.MOV.U32 R3, RZ, RZ, 0x1 ;  /* 0x00000001ff037424 */ /* 0x001fc600078e00ff */
[----:B------:R0:W-:Y:S04]  /*26e90*/  STL [R1+0x50], RZ ;  /* 0x000050ff01007387 */ /* 0x0001e80000100800 */
[----:B------:R0:W-:Y:S01]  /*26ea0*/  STL [R1+0x1c], RZ ;  /* 0x00001cff01007387 */ /* 0x0001e20000100800 */
[----:B-1----:R-:W-:-:S03]  /*26eb0*/  LOP3.LUT R2, R0, 0x40, RZ, 0xfc, !PT ;  /* 0x0000004000027812 */ /* 0x002fc600078efcff */
[----:B------:R0:W-:Y:S01]  /*26ec0*/  STL [R1+0x24], R3 ;  /* 0x0000240301007387 */ /* 0x0001e20000100800 */
[----:B------:R-:W-:-:S07]  /*26ed0*/  LOP3.LUT R0, R0, 0x80, RZ, 0xfc, !PT ;  /* 0x0000008000007812 */ /* 0x000fce00078efcff */
.L_x_3121:
[----:B0---4-:R-:W0:Y:S02]  /*26ee0*/  LDC.64 R2, c[0x0][0xc88] ;  /* 0x00032200ff027b82 */ /* 0x011e240000000a00 */
[----:B0-----:R-:W-:-:S05]  /*26ef0*/  IMAD.WIDE R2, R19, 0x4, R2 ;  /* 0x0000000413027825 */ /* 0x001fca00078e0202 */
[----:B------:R-:W2:Y:S01]  /*26f00*/  LDG.E R4, desc[UR60][R2.64] ;  /* 0x0000003c02047981 */ /* 0x000ea2000c1e1900 */
[----:B------:R-:W-:Y:S05]  /*26f10*/  YIELD ;  /* 0x0000000000007946 */ /* 0x000fea0003800000 */
[----:B------:R-:W-:Y:S01]  /*26f20*/  ULDC.64 UR4, c[0x0][0xa28] ;  /* 0x00028a0000047ab9 */ /* 0x000fe20000000a00 */
[----:B------:R-:W-:Y:S01]  /*26f30*/  IMAD.MOV.U32 R0, RZ, RZ, RZ ;  /* 0x000000ffff007224 */ /* 0x000fe200078e00ff */
[----:B------:R-:W-:Y:S01]  /*26f40*/  ISETP.NE.U32.AND P0, PT, RZ, UR4, PT ;  /* 0x00000004ff007c0c */ /* 0x000fe2000bf05070 */
[----:B------:R-:W-:Y:S01]  /*26f50*/  ULDC.64 UR10, c[0x0][0xa18] ;  /* 0x00028600000a7ab9 */ /* 0x000fe20000000a00 */
[----:B---3-5:R-:W-:Y:S01]  /*26f60*/  MOV R8, RZ ;  /* 0x000000ff00087202 */ /* 0x028fe20000000f00 */
[----:B------:R-:W-:Y:S01]  /*26f70*/  ULDC.64 UR8, c[0x0][0xa10] ;  /* 0x0002840000087ab9 */ /* 0x000fe20000000a00 */
[----:B------:R-:W-:Y:S01]  /*26f80*/  ISETP.NE.AND.EX P0, PT, RZ, UR5, PT, P0 ;  /* 0x00000005ff007c0c */ /* 0x000fe2000bf05300 */
[----:B------:R-:W-:Y:S01]  /*26f90*/  ULDC.64 UR6, c[0x0][0xa08] ;  /* 0x0002820000067ab9 */ /* 0x000fe20000000a00 */
[----:B--2---:R-:W-:Y:S01]  /*26fa0*/  SHF.R.S32.HI R5, RZ, 0x1f, R4 ;  /* 0x0000001fff057819 */ /* 0x004fe20000011404 */
[----:B------:R-:W-:-:S10]  /*26fb0*/  IMAD.SHL.U32 R15, R4, 0x4, RZ ;  /* 0x00000004040f7824 */ /* 0x000fd400078e00ff */
[C---:B------:R-:W-:Y:S01]  /*26fc0*/  @P0 LEA R2, P1, R4.reuse, UR4, 0x2 ;  /* 0x0000000404020c11 */ /* 0x040fe2000f8210ff */
[----:B------:R0:W-:Y:S03]  /*26fd0*/  STL [R1+0x30], R4 ;  /* 0x0000300401007387 */ /* 0x0001e60000100800 */
[C-C-:B------:R-:W-:Y:S01]  /*26fe0*/  @P0 LEA.HI.X R3, R4.reuse, UR5, R5.reuse, 0x2, P1 ;  /* 0x0000000504030c11 */ /* 0x140fe200088f1405 */
[----:B------:R-:W-:Y:S01]  /*26ff0*/  ULDC.64 UR4, c[0x0][0xa00] ;  /* 0x0002800000047ab9 */ /* 0x000fe20000000a00 */
[----:B------:R-:W-:Y:S01]  /*27000*/  SHF.L.U64.HI R14, R4, 0x2, R5 ;  /* 0x00000002040e7819 */ /* 0x000fe20000010205 */
[----:B-1----:R1:W-:Y:S01]  /*27010*/  STL [R1+0x44], R5 ;  /* 0x0000440501007387 */ /* 0x0023e20000100800 */
        /* <DEDUP_REMOVED lines=16> */
[----:B-1----:R-:W-:Y:S01]  /*27120*/  IADD3.X R5, R14, UR9, RZ, P4, !PT ;  /* 0x000000090e057c10 */ /* 0x002fe2000a7fe4ff */
[----:B------:R-:W-:Y:S01]  /*27130*/  ULDC UR4, c[0x0][0x288] ;  /* 0x0000a20000047ab9 */ /* 0x000fe20000000800 */
[----:B------:R-:W-:Y:S01]  /*27140*/  IADD3 R6, P5, R15, UR6, RZ ;  /* 0x000000060f067c10 */ /* 0x000fe2000ffbe0ff */
[----:B------:R-:W-:Y:S01]  /*27150*/  IMAD.U32 R12, RZ, RZ, UR4 ;  /* 0x00000004ff0c7e24 */ /* 0x000fe2000f8e00ff */
[----:B------:R-:W-:-:S02]  /*27160*/  ULDC.64 UR4, c[0x0][0x418] ;  /* 0x0001060000047ab9 */ /* 0x000fc40000000a00 */
[----:B------:R-:W-:-:S05]  /*27170*/  IADD3.X R7, R14, UR7, RZ, P5, !PT ;  /* 0x000000070e077c10 */ /* 0x000fca000affe4ff */
[----:B------:R0:W5:Y:S04]  /*27180*/  @P0 LDG.E R11, desc[UR60][R6.64] ;  /* 0x0000003c060b0981 */ /* 0x000168000c1e1900 */
[----:B------:R0:W5:Y:S04]  /*27190*/  @P1 LDG.E R10, desc[UR60][R4.64] ;  /* 0x0000003c040a1981 */ /* 0x000168000c1e1900 */
[----:B--2---:R1:W-:Y:S02]  /*271a0*/  STL [R1+0x3c], R8 ;  /* 0x00003c0801007387 */ /* 0x0043e40000100800 */
[----:B-1----:R-:W-:-:S04]  /*271b0*/  @P3 IADD3 R8, P4, R15, UR10, RZ ;  /* 0x0000000a0f083c10 */ /* 0x002fc8000ff9e0ff */
[----:B------:R-:W-:-:S05]  /*271c0*/  @P3 IADD3.X R9, R14, UR11, RZ, P4, !PT ;  /* 0x0000000b0e093c10 */ /* 0x000fca000a7fe4ff */
[----:B------:R-:W2:Y:S01]  /*271d0*/  @P3 LDG.E R12, desc[UR60][R8.64] ;  /* 0x0000003c080c3981 */ /* 0x000ea2000c1e1900 */
[----:B------:R-:W-:-:S03]  /*271e0*/  UISETP.NE.U32.AND UP0, UPT, UR4, URZ, UPT ;  /* 0x0000003f0400728c */ /* 0x000fc6000bf05070 */
[----:B------:R-:W-:Y:S01]  /*271f0*/  ULDC UR4, c[0x0][0x424] ;  /* 0x0001090000047ab9 */ /* 0x000fe20000000800 */
[----:B------:R-:W-:-:S03]  /*27200*/  UISETP.NE.AND.EX UP0, UPT, UR5, URZ, UPT, UP0 ;  /* 0x0000003f0500728c */ /* 0x000fc6000bf05300 */
[----:B------:R-:W-:Y:S01]  /*27210*/  ULDC UR5, c[0x0][0x2f0] ;  /* 0x0000bc0000057ab9 */ /* 0x000fe20000000800 */
[----:B------:R-:W-:Y:S01]  /*27220*/  USEL UR4, UR4, 0x1, UP0 ;  /* 0x0000000104047887 */ /* 0x000fe20008000000 */
[----:B--2---:R0:W-:Y:S04]  /*27230*/  STL [R1+0x40], R12 ;  /* 0x0000400c01007387 */ /* 0x0041e80000100800 */
[----:B------:R0:W5:Y:S01]  /*27240*/  LDL R13, [R1+0x40] ;  /* 0x00004000010d7983 */ /* 0x0001620000100800 */
[----:B------:R-:W-:-:S03]  /*27250*/  UIMAD UR4, UR4, UR5, URZ ;  /* 0x00000005040472a4 */ /* 0x000fc6000f8e023f */
[----:B------:R-:W-:Y:S02]  /*27260*/  ULDC UR5, c[0x0][0x348] ;  /* 0x0000d20000057ab9 */ /* 0x000fe40000000800 */
[----:B------:R-:W-:Y:S02]  /*27270*/  IMAD.U32 R8, RZ, RZ, UR5 ;  /* 0x00000005ff087e24 */ /* 0x000fe4000f8e00ff */
[----:B------:R-:W-:Y:S01]  /*27280*/  IMAD.U32 R9, RZ, RZ, UR4 ;  /* 0x00000004ff097e24 */ /* 0x000fe2000f8e00ff */
[----:B0-----:R-:W-:Y:S06]  /*27290*/  @P3 BRA `(.L_x_2976) ;  /* 0x0000000000143947 */ /* 0x001fec0003800000 */
[----:B------:R-:W-:Y:S05]  /*272a0*/  @!P2 BRA `(.L_x_2976) ;  /* 0x000000000010a947 */ /* 0x000fea0003800000 */
[----:B------:R-:W2:Y:S04]  /*272b0*/  LDG.E R12, desc[UR60][R2.64] ;  /* 0x0000003c020c7981 */ /* 0x000ea8000c1e1900 */
[----:B------:R-:W2:Y:S02]  /*272c0*/  LDG.E R2, desc[UR60][R2.64+0x4] ;  /* 0x0000043c02027981 */ /* 0x000ea4000c1e1900 */
[----:B--2--5:R-:W-:-:S05]  /*272d0*/  IADD3 R13, -R12, R2, RZ ;  /* 0x000000020c0d7210 */ /* 0x024fca0007ffe1ff */
[----:B------:R0:W-:Y:S02]  /*272e0*/  STL [R1+0x40], R13 ;  /* 0x0000400d01007387 */ /* 0x0001e40000100800 */
.L_x_2976:
[----:B------:R-:W2:Y:S01]  /*272f0*/  LDL R12, [R1+0x30] ;  /* 0x00003000010c7983 */ /* 0x000ea20000100800 */
[----:B-----5:R-:W-:Y:S01]  /*27300*/  IMAD.IADD R2, R11, 0x1, R0 ;  /* 0x000000010b027824 */ /* 0x020fe200078e0200 */
[----:B------:R-:W-:Y:S02]  /*27310*/  ULDC.64 UR4, c[0x0][0xa20] ;  /* 0x0002880000047ab9 */ /* 0x000fe40000000a00 */
[----:B------:R-:W-:Y:S02]  /*27320*/  ISETP.NE.U32.AND P2, PT, RZ, UR4, PT ;  /* 0x00000004ff007c0c */ /* 0x000fe4000bf45070 */
[----:B------:R1:W-:Y:S02]  /*27330*/  STL [R1+0x18], R2 ;  /* 0x0000180201007387 */ /* 0x0003e40000100800 */
[----:B------:R-:W-:Y:S02]  /*27340*/  ISETP.NE.AND.EX P2, PT, RZ, UR5, PT, P2 ;  /* 0x00000005ff007c0c */ /* 0x000fe4000bf45320 */
[----:B--2---:R1:W-:Y:S11]  /*27350*/  STL [R1+0x10], R12 ;  /* 0x0000100c01007387 */ /* 0x0043f60000100800 */
[----:B------:R-:W-:Y:S05]  /*27360*/  @!P2 BRA `(.L_x_2977) ;  /* 0x000000000010a947 */ /* 0x000fea0003800000 */
[----:B-1----:R-:W-:-:S04]  /*27370*/  IADD3 R2, P0, R15, UR4, RZ ;  /* 0x000000040f027c10 */ /* 0x002fc8000ff1e0ff */
[----:B------:R-:W-:-:S05]  /*27380*/  IADD3.X R3, R14, UR5, RZ, P0, !PT ;  /* 0x000000050e037c10 */ /* 0x000fca00087fe4ff */
[----:B------:R1:W5:Y:S01]  /*27390*/  LDG.E R9, desc[UR60][R2.64] ;  /* 0x0000003c02097981 */ /* 0x000362000c1e1900 */
[----:B------:R-:W-:Y:S05]  /*273a0*/  BRA `(.L_x_2978) ;  /* 0x0000000000107947 */ /* 0x000fea0003800000 */
.L_x_2977:
[----:B------:R-:W-:Y:S05]  /*273b0*/  @!P0 BRA `(.L_x_2978) ;  /* 0x00000000000c8947 */ /* 0x000fea0003800000 */
[----:B------:R-:W2:Y:S04]  /*273c0*/  LDG.E R9, desc[UR60][R6.64] ;  /* 0x0000003c06097981 */ /* 0x000ea8000c1e1900 */
[----:B------:R-:W2:Y:S02]  /*273d0*/  LDG.E R6, desc[UR60][R6.64+0x4] ;  /* 0x0000043c06067981 */ /* 0x000ea4000c1e1900 */
[----:B--2---:R-:W-:-:S07]  /*273e0*/  IMAD.IADD R9, R6, 0x1, -R9 ;  /* 0x0000000106097824 */ /* 0x004fce00078e0a09 */
.L_x_2978:
[----:B-1----:R-:W2:Y:S01]  /*273f0*/  @P1 LDG.E R2, desc[UR60][R4.64] ;  /* 0x0000003c04021981 */ /* 0x002ea2000c1e1900 */
[----:B------:R-:W1:Y:S03]  /*27400*/  LDC R3, c[0x0][0x448] ;  /* 0x00011200ff037b82 */ /* 0x000e660000000800 */
[----:B------:R-:W2:Y:S01]  /*27410*/  @P1 LDG.E R4, desc[UR60][R4.64+0x4] ;  /* 0x0000043c04041981 */ /* 0x000ea2000c1e1900 */
[----:B-----5:R-:W-:Y:S01]  /*27420*/  IMAD.IADD R0, R9, 0x1, -R0 ;  /* 0x0000000109007824 */ /* 0x020fe200078e0a00 */
[----:B------:R-:W-:Y:S01]  /*27430*/  BSSY B0, `(.L_x_2979) ;  /* 0x000017a000007945 */ /* 0x000fe20003800000 */
[----:B-1----:R-:W-:-:S13]  /*27440*/  ISETP.NE.AND P0, PT, R3, 0x1, PT ;  /* 0x000000010300780c */ /* 0x002fda0003f05270 */
[----:B------:R-:W1:Y:S01]  /*27450*/  @P0 LDC R3, c[0x0][0x44c] ;  /* 0x00011300ff030b82 */ /* 0x000e620000000800 */
[----:B--2---:R-:W-:Y:S01]  /*27460*/  @P1 IMAD.IADD R8, R4, 0x1, -R2 ;  /* 0x0000000104081824 */ /* 0x004fe200078e0a02 */
[----:B------:R-:W-:-:S06]  /*27470*/  SHF.L.U32 R2, R17, 0x7, RZ ;  /* 0x0000000711027819 */ /* 0x000fcc00000006ff */
[----:B------:R-:W2:Y:S01]  /*27480*/  @P0 LDC R4, c[0x0][0x450] ;  /* 0x00011400ff040b82 */ /* 0x000ea20000000800 */
[----:B------:R-:W-:-:S04]  /*27490*/  VIADD R2, R2, 0x7f ;  /* 0x0000007f02027836 */ /* 0x000fc80000000000 */
[----:B-1----:R-:W-:-:S04]  /*274a0*/  @P0 IMAD.HI.U32 R3, R2, R3, RZ ;  /* 0x0000000302030227 */ /* 0x002fc800078e00ff */
[----:B------:R-:W-:Y:S02]  /*274b0*/  IMAD.MOV.U32 R5, RZ, RZ, R2 ;  /* 0x000000ffff057224 */ /* 0x000fe400078e0002 */
[----:B------:R-:W-:Y:S01]  /*274c0*/  IMAD.MOV.U32 R2, RZ, RZ, RZ ;  /* 0x000000ffff027224 */ /* 0x000fe200078e00ff */
[----:B--2---:R-:W-:Y:S02]  /*274d0*/  @P0 SHF.R.U32.HI R5, RZ, R4, R3 ;  /* 0x00000004ff050219 */ /* 0x004fe40000011603 */
[----:B------:R-:W-:-:S04]  /*274e0*/  IADD3 R4, R0, R8, RZ ;  /* 0x0000000800047210 */ /* 0x000fc80007ffe0ff */
[C---:B------:R-:W-:Y:S01]  /*274f0*/  IADD3 R21, R4.reuse, 0x70, -R13 ;  /* 0x0000007004157810 */ /* 0x040fe20007ffe80d */
[----:B------:R-:W-:-:S04]  /*27500*/  VIADD R3, R4, 0x6f ;  /* 0x0000006f04037836 */ /* 0x000fc80000000000 */
[----:B------:R-:W-:-:S04]  /*27510*/  IMAD.HI R6, R3, -0x6db6db6d, R2 ;  /* 0x9249249303067827 */ /* 0x000fc800078e0202 */
[----:B------:R-:W-:Y:S01]  /*27520*/  IMAD.IADD R3, R21, 0x1, R5 ;  /* 0x0000000115037824 */ /* 0x000fe200078e0205 */
[----:B------:R-:W-:-:S03]  /*27530*/  SHF.R.U32.HI R20, RZ, 0x1f, R6 ;  /* 0x0000001fff147819 */ /* 0x000fc60000011606 */
[----:B------:R-:W-:Y:S01]  /*27540*/  IMAD.HI R2, R3, -0x6db6db6d, R2 ;  /* 0x9249249303027827 */ /* 0x000fe200078e0202 */
[----:B------:R-:W-:-:S04]  /*27550*/  LEA.HI.SX32 R20, R6, R20, 0x1a ;  /* 0x0000001406147211 */ /* 0x000fc800078fd2ff */
[----:B------:R-:W-:-:S04]  /*27560*/  SHF.R.U32.HI R3, RZ, 0x1f, R2 ;  /* 0x0000001fff037819 */ /* 0x000fc80000011602 */
[----:B------:R-:W-:-:S04]  /*27570*/  LEA.HI.SX32 R2, R2, R3, 0x1a ;  /* 0x0000000302027211 */ /* 0x000fc800078fd2ff */
[----:B------:R-:W-:-:S05]  /*27580*/  VIMNMX R2, R20, R2, PT ;  /* 0x0000000214027248 */ /* 0x000fca0003fe0100 */
[----:B------:R-:W-:Y:S01]  /*27590*/  IMAD R2, R2, 0x70, -R0 ;  /* 0x0000007002027824 */ /* 0x000fe200078e0a00 */
[----:B------:R-:W-:-:S04]  /*275a0*/  IADD3 R0, -R0, RZ, RZ ;  /* 0x000000ff00007210 */ /* 0x000fc80007ffe1ff */
[----:B------:R-:W-:Y:S02]  /*275b0*/  VIMNMX R4, R2, R8, PT ;  /* 0x0000000802047248 */ /* 0x000fe40003fe0100 */
[----:B------:R-:W-:-:S04]  /*275c0*/  VIMNMX R0, RZ, R0, !PT ;  /* 0x00000000ff007248 */ /* 0x000fc80007fe0100 */
[----:B------:R-:W-:Y:S02]  /*275d0*/  ISETP.GT.AND P0, PT, R4, R0, PT ;  /* 0x000000000400720c */ /* 0x000fe40003f04270 */
[----:B------:R-:W-:-:S05]  /*275e0*/  SHF.R.U32.HI R2, RZ, 0x4, R0 ;  /* 0x00000004ff027819 */ /* 0x000fca0000011600 */
[----:B------:R-:W-:-:S04]  /*275f0*/  IMAD.WIDE.U32 R2, R2, 0x24924925, RZ ;  /* 0x2492492502027825 */ /* 0x000fc800078e00ff */
[----:B------:R-:W-:Y:S02]  /*27600*/  IMAD.MOV.U32 R2, RZ, RZ, R3 ;  /* 0x000000ffff027224 */ /* 0x000fe400078e0003 */
[----:B------:R-:W-:Y:S02]  /*27610*/  @P0 VIADD R5, R4, 0x6f ;  /* 0x0000006f04050836 */ /* 0x000fe40000000000 */
[----:B------:R-:W-:Y:S01]  /*27620*/  @P0 IMAD.MOV.U32 R4, RZ, RZ, RZ ;  /* 0x000000ffff040224 */ /* 0x000fe200078e00ff */
[----:B------:R-:W-:-:S03]  /*27630*/  MOV R8, R2 ;  /* 0x0000000200087202 */ /* 0x000fc60000000f00 */
[----:B------:R-:W-:-:S05]  /*27640*/  @P0 IMAD.HI R4, R5, -0x6db6db6d, R4 ;  /* 0x9249249305040827 */ /* 0x000fca00078e0204 */
        /* <DEDUP_REMOVED lines=12> */
.L_x_3164:
[----:B--2---:R-:W-:Y:S02]  /*27710*/  ISETP.NE.AND P0, PT, R14, RZ, PT ;  /* 0x000000ff0e00720c */ /* 0x004fe40003f05270 */
[----:B------:R-:W-:-:S11]  /*27720*/  PLOP3.LUT P6, PT, PT, PT, PT, 0x8, 0x0 ;  /* 0x000000000000781c */ /* 0x000fd60003fce170 */
[----:B------:R-:W-:Y:S05]  /*27730*/  @P0 BRA `(.L_x_2982) ;  /* 0x00000000000c0947 */ /* 0x000fea0003800000 */
[----:B------:R-:W-:-:S03]  /*27740*/  UMOV UR4, 0xffffffff ;  /* 0xffffffff00047882 */ /* 0x000fc60000000000 */
[----:B------:R-:W-:Y:S05]  /*27750*/  BRA.DIV UR4, `(.L_x_2983) ;  /* 0x0000007a04307947 */ /* 0x000fea000b800000 */
[----:B------:R-:W-:-:S13]  /*27760*/  ELECT P6, URZ, PT ;  /* 0x00000000003f782f */ /* 0x000fda00038c0000 */
.L_x_2982:
        /* <DEDUP_REMOVED lines=10> */
.L_x_3167:
[----:B------:R-:W-:Y:S05]  /*27810*/  BSYNC B1 ;  /* 0x0000000000017941 */ /* 0x000fea0003800000 */
.L_x_2984:
        /* <DEDUP_REMOVED lines=13> */
.L_x_3168:
[----:B------:R-:W-:Y:S05]  /*278f0*/  BSYNC B2 ;  /* 0x0000000000027941 */ /* 0x000fea0003800000 */
.L_x_2988:
        /* <DEDUP_REMOVED lines=9> */
.L_x_2991:
[----:B------:R-:W-:Y:S05]  /*27990*/  BSYNC B2 ;  /* 0x0000000000027941 */ /* 0x000fea0003800000 */
.L_x_2990:
        /* <DEDUP_REMOVED lines=12> */
[----:B------:R-:W-:-:S03]  /*27a60*/  VIADD R3, R6, 0x36890 ;  /* 0x0003689006037836 */ /* 0x000fc60000000000 */
[----:B------:R-:W-:-:S07]  /*27a70*/  IADD3 R7, R5, 0x21400, RZ ;  /* 0x0002140005077810 */ /* 0x000fce0007ffe0ff */
.L_x_2992:
        /* <DEDUP_REMOVED lines=16> */
.L_x_2993:
        /* <DEDUP_REMOVED lines=16> */
.L_x_2994:
        /* <DEDUP_REMOVED lines=13> */
.L_x_3169:
[----:B------:R-:W-:Y:S05]  /*27d50*/  BSYNC B2 ;  /* 0x0000000000027941 */ /* 0x000fea0003800000 */
.L_x_2995:
        /* <DEDUP_REMOVED lines=11> */
.L_x_2998:
[----:B------:R-:W-:Y:S05]  /*27e10*/  BSYNC B2 ;  /* 0x0000000000027941 */ /* 0x000fea0003800000 */
.L_x_2997:
        /* <DEDUP_REMOVED lines=8> */
.L_x_2999:
        /* <DEDUP_REMOVED lines=15> */
.L_x_3000:
        /* <DEDUP_REMOVED lines=15> */
.L_x_3001:
        /* <DEDUP_REMOVED lines=10> */
.L_x_2987:
[----:B------:R-:W-:Y:S05]  /*28120*/  BSYNC B1 ;  /* 0x0000000000017941 */ /* 0x000fea0003800000 */
.L_x_2986:
[----:B-1----:R-:W2:Y:S04]  /*28130*/  LDL.LU R3, [R1+0x1c] ;  /* 0x00001c0001037983 */ /* 0x002ea80000300800 */
[----:B------:R-:W3:Y:S01]  /*28140*/  LDL.LU R7, [R1+0x24] ;  /* 0x0000240001077983 */ /* 0x000ee20000300800 */
[----:B------:R-:W-:Y:S01]  /*28150*/  VIADD R8, R8, 0xfffffffe ;  /* 0xfffffffe08087836 */ /* 0x000fe20000000000 */
[----:B------:R-:W-:-:S04]  /*28160*/  PLOP3.LUT P0, PT, PT, PT, PT, 0x8, 0x0 ;  /* 0x000000000000781c */ /* 0x000fc80003f0e170 */
[----:B------:R-:W-:Y:S02]  /*28170*/  ISETP.GE.AND P2, PT, R8, R2, PT ;  /* 0x000000020800720c */ /* 0x000fe40003f46270 */
[----:B--2---:R-:W-:-:S04]  /*28180*/  IADD3 R3, R3, 0x1, RZ ;  /* 0x0000000103037810 */ /* 0x004fc80007ffe0ff */
[----:B------:R-:W-:-:S04]  /*28190*/  ISETP.NE.AND P1, PT, R3, 0x2, PT ;  /* 0x000000020300780c */ /* 0x000fc80003f25270 */
[----:B------:R-:W-:Y:S02]  /*281a0*/  SEL R4, RZ, 0x1, P1 ;  /* 0x00000001ff047807 */ /* 0x000fe40000800000 */
[----:B------:R-:W-:Y:S02]  /*281b0*/  SEL R3, R3, RZ, P1 ;  /* 0x000000ff03037207 */ /* 0x000fe40000800000 */
[----:B---3--:R-:W-:-:S03]  /*281c0*/  LOP3.LUT R7, R7, R4, RZ, 0x3c, !PT ;  /* 0x0000000407077212 */ /* 0x008fc600078e3cff */
[----:B------:R1:W-:Y:S04]  /*281d0*/  STL [R1+0x1c], R3 ;  /* 0x00001c0301007387 */ /* 0x0003e80000100800 */
[----:B------:R1:W-:Y:S01]  /*281e0*/  STL [R1+0x24], R7 ;  /* 0x0000240701007387 */ /* 0x0003e20000100800 */
[----:B------:R-:W-:Y:S05]  /*281f0*/  @!P2 BRA `(.L_x_2980) ;  /* 0x000000080074a947 */ /* 0x000fea0003800000 */
.L_x_3018:
        /* <DEDUP_REMOVED lines=14> */
.L_x_3170:
[----:B------:R-:W-:Y:S05]  /*282e0*/  BSYNC B2 ;  /* 0x0000000000027941 */ /* 0x000fea0003800000 */
.L_x_3004:
        /* <DEDUP_REMOVED lines=9> */
.L_x_3007:
[----:B------:R-:W-:Y:S05]  /*28380*/  BSYNC B2 ;  /* 0x0000000000027941 */ /* 0x000fea0003800000 */
.L_x_3006:
        /* <DEDUP_REMOVED lines=13> */
.L_x_3008:
        /* <DEDUP_REMOVED lines=16> */
.L_x_3009:
        /* <DEDUP_REMOVED lines=16> */
.L_x_3010:
        /* <DEDUP_REMOVED lines=13> */
.L_x_3171:
[----:B------:R-:W-:Y:S05]  /*28730*/  BSYNC B2 ;  /* 0x0000000000027941 */ /* 0x000fea0003800000 */
.L_x_3011:
[----:B------:R-:W-:Y:S01]  /*28740*/  BSSY B2, `(.L_x_3013) ;  /* 0x000000b000027945 */ /* 0x000fe20003800000 */
[----:B------:R-:W-:Y:S01]  /*28750*/  IMAD.MOV.U32 R12, RZ, RZ, 0x0 ;  /* 0x00000000ff0c7424 */ /* 0x000fe200078e00ff */
[----:B0-----:R-:W-:Y:S02]  /*28760*/  MOV R13, 0x12f00000 ;  /* 0x12f00000000d7802 */ /* 0x001fe40000000f00 */
[----:B------:R-:W-:Y:S05]  /*28770*/  @P2 BRA `(.L_x_3014) ;  /* 0x00000000001c2947 */ /* 0x000fea0003800000 */
[----:B------:R-:W0:Y:S01]  /*28780*/  S2R R9, SR_TID.X ;  /* 0x0000000000097919 */ /* 0x000e220000002100 */
[----:B------:R-:W-:-:S04]  /*28790*/  IMAD.MOV.U32 R3, RZ, RZ, 0xa800 ;  /* 0x0000a800ff037424 */ /* 0x000fc800078e00ff */
[----:B------:R3:W-:Y:S01]  /*287a0*/  SYNCS.ARRIVE.TRANS64 RZ, [R7+URZ+0x368b0], R3 ;  /* 0x0368b00307ff79a7 */ /* 0x0007e2000800003f */
[----:B0-----:R-:W-:-:S04]  /*287b0*/  LOP3.LUT R9, R9, 0x1f, RZ, 0xc0, !PT ;  /* 0x0000001f09097812 */ /* 0x001fc800078ec0ff */
[----:B------:R-:W-:-:S13]  /*287c0*/  ISETP.NE.AND P1, PT, R9, RZ, PT ;  /* 0x000000ff0900720c */ /* 0x000fda0003f25270 */
[----:B---3--:R-:W-:Y:S05]  /*287d0*/  @!P1 BRA `(.L_x_3014) ;  /* 0x0000000000049947 */ /* 0x008fea0003800000 */
[----:B------:R-:W-:Y:S01]  /*287e0*/  BPT.TRAP 0x1 ;  /* 0x000000040000795c */ /* 0x000fe20000300000 */
.L_x_3014:
[----:B------:R-:W-:Y:S05]  /*287f0*/  BSYNC B2 ;  /* 0x0000000000027941 */ /* 0x000fea0003800000 */
.L_x_3013:
[----:B------:R-:W-:Y:S01]  /*28800*/  R2UR UR10, R11 ;  /* 0x000000000b0a72ca */ /* 0x000fe200000e0000 */
[----:B------:R-:W-:Y:S01]  /*28810*/  UIADD3 UR4, UP0, UR36, 0x670, URZ ;  /* 0x0000067024047890 */ /* 0x000fe2000ff1e03f */
[----:B------:R-:W-:Y:S01]  /*28820*/  R2UR UR6, R12 ;  /* 0x000000000c0672ca */ /* 0x000fe200000e0000 */
[----:B-12---:R-:W-:Y:S01]  /*28830*/  VIADD R7, R7, 0x368b0 ;  /* 0x000368b007077836 */ /* 0x006fe20000000000 */
[----:B------:R-:W-:Y:S01]  /*28840*/  R2UR UR7, R13 ;  /* 0x000000000d0772ca */ /* 0x000fe200000e0000 */
[----:B------:R-:W-:Y:S01]  /*28850*/  VIADD R3, R5, 0x400 ;  /* 0x0000040005037836 */ /* 0x000fe20000000000 */
[----:B------:R-:W-:Y:S01]  /*28860*/  PLOP3.LUT P1, PT, PT, PT, PT, 0x80, 0x0 ;  /* 0x000000000000781c */ /* 0x000fe20003f2f070 */
[----:B------:R-:W-:-:S12]  /*28870*/  UIADD3.X UR5, URZ, UR37, URZ, UP0, !UPT ;  /* 0x000000253f057290 */ /* 0x000fd800087fe43f */
.L_x_3015:
        /* <DEDUP_REMOVED lines=15> */
.L_x_3016:
        /* <DEDUP_REMOVED lines=15> */
.L_x_3017:
        /* <DEDUP_REMOVED lines=10> */
.L_x_3003:
[----:B------:R-:W-:Y:S05]  /*28b00*/  BSYNC B1 ;  /* 0x0000000000017941 */ /* 0x000fea0003800000 */
.L_x_3002:
[----:B-1----:R-:W2:Y:S04]  /*28b10*/  LDL.LU R3, [R1+0x1c] ;  /* 0x00001c0001037983 */ /* 0x002ea80000300800 */
        /* <DEDUP_REMOVED lines=11> */
.L_x_2980:
[----:B------:R-:W-:Y:S05]  /*28bd0*/  BSYNC B0 ;  /* 0x0000000000007941 */ /* 0x000fea0003800000 */
.L_x_2979:
[----:B------:R-:W3:Y:S01]  /*28be0*/  LDC R0, c[0x0][0x448] ;  /* 0x00011200ff007b82 */ /* 0x000ee20000000800 */
[----:B------:R-:W-:Y:S05]  /*28bf0*/  @!P0 WARPSYNC.ALL ;  /* 0x0000000000008948 */ /* 0x000fea0003800000 */
[----:B------:R-:W-:Y:S02]  /*28c00*/  BSSY B7, `(.L_x_3019) ;  /* 0x000047e000077945 */ /* 0x000fe40003800000 */
[----:B------:R-:W-:Y:S01]  /*28c10*/  @!P0 BAR.SYNC.DEFER_BLOCKING 0xc, 0x180 ;  /* 0x0306000000008b1d */ /* 0x000fe20000010000 */
[----:B---3--:R-:W-:Y:S02]  /*28c20*/  ISETP.NE.AND P1, PT, R0, 0x1, PT ;  /* 0x000000010000780c */ /* 0x008fe40003f25270 */
[----:B------:R-:W-:-:S11]  /*28c30*/  LEA R0, R17, 0x7f, 0x7 ;  /* 0x0000007f11007811 */ /* 0x000fd600078e38ff */
[----:B------:R-:W3:Y:S08]  /*28c40*/  @P1 LDC R2, c[0x0][0x44c] ;  /* 0x00011300ff021b82 */ /* 0x000ef00000000800 */
[----:B-12---:R-:W1:Y:S01]  /*28c50*/  @P1 LDC R3, c[0x0][0x450] ;  /* 0x00011400ff031b82 */ /* 0x006e620000000800 */
[----:B---3--:R-:W-:-:S05]  /*28c60*/  @P1 IMAD.HI.U32 R2, R0, R2, RZ ;  /* 0x0000000200021227 */ /* 0x008fca00078e00ff */
[----:B-1----:R-:W-:Y:S01]  /*28c70*/  @P1 SHF.R.U32.HI R0, RZ, R3, R2 ;  /* 0x00000003ff001219 */ /* 0x002fe20000011602 */
[----:B------:R-:W-:-:S03]  /*28c80*/  IMAD.MOV.U32 R2, RZ, RZ, RZ ;  /* 0x000000ffff027224 */ /* 0x000fc600078e00ff */
[----:B------:R-:W-:-:S05]  /*28c90*/  IADD3 R3, R21, R0, RZ ;  /* 0x0000000015037210 */ /* 0x000fca0007ffe0ff */
[----:B------:R-:W-:-:S05]  /*28ca0*/  IMAD.HI R2, R3, -0x6db6db6d, R2 ;  /* 0x9249249303027827 */ /* 0x000fca00078e0202 */
[----:B------:R-:W-:-:S04]  /*28cb0*/  SHF.R.U32.HI R0, RZ, 0x1f, R2 ;  /* 0x0000001fff007819 */ /* 0x000fc80000011602 */
[----:B------:R-:W-:-:S04]  /*28cc0*/  LEA.HI.SX32 R2, R2, R0, 0x1a ;  /* 0x0000000002027211 */ /* 0x000fc800078fd2ff */
[----:B------:R-:W-:-:S04]  /*28cd0*/  VIMNMX R4, R20, R2, PT ;  /* 0x0000000214047248 */ /* 0x000fc80003fe0100 */
[----:B------:R-:W-:Y:S01]  /*28ce0*/  ISETP.GT.AND P0, PT, R4, RZ, PT ;  /* 0x000000ff0400720c */ /* 0x000fe20003f04270 */
        /* <DEDUP_REMOVED lines=19> */
.L_x_3020:
        /* <DEDUP_REMOVED lines=21> */
.L_x_3023:
[----:B------:R-:W-:Y:S05]  /*28f70*/  BSYNC B6 ;  /* 0x0000000000067941 */ /* 0x000fea0003800000 */
.L_x_3022:
        /* <DEDUP_REMOVED lines=13> */
[----:B------:R-:W-:Y:S01]  /*29050*/  MOV R12, 0x1 ;  /* 0x00000001000c7802 */ /* 0x000fe20000000f00 */
[----:B------:R-:W-:Y:S02]  /*29060*/  IMAD.U32 R6, RZ, RZ, UR8 ;  /* 0x00000008ff067e24 */ /* 0x000fe4000f8e00ff */
[----:B------:R-:W-:-:S02]  /*29070*/  IMAD.U32 R10, RZ, RZ, UR4 ;  /* 0x00000004ff0a7e24 */ /* 0x000fc4000f8e00ff */
[----:B------:R-:W-:Y:S02]  /*29080*/  IMAD.U32 R11, RZ, RZ, UR5 ;  /* 0x00000005ff0b7e24 */ /* 0x000fe4000f8e00ff */
[----:B------:R-:W-:Y:S02]  /*29090*/  IMAD.MOV.U32 R8, RZ, RZ, 0x70 ;  /* 0x00000070ff087424 */ /* 0x000fe400078e00ff */
[----:B01----:R-:W-:-:S07]  /*290a0*/  IMAD.MOV.U32 R13, RZ, RZ, RZ ;  /* 0x000000ffff0d7224 */ /* 0x003fce00078e00ff */
[----:B------:R-:W-:-:S07]  /*290b0*/  LEPC R20, `(.L_x_3026) ;  /* 0x000000001014794e */ /* 0x000fce0000000000 */
[----:B--2---:R-:W-:Y:S05]  /*290c0*/  CALL.ABS.NOINC R2 ;  /* 0x0000000002007343 */ /* 0x004fea0003c00000 */
.L_x_3026:
        /* <DEDUP_REMOVED lines=8> */
[----:B------:R-:W-:Y:S01]  /*29150*/  MOV R8, 0x70 ;  /* 0x0000007000087802 */ /* 0x000fe20000000f00 */
[----:B------:R-:W-:Y:S02]  /*29160*/  IMAD.U32 R7, RZ, RZ, UR7 ;  /* 0x00000007ff077e24 */ /* 0x000fe4000f8e00ff */
[----:B------:R-:W-:-:S02]  /*29170*/  IMAD.U32 R10, RZ, RZ, UR8 ;  /* 0x00000008ff0a7e24 */ /* 0x000fc4000f8e00ff */
[----:B------:R-:W-:Y:S02]  /*29180*/  IMAD.U32 R11, RZ, RZ, UR9 ;  /* 0x00000009ff0b7e24 */ /* 0x000fe4000f8e00ff */
[----:B------:R-:W-:Y:S02]  /*29190*/  IMAD.MOV.U32 R12, RZ, RZ, 0x1 ;  /* 0x00000001ff0c7424 */ /* 0x000fe400078e00ff */
[----:B------:R-:W-:-:S07]  /*291a0*/  IMAD.MOV.U32 R13, RZ, RZ, RZ ;  /* 0x000000ffff0d7224 */ /* 0x000fce00078e00ff */
[----:B------:R-:W-:-:S07]  /*291b0*/  LEPC R20, `(.L_x_3025) ;  /* 0x000000001014794e */ /* 0x000fce0000000000 */
[----:B0-----:R-:W-:Y:S05]  /*291c0*/  CALL.ABS.NOINC R2 ;  /* 0x0000000002007343 */ /* 0x001fea0003c00000 */
.L_x_3025:
[----:B------:R-:W-:Y:S05]  /*291d0*/  BSYNC B6 ;  /* 0x0000000000067941 */ /* 0x000fea0003800000 */
.L_x_3024:
        /* <DEDUP_REMOVED lines=10> */
[----:B----4-:R1:W2:Y:S02]  /*29280*/  @P0 LDG.E R7, desc[UR60][R2.64] ;  /* 0x0000003c02070981 */ /* 0x0102a4000c1e1900 */
[----:B-1----:R-:W1:Y:S01]  /*29290*/  LDC.64 R2, c[0x0][0x418] ;  /* 0x00010600ff027b82 */ /* 0x002e620000000a00 */
[----:B-----5:R-:W-:Y:S01]  /*292a0*/  VIADD R4, R0, 0xffffffff ;  /* 0xffffffff00047836 */ /* 0x020fe20000000000 */
[----:B--2---:R-:W-:Y:S01]  /*292b0*/  SHF.R.S32.HI R8, RZ, 0x1f, R7 ;  /* 0x0000001fff087819 */ /* 0x004fe20000011407 */
[----:B------:R2:W-:Y:S04]  /*292c0*/  @P0 STL [R1+0x10], R7 ;  /* 0x0000100701000387 */ /* 0x0005e80000100800 */
        /* <DEDUP_REMOVED lines=10> */
.L_x_3174:
[----:B-1----:R-:W3:Y:S01]  /*29370*/  LDL.LU R5, [R1+0x20] ;  /* 0x0000200001057983 */ /* 0x002ee20000300800 */
[----:B------:R-:W-:Y:S02]  /*29380*/  PLOP3.LUT P1, PT, PT, PT, PT, 0x8, 0x0 ;  /* 0x000000000000781c */ /* 0x000fe40003f2e170 */
[----:B--2---:R-:W-:Y:S01]  /*29390*/  ISETP.NE.AND P0, PT, R14, RZ, PT ;  /* 0x000000ff0e00720c */ /* 0x004fe20003f05270 */
[----:B------:R1:W-:Y:S04]  /*293a0*/  STL [R1], R0 ;  /* 0x0000000001007387 */ /* 0x0003e80000100800 */
[----:B------:R1:W-:Y:S01]  /*293b0*/  STL [R1+0xc], R4 ;  /* 0x00000c0401007387 */ /* 0x0003e20000100800 */
[----:B---3--:R-:W-:-:S05]  /*293c0*/  LOP3.LUT R5, R5, 0xfffffffe, RZ, 0xc0, !PT ;  /* 0xfffffffe05057812 */ /* 0x008fca00078ec0ff */
[----:B------:R-:W-:-:S05]  /*293d0*/  @P1 LOP3.LUT R5, R5, 0x1, RZ, 0xfc, !PT ;  /* 0x0000000105051812 */ /* 0x000fca00078efcff */
[----:B------:R1:W-:Y:S01]  /*293e0*/  STL [R1+0x20], R5 ;  /* 0x0000200501007387 */ /* 0x0003e20000100800 */
[----:B------:R-:W-:Y:S05]  /*293f0*/  @P0 BRA `(.L_x_3028) ;  /* 0x0000000400500947 */ /* 0x000fea0003800000 */
[----:B------:R-:W-:-:S03]  /*29400*/  UMOV UR4, 0xffffffff ;  /* 0xffffffff00047882 */ /* 0x000fc60000000000 */
[----:B------:R-:W-:Y:S05]  /*29410*/  BRA.DIV UR4, `(.L_x_3029) ;  /* 0x0000005e04bc7947 */ /* 0x000fea000b800000 */
[----:B------:R-:W-:-:S13]  /*29420*/  ELECT P6, URZ, PT ;  /* 0x00000000003f782f */ /* 0x000fda00038c0000 */
.L_x_3177:
[----:B------:R-:W-:Y:S05]  /*29430*/  @!P6 BRA `(.L_x_3028) ;  /* 0x000000040040e947 */ /* 0x000fea0003800000 */
[----:B------:R-:W-:-:S04]  /*29440*/  ISETP.NE.U32.AND P0, PT, R2, RZ, PT ;  /* 0x000000ff0200720c */ /* 0x000fc80003f05070 */
[----:B------:R-:W-:-:S13]  /*29450*/  ISETP.NE.AND.EX P0, PT, R3, RZ, PT, P0 ;  /* 0x000000ff0300720c */ /* 0x000fda0003f05300 */
[----:B------:R-:W-:Y:S05]  /*29460*/  @!P0 BRA `(.L_x_3030) ;  /* 0x0000000000548947 */ /* 0x000fea0003800000 */
[----:B------:R-:W2:Y:S01]  /*29470*/  LDC R6, c[0x0][0x43c] ;  /* 0x00010f00ff067b82 */ /* 0x000ea20000000800 */
[----:B------:R-:W-:Y:S01]  /*29480*/  MOV R9, R4 ;  /* 0x0000000400097202 */ /* 0x000fe20000000f00 */
[----:B------:R-:W-:-:S04]  /*29490*/  ULDC.64 UR4, c[0x0][0x428] ;  /* 0x00010a0000047ab9 */ /* 0x000fc80000000a00 */
[----:B-1----:R-:W-:Y:S01]  /*294a0*/  IMAD.MOV.U32 R0, RZ, RZ, R9 ;  /* 0x000000ffff007224 */ /* 0x002fe200078e0009 */
[----:B--2---:R-:W-:-:S13]  /*294b0*/  ISETP.NE.AND P0, PT, R6, 0x1, PT ;  /* 0x000000010600780c */ /* 0x004fda0003f05270 */
[----:B------:R-:W1:Y:S02]  /*294c0*/  @P0 LDC.64 R4, c[0x0][0x440] ;  /* 0x00011000ff040b82 */ /* 0x000e640000000a00 */
[----:B-1----:R-:W-:-:S05]  /*294d0*/  @P0 IMAD.HI.U32 R4, R9, R4, RZ ;  /* 0x0000000409040227 */ /* 0x002fca00078e00ff */
        /* <DEDUP_REMOVED lines=12> */
[----:B------:R-:W3:Y:S04]  /*295a0*/  LDG.E R0, desc[UR60][R2.64] ;  /* 0x0000003c02007981 */ /* 0x000ee8000c1e1900 */
[----:B---3--:R2:W-:Y:S02]  /*295b0*/  STL [R1], R0 ;  /* 0x0000000001007387 */ /* 0x0085e40000100800 */
.L_x_3030:
[----:B------:R-:W3:Y:S04]  /*295c0*/  LDL R7, [R1+0x4] ;  /* 0x0000040001077983 */ /* 0x000ee80000100800 */
[----:B-12---:R-:W3:Y:S04]  /*295d0*/  LDL R0, [R1+0x8] ;  /* 0x0000080001007983 */ /* 0x006ee80000100800 */
[----:B------:R-:W2:Y:S01]  /*295e0*/  LDL R2, [R1+0x14] ;  /* 0x0000140001027983 */ /* 0x000ea20000100800 */
[----:B---3--:R-:W-:Y:S01]  /*295f0*/  IMAD R0, R0, 0x8, R7 ;  /* 0x0000000800007824 */ /* 0x008fe200078e0207 */
[----:B--2---:R-:W-:-:S04]  /*29600*/  SHF.L.U32 R2, R2, 0x1f, RZ ;  /* 0x0000001f02027819 */ /* 0x004fc800000006ff */
[----:B------:R-:W1:Y:S02]  /*29610*/  SYNCS.PHASECHK.TRANS64.TRYWAIT P0, [R0+URZ+0x36840], R2 ;  /* 0x03684002000075a7 */ /* 0x000e64000800017f */
[----:B-1----:R-:W-:Y:S05]  /*29620*/  @!P0 BRA `(.L_x_3031) ;  /* 0x0000005c00588947 */ /* 0x002fea0003800000 */
.L_x_3178:
        /* <DEDUP_REMOVED lines=11> */
.L_x_3032:
[----:B------:R-:W2:Y:S04]  /*296e0*/  LDL R7, [R1+0x4] ;  /* 0x0000040001077983 */ /* 0x000ea80000100800 */
[----:B------:R-:W2:Y:S04]  /*296f0*/  LDL R6, [R1+0x8] ;  /* 0x0000080001067983 */ /* 0x000ea80000100800 */
[----:B------:R-:W3:Y:S04]  /*29700*/  LDL R5, [R1+0xc] ;  /* 0x00000c0001057983 */ /* 0x000ee80000100800 */
[----:B------:R-:W4:Y:S04]  /*29710*/  LDL R4, [R1+0x18] ;  /* 0x0000180001047983 */ /* 0x000f280000100800 */
[----:B------:R-:W5:Y:S04]  /*29720*/  LDL R3, [R1] ;  /* 0x0000000001037983 */ /* 0x000f680000100800 */
[----:B-1----:R-:W5:Y:S01]  /*29730*/  LDL.LU R2, [R1+0x20] ;  /* 0x0000200001027983 */ /* 0x002f620000300800 */
        /* <DEDUP_REMOVED lines=32> */
.L_x_3028:
[----:B------:R-:W2:Y:S04]  /*29940*/  LDL R2, [R1+0x4] ;  /* 0x0000040001027983 */ /* 0x000ea80000100800 */
[----:B------:R-:W3:Y:S04]  /*29950*/  LDL.LU R3, [R1+0x3c] ;  /* 0x00003c0001037983 */ /* 0x000ee80000300800 */
[----:B-1----:R-:W4:Y:S04]  /*29960*/  LDL.LU R5, [R1+0x30] ;  /* 0x0000300001057983 */ /* 0x002f280000300800 */
[----:B------:R-:W5:Y:S01]  /*29970*/  LDL.LU R4, [R1+0x44] ;  /* 0x0000440001047983 */ /* 0x000f620000300800 */
[----:B------:R-:W-:Y:S05]  /*29980*/  WARPSYNC.ALL ;  /* 0x0000000000007948 */ /* 0x000fea0003800000 */
[----:B------:R-:W-:Y:S01]  /*29990*/  ULDC.64 UR4, c[0x0][0x298] ;  /* 0x0000a60000047ab9 */ /* 0x000fe20000000a00 */
[----:B------:R-:W-:Y:S01]  /*299a0*/  ULDC.64 UR6, c[0x0][0xa00] ;  /* 0x0002800000067ab9 */ /* 0x000fe20000000a00 */
[----:B------:R-:W-:Y:S01]  /*299b0*/  BSSY B6, `(.L_x_3033) ;  /* 0x0000024000067945 */ /* 0x000fe20003800000 */
[----:B------:R-:W-:Y:S01]  /*299c0*/  BAR.SYNC.DEFER_BLOCKING 0x8, 0x180 ;  /* 0x0206000000007b1d */ /* 0x000fe20000010000 */
[----:B------:R-:W-:-:S04]  /*299d0*/  ISETP.NE.U32.AND P0, PT, RZ, UR6, PT ;  /* 0x00000006ff007c0c */ /* 0x000fc8000bf05070 */
[----:B------:R-:W-:Y:S01]  /*299e0*/  ISETP.NE.AND.EX P0, PT, RZ, UR7, PT, P0 ;  /* 0x00000007ff007c0c */ /* 0x000fe2000bf05300 */
[----:B--2---:R-:W-:Y:S01]  /*299f0*/  VIADD R2, R2, 0x15400 ;  /* 0x0001540002027836 */ /* 0x004fe20000000000 */
[----:B---3--:R-:W-:-:S04]  /*29a00*/  SHF.R.S32.HI R0, RZ, 0x1f, R3 ;  /* 0x0000001fff007819 */ /* 0x008fc80000011403 */
        /* <DEDUP_REMOVED lines=9> */
[----:B-1----:R-:W-:Y:S02]  /*29aa0*/  IADD3 R2, R3, R0, RZ ;  /* 0x0000000003027210 */ /* 0x002fe40007ffe0ff */
        /* <DEDUP_REMOVED lines=10> */
[----:B------:R-:W1:Y:S01]  /*29b50*/  LDC.64 R2, c[0x4][R2] ;  /* 0x0100000002027b82 */ /* 0x000e620000000a00 */
        /* <DEDUP_REMOVED lines=9> */
.L_x_3034:
[----:B------:R-:W-:Y:S05]  /*29bf0*/  BSYNC B6 ;  /* 0x0000000000067941 */ /* 0x000fea0003800000 */
.L_x_3033:
[----:B------:R-:W3:Y:S01]  /*29c00*/  LDL.LU R6, [R1+0x3c] ;  /* 0x00003c0001067983 */ /* 0x000ee20000300800 */
[----:B------:R-:W-:Y:S01]  /*29c10*/  ULDC.64 UR4, c[0x0][0x2d8] ;  /* 0x0000b60000047ab9 */ /* 0x000fe20000000a00 */
[----:B------:R-:W1:Y:S01]  /*29c20*/  LDC R7, c[0x0][0x448] ;  /* 0x00011200ff077b82 */ /* 0x000e620000000800 */
[----:B------:R-:W-:Y:S01]  /*29c30*/  ULDC.64 UR6, c[0x0][0x280] ;  /* 0x0000a00000067ab9 */ /* 0x000fe20000000a00 */
[----:B--2---:R-:W3:Y:S04]  /*29c40*/  LDL.LU.64 R2, [R1+0x48] ;  /* 0x0000480001027983 */ /* 0x004ee80000300a00 */
[----:B------:R-:W2:Y:S04]  /*29c50*/  LDL.LU R0, [R1+0x44] ;  /* 0x0000440001007983 */ /* 0x000ea80000300800 */
[----:B------:R-:W4:Y:S04]  /*29c60*/  LDL.LU R4, [R1+0x54] ;  /* 0x0000540001047983 */ /* 0x000f280000300800 */
[----:B------:R-:W4:Y:S01]  /*29c70*/  LDL.LU R5, [R1+0x30] ;  /* 0x0000300001057983 */ /* 0x000f220000300800 */
[----:B------:R-:W0:Y:S01]  /*29c80*/  S2R R8, SR_TID.X ;  /* 0x0000000000087919 */ /* 0x000e220000002100 */
[----:B------:R-:W0:Y:S01]  /*29c90*/  S2R R10, SR_TID.X ;  /* 0x00000000000a7919 */ /* 0x000e220000002100 */
[----:B-1----:R-:W-:Y:S01]  /*29ca0*/  ISETP.NE.AND P0, PT, R7, 0x1, PT ;  /* 0x000000010700780c */ /* 0x002fe20003f05270 */
[----:B0-----:R-:W-:-:S02]  /*29cb0*/  IMAD.SHL.U32 R8, R8, 0x8, RZ ;  /* 0x0000000808087824 */ /* 0x001fc400078e00ff */
[----:B------:R-:W-:-:S03]  /*29cc0*/  IMAD.SHL.U32 R10, R10, 0x8, RZ ;  /* 0x000000080a0a7824 */ /* 0x000fc600078e00ff */
[----:B------:R-:W-:-:S04]  /*29cd0*/  LOP3.LUT R8, R8, 0x38, RZ, 0xc0, !PT ;  /* 0x0000003808087812 */ /* 0x000fc800078ec0ff */
[----:B------:R-:W-:Y:S02]  /*29ce0*/  LOP3.LUT R9, R8, 0x40, RZ, 0xfc, !PT ;  /* 0x0000004008097812 */ /* 0x000fe400078efcff */
[----:B------:R-:W-:Y:S02]  /*29cf0*/  LOP3.LUT R10, R10, 0x38, RZ, 0xc0, !PT ;  /* 0x000000380a0a7812 */ /* 0x000fe400078ec0ff */
[----:B------:R-:W-:Y:S01]  /*29d00*/  LOP3.LUT R8, R8, 0x80, RZ, 0xfc, !PT ;  /* 0x0000008008087812 */ /* 0x000fe200078efcff */
[----:B---3--:R-:W-:Y:S02]  /*29d10*/  IMAD.MOV.U32 R3, RZ, RZ, R6 ;  /* 0x000000ffff037224 */ /* 0x008fe400078e0006 */
[----:B------:R-:W0:Y:S01]  /*29d20*/  @P0 LDC R6, c[0x0][0x450] ;  /* 0x00011400ff060b82 */ /* 0x000e220000000800 */
[----:B--2---:R-:W-:Y:S02]  /*29d30*/  IMAD R0, R0, UR4, RZ ;  /* 0x0000000400007c24 */ /* 0x004fe4000f8e02ff */
[----:B------:R-:W-:-:S04]  /*29d40*/  IMAD.WIDE.U32 R2, R18, UR4, R2 ;  /* 0x0000000412027c25 */ /* 0x000fc8000f8e0002 */
[----:B------:R-:W-:Y:S01]  /*29d50*/  IMAD R0, R18, UR5, R0 ;  /* 0x0000000512007c24 */ /* 0x000fe2000f8e0200 */
[----:B------:R-:W-:-:S03]  /*29d60*/  ULDC.64 UR4, c[0x0][0x2e0] ;  /* 0x0000b80000047ab9 */ /* 0x000fc60000000a00 */
[----:B------:R-:W-:Y:S02]  /*29d70*/  IMAD.IADD R3, R3, 0x1, R0 ;  /* 0x0000000103037824 */ /* 0x000fe400078e0200 */
[----:B----4-:R-:W-:Y:S02]  /*29d80*/  IMAD R0, R4, UR4, RZ ;  /* 0x0000000404007c24 */ /* 0x010fe4000f8e02ff */
[----:B------:R-:W1:Y:S01]  /*29d90*/  S2R R4, SR_TID.X ;  /* 0x0000000000047919 */ /* 0x000e620000002100 */
[----:B------:R-:W-:-:S04]  /*29da0*/  IMAD.WIDE.U32 R2, R5, UR4, R2 ;  /* 0x0000000405027c25 */ /* 0x000fc8000f8e0002 */
[----:B------:R-:W-:Y:S01]  /*29db0*/  IMAD R0, R5, UR5, R0 ;  /* 0x0000000505007c24 */ /* 0x000fe2000f8e0200 */
[----:B------:R-:W-:-:S04]  /*29dc0*/  ULDC.64 UR4, c[0x0][0x2d0] ;  /* 0x0000b40000047ab9 */ /* 0x000fc80000000a00 */
[----:B------:R-:W-:Y:S02]  /*29dd0*/  IADD3 R3, R3, R0, RZ ;  /* 0x0000000003037210 */ /* 0x000fe40007ffe0ff */
[----:B-1----:R-:W-:-:S04]  /*29de0*/  LOP3.LUT R4, R4, 0x7f, RZ, 0xc0, !PT ;  /* 0x0000007f04047812 */ /* 0x002fc800078ec0ff */
[----:B------:R-:W-:Y:S02]  /*29df0*/  SHF.R.U32.HI R5, RZ, 0x3, R4 ;  /* 0x00000003ff057819 */ /* 0x000fe40000011604 */
[----:B------:R-:W1:Y:S02]  /*29e00*/  S2R R4, SR_TID.X ;  /* 0x0000000000047919 */ /* 0x000e640000002100 */
[----:B-1----:R-:W-:-:S05]  /*29e10*/  IMAD.SHL.U32 R4, R4, 0x10, RZ ;  /* 0x0000001004047824 */ /* 0x002fca00078e00ff */
[----:B------:R-:W-:Y:S02]  /*29e20*/  LOP3.LUT R4, R5, 0x70, R4, 0xf8, !PT ;  /* 0x0000007005047812 */ /* 0x000fe400078ef804 */
[----:B------:R-:W1:Y:S03]  /*29e30*/  @P0 LDC R5, c[0x0][0x44c] ;  /* 0x00011300ff050b82 */ /* 0x000e660000000800 */
[----:B------:R-:W-:-:S04]  /*29e40*/  IMAD R4, R17, 0x80, R4 ;  /* 0x0000008011047824 */ /* 0x000fc800078e0204 */
[----:B------:R-:W-:Y:S02]  /*29e50*/  IMAD.MOV.U32 R0, RZ, RZ, R4 ;  /* 0x000000ffff007224 */ /* 0x000fe400078e0004 */
[----:B-1----:R-:W-:-:S05]  /*29e60*/  @P0 IMAD.HI.U32 R5, R4, R5, RZ ;  /* 0x0000000504050227 */ /* 0x002fca00078e00ff */
[----:B0-----:R-:W-:-:S04]  /*29e70*/  @P0 SHF.R.U32.HI R0, RZ, R6, R5 ;  /* 0x00000006ff000219 */ /* 0x001fc80000011605 */
[C---:B------:R-:W-:Y:S01]  /*29e80*/  IADD3 R6, -R0.reuse, RZ, RZ ;  /* 0x000000ff00067210 */ /* 0x040fe20007ffe1ff */
        /* <DEDUP_REMOVED lines=15> */
[----:B------:R-:W-:Y:S02]  /*29f80*/  ISETP.GE.AND P2, PT, R10, UR4, PT ;  /* 0x000000040a007c0c */ /* 0x000fe4000bf46270 */
[----:B------:R-:W-:-:S02]  /*29f90*/  IADD3 R2, R5, R6, RZ ;  /* 0x0000000605027210 */ /* 0x000fc40007ffe0ff */
[----:B------:R-:W-:Y:S01]  /*29fa0*/  ISETP.GE.AND P0, PT, R8, UR4, PT ;  /* 0x0000000408007c0c */ /* 0x000fe2000bf06270 */
[----:B------:R-:W-:Y:S01]  /*29fb0*/  UMOV UR4, 0xffffffff ;  /* 0xffffffff00047882 */ /* 0x000fe20000000000 */
[----:B------:R-:W-:Y:S02]  /*29fc0*/  LEA.HI.X R2, R4, UR7, R2, 0x1, P3 ;  /* 0x0000000704027c11 */ /* 0x000fe400098f0c02 */
[----:B0-----:R-:W-:Y:S09]  /*29fd0*/  BRA.DIV UR4, `(.L_x_3035) ;  /* 0x0000005604007947 */ /* 0x001ff2000b800000 */
[----:B------:R-:W0:Y:S02]  /*29fe0*/  S2R R5, SR_TID.X ;  /* 0x0000000000057919 */ /* 0x000e240000002100 */
[----:B0-----:R-:W-:-:S04]  /*29ff0*/  LOP3.LUT R5, R5, 0x7f, RZ, 0xc0, !PT ;  /* 0x0000007f05057812 */ /* 0x001fc800078ec0ff */
[----:B------:R-:W-:Y:S02]  /*2a000*/  SHF.R.U32.HI R6, RZ, 0x3, R5 ;  /* 0x00000003ff067819 */ /* 0x000fe40000011605 */
[----:B------:R-:W2:Y:S03]  /*2a010*/  LDL.LU R5, [R1+0x40] ;  /* 0x0000400001057983 */ /* 0x000ea60000300800 */
[----:B------:R-:W-:Y:S01]  /*2a020*/  IMAD R17, R17, 0x80, R6 ;  /* 0x0000008011117824 */ /* 0x000fe200078e0206 */
[----:B------:R-:W-:Y:S03]  /*2a030*/  SHFL.IDX PT, R8, R2, 0x1, 0x181f ;  /* 0x00381f0002087f89 */ /* 0x000fe600000e0000 */
[----:B------:R-:W-:Y:S01]  /*2a040*/  VIADD R4, R17, 0x10 ;  /* 0x0000001011047836 */ /* 0x000fe20000000000 */
[----:B------:R-:W-:Y:S01]  /*2a050*/  SHFL.IDX PT, R6, R3, 0x1, 0x181f ;  /* 0x00381f0003067f89 */ /* 0x000fe200000e0000 */
[----:B--2---:R-:W-:-:S03]  /*2a060*/  IMAD R0, R5, R7, RZ ;  /* 0x0000000705007224 */ /* 0x004fc600078e02ff */
[----:B------:R-:W0:Y:S02]  /*2a070*/  SHFL.IDX PT, R5, R3, RZ, 0x181f ;  /* 0x00181fff03057589 */ /* 0x000e2400000e0000 */
[-C--:B------:R-:W-:Y:S02]  /*2a080*/  ISETP.GE.AND P3, PT, R4, R0.reuse, PT ;  /* 0x000000000400720c */ /* 0x080fe40003f66270 */
[----:B------:R-:W1:Y:S01]  /*2a090*/  SHFL.IDX PT, R4, R2, RZ, 0x181f ;  /* 0x00181fff02047589 */ /* 0x000e6200000e0000 */
[----:B------:R-:W-:-:S13]  /*2a0a0*/  ISETP.GE.AND P4, PT, R17, R0, PT ;  /* 0x000000001100720c */ /* 0x000fda0003f86270 */
[----:B0-----:R-:W-:-:S05]  /*2a0b0*/  @!P4 LEA R5, P5, R10, R5, 0x1 ;  /* 0x000000050a05c211 */ /* 0x001fca00078a08ff */
[----:B-1----:R-:W-:Y:S01]  /*2a0c0*/  @!P4 IMAD.X R4, RZ, RZ, R4, P5 ;  /* 0x000000ffff04c224 */ /* 0x002fe200028e0604 */
[----:B------:R-:W-:-:S04]  /*2a0d0*/  @!P3 LEA R7, P5, R10, R6, 0x1 ;  /* 0x000000060a07b211 */ /* 0x000fc800078a08ff */
[----:B------:R-:W-:Y:S02]  /*2a0e0*/  @!P4 LOP3.LUT R5, R5, R4, RZ, 0x3c, !PT ;  /* 0x000000040505c212 */ /* 0x000fe400078e3cff */
[----:B------:R-:W-:Y:S02]  /*2a0f0*/  @!P3 IADD3.X R6, RZ, R8, RZ, P5, !PT ;  /* 0x00000008ff06b210 */ /* 0x000fe40002ffe4ff */
[----:B------:R-:W-:-:S04]  /*2a100*/  @!P4 LOP3.LUT R4, R5, R4, RZ, 0x3c, !PT ;  /* 0x000000040504c212 */ /* 0x000fc800078e3cff */
[----:B------:R-:W-:-:S05]  /*2a110*/  @!P4 LOP3.LUT R5, R5, R4, RZ, 0x3c, !PT ;  /* 0x000000040505c212 */ /* 0x000fca00078e3cff */
[----:B-----5:R-:W-:Y:S04]  /*2a120*/  @!P4 LDGSTS.E.BYPASS.LTC128B.128 [R9+0x15400], desc[UR60][R4.64], !P2 ;  /* 0x154000000409cfae */ /* 0x020fe8000d101d7c */
[----:B------:R-:W-:Y:S04]  /*2a130*/  @!P4 LDGSTS.E.BYPASS.LTC128B.128 [R9+0x19400], desc[UR60][R4.64+0x80], !P1 ;  /* 0x194000800409cfae */ /* 0x000fe8000c901d7c */
[----:B------:R0:W-:Y:S02]  /*2a140*/  @!P4 LDGSTS.E.BYPASS.LTC128B.128 [R9+0x1d400], desc[UR60][R4.64+0x100], !P0 ;  /* 0x1d4001000409cfae */ /* 0x0001e4000c101d7c */
[----:B0-----:R-:W-:-:S02]  /*2a150*/  @!P3 IMAD.MOV.U32 R4, RZ, RZ, R7 ;  /* 0x000000ffff04b224 */ /* 0x001fc400078e0007 */
[----:B------:R-:W-:Y:S02]  /*2a160*/  @!P3 IMAD.MOV.U32 R5, RZ, RZ, R6 ;  /* 0x000000ffff05b224 */ /* 0x000fe400078e0006 */
[----:B------:R-:W-:Y:S04]  /*2a170*/  SHFL.IDX PT, R6, R2, 0x2, 0x181f ;  /* 0x00581f0002067f89 */ /* 0x000fe800000e0000 */
[----:B------:R-:W-:Y:S04]  /*2a180*/  @!P3 LDGSTS.E.BYPASS.LTC128B.128 [R9+0x15c00], desc[UR60][R4.64], !P2 ;  /* 0x15c000000409bfae */ /* 0x000fe8000d101d7c */
[----:B------:R-:W-:Y:S04]  /*2a190*/  @!P3 LDGSTS.E.BYPASS.LTC128B.128 [R9+0x19c00], desc[UR60][R4.64+0x80], !P1 ;  /* 0x19c000800409bfae */ /* 0x000fe8000c901d7c */
[----:B------:R0:W-:Y:S02]  /*2a1a0*/  @!P3 LDGSTS.E.BYPASS.LTC128B.128 [R9+0x1dc00], desc[UR60][R4.64+0x100], !P0 ;  /* 0x1dc001000409bfae */ /* 0x0001e4000c101d7c */
[----:B0-----:R-:W-:-:S05]  /*2a1b0*/  VIADD R4, R17, 0x20 ;  /* 0x0000002011047836 */ /* 0x001fca0000000000 */
[----:B------:R-:W-:Y:S02]  /*2a1c0*/  ISETP.GE.AND P3, PT, R4, R0, PT ;  /* 0x000000000400720c */ /* 0x000fe40003f66270 */
[----:B------:R-:W0:Y:S11]  /*2a1d0*/  SHFL.IDX PT, R4, R3, 0x2, 0x181f ;  /* 0x00581f0003047f89 */ /* 0x000e3600000e0000 */
[----:B0-----:R-:W-:-:S04]  /*2a1e0*/  @!P3 LEA R7, P4, R10, R4, 0x1 ;  /* 0x000000040a07b211 */ /* 0x001fc800078808ff */
[----:B------:R-:W-:Y:S02]  /*2a1f0*/  @!P3 IADD3.X R4, RZ, R6, RZ, P4, !PT ;  /* 0x00000006ff04b210 */ /* 0x000fe400027fe4ff */
[----:B------:R-:W-:Y:S03]  /*2a200*/  SHFL.IDX PT, R6, R2, 0x3, 0x181f ;  /* 0x00781f0002067f89 */ /* 0x000fe600000e0000 */
[----:B------:R-:W-:Y:S02]  /*2a210*/  @!P3 IMAD.MOV.U32 R5, RZ, RZ, R4 ;  /* 0x000000ffff05b224 */ /* 0x000fe400078e0004 */
[----:B------:R-:W-:-:S05]  /*2a220*/  @!P3 IMAD.MOV.U32 R4, RZ, RZ, R7 ;  /* 0x000000ffff04b224 */ /* 0x000fca00078e0007 */
        /* <DEDUP_REMOVED lines=8> */
[----:B------:R-:W-:Y:S02]  /*2a2b0*/  SHFL.IDX PT, R6, R2, 0x4, 0x181f ;  /* 0x00981f0002067f89 */ /* 0x000fe400000e0000 */
[----:B------:R-:W-:-:S04]  /*2a2c0*/  @!P3 LOP3.LUT R5, R5, R4, RZ, 0x3c, !PT ;  /* 0x000000040505b212 */ /* 0x000fc800078e3cff */
[----:B------:R-:W-:-:S04]  /*2a2d0*/  @!P3 LOP3.LUT R4, R5, R4, RZ, 0x3c, !PT ;  /* 0x000000040504b212 */ /* 0x000fc800078e3cff */
[----:B------:R-:W-:-:S05]  /*2a2e0*/  @!P3 LOP3.LUT R5, R5, R4, RZ, 0x3c, !PT ;  /* 0x000000040505b212 */ /* 0x000fca00078e3cff */
[----:B------:R-:W-:Y:S04]  /*2a2f0*/  @!P3 LDGSTS.E.BYPASS.LTC128B.128 [R9+0x16c00], desc[UR60][R4.64], !P2 ;  /* 0x16c000000409bfae */ /* 0x000fe8000d101d7c */
[----:B------:R-:W-:Y:S04]  /*2a300*/  @!P3 LDGSTS.E.BYPASS.LTC128B.128 [R9+0x1ac00], desc[UR60][R4.64+0x80], !P1 ;  /* 0x1ac000800409bfae */ /* 0x000fe8000c901d7c */
[----:B------:R0:W-:Y:S02]  /*2a310*/  @!P3 LDGSTS.E.BYPASS.LTC128B.128 [R9+0x1ec00], desc[UR60][R4.64+0x100], !P0 ;  /* 0x1ec001000409bfae */ /* 0x0001e4000c101d7c */
[----:B0-----:R-:W-:-:S05]  /*2a320*/  VIADD R4, R17, 0x40 ;  /* 0x0000004011047836 */ /* 0x001fca0000000000 */
[----:B------:R-:W-:Y:S02]  /*2a330*/  ISETP.GE.AND P3, PT, R4, R0, PT ;  /* 0x000000000400720c */ /* 0x000fe40003f66270 */
[----:B------:R-:W0:Y:S11]  /*2a340*/  SHFL.IDX PT, R4, R3, 0x4, 0x181f ;  /* 0x00981f0003047f89 */ /* 0x000e3600000e0000 */
[----:B0-----:R-:W-:-:S05]  /*2a350*/  @!P3 LEA R5, P4, R10, R4, 0x1 ;  /* 0x000000040a05b211 */ /* 0x001fca00078808ff */
[----:B------:R-:W-:Y:S02]  /*2a360*/  @!P3 IMAD.X R4, RZ, RZ, R6, P4 ;  /* 0x000000ffff04b224 */ /* 0x000fe400020e0606 */
[----:B------:R-:W-:Y:S03]  /*2a370*/  SHFL.IDX PT, R6, R2, 0x5, 0x181f ;  /* 0x00b81f0002067f89 */ /* 0x000fe600000e0000 */
        /* <DEDUP_REMOVED lines=20> */
[----:B------:R-:W0:Y:S04]  /*2a4c0*/  SHFL.IDX PT, R4, R3, 0x6, 0x181f ;  /* 0x00d81f0003047f89 */ /* 0x000e2800000e0000 */
[----:B------:R-:W1:Y:S07]  /*2a4d0*/  SHFL.IDX PT, R3, R3, 0x7, 0x181f ;  /* 0x00f81f0003037f89 */ /* 0x000e6e00000e0000 */
[----:B0-----:R-:W-:-:S05]  /*2a4e0*/  @!P4 LEA R5, P3, R10, R4, 0x1 ;  /* 0x000000040a05c211 */ /* 0x001fca00078608ff */
[----:B------:R-:W-:-:S05]  /*2a4f0*/  @!P4 IMAD.X R4, RZ, RZ, R6, P3 ;  /* 0x000000ffff04c224 */ /* 0x000fca00018e0606 */
[----:B------:R-:W-:-:S04]  /*2a500*/  @!P4 LOP3.LUT R5, R5, R4, RZ, 0x3c, !PT ;  /* 0x000000040505c212 */ /* 0x000fc800078e3cff */
[----:B------:R-:W-:-:S04]  /*2a510*/  @!P4 LOP3.LUT R4, R5, R4, RZ, 0x3c, !PT ;  /* 0x000000040504c212 */ /* 0x000fc800078e3cff */
[----:B------:R-:W-:-:S05]  /*2a520*/  @!P4 LOP3.LUT R5, R5, R4, RZ, 0x3c, !PT ;  /* 0x000000040505c212 */ /* 0x000fca00078e3cff */
[----:B------:R-:W-:Y:S04]  /*2a530*/  @!P4 LDGSTS.E.BYPASS.LTC128B.128 [R9+0x18400], desc[UR60][R4.64], !P2 ;  /* 0x184000000409cfae */ /* 0x000fe8000d101d7c */
[----:B------:R-:W-:Y:S04]  /*2a540*/  @!P4 LDGSTS.E.BYPASS.LTC128B.128 [R9+0x1c400], desc[UR60][R4.64+0x80], !P1 ;  /* 0x1c4000800409cfae */ /* 0x000fe8000c901d7c */
[----:B------:R0:W-:Y:S04]  /*2a550*/  @!P4 LDGSTS.E.BYPASS.LTC128B.128 [R9+0x20400], desc[UR60][R4.64+0x100], !P0 ;  /* 0x204001000409cfae */ /* 0x0001e8000c101d7c */
[----:B01----:R0:W2:Y:S02]  /*2a560*/  SHFL.IDX PT, R4, R2, 0x7, 0x181f ;  /* 0x00f81f0002047f89 */ /* 0x0030a400000e0000 */
.L_x_3195:
[----:B------:R-:W-:Y:S01]  /*2a570*/  VIADD R17, R17, 0x70 ;  /* 0x0000007011117836 */ /* 0x000fe20000000000 */
[----:B------:R-:W-:Y:S04]  /*2a580*/  BSSY B0, `(.L_x_3036) ;  /* 0x000000b000007945 */ /* 0x000fe80003800000 */
[----:B------:R-:W-:-:S13]  /*2a590*/  ISETP.GE.AND P3, PT, R17, R0, PT ;  /* 0x000000001100720c */ /* 0x000fda0003f66270 */
[----:B------:R-:W-:Y:S05]  /*2a5a0*/  @P3 BRA `(.L_x_3037) ;  /* 0x0000000000203947 */ /* 0x000fea0003800000 */
[----:B0-----:R-:W-:-:S04]  /*2a5b0*/  LEA R2, P3, R10, R3, 0x1 ;  /* 0x000000030a027211 */ /* 0x001fc800078608ff */
[----:B--2---:R-:W-:-:S05]  /*2a5c0*/  IADD3.X R3, RZ, R4, RZ, P3, !PT ;  /* 0x00000004ff037210 */ /* 0x004fca0001ffe4ff */
[----:B------:R-:W-:Y:S01]  /*2a5d0*/  @!PT LDS RZ, [RZ] ;  /* 0x00000000fffff984 */ /* 0x000fe20000000800 */
[----:B------:R-:W-:Y:S01]  /*2a5e0*/  @!PT LDS RZ, [RZ] ;  /* 0x00000000fffff984 */ /* 0x000fe20000000800 */
[----:B------:R-:W-:Y:S01]  /*2a5f0*/  @!PT LDS RZ, [RZ] ;  /* 0x00000000fffff984 */ /* 0x000fe20000000800 */
[----:B------:R1:W-:Y:S04]  /*2a600*/  LDGSTS.E.BYPASS.LTC128B.128 [R9+0x18c00], desc[UR60][R2.64], !P2 ;  /* 0x18c0000002097fae */ /* 0x0003e8000d101d7c */
[----:B------:R1:W-:Y:S04]  /*2a610*/  LDGSTS.E.BYPASS.LTC128B.128 [R9+0x1cc00], desc[UR60][R2.64+0x80], !P1 ;  /* 0x1cc0008002097fae */ /* 0x0003e8000c901d7c */
[----:B------:R1:W-:Y:S02]  /*2a620*/  LDGSTS.E.BYPASS.LTC128B.128 [R9+0x20c00], desc[UR60][R2.64+0x100], !P0 ;  /* 0x20c0010002097fae */ /* 0x0003e4000c101d7c */
.L_x_3037:
[----:B------:R-:W-:Y:S05]  /*2a630*/  BSYNC B0 ;  /* 0x0000000000007941 */ /* 0x000fea0003800000 */
.L_x_3036:
[----:B-1----:R-:W3:Y:S01]  /*2a640*/  LDL R9, [R1+0x4] ;  /* 0x0000040001097983 */ /* 0x002ee20000100800 */
[----:B------:R-:W-:Y:S01]  /*2a650*/  PLOP3.LUT P0, PT, PT, PT, PT, 0x80, 0x0 ;  /* 0x000000000000781c */ /* 0x000fe20003f0f070 */
[----:B------:R-:W-:Y:S01]  /*2a660*/  NOP ;  /* 0x0000000000007918 */ /* 0x000fe20000000000 */
[----:B---3--:R-:W-:-:S11]  /*2a670*/  VIADD R10, R9, 0x36800 ;  /* 0x00036800090a7836 */ /* 0x008fd60000000000 */
.L_x_3038:
[----:B0-----:R-:W3:Y:S01]  /*2a680*/  LDL R2, [R1+0x4] ;  /* 0x0000040001027983 */ /* 0x001ee20000100800 */
[----:B------:R-:W-:Y:S02]  /*2a690*/  PLOP3.LUT P1, PT, P1, P0, PT, 0xa2, 0x0 ;  /* 0x000000000000781c */ /* 0x000fe40000f21472 */
[----:B---3--:R-:W-:-:S08]  /*2a6a0*/  @P0 R2UR P1, UR4, R2 ;  /* 0x00000000020402ca */ /* 0x008fd00000020000 */
[----:B------:R-:W-:-:S05]  /*2a6b0*/  @P0 PLOP3.LUT P0, PT, P1, PT, PT, 0x80, 0x0 ;  /* 0x000000000000081c */ /* 0x000fca0000f0f070 */
[----:B------:R-:W-:Y:S01]  /*2a6c0*/  @!P1 SYNCS.ARRIVE.TRANS64.RED.A0T1 RZ, [UR4+0x36800], RZ ;  /* 0x036800ffffff99a7 */ /* 0x000fe20008200404 */
[----:B------:R-:W-:Y:S07]  /*2a6d0*/  @!P1 ARRIVES.LDGSTSBAR.64.TRANSCNT [UR4+0x36800] ;  /* 0x03680000ff0099b0 */ /* 0x000fee0008000a84 */
[----:B------:R-:W-:Y:S05]  /*2a6e0*/  @P0 BRA.U.ANY `(.L_x_3038) ;  /* 0xfffffffd00e40947 */ /* 0x000fea000393ffff */
[----:B------:R-:W3:Y:S02]  /*2a6f0*/  LDL.LU R3, [R1+0x50] ;  /* 0x0000500001037983 */ /* 0x000ee40000300800 */
        /* <DEDUP_REMOVED lines=11> */
.L_x_3196:
[----:B------:R-:W-:Y:S05]  /*2a7b0*/  BSYNC B0 ;  /* 0x0000000000007941 */ /* 0x000fea0003800000 */
.L_x_3039:
[----:B0-----:R-:W3:Y:S01]  /*2a7c0*/  LDL R2, [R1+0x34] ;  /* 0x0000340001027983 */ /* 0x001ee20000100800 */
[----:B------:R-:W-:Y:S01]  /*2a7d0*/  BSSY B0, `(.L_x_3041) ;  /* 0x0000253000007945 */ /* 0x000fe20003800000 */
[----:B---3--:R-:W-:-:S13]  /*2a7e0*/  ISETP.GE.AND P0, PT, R2, 0x2, PT ;  /* 0x000000020200780c */ /* 0x008fda0003f06270 */
[----:B------:R-:W-:Y:S05]  /*2a7f0*/  @!P0 BRA `(.L_x_3042) ;  /* 0x0000002400408947 */ /* 0x000fea0003800000 */
[C---:B------:R-:W-:Y:S01]  /*2a800*/  LOP3.LUT R0, R2.reuse, 0x1, RZ, 0xc0, !PT ;  /* 0x0000000102007812 */ /* 0x040fe200078ec0ff */
[----:B------:R-:W-:Y:S01]  /*2a810*/  BSSY B2, `(.L_x_3043) ;  /* 0x00000cc000027945 */ /* 0x000fe20003800000 */
[----:B------:R-:W-:Y:S02]  /*2a820*/  IADD3 R2, R2, -0x2, RZ ;  /* 0xfffffffe02027810 */ /* 0x000fe40007ffe0ff */
[----:B------:R-:W-:-:S03]  /*2a830*/  ISETP.NE.U32.AND P0, PT, R0, 0x1, PT ;  /* 0x000000010000780c */ /* 0x000fc60003f05070 */
[----:B------:R-:W-:-:S10]  /*2a840*/  IMAD.MOV.U32 R0, RZ, RZ, R2 ;  /* 0x000000ffff007224 */ /* 0x000fd400078e0002 */
[----:B------:R-:W-:Y:S05]  /*2a850*/  @!P0 BRA `(.L_x_3044) ;  /* 0x0000000c001c8947 */ /* 0x000fea0003800000 */
[----:B------:R-:W3:Y:S04]  /*2a860*/  LDL R5, [R1+0x20] ;  /* 0x0000200001057983 */ /* 0x000ee80000100800 */
[----:B--2---:R-:W2:Y:S04]  /*2a870*/  LDL R4, [R1+0x8] ;  /* 0x0000080001047983 */ /* 0x004ea80000100800 */
[----:B------:R-:W4:Y:S01]  /*2a880*/  LDL R3, [R1+0x14] ;  /* 0x0000140001037983 */ /* 0x000f220000100800 */
[----:B------:R-:W-:Y:S01]  /*2a890*/  BSSY B1, `(.L_x_3045) ;  /* 0x00000bf000017945 */ /* 0x000fe20003800000 */
[----:B---3--:R-:W-:Y:S01]  /*2a8a0*/  LOP3.LUT P1, RZ, R5, 0x1, RZ, 0xc0, !PT ;  /* 0x0000000105ff7812 */ /* 0x008fe2000782c0ff */
[----:B--2---:R-:W-:-:S05]  /*2a8b0*/  VIADD R8, R4, 0x1 ;  /* 0x0000000104087836 */ /* 0x004fca0000000000 */
        /* <DEDUP_REMOVED lines=14> */
[----:B------:R-:W-:Y:S01]  /*2a9a0*/  MOV R0, R2 ;  /* 0x0000000200007202 */ /* 0x000fe20000000f00 */
[----:B------:R-:W-:Y:S01]  /*2a9b0*/  ULDC.64 UR6, c[0x0][0x428] ;  /* 0x00010a0000067ab9 */ /* 0x000fe20000000a00 */
[----:B0-----:R-:W-:-:S13]  /*2a9c0*/  ISETP.NE.AND P0, PT, R3, 0x1, PT ;  /* 0x000000010300780c */ /* 0x001fda0003f05270 */
[----:B-----5:R-:W0:Y:S02]  /*2a9d0*/  @P0 LDC.64 R4, c[0x0][0x440] ;  /* 0x00011000ff040b82 */ /* 0x020e240000000a00 */
[----:B0-----:R-:W-:-:S05]  /*2a9e0*/  @P0 IMAD.HI.U32 R4, R2, R4, RZ ;  /* 0x0000000402040227 */ /* 0x001fca00078e00ff */
[----:B------:R-:W-:-:S04]  /*2a9f0*/  @P0 SHF.R.U32.HI R0, RZ, R5, R4 ;  /* 0x00000005ff000219 */ /* 0x000fc80000011604 */
[--C-:B------:R-:W-:Y:S01]  /*2aa00*/  SHF.R.S32.HI R5, RZ, 0x1f, R0.reuse ;  /* 0x0000001fff057819 */ /* 0x100fe20000011400 */
[--C-:B------:R-:W-:Y:S02]  /*2aa10*/  IMAD.MOV R7, RZ, RZ, -R0.reuse ;  /* 0x000000ffff077224 */ /* 0x100fe400078e0a00 */
[----:B------:R-:W-:Y:S02]  /*2aa20*/  IMAD.MOV.U32 R4, RZ, RZ, R0 ;  /* 0x000000ffff047224 */ /* 0x000fe400078e0000 */
        /* <DEDUP_REMOVED lines=8> */
.L_x_3047:
[----:B------:R-:W2:Y:S01]  /*2aab0*/  LDL R0, [R1+0x4] ;  /* 0x0000040001007983 */ /* 0x000ea20000100800 */
[----:B------:R-:W-:Y:S01]  /*2aac0*/  BSSY B3, `(.L_x_3048) ;  /* 0x0000005000037945 */ /* 0x000fe20003800000 */
[----:B--2---:R-:W-:Y:S02]  /*2aad0*/  LEA R3, R8, R0, 0x3 ;  /* 0x0000000008037211 */ /* 0x004fe400078e18ff */
[----:B------:R-:W-:-:S04]  /*2aae0*/  SHF.L.U32 R0, R9, 0x1f, RZ ;  /* 0x0000001f09007819 */ /* 0x000fc800000006ff */
[----:B------:R-:W1:Y:S02]  /*2aaf0*/  SYNCS.PHASECHK.TRANS64.TRYWAIT P0, [R3+URZ+0x36840], R0 ;  /* 0x03684000030075a7 */ /* 0x000e64000800017f */
[----:B-1----:R-:W-:Y:S05]  /*2ab00*/  @!P0 BRA `(.L_x_3049) ;  /* 0x0000005400308947 */ /* 0x002fea0003800000 */
.L_x_3197:
[----:B------:R-:W-:Y:S05]  /*2ab10*/  BSYNC B3 ;  /* 0x0000000000037941 */ /* 0x000fea0003800000 */
.L_x_3048:
        /* <DEDUP_REMOVED lines=12> */
.L_x_3051:
[----:B------:R-:W-:Y:S05]  /*2abe0*/  BSYNC B3 ;  /* 0x0000000000037941 */ /* 0x000fea0003800000 */
.L_x_3050:
        /* <DEDUP_REMOVED lines=13> */
.L_x_3052:
        /* <DEDUP_REMOVED lines=16> */
.L_x_3053:
        /* <DEDUP_REMOVED lines=12> */
[----:B------:R-:W-:Y:S01]  /*2ae80*/  UMOV UR6, 0x0 ;  /* 0x0000000000067882 */ /* 0x000fe20000000000 */
[----:B------:R-:W-:Y:S01]  /*2ae90*/  IADD3 R5, R6, 0x28400, RZ ;  /* 0x0002840006057810 */ /* 0x000fe20007ffe0ff */
[----:B------:R-:W-:Y:S01]  /*2aea0*/  UMOV UR7, 0x14f00000 ;  /* 0x14f0000000077882 */ /* 0x000fe20000000000 */
[----:B------:R-:W-:-:S15]  /*2aeb0*/  R2UR UR10, R14 ;  /* 0x000000000e0a72ca */ /* 0x000fde00000e0000 */
.L_x_3054:
        /* <DEDUP_REMOVED lines=17> */
.L_x_3198:
[----:B------:R-:W-:Y:S05]  /*2afd0*/  BSYNC B3 ;  /* 0x0000000000037941 */ /* 0x000fea0003800000 */
.L_x_3055:
[----:B------:R1:W5:Y:S01]  /*2afe0*/  LDL R17, [R1+0x8] ;  /* 0x0000080001117983 */ /* 0x0003620000100800 */
[----:B------:R-:W-:Y:S01]  /*2aff0*/  BSSY B3, `(.L_x_3057) ;  /* 0x000000d000037945 */ /* 0x000fe20003800000 */
[----:B------:R-:W-:Y:S02]  /*2b000*/  IMAD.MOV.U32 R12, RZ, RZ, 0x0 ;  /* 0x00000000ff0c7424 */ /* 0x000fe400078e00ff */
[----:B------:R-:W-:Y:S01]  /*2b010*/  IMAD.MOV.U32 R13, RZ, RZ, 0x14f00000 ;  /* 0x14f00000ff0d7424 */ /* 0x000fe200078e00ff */
[----:B------:R-:W-:Y:S06]  /*2b020*/  @P1 BRA `(.L_x_3058) ;  /* 0x0000000000241947 */ /* 0x000fec0003800000 */
[----:B------:R-:W2:Y:S01]  /*2b030*/  LDL R6, [R1+0x4] ;  /* 0x0000040001067983 */ /* 0x000ea20000100800 */
[----:B0-----:R-:W-:Y:S01]  /*2b040*/  IMAD.MOV.U32 R3, RZ, RZ, 0xa800 ;  /* 0x0000a800ff037424 */ /* 0x001fe200078e00ff */
[----:B------:R-:W0:Y:S02]  /*2b050*/  S2R R5, SR_TID.X ;  /* 0x0000000000057919 */ /* 0x000e240000002100 */
[----:B0-----:R-:W-:-:S04]  /*2b060*/  LOP3.LUT R5, R5, 0x1f, RZ, 0xc0, !PT ;  /* 0x0000001f05057812 */ /* 0x001fc800078ec0ff */
[----:B------:R-:W-:Y:S02]  /*2b070*/  ISETP.NE.AND P0, PT, R5, RZ, PT ;  /* 0x000000ff0500720c */ /* 0x000fe40003f05270 */
[----:B--2--5:R-:W-:-:S04]  /*2b080*/  LEA R0, R17, R6, 0x3 ;  /* 0x0000000611007211 */ /* 0x024fc800078e18ff */
[----:B------:R2:W-:Y:S07]  /*2b090*/  SYNCS.ARRIVE.TRANS64 RZ, [R0+URZ+0x36850], R3 ;  /* 0x0368500300ff79a7 */ /* 0x0005ee000800003f */
[----:B------:R-:W-:Y:S05]  /*2b0a0*/  @!P0 BRA `(.L_x_3058) ;  /* 0x0000000000048947 */ /* 0x000fea0003800000 */
[----:B------:R-:W-:Y:S01]  /*2b0b0*/  BPT.TRAP 0x1 ;  /* 0x000000040000795c */ /* 0x000fe20000300000 */
.L_x_3058:
[----:B------:R-:W-:Y:S05]  /*2b0c0*/  BSYNC B3 ;  /* 0x0000000000037941 */ /* 0x000fea0003800000 */
.L_x_3057:
        /* <DEDUP_REMOVED lines=12> */
[----:B---3--:R-:W-:Y:S01]  /*2b190*/  IMAD R5, R5, 0x70, R6 ;  /* 0x0000007005057824 */ /* 0x008fe200078e0206 */
[----:B------:R-:W-:-:S07]  /*2b1a0*/  IADD3 R6, R0, 0x400, RZ ;  /* 0x0000040000067810 */ /* 0x000fce0007ffe0ff */
.L_x_3059:
        /* <DEDUP_REMOVED lines=16> */
.L_x_3060:
        /* <DEDUP_REMOVED lines=16> */
.L_x_3061:
        /* <DEDUP_REMOVED lines=13> */
.L_x_3046:
[----:B------:R-:W-:Y:S05]  /*2b480*/  BSYNC B1 ;  /* 0x0000000000017941 */ /* 0x000fea0003800000 */
.L_x_3045:
[----:B------:R-:W2:Y:S04]  /*2b490*/  LDL.LU R0, [R1+0x34] ;  /* 0x0000340001007983 */ /* 0x000ea80000300800 */
[----:B------:R3:W-:Y:S04]  /*2b4a0*/  STL [R1+0x8], R8 ;  /* 0x0000080801007387 */ /* 0x0007e80000100800 */
[----:B------:R3:W-:Y:S02]  /*2b4b0*/  STL [R1+0x14], R9 ;  /* 0x0000140901007387 */ /* 0x0007e40000100800 */
[----:B--23--:R-:W-:-:S07]  /*2b4c0*/  VIADD R0, R0, 0xfffffffd ;  /* 0xfffffffd00007836 */ /* 0x00cfce0000000000 */
.L_x_3044:
[----:B------:R-:W-:Y:S05]  /*2b4d0*/  BSYNC B2 ;  /* 0x0000000000027941 */ /* 0x000fea0003800000 */
.L_x_3043:
[----:B------:R-:W-:-:S13]  /*2b4e0*/  ISETP.NE.AND P0, PT, R2, RZ, PT ;  /* 0x000000ff0200720c */ /* 0x000fda0003f05270 */
[----:B------:R-:W-:Y:S05]  /*2b4f0*/  @!P0 BRA `(.L_x_3042) ;  /* 0x0000001800008947 */ /* 0x000fea0003800000 */
[----:B------:R3:W5:Y:S02]  /*2b500*/  LDL R8, [R1] ;  /* 0x0000000001087983 */ /* 0x0007640000100800 */
.L_x_3096:
[----:B0-2---:R-:W2:Y:S04]  /*2b510*/  LDL R4, [R1+0x20] ;  /* 0x0000200001047983 */ /* 0x005ea80000100800 */
[----:B------:R-:W4:Y:S04]  /*2b520*/  LDL R3, [R1+0x8] ;  /* 0x0000080001037983 */ /* 0x000f280000100800 */
[----:B---3--:R-:W3:Y:S01]  /*2b530*/  LDL R2, [R1+0x14] ;  /* 0x0000140001027983 */ /* 0x008ee20000100800 */
[----:B------:R-:W-:Y:S05]  /*2b540*/  YIELD ;  /* 0x0000000000007946 */ /* 0x000fea0003800000 */
[----:B------:R-:W-:Y:S01]  /*2b550*/  BSSY B1, `(.L_x_3062) ;  /* 0x00000ba000017945 */ /* 0x000fe20003800000 */
[----:B--2---:R-:W-:-:S02]  /*2b560*/  LOP3.LUT P1, RZ, R4, 0x1, RZ, 0xc0, !PT ;  /* 0x0000000104ff7812 */ /* 0x004fc4000782c0ff */
[----:B----4-:R-:W-:-:S04]  /*2b570*/  IADD3 R4, R3, 0x1, RZ ;  /* 0x0000000103047810 */ /* 0x010fc80007ffe0ff */
[----:B------:R-:W-:-:S04]  /*2b580*/  ISETP.NE.AND P0, PT, R4, 0x2, PT ;  /* 0x000000020400780c */ /* 0x000fc80003f05270 */
[----:B------:R-:W-:Y:S02]  /*2b590*/  SEL R5, RZ, 0x1, P0 ;  /* 0x00000001ff057807 */ /* 0x000fe40000000000 */
[----:B------:R-:W-:Y:S02]  /*2b5a0*/  SEL R4, R4, RZ, P0 ;  /* 0x000000ff04047207 */ /* 0x000fe40000000000 */
[----:B---3--:R-:W-:Y:S01]  /*2b5b0*/  LOP3.LUT R5, R2, R5, RZ, 0x3c, !PT ;  /* 0x0000000502057212 */ /* 0x008fe200078e3cff */
        /* <DEDUP_REMOVED lines=20> */
[----:B------:R-:W-:-:S05]  /*2b700*/  IMAD.WIDE.U32 R2, R9, UR6, R2 ;  /* 0x0000000609027c25 */ /* 0x000fca000f8e0002 */
[----:B------:R-:W-:Y:S02]  /*2b710*/  IADD3 R3, R7, R3, RZ ;  /* 0x0000000307037210 */ /* 0x000fe40007ffe0ff */
[----:B-----5:R-:W-:-:S04]  /*2b720*/  LEA R8, P0, R2, UR4, 0x2 ;  /* 0x0000000402087c11 */ /* 0x020fc8000f8010ff */
[----:B------:R-:W-:-:S05]  /*2b730*/  LEA.HI.X R9, R2, UR5, R3, 0x2, P0 ;  /* 0x0000000502097c11 */ /* 0x000fca00080f1403 */
[----:B------:R0:W5:Y:S04]  /*2b740*/  LDG.E R8, desc[UR60][R8.64] ;  /* 0x0000003c08087981 */ /* 0x000168000c1e1900 */
.L_x_3064:
[----:B------:R-:W2:Y:S01]  /*2b750*/  LDL R2, [R1+0x4] ;  /* 0x0000040001027983 */ /* 0x000ea20000100800 */
[----:B------:R-:W-:Y:S01]  /*2b760*/  BSSY B2, `(.L_x_3065) ;  /* 0x0000005000027945 */ /* 0x000fe20003800000 */
[----:B--2---:R-:W-:Y:S01]  /*2b770*/  IMAD R3, R4, 0x8, R2 ;  /* 0x0000000804037824 */ /* 0x004fe200078e0202 */
[----:B------:R-:W-:-:S04]  /*2b780*/  SHF.L.U32 R2, R5, 0x1f, RZ ;  /* 0x0000001f05027819 */ /* 0x000fc800000006ff */
[----:B------:R-:W2:Y:S02]  /*2b790*/  SYNCS.PHASECHK.TRANS64.TRYWAIT P0, [R3+URZ+0x36840], R2 ;  /* 0x03684002030075a7 */ /* 0x000ea4000800017f */
[----:B--2---:R-:W-:Y:S05]  /*2b7a0*/  @!P0 BRA `(.L_x_3066) ;  /* 0x0000004800308947 */ /* 0x004fea0003800000 */
.L_x_3199:
[----:B------:R-:W-:Y:S05]  /*2b7b0*/  BSYNC B2 ;  /* 0x0000000000027941 */ /* 0x000fea0003800000 */
.L_x_3065:
[----:B------:R-:W3:Y:S01]  /*2b7c0*/  S2R R7, SR_TID.X ;  /* 0x0000000000077919 */ /* 0x000ee20000002100 */
[----:B------:R-:W-:Y:S01]  /*2b7d0*/  BSSY B2, `(.L_x_3067) ;  /* 0x000000b000027945 */ /* 0x000fe20003800000 */
        /* <DEDUP_REMOVED lines=10> */
.L_x_3068:
[----:B------:R-:W-:Y:S05]  /*2b880*/  BSYNC B2 ;  /* 0x0000000000027941 */ /* 0x000fea0003800000 */
.L_x_3067:
[----:B------:R-:W3:Y:S04]  /*2b890*/  LDL R7, [R1+0x4] ;  /* 0x0000040001077983 */ /* 0x000ee80000100800 */
[----:B--2---:R-:W2:Y:S01]  /*2b8a0*/  LDL R2, [R1+0x18] ;  /* 0x0000180001027983 */ /* 0x004ea20000100800 */
        /* <DEDUP_REMOVED lines=8> */
[----:B---3--:R-:W-:-:S02]  /*2b930*/  IMAD R7, R4, 0xa800, R7 ;  /* 0x0000a80004077824 */ /* 0x008fc400078e0207 */
[----:B--2---:R-:W-:Y:S02]  /*2b940*/  IMAD R2, R6, 0x70, R2 ;  /* 0x0000007006027824 */ /* 0x004fe400078e0202 */
[----:B0-----:R-:W-:-:S09]  /*2b950*/  VIADD R9, R7, 0x21400 ;  /* 0x0002140007097836 */ /* 0x001fd20000000000 */
.L_x_3069:
        /* <DEDUP_REMOVED lines=16> */
.L_x_3070:
        /* <DEDUP_REMOVED lines=16> */
.L_x_3071:
        /* <DEDUP_REMOVED lines=17> */
.L_x_3200:
[----:B------:R-:W-:Y:S05]  /*2bc70*/  BSYNC B2 ;  /* 0x0000000000027941 */ /* 0x000fea0003800000 */
.L_x_3072:
[----:B------:R-:W-:Y:S01]  /*2bc80*/  BSSY B2, `(.L_x_3074) ;  /* 0x000000b000027945 */ /* 0x000fe20003800000 */
[----:B------:R-:W-:Y:S01]  /*2bc90*/  IMAD.MOV.U32 R12, RZ, RZ, 0x0 ;  /* 0x00000000ff0c7424 */ /* 0x000fe200078e00ff */
[----:B------:R-:W-:Y:S02]  /*2bca0*/  MOV R13, 0x14f00000 ;  /* 0x14f00000000d7802 */ /* 0x000fe40000000f00 */
        /* <DEDUP_REMOVED lines=8> */
.L_x_3075:
[----:B------:R-:W-:Y:S05]  /*2bd30*/  BSYNC B2 ;  /* 0x0000000000027941 */ /* 0x000fea0003800000 */
.L_x_3074:
[----:B------:R-:W2:Y:S04]  /*2bd40*/  LDL R17, [R1+0x4] ;  /* 0x0000040001117983 */ /* 0x000ea80000100800 */
[----:B0-----:R-:W2:Y:S04]  /*2bd50*/  LDL.LU R3, [R1+0x8] ;  /* 0x0000080001037983 */ /* 0x001ea80000300800 */
[----:B------:R-:W3:Y:S04]  /*2bd60*/  LDL R9, [R1+0x18] ;  /* 0x0000180001097983 */ /* 0x000ee80000100800 */
        /* <DEDUP_REMOVED lines=11> */
.L_x_3076:
        /* <DEDUP_REMOVED lines=16> */
.L_x_3077:
        /* <DEDUP_REMOVED lines=16> */
.L_x_3078:
        /* <DEDUP_REMOVED lines=13> */
.L_x_3063:
[----:B------:R-:W-:Y:S05]  /*2c0f0*/  BSYNC B1 ;  /* 0x0000000000017941 */ /* 0x000fea0003800000 */
.L_x_3062:
[----:B------:R-:W2:Y:S01]  /*2c100*/  LDL R2, [R1+0x20] ;  /* 0x0000200001027983 */ /* 0x000ea20000100800 */
[----:B------:R-:W-:Y:S01]  /*2c110*/  VIADD R3, R4, 0x1 ;  /* 0x0000000104037836 */ /* 0x000fe20000000000 */
[----:B------:R-:W-:Y:S04]  /*2c120*/  BSSY B1, `(.L_x_3079) ;  /* 0x00000ba000017945 */ /* 0x000fe80003800000 */
        /* <DEDUP_REMOVED lines=9> */
[----:B0-----:R-:W-:Y:S01]  /*2c1c0*/  VIADD R6, R0, 0xffffffff ;  /* 0xffffffff00067836 */ /* 0x001fe20000000000 */
[----:B------:R-:W-:-:S04]  /*2c1d0*/  ISETP.NE.U32.AND P0, PT, RZ, UR4, PT ;  /* 0x00000004ff007c0c */ /* 0x000fc8000bf05070 */
[----:B------:R-:W-:-:S13]  /*2c1e0*/  ISETP.NE.AND.EX P0, PT, RZ, UR5, PT, P0 ;  /* 0x00000005ff007c0c */ /* 0x000fda000bf05300 */
[----:B------:R-:W-:Y:S05]  /*2c1f0*/  @!P0 BRA `(.L_x_3081) ;  /* 0x00000000004c8947 */ /* 0x000fea0003800000 */
[----:B------:R-:W3:Y:S01]  /*2c200*/  LDL R13, [R1+0x28] ;  /* 0x00002800010d7983 */ /* 0x000ee20000100800 */
[----:B-----5:R-:W0:Y:S01]  /*2c210*/  LDC R8, c[0x0][0x43c] ;  /* 0x00010f00ff087b82 */ /* 0x020e220000000800 */
[----:B------:R-:W-:Y:S02]  /*2c220*/  ULDC.64 UR6, c[0x0][0x428] ;  /* 0x00010a0000067ab9 */ /* 0x000fe40000000a00 */
[----:B------:R-:W4:Y:S01]  /*2c230*/  LDL R9, [R1+0x10] ;  /* 0x0000100001097983 */ /* 0x000f220000100800 */
[----:B0-----:R-:W-:-:S13]  /*2c240*/  ISETP.NE.AND P0, PT, R8, 0x1, PT ;  /* 0x000000010800780c */ /* 0x001fda0003f05270 */
[----:B------:R-:W0:Y:S02]  /*2c250*/  @P0 LDC.64 R2, c[0x0][0x440] ;  /* 0x00011000ff020b82 */ /* 0x000e240000000a00 */
[----:B0-----:R-:W-:Y:S01]  /*2c260*/  @P0 IMAD.HI.U32 R7, R6, R2, RZ ;  /* 0x0000000206070227 */ /* 0x001fe200078e00ff */
[----:B------:R-:W-:-:S04]  /*2c270*/  MOV R2, R6 ;  /* 0x0000000600027202 */ /* 0x000fc80000000f00 */
[----:B------:R-:W-:-:S05]  /*2c280*/  @P0 SHF.R.U32.HI R2, RZ, R3, R7 ;  /* 0x00000003ff020219 */ /* 0x000fca0000011607 */
[----:B------:R-:W-:-:S04]  /*2c290*/  IMAD.MOV R3, RZ, RZ, -R2 ;  /* 0x000000ffff037224 */ /* 0x000fc800078e0a02 */
[----:B------:R-:W-:Y:S01]  /*2c2a0*/  IMAD R6, R8, R3, R6 ;  /* 0x0000000308067224 */ /* 0x000fe200078e0206 */
[----:B------:R-:W-:Y:S01]  /*2c2b0*/  SHF.R.S32.HI R3, RZ, 0x1f, R2 ;  /* 0x0000001fff037819 */ /* 0x000fe20000011402 */
[----:B---3--:R-:W-:-:S04]  /*2c2c0*/  IMAD R7, R13, UR6, RZ ;  /* 0x000000060d077c24 */ /* 0x008fc8000f8e02ff */
[C---:B----4-:R-:W-:Y:S02]  /*2c2d0*/  IMAD R7, R9.reuse, UR7, R7 ;  /* 0x0000000709077c24 */ /* 0x050fe4000f8e0207 */
[----:B------:R-:W-:-:S04]  /*2c2e0*/  IMAD.WIDE.U32 R2, R9, UR6, R2 ;  /* 0x0000000609027c25 */ /* 0x000fc8000f8e0002 */
[----:B------:R-:W-:Y:S01]  /*2c2f0*/  IMAD.IADD R3, R7, 0x1, R3 ;  /* 0x0000000107037824 */ /* 0x000fe200078e0203 */
[----:B------:R-:W-:-:S04]  /*2c300*/  LEA R8, P0, R2, UR4, 0x2 ;  /* 0x0000000402087c11 */ /* 0x000fc8000f8010ff */
[----:B------:R-:W-:-:S05]  /*2c310*/  LEA.HI.X R9, R2, UR5, R3, 0x2, P0 ;  /* 0x0000000502097c11 */ /* 0x000fca00080f1403 */
[----:B------:R0:W5:Y:S04]  /*2c320*/  LDG.E R8, desc[UR60][R8.64] ;  /* 0x0000003c08087981 */ /* 0x000168000c1e1900 */
.L_x_3081:
[----:B------:R-:W3:Y:S01]  /*2c330*/  LDL R2, [R1+0x4] ;  /* 0x0000040001027983 */ /* 0x000ee20000100800 */
[----:B------:R-:W-:Y:S01]  /*2c340*/  SHF.L.U32 R3, R11, 0x1f, RZ ;  /* 0x0000001f0b037819 */ /* 0x000fe200000006ff */
[----:B------:R-:W-:Y:S01]  /*2c350*/  BSSY B2, `(.L_x_3082) ;  /* 0x0000004000027945 */ /* 0x000fe20003800000 */
[----:B---3--:R-:W-:-:S04]  /*2c360*/  IMAD R2, R12, 0x8, R2 ;  /* 0x000000080c027824 */ /* 0x008fc800078e0202 */
[----:B------:R-:W3:Y:S02]  /*2c370*/  SYNCS.PHASECHK.TRANS64.TRYWAIT P0, [R2+URZ+0x36840], R3 ;  /* 0x03684003020075a7 */ /* 0x000ee4000800017f */
[----:B---3--:R-:W-:Y:S05]  /*2c380*/  @!P0 BRA `(.L_x_3083) ;  /* 0x0000003c00608947 */ /* 0x008fea0003800000 */
.L_x_3201:
[----:B------:R-:W-:Y:S05]  /*2c390*/  BSYNC B2 ;  /* 0x0000000000027941 */ /* 0x000fea0003800000 */
.L_x_3082:
[----:B------:R-:W4:Y:S01]  /*2c3a0*/  S2R R7, SR_TID.X ;  /* 0x0000000000077919 */ /* 0x000f220000002100 */
[----:B------:R-:W-:Y:S01]  /*2c3b0*/  BSSY B2, `(.L_x_3084) ;  /* 0x000000b000027945 */ /* 0x000fe20003800000 */
[----:B----4-:R-:W-:-:S04]  /*2c3c0*/  LOP3.LUT R7, R7, 0x7f, RZ, 0xc0, !PT ;  /* 0x0000007f07077812 */ /* 0x010fc800078ec0ff */
[----:B------:R-:W-:-:S13]  /*2c3d0*/  ISETP.NE.AND P1, PT, R7, RZ, PT ;  /* 0x000000ff0700720c */ /* 0x000fda0003f25270 */
[----:B------:R-:W-:Y:S05]  /*2c3e0*/  @P1 BRA `(.L_x_3085) ;  /* 0x00000000001c1947 */ /* 0x000fea0003800000 */
[----:B------:R-:W4:Y:S01]  /*2c3f0*/  S2R R7, SR_TID.X ;  /* 0x0000000000077919 */ /* 0x000f220000002100 */
[----:B---3--:R-:W-:-:S04]  /*2c400*/  MOV R3, 0xa800 ;  /* 0x0000a80000037802 */ /* 0x008fc80000000f00 */
[----:B------:R3:W-:Y:S01]  /*2c410*/  SYNCS.ARRIVE.TRANS64 RZ, [R2+URZ+0x36830], R3 ;  /* 0x0368300302ff79a7 */ /* 0x0007e2000800003f */
[----:B----4-:R-:W-:-:S04]  /*2c420*/  LOP3.LUT R7, R7, 0x1f, RZ, 0xc0, !PT ;  /* 0x0000001f07077812 */ /* 0x010fc800078ec0ff */
[----:B------:R-:W-:-:S13]  /*2c430*/  ISETP.NE.AND P0, PT, R7, RZ, PT ;  /* 0x000000ff0700720c */ /* 0x000fda0003f05270 */
[----:B---3--:R-:W-:Y:S05]  /*2c440*/  @!P0 BRA `(.L_x_3085) ;  /* 0x0000000000048947 */ /* 0x008fea0003800000 */
[----:B------:R-:W-:Y:S01]  /*2c450*/  BPT.TRAP 0x1 ;  /* 0x000000040000795c */ /* 0x000fe20000300000 */
.L_x_3085:
[----:B------:R-:W-:Y:S05]  /*2c460*/  BSYNC B2 ;  /* 0x0000000000027941 */ /* 0x000fea0003800000 */
.L_x_3084:
[----:B------:R-:W4:Y:S04]  /*2c470*/  LDL R7, [R1+0x8] ;  /* 0x0000080001077983 */ /* 0x000f280000100800 */
[----:B0-----:R-:W4:Y:S04]  /*2c480*/  LDL R9, [R1+0x4] ;  /* 0x0000040001097983 */ /* 0x001f280000100800 */
[----:B---3--:R-:W3:Y:S01]  /*2c490*/  LDL R2, [R1+0x18] ;  /* 0x0000180001027983 */ /* 0x008ee20000100800 */
[----:B--2---:R-:W-:-:S05]  /*2c4a0*/  IMAD.MOV.U32 R11, RZ, RZ, RZ ;  /* 0x000000ffff0b7224 */ /* 0x004fca00078e00ff */
[----:B------:R-:W-:Y:S01]  /*2c4b0*/  R2UR UR10, R11 ;  /* 0x000000000b0a72ca */ /* 0x000fe200000e0000 */
[----:B------:R-:W-:Y:S01]  /*2c4c0*/  UIADD3 UR4, UP0, UR36, 0x370, URZ ;  /* 0x0000037024047890 */ /* 0x000fe2000ff1e03f */
[----:B------:R-:W-:Y:S01]  /*2c4d0*/  PLOP3.LUT P0, PT, PT, PT, PT, 0x80, 0x0 ;  /* 0x000000000000781c */ /* 0x000fe20003f0f070 */
[----:B------:R-:W-:Y:S01]  /*2c4e0*/  UMOV UR6, 0x0 ;  /* 0x0000000000067882 */ /* 0x000fe20000000000 */
[----:B------:R-:W-:Y:S01]  /*2c4f0*/  UMOV UR7, 0x14f00000 ;  /* 0x14f0000000077882 */ /* 0x000fe20000000000 */
[----:B------:R-:W-:Y:S01]  /*2c500*/  UIADD3.X UR5, URZ, UR37, URZ, UP0, !UPT ;  /* 0x000000253f057290 */ /* 0x000fe200087fe43f */
[C---:B----4-:R-:W-:Y:S02]  /*2c510*/  IMAD R3, R7.reuse, 0x8, R10 ;  /* 0x0000000807037824 */ /* 0x050fe400078e020a */
[----:B------:R-:W-:Y:S02]  /*2c520*/  IMAD R7, R7, 0xa800, R9 ;  /* 0x0000a80007077824 */ /* 0x000fe400078e0209 */
[----:B------:R-:W-:-:S02]  /*2c530*/  VIADD R3, R3, 0x30 ;  /* 0x0000003003037836 */ /* 0x000fc40000000000 */
[----:B---3--:R-:W-:Y:S01]  /*2c540*/  IMAD R2, R6, 0x70, R2 ;  /* 0x0000007006027824 */ /* 0x008fe200078e0202 */
[----:B------:R-:W-:-:S07]  /*2c550*/  IADD3 R9, R7, 0x21400, RZ ;  /* 0x0002140007097810 */ /* 0x000fce0007ffe0ff */
.L_x_3086:
        /* <DEDUP_REMOVED lines=16> */
.L_x_3087:
        /* <DEDUP_REMOVED lines=16> */
.L_x_3088:
        /* <DEDUP_REMOVED lines=15> */
.L_x_3202:
[----:B------:R-:W-:Y:S05]  /*2c850*/  BSYNC B2 ;  /* 0x0000000000027941 */ /* 0x000fea0003800000 */
.L_x_3089:
        /* <DEDUP_REMOVED lines=11> */
.L_x_3092:
[----:B------:R-:W-:Y:S05]  /*2c910*/  BSYNC B2 ;  /* 0x0000000000027941 */ /* 0x000fea0003800000 */
.L_x_3091:
        /* <DEDUP_REMOVED lines=13> */
.L_x_3093:
        /* <DEDUP_REMOVED lines=16> */
.L_x_3094:
        /* <DEDUP_REMOVED lines=16> */
.L_x_3095:
        /* <DEDUP_REMOVED lines=13> */
.L_x_3080:
[----:B------:R-:W-:Y:S05]  /*2ccc0*/  BSYNC B1 ;  /* 0x0000000000017941 */ /* 0x000fea0003800000 */
.L_x_3079:
[C---:B------:R-:W-:Y:S01]  /*2ccd0*/  ISETP.GT.AND P0, PT, R0.reuse, 0x1, PT ;  /* 0x000000010000780c */ /* 0x040fe20003f04270 */
[----:B------:R-:W-:-:S12]  /*2cce0*/  VIADD R0, R0, 0xfffffffe ;  /* 0xfffffffe00007836 */ /* 0x000fd80000000000 */
[----:B------:R-:W-:Y:S05]  /*2ccf0*/  @P0 BRA `(.L_x_3096) ;  /* 0xffffffe800040947 */ /* 0x000fea000383ffff */
.L_x_3042:
[----:B------:R-:W-:Y:S05]  /*2cd00*/  BSYNC B0 ;  /* 0x0000000000007941 */ /* 0x000fea0003800000 */
.L_x_3041:
[----:B------:R-:W4:Y:S01]  /*2cd10*/  S2R R3, SR_TID.X ;  /* 0x0000000000037919 */ /* 0x000f220000002100 */
[----:B------:R-:W-:Y:S01]  /*2cd20*/  BSSY B0, `(.L_x_3097) ;  /* 0x0000010000007945 */ /* 0x000fe20003800000 */
[----:B----4-:R-:W-:-:S04]  /*2cd30*/  LOP3.LUT R3, R3, 0x7f, RZ, 0xc0, !PT ;  /* 0x0000007f03037812 */ /* 0x010fc800078ec0ff */
[----:B------:R-:W-:-:S13]  /*2cd40*/  ISETP.NE.AND P0, PT, R3, RZ, PT ;  /* 0x000000ff0300720c */ /* 0x000fda0003f05270 */
[----:B------:R-:W-:Y:S05]  /*2cd50*/  @P0 BRA `(.L_x_3098) ;  /* 0x0000000000300947 */ /* 0x000fea0003800000 */
[----:B------:R-:W4:Y:S01]  /*2cd60*/  S2R R2, SR_LANEID ;  /* 0x0000000000027919 */ /* 0x000f220000000000 */
[----:B------:R-:W-:Y:S01]  /*2cd70*/  VOTEU.ANY UR4, UPT, PT ;  /* 0x0000000000047886 */ /* 0x000fe200038e0100 */
[----:B0-2---:R-:W0:Y:S01]  /*2cd80*/  LDC.64 R4, c[0x0][0xc60] ;  /* 0x00031800ff047b82 */ /* 0x005e220000000a00 */
[----:B------:R-:W4:Y:S02]  /*2cd90*/  FLO.U32 R0, UR4 ;  /* 0x0000000400007d00 */ /* 0x000f2400080e0000 */
[----:B----4-:R-:W-:-:S06]  /*2cda0*/  ISETP.EQ.U32.AND P0, PT, R0, R2, PT ;  /* 0x000000020000720c */ /* 0x010fcc0003f02070 */
[----:B------:R-:W0:Y:S07]  /*2cdb0*/  POPC R2, UR4 ;  /* 0x0000000400027d09 */ /* 0x000e2e0008000000 */
[----:B0-----:R-:W2:Y:S04]  /*2cdc0*/  @P0 ATOMG.E.ADD.STRONG.GPU PT, R2, desc[UR60][R4.64], R2 ;  /* 0x00000002040209a8 */ /* 0x001ea800081ee1fc */
[----:B--2---:R0:W2:Y:S02]  /*2cdd0*/  SHFL.IDX PT, R2, R2, R0, 0x1f ;  /* 0x00001f0002027589 */ /* 0x0040a400000e0000 */
[----:B0-----:R-:W0:Y:S02]  /*2cde0*/  S2R R0, SR_LTMASK ;  /* 0x0000000000007919 */ /* 0x001e240000003900 */
[----:B0-----:R-:W-:-:S06]  /*2cdf0*/  LOP3.LUT R0, R0, UR4, RZ, 0xc0, !PT ;  /* 0x0000000400007c12 */ /* 0x001fcc000f8ec0ff */
[----:B------:R-:W2:Y:S02]  /*2ce00*/  POPC R0, R0 ;  /* 0x0000000000007309 */ /* 0x000ea40000000000 */
[----:B--2---:R-:W-:-:S07]  /*2ce10*/  IADD3 R16, R2, UR38, R0 ;  /* 0x0000002602107c10 */ /* 0x004fce000fffe000 */
.L_x_3098:
[----:B------:R-:W-:Y:S05]  /*2ce20*/  BSYNC B0 ;  /* 0x0000000000007941 */ /* 0x000fea0003800000 */
.L_x_3097:
[----:B------:R-:W4:Y:S01]  /*2ce30*/  LDL R0, [R1+0x20] ;  /* 0x0000200001007983 */ /* 0x000f220000100800 */
[----:B------:R-:W-:Y:S01]  /*2ce40*/  BSSY B0, `(.L_x_3099) ;  /* 0x0000050000007945 */ /* 0x000fe20003800000 */
[----:B----4-:R-:W-:-:S13]  /*2ce50*/  LOP3.LUT P0, RZ, R0, 0x1, RZ, 0xc0, !PT ;  /* 0x0000000100ff7812 */ /* 0x010fda000780c0ff */
[----:B------:R-:W-:Y:S05]  /*2ce60*/  @!P0 BRA `(.L_x_3100) ;  /* 0x0000000400348947 */ /* 0x000fea0003800000 */
[----:B0-2---:R-:W2:Y:S04]  /*2ce70*/  LDL R4, [R1+0x4] ;  /* 0x0000040001047983 */ /* 0x005ea80000100800 */
[----:B------:R-:W2:Y:S04]  /*2ce80*/  LDL R0, [R1+0x8] ;  /* 0x0000080001007983 */ /* 0x000ea80000100800 */
[----:B------:R-:W4:Y:S01]  /*2ce90*/  LDL R2, [R1+0x14] ;  /* 0x0000140001027983 */ /* 0x000f220000100800 */
[----:B------:R-:W-:Y:S01]  /*2cea0*/  BSSY B1, `(.L_x_3101) ;  /* 0x0000006000017945 */ /* 0x000fe20003800000 */
[----:B------:R-:W-:Y:S01]  /*2ceb0*/  ISETP.NE.AND P1, PT, R3, RZ, PT ;  /* 0x000000ff0300720c */ /* 0x000fe20003f25270 */
[----:B--2---:R-:W-:Y:S01]  /*2cec0*/  IMAD R0, R0, 0x8, R4 ;  /* 0x0000000800007824 */ /* 0x004fe200078e0204 */
[----:B----4-:R-:W-:-:S04]  /*2ced0*/  SHF.L.U32 R2, R2, 0x1f, RZ ;  /* 0x0000001f02027819 */ /* 0x010fc800000006ff */
[----:B------:R-:W0:Y:S02]  /*2cee0*/  SYNCS.PHASECHK.TRANS64.TRYWAIT P0, [R0+URZ+0x36860], R2 ;  /* 0x03686002000075a7 */ /* 0x000e24000800017f */
[----:B0-----:R-:W-:Y:S05]  /*2cef0*/  @!P0 BRA `(.L_x_3102) ;  /* 0x0000003000ac8947 */ /* 0x001fea0003800000 */
.L_x_3203:
[----:B------:R-:W-:Y:S05]  /*2cf00*/  BSYNC B1 ;  /* 0x0000000000017941 */ /* 0x000fea0003800000 */
.L_x_3101:
[----:B------:R-:W-:Y:S04]  /*2cf10*/  BSSY B1, `(.L_x_3103) ;  /* 0x0000009000017945 */ /* 0x000fe80003800000 */
[----:B------:R-:W-:Y:S05]  /*2cf20*/  @P1 BRA `(.L_x_3104) ;  /* 0x00000000001c1947 */ /* 0x000fea0003800000 */
[----:B------:R-:W2:Y:S01]  /*2cf30*/  S2R R3, SR_TID.X ;  /* 0x0000000000037919 */ /* 0x000ea20000002100 */
[----:B0-----:R-:W-:-:S04]  /*2cf40*/  IMAD.MOV.U32 R2, RZ, RZ, 0xa800 ;  /* 0x0000a800ff027424 */ /* 0x001fc800078e00ff */
[----:B------:R4:W-:Y:S01]  /*2cf50*/  SYNCS.ARRIVE.TRANS64 RZ, [R0+URZ+0x36850], R2 ;  /* 0x0368500200ff79a7 */ /* 0x0009e2000800003f */
[----:B--2---:R-:W-:-:S04]  /*2cf60*/  LOP3.LUT R3, R3, 0x1f, RZ, 0xc0, !PT ;  /* 0x0000001f03037812 */ /* 0x004fc800078ec0ff */
[----:B------:R-:W-:-:S13]  /*2cf70*/  ISETP.NE.AND P0, PT, R3, RZ, PT ;  /* 0x000000ff0300720c */ /* 0x000fda0003f05270 */
[----:B----4-:R-:W-:Y:S05]  /*2cf80*/  @!P0 BRA `(.L_x_3104) ;  /* 0x0000000000048947 */ /* 0x010fea0003800000 */
[----:B------:R-:W-:Y:S01]  /*2cf90*/  BPT.TRAP 0x1 ;  /* 0x000000040000795c */ /* 0x000fe20000300000 */
.L_x_3104:
[----:B------:R-:W-:Y:S05]  /*2cfa0*/  BSYNC B1 ;  /* 0x0000000000017941 */ /* 0x000fea0003800000 */
.L_x_3103:
[----:B------:R-:W2:Y:S04]  /*2cfb0*/  LDL.LU R5, [R1+0x18] ;  /* 0x0000180001057983 */ /* 0x000ea80000300800 */
[----:B------:R-:W2:Y:S04]  /*2cfc0*/  LDL.LU R3, [R1+0xc] ;  /* 0x00000c0001037983 */ /* 0x000ea80000300800 */
[----:B------:R-:W4:Y:S04]  /*2cfd0*/  LDL R4, [R1+0x4] ;  /* 0x0000040001047983 */ /* 0x000f280000100800 */
[----:B0-----:R-:W4:Y:S01]  /*2cfe0*/  LDL R2, [R1+0x8] ;  /* 0x0000080001027983 */ /* 0x001f220000100800 */
        /* <DEDUP_REMOVED lines=8> */
[----:B----4-:R-:W-:-:S04]  /*2d070*/  IMAD R2, R2, 0xa800, R4 ;  /* 0x0000a80002027824 */ /* 0x010fc800078e0204 */
[----:B------:R-:W-:-:S07]  /*2d080*/  VIADD R4, R2, 0x400 ;  /* 0x0000040002047836 */ /* 0x000fce0000000000 */
.L_x_3105:
        /* <DEDUP_REMOVED lines=16> */
.L_x_3106:
        /* <DEDUP_REMOVED lines=16> */
.L_x_3107:
        /* <DEDUP_REMOVED lines=10> */
[----:B----4-:R-:W-:Y:S05]  /*2d330*/  @P0 BRA.U.ANY `(.L_x_3107) ;  /* 0xfffffffd00d40947 */ /* 0x010fea000393ffff */
.L_x_3100:
[----:B------:R-:W-:Y:S05]  /*2d340*/  BSYNC B0 ;  /* 0x0000000000007941 */ /* 0x000fea0003800000 */
.L_x_3099:
[----:B------:R-:W4:Y:S04]  /*2d350*/  LDL.LU R5, [R1+0x8] ;  /* 0x0000080001057983 */ /* 0x000f280000300800 */
[----:B0-2---:R-:W2:Y:S01]  /*2d360*/  LDL.LU R4, [R1+0x14] ;  /* 0x0000140001047983 */ /* 0x005ea20000300800 */
[----:B----4-:R-:W-:-:S04]  /*2d370*/  IADD3 R0, R5, 0x1, RZ ;  /* 0x0000000105007810 */ /* 0x010fc80007ffe0ff */
[----:B------:R-:W-:-:S04]  /*2d380*/  ISETP.NE.AND P0, PT, R0, 0x2, PT ;  /* 0x000000020000780c */ /* 0x000fc80003f05270 */
[----:B------:R-:W-:Y:S02]  /*2d390*/  SEL R2, RZ, 0x1, P0 ;  /* 0x00000001ff027807 */ /* 0x000fe40000000000 */
[----:B------:R-:W-:Y:S02]  /*2d3a0*/  SEL R0, R0, RZ, P0 ;  /* 0x000000ff00007207 */ /* 0x000fe40000000000 */
[----:B--2---:R-:W-:-:S03]  /*2d3b0*/  LOP3.LUT R4, R4, R2, RZ, 0x3c, !PT ;  /* 0x0000000204047212 */ /* 0x004fc600078e3cff */
[----:B------:R0:W-:Y:S04]  /*2d3c0*/  STL [R1+0x8], R0 ;  /* 0x0000080001007387 */ /* 0x0001e80000100800 */
[----:B------:R0:W-:Y:S02]  /*2d3d0*/  STL [R1+0x14], R4 ;  /* 0x0000140401007387 */ /* 0x0001e40000100800 */
.L_x_3021:
[----:B------:R-:W-:Y:S05]  /*2d3e0*/  BSYNC B7 ;  /* 0x0000000000077941 */ /* 0x000fea0003800000 */
.L_x_3019:
        /* <DEDUP_REMOVED lines=13> */
.L_x_3108:
[----:B---3--:R-:W0:Y:S01]  /*2d4c0*/  S2R R6, SR_TID.X ;  /* 0x0000000000067919 */ /* 0x008e220000002100 */
        /* <DEDUP_REMOVED lines=15> */
[----:B0-----:R-:W-:Y:S01]  /*2d5c0*/  IMAD.MOV.U32 R3, RZ, RZ, RZ ;  /* 0x000000ffff037224 */ /* 0x001fe200078e00ff */
[----:B--2---:R-:W-:Y:S02]  /*2d5d0*/  @!P1 MOV R3, R2 ;  /* 0x0000000200039202 */ /* 0x004fe40000000f00 */
[----:B------:R-:W-:-:S03]  /*2d5e0*/  ISETP.NE.AND P1, PT, R6, RZ, PT ;  /* 0x000000ff0600720c */ /* 0x000fc60003f25270 */
[----:B------:R-:W0:Y:S02]  /*2d5f0*/  SHFL.UP PT, R2, R3, 0x1, RZ ;  /* 0x0420000003027989 */ /* 0x000e2400000e00ff */
[----:B0-----:R-:W-:-:S05]  /*2d600*/  SEL R0, R2, RZ, P1 ;  /* 0x000000ff02007207 */ /* 0x001fca0000800000 */
[----:B------:R-:W-:Y:S02]  /*2d610*/  IMAD.IADD R2, R3, 0x1, R0 ;  /* 0x0000000103027824 */ /* 0x000fe400078e0200 */
[----:B------:R-:W-:Y:S04]  /*2d620*/  SHFL.IDX PT, R0, R16, RZ, 0x1f ;  /* 0x00001fff10007589 */ /* 0x000fe800000e0000 */
        /* <DEDUP_REMOVED lines=13> */
.L_x_3213:
[----:B------:R-:W-:Y:S02]  /*2d700*/  ULDC UR4, c[0x0][0xc38] ;  /* 0x00030e0000047ab9 */ /* 0x000fe40000000800 */
[----:B------:R-:W-:-:S04]  /*2d710*/  IMAD.U32 R4, RZ, RZ, UR4 ;  /* 0x00000004ff047e24 */ /* 0x000fc8000f8e00ff */
[----:B--2---:R-:W-:-:S04]  /*2d720*/  IMAD R16, R16, R4, RZ ;  /* 0x0000000410107224 */ /* 0x004fc800078e02ff */
[----:B------:R-:W-:-:S05]  /*2d730*/  IMAD.IADD R5, R5, 0x1, R16 ;  /* 0x0000000105057824 */ /* 0x000fca00078e0210 */
[----:B------:R-:W-:-:S13]  /*2d740*/  ISETP.GT.AND P6, PT, R5, R0, PT ;  /* 0x000000000500720c */ /* 0x000fda0003fc4270 */
[----:B------:R-:W-:Y:S05]  /*2d750*/  @P6 BRA `(.L_x_3111) ;  /* 0x00000000009c6947 */ /* 0x000fea0003800000 */
.L_x_3116:
[----:B0-----:R-:W0:Y:S01]  /*2d760*/  LDC R2, c[0x0][0xc3c] ;  /* 0x00030f00ff027b82 */ /* 0x001e220000000800 */
[----:B------:R-:W-:-:S04]  /*2d770*/  IADD3 R19, R19, 0x1f, RZ ;  /* 0x0000001f13137810 */ /* 0x000fc80007ffe0ff */
[----:B0-----:R-:W-:-:S13]  /*2d780*/  ISETP.GE.AND P6, PT, R19, R2, PT ;  /* 0x000000021300720c */ /* 0x001fda0003fc6270 */
[----:B------:R-:W-:Y:S05]  /*2d790*/  @P6 BRA `(.L_x_3112) ;  /* 0x0000000400d46947 */ /* 0x000fea0003800000 */
[----:B------:R-:W0:Y:S01]  /*2d7a0*/  S2R R3, SR_TID.X ;  /* 0x0000000000037919 */ /* 0x000e220000002100 */
[----:B------:R-:W-:Y:S01]  /*2d7b0*/  BSSY B0, `(.L_x_3113) ;  /* 0x0000009000007945 */ /* 0x000fe20003800000 */
[----:B0-----:R-:W-:-:S05]  /*2d7c0*/  LOP3.LUT R3, R3, 0x1f, RZ, 0xc0, !PT ;  /* 0x0000001f03037812 */ /* 0x001fca00078ec0ff */
[----:B------:R-:W-:Y:S02]  /*2d7d0*/  IMAD.IADD R4, R19, 0x1, R3 ;  /* 0x0000000113047824 */ /* 0x000fe400078e0203 */
[----:B------:R-:W-:-:S03]  /*2d7e0*/  IMAD.MOV.U32 R3, RZ, RZ, RZ ;  /* 0x000000ffff037224 */ /* 0x000fc600078e00ff */
[----:B------:R-:W-:-:S13]  /*2d7f0*/  ISETP.GE.OR P6, PT, R4, R2, !P0 ;  /* 0x000000020400720c */ /* 0x000fda00047c6670 */
[----:B------:R-:W-:Y:S05]  /*2d800*/  @P6 BRA `(.L_x_3114) ;  /* 0x00000000000c6947 */ /* 0x000fea0003800000 */
[----:B------:R-:W0:Y:S02]  /*2d810*/  LDC.64 R2, c[0x0][0xc80] ;  /* 0x00032000ff027b82 */ /* 0x000e240000000a00 */
[----:B0-----:R-:W-:-:S06]  /*2d820*/  IMAD.WIDE R2, R4, 0x4, R2 ;  /* 0x0000000404027825 */ /* 0x001fcc00078e0202 */
[----:B------:R0:W5:Y:S02]  /*2d830*/  LDG.E R3, desc[UR60][R2.64] ;  /* 0x0000003c02037981 */ /* 0x000164000c1e1900 */
.L_x_3114:
[----:B------:R-:W-:Y:S05]  /*2d840*/  BSYNC B0 ;  /* 0x0000000000007941 */ /* 0x000fea0003800000 */
.L_x_3113:
[----:B------:R-:W-:-:S03]  /*2d850*/  UMOV UR4, 0xffffffff ;  /* 0xffffffff00047882 */ /* 0x000fc60000000000 */
[----:B------:R-:W-:Y:S05]  /*2d860*/  BRA.DIV UR4, `(.L_x_3115) ;  /* 0x0000002e04a07947 */ /* 0x000fea000b800000 */
        /* <DEDUP_REMOVED lines=16> */
.L_x_3221:
[----:B------:R-:W-:Y:S02]  /*2d970*/  ULDC UR4, c[0x0][0xc38] ;  /* 0x00030e0000047ab9 */ /* 0x000fe40000000800 */
[----:B------:R-:W-:-:S05]  /*2d980*/  MOV R4, UR4 ;  /* 0x0000000400047c02 */ /* 0x000fca0008000f00 */
[----:B--2---:R-:W-:-:S04]  /*2d990*/  IMAD R16, R16, R4, RZ ;  /* 0x0000000410107224 */ /* 0x004fc800078e02ff */
[----:B------:R-:W-:-:S05]  /*2d9a0*/  IMAD.IADD R5, R16, 0x1, R5 ;  /* 0x0000000110057824 */ /* 0x000fca00078e0205 */
[----:B------:R-:W-:-:S13]  /*2d9b0*/  ISETP.GT.AND P6, PT, R5, R0, PT ;  /* 0x000000000500720c */ /* 0x000fda0003fc4270 */
[----:B------:R-:W-:Y:S05]  /*2d9c0*/  @!P6 BRA `(.L_x_3116) ;  /* 0xfffffffc0064e947 */ /* 0x000fea000383ffff */
.L_x_3111:
        /* <DEDUP_REMOVED lines=8> */
.L_x_3225:
[----:B------:R-:W-:Y:S01]  /*2da50*/  ISETP.NE.AND P0, PT, R5, RZ, PT ;  /* 0x000000ff0500720c */ /* 0x000fe20003f05270 */
[----:B------:R-:W-:-:S12]  /*2da60*/  IMAD.MOV.U32 R5, RZ, RZ, RZ ;  /* 0x000000ffff057224 */ /* 0x000fd800078e00ff */
[----:B------:R-:W-:Y:S05]  /*2da70*/  @!P0 BRA `(.L_x_3118) ;  /* 0x0000000000148947 */ /* 0x000fea0003800000 */
[----:B------:R-:W-:Y:S01]  /*2da80*/  UMOV UR4, 0xffffffff ;  /* 0xffffffff00047882 */ /* 0x000fe20000000000 */
[----:B------:R-:W-:Y:S02]  /*2da90*/  IADD3 R12, R6, -0x1, RZ ;  /* 0xffffffff060c7810 */ /* 0x000fe40007ffe0ff */
[----:B------:R-:W-:Y:S05]  /*2daa0*/  BRA.DIV UR4, `(.L_x_3119) ;  /* 0x0000003204307947 */ /* 0x000fea000b800000 */
[----:B0-----:R0:W4:Y:S02]  /*2dab0*/  SHFL.IDX PT, R2, R2, R12, 0x1f ;  /* 0x00001f0c02027589 */ /* 0x00112400000e0000 */
.L_x_3228:
[----:B----4-:R-:W-:-:S07]  /*2dac0*/  IMAD.MOV.U32 R5, RZ, RZ, R2 ;  /* 0x000000ffff057224 */ /* 0x010fce00078e0002 */
.L_x_3118:
[----:B0-2---:R-:W0:Y:S01]  /*2dad0*/  LDC.64 R2, c[0x0][0xc90] ;  /* 0x00032400ff027b82 */ /* 0x005e220000000a00 */
[----:B------:R-:W-:-:S04]  /*2dae0*/  IMAD.IADD R19, R6, 0x1, R19 ;  /* 0x0000000106137824 */ /* 0x000fc800078e0213 */
[----:B0-----:R-:W-:-:S05]  /*2daf0*/  IMAD.WIDE R2, R19, 0x4, R2 ;  /* 0x0000000413027825 */ /* 0x001fca00078e0202 */
[----:B------:R-:W3:Y:S01]  /*2db00*/  LDG.E R7, desc[UR60][R2.64] ;  /* 0x0000003c02077981 */ /* 0x000ee2000c1e1900 */
        /* <DEDUP_REMOVED lines=8> */
[----:B0-----:R-:W-:-:S05]  /*2db90*/  IADD3 R2, RZ, -R3, RZ ;  /* 0x80000003ff027210 */ /* 0x001fca0007ffe0ff */
        /* <DEDUP_REMOVED lines=24> */
[----:B------:R-:W0:Y:S08]  /*2dd20*/  I2F.RP R3, R7 ;  /* 0x0000000700037306 */ /* 0x000e300000209400 */
        /* <DEDUP_REMOVED lines=17> */
[C---:B------:R-:W-:Y:S01]  /*2de40*/  LOP3.LUT R3, R0.reuse, R4, RZ, 0x3c, !PT ;  /* 0x0000000400037212 */ /* 0x040fe200078e3cff */
[----:B------:R-:W-:-:S03]  /*2de50*/  IMAD.IADD R0, R0, 0x1, R5 ;  /* 0x0000000100007824 */ /* 0x000fc600078e0205 */
[----:B------:R-:W-:-:S07]  /*2de60*/  ISETP.GE.AND P2, PT, R3, RZ, PT ;  /* 0x000000ff0300720c */ /* 0x000fce0003f46270 */
[----:B------:R-:W-:-:S06]  /*2de70*/  @P0 IADD3 R2, R2, 0x1, RZ ;  /* 0x0000000102020810 */ /* 0x000fcc0007ffe0ff */
[----:B------:R-:W-:Y:S01]  /*2de80*/  @!P2 IMAD.MOV R2, RZ, RZ, -R2 ;  /* 0x000000ffff02a224 */ /* 0x000fe200078e0a02 */
[----:B------:R-:W-:Y:S01]  /*2de90*/  @!P1 LOP3.LUT R2, RZ, R4, RZ, 0x33, !PT ;  /* 0x00000004ff029212 */ /* 0x000fe200078e33ff */
[----:B------:R-:W-:-:S04]  /*2dea0*/  IMAD.MOV R4, RZ, RZ, -R4 ;  /* 0x000000ffff047224 */ /* 0x000fc800078e0a04 */
[----:B------:R-:W-:Y:S01]  /*2deb0*/  IMAD R18, R2, R4, R0 ;  /* 0x0000000402127224 */ /* 0x000fe200078e0200 */
[----:B------:R-:W-:-:S04]  /*2dec0*/  LOP3.LUT R2, RZ, R2, RZ, 0x33, !PT ;  /* 0x00000002ff027212 */ /* 0x000fc800078e33ff */
[----:B------:R-:W-:Y:S01]  /*2ded0*/  IADD3 R17, R17, R2, RZ ;  /* 0x0000000211117210 */ /* 0x000fe20007ffe0ff */
[----:B------:R-:W-:Y:S06]  /*2dee0*/  BRA `(.L_x_3120) ;  /* 0x00000000001c7947 */ /* 0x000fec0003800000 */
.L_x_3112:
[----:B------:R-:W-:Y:S01]  /*2def0*/  UMOV UR4, URZ ;  /* 0x0000003f00047c82 */ /* 0x000fe20008000000 */
[----:B------:R-:W-:Y:S01]  /*2df00*/  UMOV UR5, URZ ;  /* 0x0000003f00057c82 */ /* 0x000fe20008000000 */
[----:B------:R-:W-:Y:S01]  /*2df10*/  ULDC UR6, c[0x0][0xc3c] ;  /* 0x00030f0000067ab9 */ /* 0x000fe20000000800 */
[----:B------:R-:W-:Y:S01]  /*2df20*/  IMAD.MOV.U32 R16, RZ, RZ, R0 ;  /* 0x000000ffff107224 */ /* 0x000fe200078e0000 */
[----:B------:R-:W-:Y:S01]  /*2df30*/  MOV R19, UR6 ;  /* 0x0000000600137c02 */ /* 0x000fe20008000f00 */
[----:B------:R-:W-:Y:S02]  /*2df40*/  IMAD.U32 R17, RZ, RZ, UR4 ;  /* 0x00000004ff117e24 */ /* 0x000fe4000f8e00ff */
[----:B------:R-:W-:-:S07]  /*2df50*/  IMAD.U32 R18, RZ, RZ, UR5 ;  /* 0x00000005ff127e24 */ /* 0x000fce000f8e00ff */
.L_x_3120:
        /* <DEDUP_REMOVED lines=12> */
.L_x_3109:
[----:B------:R-:W-:Y:S02]  /*2e020*/  ULDC UR4, c[0x0][0xc3c] ;  /* 0x00030f0000047ab9 */ /* 0x000fe40000000800 */
[----:B--2---:R-:W-:-:S13]  /*2e030*/  ISETP.GE.AND P0, PT, R19, UR4, PT ;  /* 0x0000000413007c0c */ /* 0x004fda000bf06270 */
[----:B------:R-:W-:Y:S05]  /*2e040*/  @!P0 BRA `(.L_x_3121) ;  /* 0xffffff8c00a48947 */ /* 0x000fea000383ffff */
[----:B------:R-:W-:Y:S05]  /*2e050*/  BSYNC B8 ;  /* 0x0000000000087941 */ /* 0x000fea0003800000 */
.L_x_2975:
[----:B0-----:R-:W2:Y:S01]  /*2e060*/  LDL.LU R0, [R1+0x50] ;  /* 0x0000500001007983 */ /* 0x001ea20000300800 */
[----:B------:R-:W-:Y:S01]  /*2e070*/  BSSY B0, `(.L_x_3122) ;  /* 0x000000b000007945 */ /* 0x000fe20003800000 */
[----:B------:R-:W0:Y:S01]  /*2e080*/  S2R R5, SR_CgaCtaId ;  /* 0x0000000000057919 */ /* 0x000e220000008800 */
[----:B--2---:R-:W-:-:S05]  /*2e090*/  VIADD R0, R0, 0x1 ;  /* 0x0000000100007836 */ /* 0x004fca0000000000 */
[----:B------:R-:W-:-:S04]  /*2e0a0*/  LEA.HI R2, R0, R0, RZ, 0x1 ;  /* 0x0000000000027211 */ /* 0x000fc800078f08ff */
[----:B----4-:R-:W-:-:S05]  /*2e0b0*/  LOP3.LUT R3, R2, 0xfffffffe, RZ, 0xc0, !PT ;  /* 0xfffffffe02037812 */ /* 0x010fca00078ec0ff */
[----:B------:R-:W-:Y:S01]  /*2e0c0*/  IMAD.IADD R3, R0, 0x1, -R3 ;  /* 0x0000000100037824 */ /* 0x000fe200078e0a03 */
[----:B------:R-:W-:-:S04]  /*2e0d0*/  MOV R0, 0x400 ;  /* 0x0000040000007802 */ /* 0x000fc80000000f00 */
[----:B0-----:R-:W-:Y:S02]  /*2e0e0*/  LEA R0, R5, R0, 0x18 ;  /* 0x0000000005007211 */ /* 0x001fe400078ec0ff */
[----:B------:R-:W-:-:S04]  /*2e0f0*/  SHF.L.U32 R3, R3, 0x1f, RZ ;  /* 0x0000001f03037819 */ /* 0x000fc800000006ff */
[----:B------:R-:W0:Y:S02]  /*2e100*/  SYNCS.PHASECHK.TRANS64.TRYWAIT P0, [R0+URZ+0x36820], R3 ;  /* 0x03682003000075a7 */ /* 0x000e24000800017f */
[----:B0-----:R-:W-:Y:S05]  /*2e110*/  @!P0 BRA `(.L_x_3123) ;  /* 0x0000002800bc8947 */ /* 0x001fea0003800000 */
.L_x_3229:
[----:B------:R-:W-:Y:S05]  /*2e120*/  BSYNC B0 ;  /* 0x0000000000007941 */ /* 0x000fea0003800000 */
.L_x_3122:
[----:B------:R-:W-:-:S03]  /*2e130*/  UMOV UR4, 0xffffffff ;  /* 0xffffffff00047882 */ /* 0x000fc60000000000 */
[----:B------:R-:W-:Y:S05]  /*2e140*/  BRA.DIV UR4, `(.L_x_3124) ;  /* 0x0000002a04c47947 */ /* 0x000fea000b800000 */
[----:B------:R-:W2:Y:S02]  /*2e150*/  S2R R2, SR_TID.X ;  /* 0x0000000000027919 */ /* 0x000ea40000002100 */
[----:B--2---:R-:W-:-:S04]  /*2e160*/  SHF.R.U32.HI R2, RZ, 0x5, R2 ;  /* 0x00000005ff027819 */ /* 0x004fc80000011602 */
[----:B------:R-:W-:-:S05]  /*2e170*/  LOP3.LUT R2, R2, 0x3, RZ, 0xc0, !PT ;  /* 0x0000000302027812 */ /* 0x000fca00078ec0ff */
[----:B------:R2:W4:Y:S02]  /*2e180*/  SHFL.IDX PT, R14, R2, RZ, 0x1f ;  /* 0x00001fff020e7589 */ /* 0x00052400000e0000 */
.L_x_3232:
[----:B----4-:R-:W-:-:S13]  /*2e190*/  ISETP.NE.AND P0, PT, R14, RZ, PT ;  /* 0x000000ff0e00720c */ /* 0x010fda0003f05270 */
[----:B------:R-:W-:Y:S05]  /*2e1a0*/  @P0 BRA `(.L_x_2741) ;  /* 0x00000000009c0947 */ /* 0x000fea0003800000 */
[----:B------:R-:W-:-:S03]  /*2e1b0*/  UMOV UR4, 0xffffffff ;  /* 0xffffffff00047882 */ /* 0x000fc60000000000 */
[----:B------:R-:W-:Y:S05]  /*2e1c0*/  BRA.DIV UR4, `(.L_x_3125) ;  /* 0x0000002a04d87947 */ /* 0x000fea000b800000 */
[----:B------:R-:W-:-:S13]  /*2e1d0*/  ELECT P6, URZ, PT ;  /* 0x00000000003f782f */ /* 0x000fda00038c0000 */
.L_x_3235:
        /* <DEDUP_REMOVED lines=8> */
.L_x_3126:
[----:B0-----:R-:W3:Y:S04]  /*2e260*/  LDL R3, [R1+0x8] ;  /* 0x0000080001037983 */ /* 0x001ee80000100800 */
[----:B------:R-:W2:Y:S01]  /*2e270*/  LDL.LU R7, [R1+0x14] ;  /* 0x0000140001077983 */ /* 0x000ea20000300800 */
[----:B------:R-:W-:-:S05]  /*2e280*/  IADD3 R2, R0, 0x36840, RZ ;  /* 0x0003684000027810 */ /* 0x000fca0007ffe0ff */
        /* <DEDUP_REMOVED lines=11> */
.L_x_3236:
[----:B------:R-:W2:Y:S02]  /*2e340*/  SYNCS.PHASECHK.TRANS64.TRYWAIT P0, [R7+URZ], R2 ;  /* 0x00000002070075a7 */ /* 0x000ea4000800017f */
[----:B--2---:R-:W-:Y:S05]  /*2e350*/  @!P0 BRA `(.L_x_3128) ;  /* 0x0000002800a88947 */ /* 0x004fea0003800000 */
.L_x_3237:
[----:B------:R-:W-:Y:S05]  /*2e360*/  @!P2 BRA `(.L_x_3129) ;  /* 0x000000000004a947 */ /* 0x000fea0003800000 */
[----:B------:R-:W-:Y:S01]  /*2e370*/  BPT.TRAP 0x1 ;  /* 0x000000040000795c */ /* 0x000fe20000300000 */
.L_x_3129:
[----:B------:R-:W3:Y:S01]  /*2e380*/  LDL.LU R4, [R1+0x8] ;  /* 0x0000080001047983 */ /* 0x000ee20000300800 */
[----:B------:R-:W-:-:S05]  /*2e390*/  IADD3 R0, R0, 0x36860, RZ ;  /* 0x0003686000007810 */ /* 0x000fca0007ffe0ff */
[----:B---3--:R-:W-:-:S04]  /*2e3a0*/  IMAD R4, R4, 0x8, R0 ;  /* 0x0000000804047824 */ /* 0x008fc800078e0200 */
[----:B------:R-:W3:Y:S02]  /*2e3b0*/  SYNCS.PHASECHK.TRANS64.TRYWAIT P0, [R4+URZ], R5 ;  /* 0x00000005040075a7 */ /* 0x000ee4000800017f */
[----:B---3--:R-:W-:Y:S05]  /*2e3c0*/  @!P0 BRA `(.L_x_3130) ;  /* 0x0000002800a08947 */ /* 0x008fea0003800000 */
.L_x_3238:
[----:B------:R-:W-:-:S07]  /*2e3d0*/  IMAD R3, R3, 0x8, R0 ;  /* 0x0000000803037824 */ /* 0x000fce00078e0200 */
.L_x_3131:
[----:B----4-:R4:W0:Y:S02]  /*2e3e0*/  SYNCS.PHASECHK.TRANS64.TRYWAIT P0, [R3+URZ], R2 ;  /* 0x00000002030075a7 */ /* 0x010824000800017f */
[----:B0-----:R-:W-:Y:S05]  /*2e3f0*/  @!P0 NANOSLEEP.SYNCS 0x989680 ;  /* 0x009896800000895d */ /* 0x001fea0003900000 */
[----:B------:R-:W0:Y:S02]  /*2e400*/  @!P0 SYNCS.PHASECHK.TRANS64 P0, [R3+URZ], R2 ;  /* 0x00000002030085a7 */ /* 0x000e24000800007f */
[----:B0-----:R-:W-:Y:S05]  /*2e410*/  @!P0 BRA `(.L_x_3131) ;  /* 0xfffffffc00f08947 */ /* 0x001fea000383ffff */
.L_x_2741:
[----:B------:R-:W-:Y:S05]  /*2e420*/  BSYNC B9 ;  /* 0x0000000000097941 */ /* 0x000fea0003800000 */
.L_x_2738:
[----:B------:R-:W-:Y:S05]  /*2e430*/  EXIT ;  /* 0x000000000000794d */ /* 0x000fea0003800000 */
.L_x_2759:
[----:B0-----:R0:W1:Y:S02]  /*2e440*/  SYNCS.PHASECHK.TRANS64.TRYWAIT P5, [R98+URZ+0x36890], R99 ;  /* 0x03689063620075a7 */ /* 0x00106400080a017f */
[----:B-1----:R-:W-:Y:S05]  /*2e450*/  @!P5 NANOSLEEP.SYNCS 0x989680 ;  /* 0x009896800000d95d */ /* 0x002fea0003900000 */
[----:B------:R-:W1:Y:S02]  /*2e460*/  @!P5 SYNCS.PHASECHK.TRANS64 P5, [R98+URZ+0x36890], R99 ;  /* 0x036890636200d5a7 */ /* 0x000e6400080a007f */
[----:B-1----:R-:W-:Y:S05]  /*2e470*/  @!P5 BRA `(.L_x_2759) ;  /* 0xfffffffc00f0d947 */ /* 0x002fea000383ffff */
[----:B------:R-:W-:Y:S05]  /*2e480*/  BRA `(.L_x_3132) ;  /* 0xfffffd54001c7947 */ /* 0x000fea000383ffff */
.L_x_2813:
[----:B-1----:R1:W3:Y:S02]  /*2e490*/  SYNCS.PHASECHK.TRANS64.TRYWAIT P5, [R98+URZ+0x36890], R99 ;  /* 0x03689063620075a7 */ /* 0x0022e400080a017f */
[----:B---3--:R-:W-:Y:S05]  /*2e4a0*/  @!P5 NANOSLEEP.SYNCS 0x989680 ;  /* 0x009896800000d95d */ /* 0x008fea0003900000 */
[----:B------:R-:W3:Y:S02]  /*2e4b0*/  @!P5 SYNCS.PHASECHK.TRANS64 P5, [R98+URZ+0x36890], R99 ;  /* 0x036890636200d5a7 */ /* 0x000ee400080a007f */
[----:B---3--:R-:W-:Y:S05]  /*2e4c0*/  @!P5 BRA `(.L_x_2813) ;  /* 0xfffffffc00f0d947 */ /* 0x008fea000383ffff */
[----:B------:R-:W-:Y:S05]  /*2e4d0*/  BRA `(.L_x_3133) ;  /* 0xfffffd8400987947 */ /* 0x000fea000383ffff */
.L_x_2838:
[----:B-1----:R1:W2:Y:S02]  /*2e4e0*/  SYNCS.PHASECHK.TRANS64.TRYWAIT P3, [R98+URZ+0x36890], R99 ;  /* 0x03689063620075a7 */ /* 0x0022a4000806017f */
[----:B--2---:R-:W-:Y:S05]  /*2e4f0*/  @!P3 NANOSLEEP.SYNCS 0x989680 ;  /* 0x009896800000b95d */ /* 0x004fea0003900000 */
[----:B------:R-:W2:Y:S02]  /*2e500*/  @!P3 SYNCS.PHASECHK.TRANS64 P3, [R98+URZ+0x36890], R99 ;  /* 0x036890636200b5a7 */ /* 0x000ea4000806007f */
[----:B--2---:R-:W-:Y:S05]  /*2e510*/  @!P3 BRA `(.L_x_2838) ;  /* 0xfffffffc00f0b947 */ /* 0x004fea000383ffff */
[----:B------:R-:W-:Y:S05]  /*2e520*/  BRA `(.L_x_3134) ;  /* 0xfffffdb400b87947 */ /* 0x000fea000383ffff */
.L_x_2844:
[----:B0-----:R0:W1:Y:S02]  /*2e530*/  SYNCS.PHASECHK.TRANS64.TRYWAIT P2, [R98+URZ+0x368b0], R99 ;  /* 0x0368b063620075a7 */ /* 0x001064000804017f */
[----:B-1----:R-:W-:Y:S05]  /*2e540*/  @!P2 NANOSLEEP.SYNCS 0x989680 ;  /* 0x009896800000a95d */ /* 0x002fea0003900000 */
[----:B------:R-:W1:Y:S02]  /*2e550*/  @!P2 SYNCS.PHASECHK.TRANS64 P2, [R98+URZ+0x368b0], R99 ;  /* 0x0368b0636200a5a7 */ /* 0x000e64000804007f */
[----:B-1----:R-:W-:Y:S05]  /*2e560*/  @!P2 BRA `(.L_x_2844) ;  /* 0xfffffffc00f0a947 */ /* 0x002fea000383ffff */
[----:B------:R-:W-:Y:S05]  /*2e570*/  BRA `(.L_x_3135) ;  /* 0xfffffdb800d47947 */ /* 0x000fea000383ffff */
.L_x_2862:
        /* <DEDUP_REMOVED lines=8> */
.L_x_3137:
[----:B------:R-:W-:Y:S05]  /*2e600*/  BSYNC B1 ;  /* 0x0000000000017941 */ /* 0x000fea0003800000 */
.L_x_3136:
[----:B------:R-:W-:Y:S01]  /*2e610*/  MOV R13, R6 ;  /* 0x00000006000d7202 */ /* 0x000fe20000000f00 */
[----:B------:R-:W-:Y:S02]  /*2e620*/  IMAD.MOV.U32 R12, RZ, RZ, RZ ;  /* 0x000000ffff0c7224 */ /* 0x000fe400078e00ff */
[----:B------:R-:W-:Y:S02]  /*2e630*/  IMAD.MOV.U32 R11, RZ, RZ, 0x1c1f ;  /* 0x00001c1fff0b7424 */ /* 0x000fe400078e00ff */
[----:B------:R-:W-:Y:S02]  /*2e640*/  IMAD.MOV.U32 R15, RZ, RZ, -0x1 ;  /* 0xffffffffff0f7424 */ /* 0x000fe400078e00ff */
[----:B------:R-:W-:-:S07]  /*2e650*/  IMAD.MOV.U32 R3, RZ, RZ, R14 ;  /* 0x000000ffff037224 */ /* 0x000fce00078e000e */
[----:B------:R-:W-:Y:S05]  /*2e660*/  WARPSYNC.COLLECTIVE R15, `(.L_x_3138) ;  /* 0x000000000f087348 */ /* 0x000fea0003c00000 */
[----:B------:R0:W1:Y:S02]  /*2e670*/  SHFL.IDX P6, R14, R13, R12, R11 ;  /* 0x0000000c0d0e7389 */ /* 0x00006400000c000b */
[----:B01----:R-:W-:Y:S01]  /*2e680*/  ENDCOLLECTIVE ;  /* 0x000000000000791b */ /* 0x003fe20003800000 */
.L_x_3138:
[----:B------:R-:W-:Y:S01]  /*2e690*/  IMAD.MOV.U32 R13, RZ, RZ, R8 ;  /* 0x000000ffff0d7224 */ /* 0x000fe200078e0008 */
[----:B------:R-:W-:-:S07]  /*2e6a0*/  MOV R0, R14 ;  /* 0x0000000e00007202 */ /* 0x000fce0000000f00 */
[----:B------:R-:W-:Y:S05]  /*2e6b0*/  WARPSYNC.COLLECTIVE R15, `(.L_x_3139) ;  /* 0x000000000f087348 */ /* 0x000fea0003c00000 */
[----:B------:R0:W1:Y:S02]  /*2e6c0*/  SHFL.IDX P6, R14, R13, R12, R11 ;  /* 0x0000000c0d0e7389 */ /* 0x00006400000c000b */
[----:B01----:R-:W-:Y:S01]  /*2e6d0*/  ENDCOLLECTIVE ;  /* 0x000000000000791b */ /* 0x003fe20003800000 */
.L_x_3139:
[----:B------:R-:W-:Y:S02]  /*2e6e0*/  IMAD.MOV.U32 R13, RZ, RZ, R4 ;  /* 0x000000ffff0d7224 */ /* 0x000fe400078e0004 */
[----:B------:R-:W-:-:S07]  /*2e6f0*/  IMAD.MOV.U32 R5, RZ, RZ, R14 ;  /* 0x000000ffff057224 */ /* 0x000fce00078e000e */
[----:B------:R-:W-:Y:S05]  /*2e700*/  WARPSYNC.COLLECTIVE R15, `(.L_x_3140) ;  /* 0x000000000f087348 */ /* 0x000fea0003c00000 */
[----:B------:R0:W1:Y:S02]  /*2e710*/  SHFL.IDX P6, R14, R13, R12, R11 ;  /* 0x0000000c0d0e7389 */ /* 0x00006400000c000b */
[----:B01----:R-:W-:Y:S01]  /*2e720*/  ENDCOLLECTIVE ;  /* 0x000000000000791b */ /* 0x003fe20003800000 */
.L_x_3140:
[----:B------:R-:W-:Y:S05]  /*2e730*/  BRA `(.L_x_3141) ;  /* 0xfffffdcc00247947 */ /* 0x000fea000383ffff */
.L_x_2865:
        /* <DEDUP_REMOVED lines=8> */
.L_x_3143:
[----:B------:R-:W-:Y:S05]  /*2e7c0*/  BSYNC B1 ;  /* 0x0000000000017941 */ /* 0x000fea0003800000 */
.L_x_3142:
[----:B------:R-:W-:Y:S01]  /*2e7d0*/  IMAD.MOV.U32 R13, RZ, RZ, R6 ;  /* 0x000000ffff0d7224 */ /* 0x000fe200078e0006 */
[----:B------:R-:W-:Y:S01]  /*2e7e0*/  MOV R15, 0xffffffff ;  /* 0xffffffff000f7802 */ /* 0x000fe20000000f00 */
[----:B------:R-:W-:Y:S01]  /*2e7f0*/  IMAD.MOV.U32 R12, RZ, RZ, 0x1 ;  /* 0x00000001ff0c7424 */ /* 0x000fe200078e00ff */
[----:B------:R-:W-:Y:S01]  /*2e800*/  MOV R3, R14 ;  /* 0x0000000e00037202 */ /* 0x000fe20000000f00 */
[----:B------:R-:W-:-:S07]  /*2e810*/  IMAD.MOV.U32 R11, RZ, RZ, 0x1c1f ;  /* 0x00001c1fff0b7424 */ /* 0x000fce00078e00ff */
[----:B------:R-:W-:Y:S05]  /*2e820*/  WARPSYNC.COLLECTIVE R15, `(.L_x_3144) ;  /* 0x000000000f087348 */ /* 0x000fea0003c00000 */
[----:B------:R0:W1:Y:S02]  /*2e830*/  SHFL.IDX P6, R14, R13, R12, R11 ;  /* 0x0000000c0d0e7389 */ /* 0x00006400000c000b */
[----:B01----:R-:W-:Y:S01]  /*2e840*/  ENDCOLLECTIVE ;  /* 0x000000000000791b */ /* 0x003fe20003800000 */
.L_x_3144:
[----:B------:R-:W-:Y:S02]  /*2e850*/  IMAD.MOV.U32 R13, RZ, RZ, R8 ;  /* 0x000000ffff0d7224 */ /* 0x000fe400078e0008 */
[----:B------:R-:W-:-:S07]  /*2e860*/  IMAD.MOV.U32 R0, RZ, RZ, R14 ;  /* 0x000000ffff007224 */ /* 0x000fce00078e000e */
[----:B------:R-:W-:Y:S05]  /*2e870*/  WARPSYNC.COLLECTIVE R15, `(.L_x_3145) ;  /* 0x000000000f087348 */ /* 0x000fea0003c00000 */
[----:B------:R0:W1:Y:S02]  /*2e880*/  SHFL.IDX P6, R14, R13, R12, R11 ;  /* 0x0000000c0d0e7389 */ /* 0x00006400000c000b */
[----:B01----:R-:W-:Y:S01]  /*2e890*/  ENDCOLLECTIVE ;  /* 0x000000000000791b */ /* 0x003fe20003800000 */
.L_x_3145:
[----:B------:R-:W-:Y:S01]  /*2e8a0*/  MOV R13, R4 ;  /* 0x00000004000d7202 */ /* 0x000fe20000000f00 */
[----:B------:R-:W-:-:S07]  /*2e8b0*/  IMAD.MOV.U32 R5, RZ, RZ, R14 ;  /* 0x000000ffff057224 */ /* 0x000fce00078e000e */
[----:B------:R-:W-:Y:S05]  /*2e8c0*/  WARPSYNC.COLLECTIVE R15, `(.L_x_3146) ;  /* 0x000000000f087348 */ /* 0x000fea0003c00000 */
[----:B------:R0:W1:Y:S02]  /*2e8d0*/  SHFL.IDX P6, R14, R13, R12, R11 ;  /* 0x0000000c0d0e7389 */ /* 0x00006400000c000b */
[----:B01----:R-:W-:Y:S01]  /*2e8e0*/  ENDCOLLECTIVE ;  /* 0x000000000000791b */ /* 0x003fe20003800000 */
.L_x_3146:
[----:B------:R-:W-:Y:S01]  /*2e8f0*/  IMAD.MOV.U32 R4, RZ, RZ, R14 ;  /* 0x000000ffff047224 */ /* 0x000fe200078e000e */
[----:B------:R-:W-:Y:S06]  /*2e900*/  BRA `(.L_x_3147) ;  /* 0xfffffdd000cc7947 */ /* 0x000fec000383ffff */
.L_x_2869:
[----:B0-----:R0:W1:Y:S02]  /*2e910*/  SYNCS.PHASECHK.TRANS64.TRYWAIT P0, [R16+URZ+0x36800], R5 ;  /* 0x03680005100075a7 */ /* 0x001064000800017f */
[----:B-1----:R-:W-:Y:S05]  /*2e920*/  @!P0 NANOSLEEP.SYNCS 0x989680 ;  /* 0x009896800000895d */ /* 0x002fea0003900000 */
[----:B------:R-:W1:Y:S02]  /*2e930*/  @!P0 SYNCS.PHASECHK.TRANS64 P0, [R16+URZ+0x36800], R5 ;  /* 0x03680005100085a7 */ /* 0x000e64000800007f */
[----:B-1----:R-:W-:Y:S05]  /*2e940*/  @!P0 BRA `(.L_x_2869) ;  /* 0xfffffffc00f08947 */ /* 0x002fea000383ffff */
[----:B------:R-:W-:Y:S05]  /*2e950*/  BRA `(.L_x_3148) ;  /* 0xfffffdd800f87947 */ /* 0x000fea000383ffff */
.L_x_2893:
        /* <DEDUP_REMOVED lines=8> */
.L_x_3150:
[----:B------:R-:W-:Y:S05]  /*2e9e0*/  BSYNC B1 ;  /* 0x0000000000017941 */ /* 0x000fea0003800000 */
.L_x_3149:
        /* <DEDUP_REMOVED lines=8> */
.L_x_3151:
[----:B------:R-:W-:Y:S02]  /*2ea70*/  MOV R21, R3 ;  /* 0x0000000300157202 */ /* 0x000fe40000000f00 */
[----:B------:R-:W-:Y:S01]  /*2ea80*/  MOV R13, R7 ;  /* 0x00000007000d7202 */ /* 0x000fe20000000f00 */
[----:B------:R-:W-:-:S07]  /*2ea90*/  IMAD.MOV.U32 R0, RZ, RZ, R14 ;  /* 0x000000ffff007224 */ /* 0x000fce00078e000e */
[----:B------:R-:W-:Y:S05]  /*2eaa0*/  WARPSYNC.COLLECTIVE R15, `(.L_x_3152) ;  /* 0x000000000f087348 */ /* 0x000fea0003c00000 */
[----:B------:R0:W1:Y:S02]  /*2eab0*/  SHFL.IDX P6, R14, R13, R12, R11 ;  /* 0x0000000c0d0e7389 */ /* 0x00006400000c000b */
[----:B01----:R-:W-:Y:S01]  /*2eac0*/  ENDCOLLECTIVE ;  /* 0x000000000000791b */ /* 0x003fe20003800000 */
.L_x_3152:
[----:B------:R-:W-:Y:S02]  /*2ead0*/  IMAD.MOV.U32 R20, RZ, RZ, R0 ;  /* 0x000000ffff147224 */ /* 0x000fe400078e0000 */
[----:B------:R-:W-:Y:S02]  /*2eae0*/  IMAD.MOV.U32 R13, RZ, RZ, R9 ;  /* 0x000000ffff0d7224 */ /* 0x000fe400078e0009 */
[----:B------:R-:W-:-:S07]  /*2eaf0*/  IMAD.MOV.U32 R5, RZ, RZ, R14 ;  /* 0x000000ffff057224 */ /* 0x000fce00078e000e */
[----:B------:R-:W-:Y:S05]  /*2eb00*/  WARPSYNC.COLLECTIVE R15, `(.L_x_3153) ;  /* 0x000000000f087348 */ /* 0x000fea0003c00000 */
[----:B------:R0:W1:Y:S02]  /*2eb10*/  SHFL.IDX P6, R14, R13, R12, R11 ;  /* 0x0000000c0d0e7389 */ /* 0x00006400000c000b */
[----:B01----:R-:W-:Y:S01]  /*2eb20*/  ENDCOLLECTIVE ;  /* 0x000000000000791b */ /* 0x003fe20003800000 */
.L_x_3153:
[----:B------:R-:W-:Y:S05]  /*2eb30*/  BRA `(.L_x_3154) ;  /* 0xfffffdfc00e47947 */ /* 0x000fea000383ffff */
.L_x_2896:
[----:B------:R-:W-:Y:S01]  /*2eb40*/  BSSY B1, `(.L_x_3155) ;  /* 0x0000008000017945 */ /* 0x000fe20003800000 */
[----:B------:R-:W-:Y:S01]  /*2eb50*/  IMAD.MOV.U32 R13, RZ, RZ, R8 ;  /* 0x000000ffff0d7224 */ /* 0x000fe200078e0008 */
[----:B------:R-:W-:Y:S01]  /*2eb60*/  MOV R15, 0xffffffff ;  /* 0xffffffff000f7802 */ /* 0x000fe20000000f00 */
[----:B------:R-:W-:Y:S02]  /*2eb70*/  IMAD.MOV.U32 R12, RZ, RZ, 0x1 ;  /* 0x00000001ff0c7424 */ /* 0x000fe400078e00ff */
[----:B------:R-:W-:-:S07]  /*2eb80*/  IMAD.MOV.U32 R11, RZ, RZ, 0x1c1f ;  /* 0x00001c1fff0b7424 */ /* 0x000fce00078e00ff */
[----:B------:R-:W-:Y:S05]  /*2eb90*/  WARPSYNC.COLLECTIVE R15, `(.L_x_3156) ;  /* 0x000000000f087348 */ /* 0x000fea0003c00000 */
[----:B------:R0:W1:Y:S02]  /*2eba0*/  SHFL.IDX P6, R14, R13, R12, R11 ;  /* 0x0000000c0d0e7389 */ /* 0x00006400000c000b */
[----:B01----:R-:W-:Y:S01]  /*2ebb0*/  ENDCOLLECTIVE ;  /* 0x000000000000791b */ /* 0x003fe20003800000 */
.L_x_3156:
[----:B------:R-:W-:Y:S05]  /*2ebc0*/  BSYNC B1 ;  /* 0x0000000000017941 */ /* 0x000fea0003800000 */
.L_x_3155:
        /* <DEDUP_REMOVED lines=8> */
.L_x_3157:
[----:B------:R-:W-:Y:S02]  /*2ec50*/  IMAD.MOV.U32 R21, RZ, RZ, R3 ;  /* 0x000000ffff157224 */ /* 0x000fe400078e0003 */
[----:B------:R-:W-:Y:S02]  /*2ec60*/  IMAD.MOV.U32 R13, RZ, RZ, R7 ;  /* 0x000000ffff0d7224 */ /* 0x000fe400078e0007 */
[----:B------:R-:W-:-:S07]  /*2ec70*/  IMAD.MOV.U32 R0, RZ, RZ, R14 ;  /* 0x000000ffff007224 */ /* 0x000fce00078e000e */
[----:B------:R-:W-:Y:S05]  /*2ec80*/  WARPSYNC.COLLECTIVE R15, `(.L_x_3158) ;  /* 0x000000000f087348 */ /* 0x000fea0003c00000 */
[----:B------:R0:W1:Y:S02]  /*2ec90*/  SHFL.IDX P6, R14, R13, R12, R11 ;  /* 0x0000000c0d0e7389 */ /* 0x00006400000c000b */
[----:B01----:R-:W-:Y:S01]  /*2eca0*/  ENDCOLLECTIVE ;  /* 0x000000000000791b */ /* 0x003fe20003800000 */
.L_x_3158:
[----:B------:R-:W-:Y:S02]  /*2ecb0*/  IMAD.MOV.U32 R20, RZ, RZ, R0 ;  /* 0x000000ffff147224 */ /* 0x000fe400078e0000 */
[----:B------:R-:W-:Y:S01]  /*2ecc0*/  IMAD.MOV.U32 R13, RZ, RZ, R9 ;  /* 0x000000ffff0d7224 */ /* 0x000fe200078e0009 */
[----:B------:R-:W-:-:S07]  /*2ecd0*/  MOV R7, R14 ;  /* 0x0000000e00077202 */ /* 0x000fce0000000f00 */
[----:B------:R-:W-:Y:S05]  /*2ece0*/  WARPSYNC.COLLECTIVE R15, `(.L_x_3159) ;  /* 0x000000000f087348 */ /* 0x000fea0003c00000 */
[----:B------:R0:W1:Y:S02]  /*2ecf0*/  SHFL.IDX P6, R14, R13, R12, R11 ;  /* 0x0000000c0d0e7389 */ /* 0x00006400000c000b */
[----:B01----:R-:W-:Y:S01]  /*2ed00*/  ENDCOLLECTIVE ;  /* 0x000000000000791b */ /* 0x003fe20003800000 */
.L_x_3159:
[----:B------:R-:W-:Y:S05]  /*2ed10*/  BRA `(.L_x_3160) ;  /* 0xfffffe0000f47947 */ /* 0x000fea000383ffff */
.L_x_2900:
[----:B0-----:R0:W1:Y:S02]  /*2ed20*/  SYNCS.PHASECHK.TRANS64.TRYWAIT P0, [R16+URZ+0x36800], R61 ;  /* 0x0368003d100075a7 */ /* 0x001064000800017f */
[----:B-1----:R-:W-:Y:S05]  /*2ed30*/  @!P0 NANOSLEEP.SYNCS 0x989680 ;  /* 0x009896800000895d */ /* 0x002fea0003900000 */
[----:B------:R-:W1:Y:S02]  /*2ed40*/  @!P0 SYNCS.PHASECHK.TRANS64 P0, [R16+URZ+0x36800], R61 ;  /* 0x0368003d100085a7 */ /* 0x000e64000800007f */
[----:B-1----:R-:W-:Y:S05]  /*2ed50*/  @!P0 BRA `(.L_x_2900) ;  /* 0xfffffffc00f08947 */ /* 0x002fea000383ffff */
[----:B------:R-:W-:Y:S05]  /*2ed60*/  BRA `(.L_x_3161) ;  /* 0xfffffe0800687947 */ /* 0x000fea000383ffff */
.L_x_2914:
[----:B-1----:R1:W2:Y:S02]  /*2ed70*/  SYNCS.PHASECHK.TRANS64.TRYWAIT P2, [R0+URZ+0x36830], R3 ;  /* 0x03683003000075a7 */ /* 0x0022a4000804017f */
[----:B--2---:R-:W-:Y:S05]  /*2ed80*/  @!P2 NANOSLEEP.SYNCS 0x989680 ;  /* 0x009896800000a95d */ /* 0x004fea0003900000 */
[----:B------:R-:W2:Y:S02]  /*2ed90*/  @!P2 SYNCS.PHASECHK.TRANS64 P2, [R0+URZ+0x36830], R3 ;  /* 0x036830030000a5a7 */ /* 0x000ea4000804007f */
[----:B--2---:R-:W-:Y:S05]  /*2eda0*/  @!P2 BRA `(.L_x_2914) ;  /* 0xfffffffc00f0a947 */ /* 0x004fea000383ffff */
[----:B------:R-:W-:Y:S05]  /*2edb0*/  BRA `(.L_x_2913) ;  /* 0xfffffe30006c7947 */ /* 0x000fea000383ffff */
.L_x_2921:
[----:B-1----:R1:W2:Y:S02]  /*2edc0*/  SYNCS.PHASECHK.TRANS64.TRYWAIT P3, [R13+URZ+0x36830], R4 ;  /* 0x036830040d0075a7 */ /* 0x0022a4000806017f */
[----:B--2---:R-:W-:Y:S05]  /*2edd0*/  @!P3 NANOSLEEP.SYNCS 0x989680 ;  /* 0x009896800000b95d */ /* 0x004fea0003900000 */
[----:B------:R-:W2:Y:S02]  /*2ede0*/  @!P3 SYNCS.PHASECHK.TRANS64 P3, [R13+URZ+0x36830], R4 ;  /* 0x036830040d00b5a7 */ /* 0x000ea4000806007f */
[----:B--2---:R-:W-:Y:S05]  /*2edf0*/  @!P3 BRA `(.L_x_2921) ;  /* 0xfffffffc00f0b947 */ /* 0x004fea000383ffff */
[----:B------:R-:W-:Y:S05]  /*2ee00*/  BRA `(.L_x_2920) ;  /* 0xfffffe88003c7947 */ /* 0x000fea000383ffff */
.L_x_2926:
[----:B-1----:R1:W2:Y:S02]  /*2ee10*/  SYNCS.PHASECHK.TRANS64.TRYWAIT P3, [R11+URZ+0x36850], R0 ;  /* 0x036850000b0075a7 */ /* 0x0022a4000806017f */
[----:B--2---:R-:W-:Y:S05]  /*2ee20*/  @!P3 NANOSLEEP.SYNCS 0x989680 ;  /* 0x009896800000b95d */ /* 0x004fea0003900000 */
[----:B------:R-:W2:Y:S02]  /*2ee30*/  @!P3 SYNCS.PHASECHK.TRANS64 P3, [R11+URZ+0x36850], R0 ;  /* 0x036850000b00b5a7 */ /* 0x000ea4000806007f */
[----:B--2---:R-:W-:Y:S05]  /*2ee40*/  @!P3 BRA `(.L_x_2926) ;  /* 0xfffffffc00f0b947 */ /* 0x004fea000383ffff */
[----:B------:R-:W-:Y:S05]  /*2ee50*/  BRA `(.L_x_2925) ;  /* 0xfffffebc00fc7947 */ /* 0x000fea000383ffff */
.L_x_2934:
[----:B-1----:R1:W2:Y:S02]  /*2ee60*/  SYNCS.PHASECHK.TRANS64.TRYWAIT P2, [R4+URZ+0x36830], R5 ;  /* 0x03683005040075a7 */ /* 0x0022a4000804017f */
[----:B--2---:R-:W-:Y:S05]  /*2ee70*/  @!P2 NANOSLEEP.SYNCS 0x989680 ;  /* 0x009896800000a95d */ /* 0x004fea0003900000 */
[----:B------:R-:W2:Y:S02]  /*2ee80*/  @!P2 SYNCS.PHASECHK.TRANS64 P2, [R4+URZ+0x36830], R5 ;  /* 0x036830050400a5a7 */ /* 0x000ea4000804007f */
[----:B--2---:R-:W-:Y:S05]  /*2ee90*/  @!P2 BRA `(.L_x_2934) ;  /* 0xfffffffc00f0a947 */ /* 0x004fea000383ffff */
[----:B------:R-:W-:Y:S05]  /*2eea0*/  BRA `(.L_x_2933) ;  /* 0xfffffee4006c7947 */ /* 0x000fea000383ffff */
.L_x_2939:
[----:B-1----:R1:W2:Y:S02]  /*2eeb0*/  SYNCS.PHASECHK.TRANS64.TRYWAIT P2, [R11+URZ+0x36850], R0 ;  /* 0x036850000b0075a7 */ /* 0x0022a4000804017f */
[----:B--2---:R-:W-:Y:S05]  /*2eec0*/  @!P2 NANOSLEEP.SYNCS 0x989680 ;  /* 0x009896800000a95d */ /* 0x004fea0003900000 */
[----:B------:R-:W2:Y:S02]  /*2eed0*/  @!P2 SYNCS.PHASECHK.TRANS64 P2, [R11+URZ+0x36850], R0 ;  /* 0x036850000b00a5a7 */ /* 0x000ea4000804007f */
[----:B--2---:R-:W-:Y:S05]  /*2eee0*/  @!P2 BRA `(.L_x_2939) ;  /* 0xfffffffc00f0a947 */ /* 0x004fea000383ffff */
[----:B------:R-:W-:Y:S05]  /*2eef0*/  BRA `(.L_x_2938) ;  /* 0xffffff1c00247947 */ /* 0x000fea000383ffff */
.L_x_2945:
[----:B-1----:R1:W2:Y:S02]  /*2ef00*/  SYNCS.PHASECHK.TRANS64.TRYWAIT P0, [R0+URZ+0x36850], R9 ;  /* 0x03685009000075a7 */ /* 0x0022a4000800017f */
[----:B--2---:R-:W-:Y:S05]  /*2ef10*/  @!P0 NANOSLEEP.SYNCS 0x989680 ;  /* 0x009896800000895d */ /* 0x004fea0003900000 */
[----:B------:R-:W2:Y:S02]  /*2ef20*/  @!P0 SYNCS.PHASECHK.TRANS64 P0, [R0+URZ+0x36850], R9 ;  /* 0x03685009000085a7 */ /* 0x000ea4000800007f */
[----:B--2---:R-:W-:Y:S05]  /*2ef30*/  @!P0 BRA `(.L_x_2945) ;  /* 0xfffffffc00f08947 */ /* 0x004fea000383ffff */
[----:B------:R-:W-:Y:S05]  /*2ef40*/  BRA `(.L_x_2944) ;  /* 0xffffff3c00e07947 */ /* 0x000fea000383ffff */
.L_x_2981:
[----:B------:R-:W1:Y:S01]  /*2ef50*/  S2R R7, SR_TID.X ;  /* 0x0000000000077919 */ /* 0x000e620000002100 */
[----:B------:R-:W-:Y:S01]  /*2ef60*/  BSSY B1, `(.L_x_3162) ;  /* 0x000000a000017945 */ /* 0x000fe20003800000 */
[----:B------:R-:W-:Y:S02]  /*2ef70*/  IMAD.MOV.U32 R12, RZ, RZ, RZ ;  /* 0x000000ffff0c7224 */ /* 0x000fe400078e00ff */
[----:B------:R-:W-:Y:S02]  /*2ef80*/  IMAD.MOV.U32 R11, RZ, RZ, 0x1f ;  /* 0x0000001fff0b7424 */ /* 0x000fe400078e00ff */
[----:B------:R-:W-:Y:S01]  /*2ef90*/  IMAD.MOV.U32 R15, RZ, RZ, -0x1 ;  /* 0xffffffffff0f7424 */ /* 0x000fe200078e00ff */
[----:B-1----:R-:W-:-:S04]  /*2efa0*/  SHF.R.U32.HI R7, RZ, 0x5, R7 ;  /* 0x00000005ff077819 */ /* 0x002fc80000011607 */
[----:B------:R-:W-:-:S04]  /*2efb0*/  LOP3.LUT R7, R7, 0x3, RZ, 0xc0, !PT ;  /* 0x0000000307077812 */ /* 0x000fc800078ec0ff */
[----:B0-----:R-:W-:-:S07]  /*2efc0*/  MOV R13, R7 ;  /* 0x00000007000d7202 */ /* 0x001fce0000000f00 */
[----:B------:R-:W-:Y:S05]  /*2efd0*/  WARPSYNC.COLLECTIVE R15, `(.L_x_3163) ;  /* 0x000000000f087348 */ /* 0x000fea0003c00000 */
[----:B------:R0:W1:Y:S02]  /*2efe0*/  SHFL.IDX P6, R14, R13, R12, R11 ;  /* 0x0000000c0d0e7389 */ /* 0x00006400000c000b */
[----:B01----:R-:W-:Y:S01]  /*2eff0*/  ENDCOLLECTIVE ;  /* 0x000000000000791b */ /* 0x003fe20003800000 */
.L_x_3163:
[----:B------:R-:W-:Y:S05]  /*2f000*/  BSYNC B1 ;  /* 0x0000000000017941 */ /* 0x000fea0003800000 */
.L_x_3162:
[----:B------:R-:W-:Y:S05]  /*2f010*/  BRA `(.L_x_3164) ;  /* 0xffffff8400bc7947 */ /* 0x000fea000383ffff */
.L_x_2983:
[----:B------:R-:W-:Y:S01]  /*2f020*/  BSSY B1, `(.L_x_3165) ;  /* 0x0000006000017945 */ /* 0x000fe20003800000 */
[----:B------:R-:W-:-:S07]  /*2f030*/  MOV R15, 0xffffffff ;  /* 0xffffffff000f7802 */ /* 0x000fce0000000f00 */
[----:B01----:R-:W-:Y:S05]  /*2f040*/  WARPSYNC.COLLECTIVE R15, `(.L_x_3166) ;  /* 0x000000000f0c7348 */ /* 0x003fea0003c00000 */
[----:B------:R-:W-:Y:S02]  /*2f050*/  ELECT P6, UR62, PT ;  /* 0x00000000003e782f */ /* 0x000fe400038c0000 */
[----:B------:R-:W-:Y:S01]  /*2f060*/  MOV R14, UR62 ;  /* 0x0000003e000e7c02 */ /* 0x000fe20008000f00 */
[----:B01----:R-:W-:Y:S10]  /*2f070*/  ENDCOLLECTIVE ;  /* 0x000000000000791b */ /* 0x003ff40003800000 */
.L_x_3166:
[----:B------:R-:W-:Y:S05]  /*2f080*/  BSYNC B1 ;  /* 0x0000000000017941 */ /* 0x000fea0003800000 */
.L_x_3165:
[----:B------:R-:W-:Y:S05]  /*2f090*/  BRA `(.L_x_2982) ;  /* 0xffffff8400b47947 */ /* 0x000fea000383ffff */
.L_x_2985:
[----:B-1----:R-:W2:Y:S02]  /*2f0a0*/  LDL R4, [R1+0x4] ;  /* 0x0000040001047983 */ /* 0x002ea40000100800 */
[----:B--2---:R1:W2:Y:S02]  /*2f0b0*/  SYNCS.PHASECHK.TRANS64.TRYWAIT P0, [R4+URZ+0x36820], R3 ;  /* 0x03682003040075a7 */ /* 0x0042a4000800017f */
[----:B--2---:R-:W-:Y:S05]  /*2f0c0*/  @!P0 NANOSLEEP.SYNCS 0x989680 ;  /* 0x009896800000895d */ /* 0x004fea0003900000 */
[----:B------:R-:W2:Y:S02]  /*2f0d0*/  @!P0 SYNCS.PHASECHK.TRANS64 P0, [R4+URZ+0x36820], R3 ;  /* 0x03682003040085a7 */ /* 0x000ea4000800007f */
[----:B--2---:R-:W-:Y:S05]  /*2f0e0*/  @!P0 BRA `(.L_x_2985) ;  /* 0xfffffffc00ec8947 */ /* 0x004fea000383ffff */
[----:B------:R-:W-:Y:S05]  /*2f0f0*/  BRA `(.L_x_3167) ;  /* 0xffffff8400c47947 */ /* 0x000fea000383ffff */
.L_x_2989:
[----:B-1----:R1:W2:Y:S02]  /*2f100*/  SYNCS.PHASECHK.TRANS64.TRYWAIT P0, [R6+URZ+0x368a0], R9 ;  /* 0x0368a009060075a7 */ /* 0x0022a4000800017f */
[----:B--2---:R-:W-:Y:S05]  /*2f110*/  @!P0 NANOSLEEP.SYNCS 0x989680 ;  /* 0x009896800000895d */ /* 0x004fea0003900000 */
[----:B------:R-:W2:Y:S02]  /*2f120*/  @!P0 SYNCS.PHASECHK.TRANS64 P0, [R6+URZ+0x368a0], R9 ;  /* 0x0368a009060085a7 */ /* 0x000ea4000800007f */
[----:B--2---:R-:W-:Y:S05]  /*2f130*/  @!P0 BRA `(.L_x_2989) ;  /* 0xfffffffc00f08947 */ /* 0x004fea000383ffff */
[----:B------:R-:W-:Y:S05]  /*2f140*/  BRA `(.L_x_3168) ;  /* 0xffffff8400e87947 */ /* 0x000fea000383ffff */
.L_x_2996:
[----:B--2---:R2:W3:Y:S02]  /*2f150*/  SYNCS.PHASECHK.TRANS64.TRYWAIT P0, [R6+URZ+0x368c0], R9 ;  /* 0x0368c009060075a7 */ /* 0x0044e4000800017f */
[----:B---3--:R-:W-:Y:S05]  /*2f160*/  @!P0 NANOSLEEP.SYNCS 0x989680 ;  /* 0x009896800000895d */ /* 0x008fea0003900000 */
[----:B------:R-:W3:Y:S02]  /*2f170*/  @!P0 SYNCS.PHASECHK.TRANS64 P0, [R6+URZ+0x368c0], R9 ;  /* 0x0368c009060085a7 */ /* 0x000ee4000800007f */
[----:B---3--:R-:W-:Y:S05]  /*2f180*/  @!P0 BRA `(.L_x_2996) ;  /* 0xfffffffc00f08947 */ /* 0x008fea000383ffff */
[----:B------:R-:W-:Y:S05]  /*2f190*/  BRA `(.L_x_3169) ;  /* 0xffffff8800ec7947 */ /* 0x000fea000383ffff */
.L_x_3005:
[----:B-1----:R1:W2:Y:S02]  /*2f1a0*/  SYNCS.PHASECHK.TRANS64.TRYWAIT P1, [R7+URZ+0x368a0], R6 ;  /* 0x0368a006070075a7 */ /* 0x0022a4000802017f */
[----:B--2---:R-:W-:Y:S05]  /*2f1b0*/  @!P1 NANOSLEEP.SYNCS 0x989680 ;  /* 0x009896800000995d */ /* 0x004fea0003900000 */
[----:B------:R-:W2:Y:S02]  /*2f1c0*/  @!P1 SYNCS.PHASECHK.TRANS64 P1, [R7+URZ+0x368a0], R6 ;  /* 0x0368a006070095a7 */ /* 0x000ea4000802007f */
[----:B--2---:R-:W-:Y:S05]  /*2f1d0*/  @!P1 BRA `(.L_x_3005) ;  /* 0xfffffffc00f09947 */ /* 0x004fea000383ffff */
[----:B------:R-:W-:Y:S05]  /*2f1e0*/  BRA `(.L_x_3170) ;  /* 0xffffff90003c7947 */ /* 0x000fea000383ffff */
.L_x_3012:
[----:B--2---:R2:W3:Y:S02]  /*2f1f0*/  SYNCS.PHASECHK.TRANS64.TRYWAIT P1, [R7+URZ+0x368c0], R6 ;  /* 0x0368c006070075a7 */ /* 0x0044e4000802017f */
[----:B---3--:R-:W-:Y:S05]  /*2f200*/  @!P1 NANOSLEEP.SYNCS 0x989680 ;  /* 0x009896800000995d */ /* 0x008fea0003900000 */
[----:B------:R-:W3:Y:S02]  /*2f210*/  @!P1 SYNCS.PHASECHK.TRANS64 P1, [R7+URZ+0x368c0], R6 ;  /* 0x0368c006070095a7 */ /* 0x000ee4000802007f */
[----:B---3--:R-:W-:Y:S05]  /*2f220*/  @!P1 BRA `(.L_x_3012) ;  /* 0xfffffffc00f09947 */ /* 0x008fea000383ffff */
[----:B------:R-:W-:Y:S05]  /*2f230*/  BRA `(.L_x_3171) ;  /* 0xffffff94003c7947 */ /* 0x000fea000383ffff */
.L_x_3027:
[----:B------:R-:W1:Y:S01]  /*2f240*/  S2R R5, SR_TID.X ;  /* 0x0000000000057919 */ /* 0x000e620000002100 */
[----:B------:R-:W-:Y:S01]  /*2f250*/  BSSY B0, `(.L_x_3172) ;  /* 0x000000a000007945 */ /* 0x000fe20003800000 */
[----:B------:R-:W-:Y:S01]  /*2f260*/  IMAD.MOV.U32 R12, RZ, RZ, RZ ;  /* 0x000000ffff0c7224 */ /* 0x000fe200078e00ff */
[----:B------:R-:W-:Y:S01]  /*2f270*/  MOV R15, 0xffffffff ;  /* 0xffffffff000f7802 */ /* 0x000fe20000000f00 */
[----:B------:R-:W-:Y:S01]  /*2f280*/  IMAD.MOV.U32 R11, RZ, RZ, 0x1f ;  /* 0x0000001fff0b7424 */ /* 0x000fe200078e00ff */
[----:B-1----:R-:W-:-:S04]  /*2f290*/  SHF.R.U32.HI R5, RZ, 0x5, R5 ;  /* 0x00000005ff057819 */ /* 0x002fc80000011605 */
[----:B------:R-:W-:-:S05]  /*2f2a0*/  LOP3.LUT R5, R5, 0x3, RZ, 0xc0, !PT ;  /* 0x0000000305057812 */ /* 0x000fca00078ec0ff */
[----:B0-----:R-:W-:-:S07]  /*2f2b0*/  IMAD.MOV.U32 R13, RZ, RZ, R5 ;  /* 0x000000ffff0d7224 */ /* 0x001fce00078e0005 */
[----:B------:R-:W-:Y:S05]  /*2f2c0*/  WARPSYNC.COLLECTIVE R15, `(.L_x_3173) ;  /* 0x000000000f087348 */ /* 0x000fea0003c00000 */
[----:B------:R0:W1:Y:S02]  /*2f2d0*/  SHFL.IDX P6, R14, R13, R12, R11 ;  /* 0x0000000c0d0e7389 */ /* 0x00006400000c000b */
[----:B01----:R-:W-:Y:S01]  /*2f2e0*/  ENDCOLLECTIVE ;  /* 0x000000000000791b */ /* 0x003fe20003800000 */
.L_x_3173:
[----:B------:R-:W-:Y:S05]  /*2f2f0*/  BSYNC B0 ;  /* 0x0000000000007941 */ /* 0x000fea0003800000 */
.L_x_3172:
[----:B------:R-:W-:Y:S05]  /*2f300*/  BRA `(.L_x_3174) ;  /* 0xffffffa000187947 */ /* 0x000fea000383ffff */
.L_x_3029:
[----:B------:R-:W-:Y:S01]  /*2f310*/  BSSY B0, `(.L_x_3175) ;  /* 0x0000006000007945 */ /* 0x000fe20003800000 */
[----:B------:R-:W-:-:S07]  /*2f320*/  IMAD.MOV.U32 R15, RZ, RZ, -0x1 ;  /* 0xffffffffff0f7424 */ /* 0x000fce00078e00ff */
[----:B01----:R-:W-:Y:S05]  /*2f330*/  WARPSYNC.COLLECTIVE R15, `(.L_x_3176) ;  /* 0x000000000f0c7348 */ /* 0x003fea0003c00000 */
[----:B------:R-:W-:Y:S02]  /*2f340*/  ELECT P6, UR62, PT ;  /* 0x00000000003e782f */ /* 0x000fe400038c0000 */
[----:B------:R-:W-:Y:S01]  /*2f350*/  MOV R14, UR62 ;  /* 0x0000003e000e7c02 */ /* 0x000fe20008000f00 */
[----:B01----:R-:W-:Y:S10]  /*2f360*/  ENDCOLLECTIVE ;  /* 0x000000000000791b */ /* 0x003ff40003800000 */
.L_x_3176:
[----:B------:R-:W-:Y:S05]  /*2f370*/  BSYNC B0 ;  /* 0x0000000000007941 */ /* 0x000fea0003800000 */
.L_x_3175:
[----:B------:R-:W-:Y:S05]  /*2f380*/  BRA `(.L_x_3177) ;  /* 0xffffffa000287947 */ /* 0x000fea000383ffff */
.L_x_3031:
[----:B-1----:R1:W2:Y:S02]  /*2f390*/  SYNCS.PHASECHK.TRANS64.TRYWAIT P0, [R0+URZ+0x36840], R2 ;  /* 0x03684002000075a7 */ /* 0x0022a4000800017f */
[----:B--2---:R-:W-:Y:S05]  /*2f3a0*/  @!P0 NANOSLEEP.SYNCS 0x989680 ;  /* 0x009896800000895d */ /* 0x004fea0003900000 */
[----:B------:R-:W2:Y:S02]  /*2f3b0*/  @!P0 SYNCS.PHASECHK.TRANS64 P0, [R0+URZ+0x36840], R2 ;  /* 0x03684002000085a7 */ /* 0x000ea4000800007f */
[----:B--2---:R-:W-:Y:S05]  /*2f3c0*/  @!P0 BRA `(.L_x_3031) ;  /* 0xfffffffc00f08947 */ /* 0x004fea000383ffff */
[----:B------:R-:W-:Y:S05]  /*2f3d0*/  BRA `(.L_x_3178) ;  /* 0xffffffa000947947 */ /* 0x000fea000383ffff */
.L_x_3035:
[----:B------:R0:W5:Y:S01]  /*2f3e0*/  LDL.LU R8, [R1+0x40] ;  /* 0x0000400001087983 */ /* 0x0001620000300800 */
[----:B------:R-:W-:Y:S01]  /*2f3f0*/  IMAD.MOV.U32 R13, RZ, RZ, R2 ;  /* 0x000000ffff0d7224 */ /* 0x000fe200078e0002 */
[----:B------:R-:W-:Y:S01]  /*2f400*/  MOV R11, 0x181f ;  /* 0x0000181f000b7802 */ /* 0x000fe20000000f00 */
[----:B------:R-:W-:Y:S02]  /*2f410*/  IMAD.MOV.U32 R12, RZ, RZ, RZ ;  /* 0x000000ffff0c7224 */ /* 0x000fe400078e00ff */
[----:B------:R-:W-:-:S07]  /*2f420*/  IMAD.MOV.U32 R15, RZ, RZ, -0x1 ;  /* 0xffffffffff0f7424 */ /* 0x000fce00078e00ff */
[----:B0----5:R-:W-:Y:S05]  /*2f430*/  WARPSYNC.COLLECTIVE R15, `(.L_x_3179) ;  /* 0x000000000f087348 */ /* 0x021fea0003c00000 */
[----:B------:R1:W2:Y:S02]  /*2f440*/  SHFL.IDX P6, R14, R13, R12, R11 ;  /* 0x0000000c0d0e7389 */ /* 0x0002a400000c000b */
[----:B012--5:R-:W-:Y:S01]  /*2f450*/  ENDCOLLECTIVE ;  /* 0x000000000000791b */ /* 0x027fe20003800000 */
.L_x_3179:
[----:B------:R-:W-:Y:S02]  /*2f460*/  IMAD.MOV.U32 R13, RZ, RZ, R3 ;  /* 0x000000ffff0d7224 */ /* 0x000fe400078e0003 */
[----:B------:R-:W-:-:S07]  /*2f470*/  IMAD.MOV.U32 R4, RZ, RZ, R14 ;  /* 0x000000ffff047224 */ /* 0x000fce00078e000e */
[----:B------:R-:W-:Y:S05]  /*2f480*/  WARPSYNC.COLLECTIVE R15, `(.L_x_3180) ;  /* 0x000000000f087348 */ /* 0x000fea0003c00000 */
[----:B------:R0:W1:Y:S02]  /*2f490*/  SHFL.IDX P6, R14, R13, R12, R11 ;  /* 0x0000000c0d0e7389 */ /* 0x00006400000c000b */
[----:B01----:R-:W-:Y:S01]  /*2f4a0*/  ENDCOLLECTIVE ;  /* 0x000000000000791b */ /* 0x003fe20003800000 */
.L_x_3180:
[----:B------:R-:W-:Y:S01]  /*2f4b0*/  MOV R13, R2 ;  /* 0x00000002000d7202 */ /* 0x000fe20000000f00 */
[----:B------:R-:W-:Y:S01]  /*2f4c0*/  IMAD.MOV.U32 R12, RZ, RZ, 0x1 ;  /* 0x00000001ff0c7424 */ /* 0x000fe200078e00ff */
[----:B------:R-:W-:-:S07]  /*2f4d0*/  MOV R5, R14 ;  /* 0x0000000e00057202 */ /* 0x000fce0000000f00 */
[----:B------:R-:W-:Y:S05]  /*2f4e0*/  WARPSYNC.COLLECTIVE R15, `(.L_x_3181) ;  /* 0x000000000f087348 */ /* 0x000fea0003c00000 */
[----:B------:R0:W1:Y:S02]  /*2f4f0*/  SHFL.IDX P6, R14, R13, R12, R11 ;  /* 0x0000000c0d0e7389 */ /* 0x00006400000c000b */
[----:B01----:R-:W-:Y:S01]  /*2f500*/  ENDCOLLECTIVE ;  /* 0x000000000000791b */ /* 0x003fe20003800000 */
.L_x_3181:
[----:B------:R-:W-:Y:S02]  /*2f510*/  IMAD.MOV.U32 R13, RZ, RZ, R3 ;  /* 0x000000ffff0d7224 */ /* 0x000fe400078e0003 */
[----:B------:R-:W-:Y:S02]  /*2f520*/  IMAD R0, R8, R7, RZ ;  /* 0x0000000708007224 */ /* 0x000fe400078e02ff */
[----:B------:R-:W0:Y:S02]  /*2f530*/  S2R R8, SR_TID.X ;  /* 0x0000000000087919 */ /* 0x000e240000002100 */
[----:B0-----:R-:W-:-:S04]  /*2f540*/  LOP3.LUT R8, R8, 0x7f, RZ, 0xc0, !PT ;  /* 0x0000007f08087812 */ /* 0x001fc800078ec0ff */
[----:B------:R-:W-:-:S05]  /*2f550*/  SHF.R.U32.HI R8, RZ, 0x3, R8 ;  /* 0x00000003ff087819 */ /* 0x000fca0000011608 */
[----:B------:R-:W-:Y:S02]  /*2f560*/  IMAD R17, R17, 0x80, R8 ;  /* 0x0000008011117824 */ /* 0x000fe400078e0208 */
[----:B------:R-:W-:-:S07]  /*2f570*/  IMAD.MOV.U32 R8, RZ, RZ, R14 ;  /* 0x000000ffff087224 */ /* 0x000fce00078e000e */
[----:B------:R-:W-:Y:S05]  /*2f580*/  WARPSYNC.COLLECTIVE R15, `(.L_x_3182) ;  /* 0x000000000f087348 */ /* 0x000fea0003c00000 */
[----:B------:R0:W1:Y:S02]  /*2f590*/  SHFL.IDX P6, R14, R13, R12, R11 ;  /* 0x0000000c0d0e7389 */ /* 0x00006400000c000b */
[----:B01----:R-:W-:Y:S01]  /*2f5a0*/  ENDCOLLECTIVE ;  /* 0x000000000000791b */ /* 0x003fe20003800000 */
.L_x_3182:
[----:B------:R-:W-:-:S13]  /*2f5b0*/  ISETP.GE.AND P3, PT, R17, R0, PT ;  /* 0x000000001100720c */ /* 0x000fda0003f66270 */
[----:B------:R-:W-:Y:S01]  /*2f5c0*/  @!P3 LEA R5, P5, R10, R5, 0x1 ;  /* 0x000000050a05b211 */ /* 0x000fe200078a08ff */
[----:B------:R-:W-:Y:S02]  /*2f5d0*/  IMAD.MOV.U32 R13, RZ, RZ, R2 ;  /* 0x000000ffff0d7224 */ /* 0x000fe400078e0002 */
[----:B------:R-:W-:Y:S02]  /*2f5e0*/  IMAD.MOV.U32 R12, RZ, RZ, 0x2 ;  /* 0x00000002ff0c7424 */ /* 0x000fe400078e00ff */
[----:B------:R-:W-:-:S05]  /*2f5f0*/  @!P3 IMAD.X R4, RZ, RZ, R4, P5 ;  /* 0x000000ffff04b224 */ /* 0x000fca00028e0604 */
[----:B------:R-:W-:Y:S02]  /*2f600*/  @!P3 LOP3.LUT R5, R5, R4, RZ, 0x3c, !PT ;  /* 0x000000040505b212 */ /* 0x000fe400078e3cff */
[----:B------:R-:W-:Y:S02]  /*2f610*/  MOV R6, R14 ;  /* 0x0000000e00067202 */ /* 0x000fe40000000f00 */
[----:B------:R-:W-:-:S07]  /*2f620*/  @!P3 LOP3.LUT R4, R5, R4, RZ, 0x3c, !PT ;  /* 0x000000040504b212 */ /* 0x000fce00078e3cff */
[----:B------:R-:W-:Y:S05]  /*2f630*/  WARPSYNC.COLLECTIVE R15, `(.L_x_3183) ;  /* 0x000000000f087348 */ /* 0x000fea0003c00000 */
[----:B------:R0:W1:Y:S02]  /*2f640*/  SHFL.IDX P6, R14, R13, R12, R11 ;  /* 0x0000000c0d0e7389 */ /* 0x00006400000c000b */
[----:B01----:R-:W-:Y:S01]  /*2f650*/  ENDCOLLECTIVE ;  /* 0x000000000000791b */ /* 0x003fe20003800000 */
.L_x_3183:
[----:B------:R-:W-:-:S05]  /*2f660*/  @!P3 LOP3.LUT R5, R5, R4, RZ, 0x3c, !PT ;  /* 0x000000040505b212 */ /* 0x000fca00078e3cff */
[----:B------:R-:W-:Y:S01]  /*2f670*/  @!PT LDS RZ, [RZ] ;  /* 0x00000000fffff984 */ /* 0x000fe20000000800 */
[----:B------:R-:W-:Y:S01]  /*2f680*/  @!PT LDS RZ, [RZ] ;  /* 0x00000000fffff984 */ /* 0x000fe20000000800 */
[----:B------:R-:W-:Y:S01]  /*2f690*/  @!PT LDS RZ, [RZ] ;  /* 0x00000000fffff984 */ /* 0x000fe20000000800 */
[----:B------:R-:W-:Y:S04]  /*2f6a0*/  @!P3 LDGSTS.E.BYPASS.LTC128B.128 [R9+0x15400], desc[UR60][R4.64], !P2 ;  /* 0x154000000409bfae */ /* 0x000fe8000d101d7c */
[----:B------:R-:W-:Y:S01]  /*2f6b0*/  @!P3 LDGSTS.E.BYPASS.LTC128B.128 [R9+0x19400], desc[UR60][R4.64+0x80], !P1 ;  /* 0x194000800409bfae */ /* 0x000fe2000c901d7c */
[----:B------:R-:W-:-:S03]  /*2f6c0*/  MOV R13, R3 ;  /* 0x00000003000d7202 */ /* 0x000fc60000000f00 */
[----:B------:R0:W-:Y:S02]  /*2f6d0*/  @!P3 LDGSTS.E.BYPASS.LTC128B.128 [R9+0x1d400], desc[UR60][R4.64+0x100], !P0 ;  /* 0x1d4001000409bfae */ /* 0x0001e4000c101d7c */
[----:B0-----:R-:W-:-:S05]  /*2f6e0*/  VIADD R4, R17, 0x10 ;  /* 0x0000001011047836 */ /* 0x001fca0000000000 */
[----:B------:R-:W-:-:S13]  /*2f6f0*/  ISETP.GE.AND P3, PT, R4, R0, PT ;  /* 0x000000000400720c */ /* 0x000fda0003f66270 */
[----:B------:R-:W-:-:S05]  /*2f700*/  @!P3 LEA R7, P5, R10, R6, 0x1 ;  /* 0x000000060a07b211 */ /* 0x000fca00078a08ff */
[----:B------:R-:W-:Y:S02]  /*2f710*/  @!P3 IMAD.X R6, RZ, RZ, R8, P5 ;  /* 0x000000ffff06b224 */ /* 0x000fe400028e0608 */
[----:B------:R-:W-:Y:S02]  /*2f720*/  @!P3 IMAD.MOV.U32 R4, RZ, RZ, R7 ;  /* 0x000000ffff04b224 */ /* 0x000fe400078e0007 */
[----:B------:R-:W-:Y:S02]  /*2f730*/  @!P3 IMAD.MOV.U32 R5, RZ, RZ, R6 ;  /* 0x000000ffff05b224 */ /* 0x000fe400078e0006 */
[----:B------:R-:W-:-:S07]  /*2f740*/  IMAD.MOV.U32 R6, RZ, RZ, R14 ;  /* 0x000000ffff067224 */ /* 0x000fce00078e000e */
[----:B------:R-:W-:Y:S05]  /*2f750*/  WARPSYNC.COLLECTIVE R15, `(.L_x_3184) ;  /* 0x000000000f087348 */ /* 0x000fea0003c00000 */
[----:B------:R0:W1:Y:S02]  /*2f760*/  SHFL.IDX P6, R14, R13, R12, R11 ;  /* 0x0000000c0d0e7389 */ /* 0x00006400000c000b */
[----:B01----:R-:W-:Y:S01]  /*2f770*/  ENDCOLLECTIVE ;  /* 0x000000000000791b */ /* 0x003fe20003800000 */
.L_x_3184:
[----:B------:R-:W-:Y:S01]  /*2f780*/  @!PT LDS RZ, [RZ] ;  /* 0x00000000fffff984 */ /* 0x000fe20000000800 */
[----:B------:R-:W-:Y:S01]  /*2f790*/  @!PT LDS RZ, [RZ] ;  /* 0x00000000fffff984 */ /* 0x000fe20000000800 */
[----:B------:R-:W-:Y:S01]  /*2f7a0*/  @!PT LDS RZ, [RZ] ;  /* 0x00000000fffff984 */ /* 0x000fe20000000800 */
[----:B------:R-:W-:Y:S04]  /*2f7b0*/  @!P3 LDGSTS.E.BYPASS.LTC128B.128 [R9+0x15c00], desc[UR60][R4.64], !P2 ;  /* 0x15c000000409bfae */ /* 0x000fe8000d101d7c */
[----:B------:R-:W-:Y:S04]  /*2f7c0*/  @!P3 LDGSTS.E.BYPASS.LTC128B.128 [R9+0x19c00], desc[UR60][R4.64+0x80], !P1 ;  /* 0x19c000800409bfae */ /* 0x000fe8000c901d7c */
[----:B------:R0:W-:Y:S01]  /*2f7d0*/  @!P3 LDGSTS.E.BYPASS.LTC128B.128 [R9+0x1dc00], desc[UR60][R4.64+0x100], !P0 ;  /* 0x1dc001000409bfae */ /* 0x0001e2000c101d7c */
[----:B------:R-:W-:Y:S02]  /*2f7e0*/  IMAD.MOV.U32 R13, RZ, RZ, R2 ;  /* 0x000000ffff0d7224 */ /* 0x000fe400078e0002 */
[----:B------:R-:W-:Y:S01]  /*2f7f0*/  IMAD.MOV.U32 R12, RZ, RZ, 0x3 ;  /* 0x00000003ff0c7424 */ /* 0x000fe200078e00ff */
[----:B0-----:R-:W-:-:S04]  /*2f800*/  IADD3 R4, R17, 0x20, RZ ;  /* 0x0000002011047810 */ /* 0x001fc80007ffe0ff */
[----:B------:R-:W-:Y:S01]  /*2f810*/  ISETP.GE.AND P3, PT, R4, R0, PT ;  /* 0x000000000400720c */ /* 0x000fe20003f66270 */
[----:B------:R-:W-:-:S12]  /*2f820*/  IMAD.MOV.U32 R4, RZ, RZ, R14 ;  /* 0x000000ffff047224 */ /* 0x000fd800078e000e */
[----:B------:R-:W-:Y:S05]  /*2f830*/  WARPSYNC.COLLECTIVE R15, `(.L_x_3185) ;  /* 0x000000000f087348 */ /* 0x000fea0003c00000 */
[----:B------:R0:W1:Y:S02]  /*2f840*/  SHFL.IDX P6, R14, R13, R12, R11 ;  /* 0x0000000c0d0e7389 */ /* 0x00006400000c000b */
[----:B01----:R-:W-:Y:S01]  /*2f850*/  ENDCOLLECTIVE ;  /* 0x000000000000791b */ /* 0x003fe20003800000 */
.L_x_3185:
[----:B------:R-:W-:Y:S01]  /*2f860*/  @!P3 LEA R7, P4, R10, R4, 0x1 ;  /* 0x000000040a07b211 */ /* 0x000fe200078808ff */
[----:B------:R-:W-:-:S04]  /*2f870*/  IMAD.MOV.U32 R13, RZ, RZ, R3 ;  /* 0x000000ffff0d7224 */ /* 0x000fc800078e0003 */
[----:B------:R-:W-:-:S04]  /*2f880*/  @!P3 IMAD.X R4, RZ, RZ, R6, P4 ;  /* 0x000000ffff04b224 */ /* 0x000fc800020e0606 */
[----:B------:R-:W-:Y:S01]  /*2f890*/  @!P3 IMAD.MOV.U32 R5, RZ, RZ, R4 ;  /* 0x000000ffff05b224 */ /* 0x000fe200078e0004 */
[----:B------:R-:W-:Y:S02]  /*2f8a0*/  @!P3 MOV R4, R7 ;  /* 0x000000070004b202 */ /* 0x000fe40000000f00 */
[----:B------:R-:W-:-:S07]  /*2f8b0*/  MOV R6, R14 ;  /* 0x0000000e00067202 */ /* 0x000fce0000000f00 */
[----:B------:R-:W-:Y:S05]  /*2f8c0*/  WARPSYNC.COLLECTIVE R15, `(.L_x_3186) ;  /* 0x000000000f087348 */ /* 0x000fea0003c00000 */
[----:B------:R0:W1:Y:S02]  /*2f8d0*/  SHFL.IDX P6, R14, R13, R12, R11 ;  /* 0x0000000c0d0e7389 */ /* 0x00006400000c000b */
[----:B01----:R-:W-:Y:S01]  /*2f8e0*/  ENDCOLLECTIVE ;  /* 0x000000000000791b */ /* 0x003fe20003800000 */
.L_x_3186:
[----:B------:R-:W-:Y:S01]  /*2f8f0*/  @!PT LDS RZ, [RZ] ;  /* 0x00000000fffff984 */ /* 0x000fe20000000800 */
[----:B------:R-:W-:Y:S01]  /*2f900*/  @!PT LDS RZ, [RZ] ;  /* 0x00000000fffff984 */ /* 0x000fe20000000800 */
[----:B------:R-:W-:Y:S01]  /*2f910*/  @!PT LDS RZ, [RZ] ;  /* 0x00000000fffff984 */ /* 0x000fe20000000800 */
[----:B------:R-:W-:Y:S04]  /*2f920*/  @!P3 LDGSTS.E.BYPASS.LTC128B.128 [R9+0x16400], desc[UR60][R4.64], !P2 ;  /* 0x164000000409bfae */ /* 0x000fe8000d101d7c */
[----:B------:R-:W-:Y:S04]  /*2f930*/  @!P3 LDGSTS.E.BYPASS.LTC128B.128 [R9+0x1a400], desc[UR60][R4.64+0x80], !P1 ;  /* 0x1a4000800409bfae */ /* 0x000fe8000c901d7c */
[----:B------:R0:W-:Y:S01]  /*2f940*/  @!P3 LDGSTS.E.BYPASS.LTC128B.128 [R9+0x1e400], desc[UR60][R4.64+0x100], !P0 ;  /* 0x1e4001000409bfae */ /* 0x0001e2000c101d7c */
[----:B------:R-:W-:Y:S02]  /*2f950*/  IMAD.MOV.U32 R13, RZ, RZ, R2 ;  /* 0x000000ffff0d7224 */ /* 0x000fe400078e0002 */
[----:B------:R-:W-:-:S02]  /*2f960*/  IMAD.MOV.U32 R12, RZ, RZ, 0x4 ;  /* 0x00000004ff0c7424 */ /* 0x000fc400078e00ff */
[----:B0-----:R-:W-:-:S05]  /*2f970*/  VIADD R4, R17, 0x30 ;  /* 0x0000003011047836 */ /* 0x001fca0000000000 */
[----:B------:R-:W-:Y:S01]  /*2f980*/  ISETP.GE.AND P3, PT, R4, R0, PT ;  /* 0x000000000400720c */ /* 0x000fe20003f66270 */
[----:B------:R-:W-:-:S12]  /*2f990*/  IMAD.MOV.U32 R4, RZ, RZ, R14 ;  /* 0x000000ffff047224 */ /* 0x000fd800078e000e */
[----:B------:R-:W-:Y:S05]  /*2f9a0*/  WARPSYNC.COLLECTIVE R15, `(.L_x_3187) ;  /* 0x000000000f087348 */ /* 0x000fea0003c00000 */
[----:B------:R0:W1:Y:S02]  /*2f9b0*/  SHFL.IDX P6, R14, R13, R12, R11 ;  /* 0x0000000c0d0e7389 */ /* 0x00006400000c000b */
[----:B01----:R-:W-:Y:S01]  /*2f9c0*/  ENDCOLLECTIVE ;  /* 0x000000000000791b */ /* 0x003fe20003800000 */
.L_x_3187:
[----:B------:R-:W-:Y:S02]  /*2f9d0*/  @!P3 LEA R5, P4, R10, R4, 0x1 ;  /* 0x000000040a05b211 */ /* 0x000fe400078808ff */
[----:B------:R-:W-:-:S03]  /*2f9e0*/  MOV R13, R3 ;  /* 0x00000003000d7202 */ /* 0x000fc60000000f00 */
[----:B------:R-:W-:-:S05]  /*2f9f0*/  @!P3 IMAD.X R4, RZ, RZ, R6, P4 ;  /* 0x000000ffff04b224 */ /* 0x000fca00020e0606 */
[----:B------:R-:W-:Y:S01]  /*2fa00*/  @!P3 LOP3.LUT R5, R5, R4, RZ, 0x3c, !PT ;  /* 0x000000040505b212 */ /* 0x000fe200078e3cff */
[----:B------:R-:W-:-:S03]  /*2fa10*/  IMAD.MOV.U32 R6, RZ, RZ, R14 ;  /* 0x000000ffff067224 */ /* 0x000fc600078e000e */
[----:B------:R-:W-:-:S07]  /*2fa20*/  @!P3 LOP3.LUT R4, R5, R4, RZ, 0x3c, !PT ;  /* 0x000000040504b212 */ /* 0x000fce00078e3cff */
[----:B------:R-:W-:Y:S05]  /*2fa30*/  WARPSYNC.COLLECTIVE R15, `(.L_x_3188) ;  /* 0x000000000f087348 */ /* 0x000fea0003c00000 */
[----:B------:R0:W1:Y:S02]  /*2fa40*/  SHFL.IDX P6, R14, R13, R12, R11 ;  /* 0x0000000c0d0e7389 */ /* 0x00006400000c000b */
[----:B01----:R-:W-:Y:S01]  /*2fa50*/  ENDCOLLECTIVE ;  /* 0x000000000000791b */ /* 0x003fe20003800000 */
.L_x_3188:
[----:B------:R-:W-:-:S05]  /*2fa60*/  @!P3 LOP3.LUT R5, R5, R4, RZ, 0x3c, !PT ;  /* 0x000000040505b212 */ /* 0x000fca00078e3cff */
[----:B------:R-:W-:Y:S01]  /*2fa70*/  @!PT LDS RZ, [RZ] ;  /* 0x00000000fffff984 */ /* 0x000fe20000000800 */
[----:B------:R-:W-:Y:S01]  /*2fa80*/  @!PT LDS RZ, [RZ] ;  /* 0x00000000fffff984 */ /* 0x000fe20000000800 */
[----:B------:R-:W-:Y:S01]  /*2fa90*/  @!PT LDS RZ, [RZ] ;  /* 0x00000000fffff984 */ /* 0x000fe20000000800 */
[----:B------:R-:W-:Y:S04]  /*2faa0*/  @!P3 LDGSTS.E.BYPASS.LTC128B.128 [R9+0x16c00], desc[UR60][R4.64], !P2 ;  /* 0x16c000000409bfae */ /* 0x000fe8000d101d7c */
[----:B------:R-:W-:Y:S01]  /*2fab0*/  @!P3 LDGSTS.E.BYPASS.LTC128B.128 [R9+0x1ac00], desc[UR60][R4.64+0x80], !P1 ;  /* 0x1ac000800409bfae */ /* 0x000fe2000c901d7c */
[----:B------:R-:W-:Y:S01]  /*2fac0*/  MOV R13, R2 ;  /* 0x00000002000d7202 */ /* 0x000fe20000000f00 */
[----:B------:R-:W-:Y:S02]  /*2fad0*/  IMAD.MOV.U32 R12, RZ, RZ, 0x5 ;  /* 0x00000005ff0c7424 */ /* 0x000fe400078e00ff */
[----:B------:R0:W-:Y:S02]  /*2fae0*/  @!P3 LDGSTS.E.BYPASS.LTC128B.128 [R9+0x1ec00], desc[UR60][R4.64+0x100], !P0 ;  /* 0x1ec001000409bfae */ /* 0x0001e4000c101d7c */
[----:B0-----:R-:W-:-:S04]  /*2faf0*/  IADD3 R4, R17, 0x40, RZ ;  /* 0x0000004011047810 */ /* 0x001fc80007ffe0ff */
[----:B------:R-:W-:Y:S01]  /*2fb00*/  ISETP.GE.AND P3, PT, R4, R0, PT ;  /* 0x000000000400720c */ /* 0x000fe20003f66270 */
[----:B------:R-:W-:-:S12]  /*2fb10*/  IMAD.MOV.U32 R4, RZ, RZ, R14 ;  /* 0x000000ffff047224 */ /* 0x000fd800078e000e */
[----:B------:R-:W-:Y:S05]  /*2fb20*/  WARPSYNC.COLLECTIVE R15, `(.L_x_3189) ;  /* 0x000000000f087348 */ /* 0x000fea0003c00000 */
[----:B------:R0:W1:Y:S02]  /*2fb30*/  SHFL.IDX P6, R14, R13, R12, R11 ;  /* 0x0000000c0d0e7389 */ /* 0x00006400000c000b */
[----:B01----:R-:W-:Y:S01]  /*2fb40*/  ENDCOLLECTIVE ;  /* 0x000000000000791b */ /* 0x003fe20003800000 */
.L_x_3189:
[----:B------:R-:W-:Y:S01]  /*2fb50*/  @!P3 LEA R5, P4, R10, R4, 0x1 ;  /* 0x000000040a05b211 */ /* 0x000fe200078808ff */
[----:B------:R-:W-:-:S04]  /*2fb60*/  IMAD.MOV.U32 R13, RZ, RZ, R3 ;  /* 0x000000ffff0d7224 */ /* 0x000fc800078e0003 */
[----:B------:R-:W-:-:S05]  /*2fb70*/  @!P3 IMAD.X R4, RZ, RZ, R6, P4 ;  /* 0x000000ffff04b224 */ /* 0x000fca00020e0606 */
[----:B------:R-:W-:Y:S01]  /*2fb80*/  @!P3 LOP3.LUT R5, R5, R4, RZ, 0x3c, !PT ;  /* 0x000000040505b212 */ /* 0x000fe200078e3cff */
[----:B------:R-:W-:-:S03]  /*2fb90*/  IMAD.MOV.U32 R6, RZ, RZ, R14 ;  /* 0x000000ffff067224 */ /* 0x000fc600078e000e */
[----:B------:R-:W-:-:S07]  /*2fba0*/  @!P3 LOP3.LUT R4, R5, R4, RZ, 0x3c, !PT ;  /* 0x000000040504b212 */ /* 0x000fce00078e3cff */
[----:B------:R-:W-:Y:S05]  /*2fbb0*/  WARPSYNC.COLLECTIVE R15, `(.L_x_3190) ;  /* 0x000000000f087348 */ /* 0x000fea0003c00000 */
[----:B------:R0:W1:Y:S02]  /*2fbc0*/  SHFL.IDX P6, R14, R13, R12, R11 ;  /* 0x0000000c0d0e7389 */ /* 0x00006400000c000b */
[----:B01----:R-:W-:Y:S01]  /*2fbd0*/  ENDCOLLECTIVE ;  /* 0x000000000000791b */ /* 0x003fe20003800000 */
.L_x_3190:
[----:B------:R-:W-:-:S05]  /*2fbe0*/  @!P3 LOP3.LUT R5, R5, R4, RZ, 0x3c, !PT ;  /* 0x000000040505b212 */ /* 0x000fca00078e3cff */
[----:B------:R-:W-:Y:S01]  /*2fbf0*/  @!PT LDS RZ, [RZ] ;  /* 0x00000000fffff984 */ /* 0x000fe20000000800 */
[----:B------:R-:W-:Y:S01]  /*2fc00*/  @!PT LDS RZ, [RZ] ;  /* 0x00000000fffff984 */ /* 0x000fe20000000800 */
[----:B------:R-:W-:Y:S01]  /*2fc10*/  @!PT LDS RZ, [RZ] ;  /* 0x00000000fffff984 */ /* 0x000fe20000000800 */
[----:B------:R-:W-:Y:S04]  /*2fc20*/  @!P3 LDGSTS.E.BYPASS.LTC128B.128 [R9+0x17400], desc[UR60][R4.64], !P2 ;  /* 0x174000000409bfae */ /* 0x000fe8000d101d7c */
[----:B------:R-:W-:Y:S01]  /*2fc30*/  @!P3 LDGSTS.E.BYPASS.LTC128B.128 [R9+0x1b400], desc[UR60][R4.64+0x80], !P1 ;  /* 0x1b4000800409bfae */ /* 0x000fe2000c901d7c */
[----:B------:R-:W-:-:S03]  /*2fc40*/  IMAD.MOV.U32 R13, RZ, RZ, R2 ;  /* 0x000000ffff0d7224 */ /* 0x000fc600078e0002 */
[----:B------:R0:W-:Y:S01]  /*2fc50*/  @!P3 LDGSTS.E.BYPASS.LTC128B.128 [R9+0x1f400], desc[UR60][R4.64+0x100], !P0 ;  /* 0x1f4001000409bfae */ /* 0x0001e2000c101d7c */
[----:B------:R-:W-:Y:S02]  /*2fc60*/  IMAD.MOV.U32 R12, RZ, RZ, 0x6 ;  /* 0x00000006ff0c7424 */ /* 0x000fe400078e00ff */
[----:B0-----:R-:W-:-:S05]  /*2fc70*/  VIADD R4, R17, 0x50 ;  /* 0x0000005011047836 */ /* 0x001fca0000000000 */
[----:B------:R-:W-:Y:S02]  /*2fc80*/  ISETP.GE.AND P3, PT, R4, R0, PT ;  /* 0x000000000400720c */ /* 0x000fe40003f66270 */
[----:B------:R-:W-:-:S11]  /*2fc90*/  MOV R4, R14 ;  /* 0x0000000e00047202 */ /* 0x000fd60000000f00 */
[----:B------:R-:W-:Y:S05]  /*2fca0*/  WARPSYNC.COLLECTIVE R15, `(.L_x_3191) ;  /* 0x000000000f087348 */ /* 0x000fea0003c00000 */
[----:B------:R0:W1:Y:S02]  /*2fcb0*/  SHFL.IDX P6, R14, R13, R12, R11 ;  /* 0x0000000c0d0e7389 */ /* 0x00006400000c000b */
[----:B01----:R-:W-:Y:S01]  /*2fcc0*/  ENDCOLLECTIVE ;  /* 0x000000000000791b */ /* 0x003fe20003800000 */
.L_x_3191:
[----:B------:R-:W-:-:S05]  /*2fcd0*/  @!P3 LEA R5, P4, R10, R4, 0x1 ;  /* 0x000000040a05b211 */ /* 0x000fca00078808ff */
[----:B------:R-:W-:Y:S02]  /*2fce0*/  @!P3 IMAD.X R4, RZ, RZ, R6, P4 ;  /* 0x000000ffff04b224 */ /* 0x000fe400020e0606 */
[----:B------:R-:W-:-:S03]  /*2fcf0*/  IMAD.MOV.U32 R13, RZ, RZ, R3 ;  /* 0x000000ffff0d7224 */ /* 0x000fc600078e0003 */
[----:B------:R-:W-:-:S04]  /*2fd00*/  @!P3 LOP3.LUT R5, R5, R4, RZ, 0x3c, !PT ;  /* 0x000000040505b212 */ /* 0x000fc800078e3cff */
[----:B------:R-:W-:Y:S02]  /*2fd10*/  @!P3 LOP3.LUT R4, R5, R4, RZ, 0x3c, !PT ;  /* 0x000000040504b212 */ /* 0x000fe400078e3cff */
[----:B------:R-:W-:-:S07]  /*2fd20*/  MOV R6, R14 ;  /* 0x0000000e00067202 */ /* 0x000fce0000000f00 */
[----:B------:R-:W-:Y:S05]  /*2fd30*/  WARPSYNC.COLLECTIVE R15, `(.L_x_3192) ;  /* 0x000000000f087348 */ /* 0x000fea0003c00000 */
[----:B------:R0:W1:Y:S02]  /*2fd40*/  SHFL.IDX P6, R14, R13, R12, R11 ;  /* 0x0000000c0d0e7389 */ /* 0x00006400000c000b */
[----:B01----:R-:W-:Y:S01]  /*2fd50*/  ENDCOLLECTIVE ;  /* 0x000000000000791b */ /* 0x003fe20003800000 */
.L_x_3192:
[----:B------:R-:W-:-:S05]  /*2fd60*/  @!P3 LOP3.LUT R5, R5, R4, RZ, 0x3c, !PT ;  /* 0x000000040505b212 */ /* 0x000fca00078e3cff */
        /* <DEDUP_REMOVED lines=8> */
[----:B0-----:R-:W-:Y:S02]  /*2fdf0*/  VIADD R5, R17, 0x60 ;  /* 0x0000006011057836 */ /* 0x001fe40000000000 */
[----:B------:R-:W-:-:S07]  /*2fe00*/  IMAD.MOV.U32 R4, RZ, RZ, R14 ;  /* 0x000000ffff047224 */ /* 0x000fce00078e000e */
[----:B------:R-:W-:Y:S05]  /*2fe10*/  WARPSYNC.COLLECTIVE R15, `(.L_x_3193) ;  /* 0x000000000f087348 */ /* 0x000fea0003c00000 */
[----:B------:R0:W1:Y:S02]  /*2fe20*/  SHFL.IDX P6, R14, R13, R12, R11 ;  /* 0x0000000c0d0e7389 */ /* 0x00006400000c000b */
[----:B01----:R-:W-:Y:S01]  /*2fe30*/  ENDCOLLECTIVE ;  /* 0x000000000000791b */ /* 0x003fe20003800000 */
.L_x_3193:
[----:B------:R-:W-:-:S13]  /*2fe40*/  ISETP.GE.AND P4, PT, R5, R0, PT ;  /* 0x000000000500720c */ /* 0x000fda0003f86270 */
[----:B------:R-:W-:Y:S02]  /*2fe50*/  @!P4 LEA R5, P3, R10, R4, 0x1 ;  /* 0x000000040a05c211 */ /* 0x000fe400078608ff */
[----:B------:R-:W-:Y:S02]  /*2fe60*/  MOV R13, R3 ;  /* 0x00000003000d7202 */ /* 0x000fe40000000f00 */
[----:B------:R-:W-:-:S04]  /*2fe70*/  @!P4 IADD3.X R4, RZ, R6, RZ, P3, !PT ;  /* 0x00000006ff04c210 */ /* 0x000fc80001ffe4ff */
[----:B------:R-:W-:-:S04]  /*2fe80*/  @!P4 LOP3.LUT R5, R5, R4, RZ, 0x3c, !PT ;  /* 0x000000040505c212 */ /* 0x000fc800078e3cff */
[----:B------:R-:W-:-:S04]  /*2fe90*/  @!P4 LOP3.LUT R4, R5, R4, RZ, 0x3c, !PT ;  /* 0x000000040504c212 */ /* 0x000fc800078e3cff */
[----:B------:R-:W-:-:S05]  /*2fea0*/  @!P4 LOP3.LUT R5, R5, R4, RZ, 0x3c, !PT ;  /* 0x000000040505c212 */ /* 0x000fca00078e3cff */
        /* <DEDUP_REMOVED lines=10> */
.L_x_3194:
[----:B------:R-:W-:Y:S01]  /*2ff50*/  IMAD.MOV.U32 R3, RZ, RZ, R14 ;  /* 0x000000ffff037224 */ /* 0x000fe200078e000e */
[----:B------:R-:W-:Y:S06]  /*2ff60*/  BRA `(.L_x_3195) ;  /* 0xffffffa400807947 */ /* 0x000fec000383ffff */
.L_x_3040:
[----:B0-----:R-:W3:Y:S02]  /*2ff70*/  LDL R2, [R1+0x4] ;  /* 0x0000040001027983 */ /* 0x001ee40000100800 */
[----:B---3--:R0:W1:Y:S02]  /*2ff80*/  SYNCS.PHASECHK.TRANS64.TRYWAIT P0, [R2+URZ+0x36820], R0 ;  /* 0x03682000020075a7 */ /* 0x008064000800017f */
[----:B-1----:R-:W-:Y:S05]  /*2ff90*/  @!P0 NANOSLEEP.SYNCS 0x989680 ;  /* 0x009896800000895d */ /* 0x002fea0003900000 */
[----:B------:R-:W1:Y:S02]  /*2ffa0*/  @!P0 SYNCS.PHASECHK.TRANS64 P0, [R2+URZ+0x36820], R0 ;  /* 0x03682000020085a7 */ /* 0x000e64000800007f */
[----:B-1----:R-:W-:Y:S05]  /*2ffb0*/  @!P0 BRA `(.L_x_3040) ;  /* 0xfffffffc00ec8947 */ /* 0x002fea000383ffff */
[----:B------:R-:W-:Y:S05]  /*2ffc0*/  BRA `(.L_x_3196) ;  /* 0xffffffa400f87947 */ /* 0x000fea000383ffff */
.L_x_3049:
[----:B-1----:R1:W2:Y:S02]  /*2ffd0*/  SYNCS.PHASECHK.TRANS64.TRYWAIT P0, [R3+URZ+0x36840], R0 ;  /* 0x03684000030075a7 */ /* 0x0022a4000800017f */
[----:B--2---:R-:W-:Y:S05]  /*2ffe0*/  @!P0 NANOSLEEP.SYNCS 0x989680 ;  /* 0x009896800000895d */ /* 0x004fea0003900000 */
[----:B------:R-:W2:Y:S02]  /*2fff0*/  @!P0 SYNCS.PHASECHK.TRANS64 P0, [R3+URZ+0x36840], R0 ;  /* 0x03684000030085a7 */ /* 0x000ea4000800007f */
[----:B--2---:R-:W-:Y:S05]  /*30000*/  @!P0 BRA `(.L_x_3049) ;  /* 0xfffffffc00f08947 */ /* 0x004fea000383ffff */
[----:B------:R-:W-:Y:S05]  /*30010*/  BRA `(.L_x_3197) ;  /* 0xffffffa800bc7947 */ /* 0x000fea000383ffff */
.L_x_3056:
[----:B0-----:R0:W1:Y:S02]  /*30020*/  SYNCS.PHASECHK.TRANS64.TRYWAIT P0, [R3+URZ+0x60], R0 ;  /* 0x00006000030075a7 */ /* 0x001064000800017f */
[----:B-1----:R-:W-:Y:S05]  /*30030*/  @!P0 NANOSLEEP.SYNCS 0x989680 ;  /* 0x009896800000895d */ /* 0x002fea0003900000 */
[----:B------:R-:W1:Y:S02]  /*30040*/  @!P0 SYNCS.PHASECHK.TRANS64 P0, [R3+URZ+0x60], R0 ;  /* 0x00006000030085a7 */ /* 0x000e64000800007f */
[----:B-1----:R-:W-:Y:S05]  /*30050*/  @!P0 BRA `(.L_x_3056) ;  /* 0xfffffffc00f08947 */ /* 0x002fea000383ffff */
[----:B------:R-:W-:Y:S05]  /*30060*/  BRA `(.L_x_3198) ;  /* 0xffffffac00d87947 */ /* 0x000fea000383ffff */
.L_x_3066:
[----:B--2---:R2:W3:Y:S02]  /*30070*/  SYNCS.PHASECHK.TRANS64.TRYWAIT P0, [R3+URZ+0x36840], R2 ;  /* 0x03684002030075a7 */ /* 0x0044e4000800017f */
[----:B---3--:R-:W-:Y:S05]  /*30080*/  @!P0 NANOSLEEP.SYNCS 0x989680 ;  /* 0x009896800000895d */ /* 0x008fea0003900000 */
[----:B------:R-:W3:Y:S02]  /*30090*/  @!P0 SYNCS.PHASECHK.TRANS64 P0, [R3+URZ+0x36840], R2 ;  /* 0x03684002030085a7 */ /* 0x000ee4000800007f */
[----:B---3--:R-:W-:Y:S05]  /*300a0*/  @!P0 BRA `(.L_x_3066) ;  /* 0xfffffffc00f08947 */ /* 0x008fea000383ffff */
[----:B------:R-:W-:Y:S05]  /*300b0*/  BRA `(.L_x_3199) ;  /* 0xffffffb400bc7947 */ /* 0x000fea000383ffff */
.L_x_3073:
[----:B0-----:R0:W2:Y:S02]  /*300c0*/  SYNCS.PHASECHK.TRANS64.TRYWAIT P0, [R2+URZ+0x60], R3 ;  /* 0x00006003020075a7 */ /* 0x0010a4000800017f */
[----:B--2---:R-:W-:Y:S05]  /*300d0*/  @!P0 NANOSLEEP.SYNCS 0x989680 ;  /* 0x009896800000895d */ /* 0x004fea0003900000 */
[----:B------:R-:W2:Y:S02]  /*300e0*/  @!P0 SYNCS.PHASECHK.TRANS64 P0, [R2+URZ+0x60], R3 ;  /* 0x00006003020085a7 */ /* 0x000ea4000800007f */
[----:B--2---:R-:W-:Y:S05]  /*300f0*/  @!P0 BRA `(.L_x_3073) ;  /* 0xfffffffc00f08947 */ /* 0x004fea000383ffff */
[----:B------:R-:W-:Y:S05]  /*30100*/  BRA `(.L_x_3200) ;  /* 0xffffffb800d87947 */ /* 0x000fea000383ffff */
.L_x_3083:
[----:B---3--:R3:W4:Y:S02]  /*30110*/  SYNCS.PHASECHK.TRANS64.TRYWAIT P0, [R2+URZ+0x36840], R3 ;  /* 0x03684003020075a7 */ /* 0x008724000800017f */
[----:B----4-:R-:W-:Y:S05]  /*30120*/  @!P0 NANOSLEEP.SYNCS 0x989680 ;  /* 0x009896800000895d */ /* 0x010fea0003900000 */
[----:B------:R-:W4:Y:S02]  /*30130*/  @!P0 SYNCS.PHASECHK.TRANS64 P0, [R2+URZ+0x36840], R3 ;  /* 0x03684003020085a7 */ /* 0x000f24000800007f */
[----:B----4-:R-:W-:Y:S05]  /*30140*/  @!P0 BRA `(.L_x_3083) ;  /* 0xfffffffc00f08947 */ /* 0x010fea000383ffff */
[----:B------:R-:W-:Y:S05]  /*30150*/  BRA `(.L_x_3201) ;  /* 0xffffffc0008c7947 */ /* 0x000fea000383ffff */
.L_x_3090:
[----:B0-----:R0:W2:Y:S02]  /*30160*/  SYNCS.PHASECHK.TRANS64.TRYWAIT P0, [R2+URZ+0x60], R5 ;  /* 0x00006005020075a7 */ /* 0x0010a4000800017f */
[----:B--2---:R-:W-:Y:S05]  /*30170*/  @!P0 NANOSLEEP.SYNCS 0x989680 ;  /* 0x009896800000895d */ /* 0x004fea0003900000 */
[----:B------:R-:W2:Y:S02]  /*30180*/  @!P0 SYNCS.PHASECHK.TRANS64 P0, [R2+URZ+0x60], R5 ;  /* 0x00006005020085a7 */ /* 0x000ea4000800007f */
[----:B--2---:R-:W-:Y:S05]  /*30190*/  @!P0 BRA `(.L_x_3090) ;  /* 0xfffffffc00f08947 */ /* 0x004fea000383ffff */
[----:B------:R-:W-:Y:S05]  /*301a0*/  BRA `(.L_x_3202) ;  /* 0xffffffc400a87947 */ /* 0x000fea000383ffff */
.L_x_3102:
[----:B0-----:R0:W2:Y:S02]  /*301b0*/  SYNCS.PHASECHK.TRANS64.TRYWAIT P0, [R0+URZ+0x36860], R2 ;  /* 0x03686002000075a7 */ /* 0x0010a4000800017f */
[----:B--2---:R-:W-:Y:S05]  /*301c0*/  @!P0 NANOSLEEP.SYNCS 0x989680 ;  /* 0x009896800000895d */ /* 0x004fea0003900000 */
[----:B------:R-:W2:Y:S02]  /*301d0*/  @!P0 SYNCS.PHASECHK.TRANS64 P0, [R0+URZ+0x36860], R2 ;  /* 0x03686002000085a7 */ /* 0x000ea4000800007f */
[----:B--2---:R-:W-:Y:S05]  /*301e0*/  @!P0 BRA `(.L_x_3102) ;  /* 0xfffffffc00f08947 */ /* 0x004fea000383ffff */
[----:B------:R-:W-:Y:S05]  /*301f0*/  BRA `(.L_x_3203) ;  /* 0xffffffcc00407947 */ /* 0x000fea000383ffff */
.L_x_3110:
[----:B------:R-:W-:Y:S01]  /*30200*/  BSSY B0, `(.L_x_3204) ;  /* 0x0000008000007945 */ /* 0x000fe20003800000 */
[----:B------:R-:W-:Y:S01]  /*30210*/  IMAD.MOV.U32 R13, RZ, RZ, R16 ;  /* 0x000000ffff0d7224 */ /* 0x000fe200078e0010 */
[----:B------:R-:W-:Y:S01]  /*30220*/  MOV R11, 0x1f ;  /* 0x0000001f000b7802 */ /* 0x000fe20000000f00 */
[----:B------:R-:W-:Y:S02]  /*30230*/  IMAD.MOV.U32 R12, RZ, RZ, RZ ;  /* 0x000000ffff0c7224 */ /* 0x000fe400078e00ff */
[----:B------:R-:W-:-:S07]  /*30240*/  IMAD.MOV.U32 R15, RZ, RZ, -0x1 ;  /* 0xffffffffff0f7424 */ /* 0x000fce00078e00ff */
[----:B-1---5:R-:W-:Y:S05]  /*30250*/  WARPSYNC.COLLECTIVE R15, `(.L_x_3205) ;  /* 0x000000000f087348 */ /* 0x022fea0003c00000 */
[----:B------:R0:W2:Y:S02]  /*30260*/  SHFL.IDX P6, R14, R13, R12, R11 ;  /* 0x0000000c0d0e7389 */ /* 0x0000a400000c000b */
[----:B012--5:R-:W-:Y:S01]  /*30270*/  ENDCOLLECTIVE ;  /* 0x000000000000791b */ /* 0x027fe20003800000 */
.L_x_3205:
[----:B------:R-:W-:Y:S05]  /*30280*/  BSYNC B0 ;  /* 0x0000000000007941 */ /* 0x000fea0003800000 */
.L_x_3204:
[----:B------:R-:W-:Y:S01]  /*30290*/  IMAD.MOV.U32 R13, RZ, RZ, R16 ;  /* 0x000000ffff0d7224 */ /* 0x000fe200078e0010 */
[----:B------:R-:W-:Y:S01]  /*302a0*/  MOV R12, 0x1 ;  /* 0x00000001000c7802 */ /* 0x000fe20000000f00 */
[----:B------:R-:W-:Y:S01]  /*302b0*/  IMAD.MOV.U32 R11, RZ, RZ, 0x1f ;  /* 0x0000001fff0b7424 */ /* 0x000fe200078e00ff */
[----:B------:R-:W-:Y:S01]  /*302c0*/  IADD3 R4, R19, R6, RZ ;  /* 0x0000000613047210 */ /* 0x000fe20007ffe0ff */
[----:B------:R-:W-:Y:S02]  /*302d0*/  IMAD.MOV.U32 R15, RZ, RZ, -0x1 ;  /* 0xffffffffff0f7424 */ /* 0x000fe400078e00ff */
[----:B------:R-:W-:-:S07]  /*302e0*/  IMAD.MOV.U32 R0, RZ, RZ, R14 ;  /* 0x000000ffff007224 */ /* 0x000fce00078e000e */
[----:B------:R-:W-:Y:S05]  /*302f0*/  WARPSYNC.COLLECTIVE R15, `(.L_x_3206) ;  /* 0x000000000f087348 */ /* 0x000fea0003c00000 */
[----:B------:R0:W1:Y:S02]  /*30300*/  SHFL.IDX P6, R14, R13, R12, R11 ;  /* 0x0000000c0d0e7389 */ /* 0x00006400000c000b */
[----:B01----:R-:W-:Y:S01]  /*30310*/  ENDCOLLECTIVE ;  /* 0x000000000000791b */ /* 0x003fe20003800000 */
.L_x_3206:
[----:B------:R-:W-:Y:S02]  /*30320*/  ULDC UR4, c[0x0][0xc3c] ;  /* 0x00030f0000047ab9 */ /* 0x000fe40000000800 */
[----:B------:R-:W-:-:S13]  /*30330*/  ISETP.GE.OR P1, PT, R4, UR4, !P0 ;  /* 0x0000000404007c0c */ /* 0x000fda000c726670 */
[----:B------:R-:W0:Y:S01]  /*30340*/  @!P1 LDC.64 R2, c[0x0][0xc80] ;  /* 0x00032000ff029b82 */ /* 0x000e220000000a00 */
[----:B------:R-:W-:Y:S01]  /*30350*/  MOV R11, RZ ;  /* 0x000000ff000b7202 */ /* 0x000fe20000000f00 */
        /* <DEDUP_REMOVED lines=14> */
.L_x_3207:
        /* <DEDUP_REMOVED lines=8> */
.L_x_3208:
        /* <DEDUP_REMOVED lines=8> */
.L_x_3209:
        /* <DEDUP_REMOVED lines=8> */
.L_x_3210:
        /* <DEDUP_REMOVED lines=8> */
.L_x_3211:
        /* <DEDUP_REMOVED lines=9> */
.L_x_3212:
[----:B------:R-:W-:Y:S01]  /*306d0*/  IMAD.MOV.U32 R16, RZ, RZ, R14 ;  /* 0x000000ffff107224 */ /* 0x000fe200078e000e */
[----:B------:R-:W-:Y:S06]  /*306e0*/  BRA `(.L_x_3213) ;  /* 0xffffffd000047947 */ /* 0x000fec000383ffff */
.L_x_3115:
[----:B------:R-:W-:Y:S01]  /*306f0*/  BSSY B0, `(.L_x_3214) ;  /* 0x0000008000007945 */ /* 0x000fe20003800000 */
[----:B-----5:R-:W-:Y:S01]  /*30700*/  IMAD.MOV.U32 R13, RZ, RZ, R3 ;  /* 0x000000ffff0d7224 */ /* 0x020fe200078e0003 */
[----:B------:R-:W-:Y:S01]  /*30710*/  MOV R12, 0x1 ;  /* 0x00000001000c7802 */ /* 0x000fe20000000f00 */
[----:B------:R-:W-:Y:S02]  /*30720*/  IMAD.MOV.U32 R11, RZ, RZ, RZ ;  /* 0x000000ffff0b7224 */ /* 0x000fe400078e00ff */
[----:B------:R-:W-:-:S07]  /*30730*/  IMAD.MOV.U32 R15, RZ, RZ, -0x1 ;  /* 0xffffffffff0f7424 */ /* 0x000fce00078e00ff */
[----:B01----:R-:W-:Y:S05]  /*30740*/  WARPSYNC.COLLECTIVE R15, `(.L_x_3215) ;  /* 0x000000000f087348 */ /* 0x003fea0003c00000 */
[----:B------:R2:W3:Y:S02]  /*30750*/  SHFL.UP P6, R14, R13, R12, R11 ;  /* 0x0400000c0d0e7389 */ /* 0x0004e400000c000b */
[----:B0123--:R-:W-:Y:S01]  /*30760*/  ENDCOLLECTIVE ;  /* 0x000000000000791b */ /* 0x00ffe20003800000 */
.L_x_3215:
[----:B------:R-:W-:Y:S05]  /*30770*/  BSYNC B0 ;  /* 0x0000000000007941 */ /* 0x000fea0003800000 */
.L_x_3214:
[----:B------:R-:W-:Y:S01]  /*30780*/  IMAD.MOV.U32 R2, RZ, RZ, R14 ;  /* 0x000000ffff027224 */ /* 0x000fe200078e000e */
[----:B------:R-:W-:Y:S01]  /*30790*/  MOV R15, 0xffffffff ;  /* 0xffffffff000f7802 */ /* 0x000fe20000000f00 */
[----:B------:R-:W-:Y:S02]  /*307a0*/  IMAD.MOV.U32 R12, RZ, RZ, 0x2 ;  /* 0x00000002ff0c7424 */ /* 0x000fe400078e00ff */
[----:B------:R-:W-:Y:S01]  /*307b0*/  IMAD.MOV.U32 R11, RZ, RZ, RZ ;  /* 0x000000ffff0b7224 */ /* 0x000fe200078e00ff */
[----:B------:R-:W-:-:S04]  /*307c0*/  SEL R2, R2, RZ, P1 ;  /* 0x000000ff02027207 */ /* 0x000fc80000800000 */
[----:B------:R-:W-:-:S05]  /*307d0*/  IADD3 R2, R3, R2, RZ ;  /* 0x0000000203027210 */ /* 0x000fca0007ffe0ff */
[----:B------:R-:W-:-:S07]  /*307e0*/  IMAD.MOV.U32 R13, RZ, RZ, R2 ;  /* 0x000000ffff0d7224 */ /* 0x000fce00078e0002 */
[----:B------:R-:W-:Y:S05]  /*307f0*/  WARPSYNC.COLLECTIVE R15, `(.L_x_3216) ;  /* 0x000000000f087348 */ /* 0x000fea0003c00000 */
[----:B------:R0:W1:Y:S02]  /*30800*/  SHFL.UP P6, R14, R13, R12, R11 ;  /* 0x0400000c0d0e7389 */ /* 0x00006400000c000b */
[----:B01----:R-:W-:Y:S01]  /*30810*/  ENDCOLLECTIVE ;  /* 0x000000000000791b */ /* 0x003fe20003800000 */
.L_x_3216:
        /* <DEDUP_REMOVED lines=8> */
.L_x_3217:
        /* <DEDUP_REMOVED lines=8> */
.L_x_3218:
        /* <DEDUP_REMOVED lines=8> */
.L_x_3219:
        /* <DEDUP_REMOVED lines=9> */
.L_x_3220:
[----:B------:R-:W-:Y:S01]  /*30a30*/  IMAD.MOV.U32 R16, RZ, RZ, R14 ;  /* 0x000000ffff107224 */ /* 0x000fe200078e000e */
[----:B------:R-:W-:Y:S06]  /*30a40*/  BRA `(.L_x_3221) ;  /* 0xffffffcc00c87947 */ /* 0x000fec000383ffff */
.L_x_3117:
[----:B------:R-:W-:Y:S01]  /*30a50*/  BSSY B0, `(.L_x_3222) ;  /* 0x0000006000007945 */ /* 0x000fe20003800000 */
[----:B------:R-:W-:Y:S01]  /*30a60*/  PLOP3.LUT P6, PT, P6, PT, PT, 0x8, 0x0 ;  /* 0x000000000000781c */ /* 0x000fe200037ce170 */
[----:B------:R-:W-:-:S12]  /*30a70*/  IMAD.MOV.U32 R15, RZ, RZ, -0x1 ;  /* 0xffffffffff0f7424 */ /* 0x000fd800078e00ff */
[----:B01---5:R-:W-:Y:S05]  /*30a80*/  WARPSYNC.COLLECTIVE R15, `(.L_x_3223) ;  /* 0x000000000f087348 */ /* 0x023fea0003c00000 */
[----:B------:R-:W-:Y:S01]  /*30a90*/  VOTE.ANY R14, PT, P6 ;  /* 0x00000000000e7806 */ /* 0x000fe200030e0100 */
[----:B01---5:R-:W-:Y:S06]  /*30aa0*/  ENDCOLLECTIVE ;  /* 0x000000000000791b */ /* 0x023fec0003800000 */
.L_x_3223:
[----:B------:R-:W-:Y:S05]  /*30ab0*/  BSYNC B0 ;  /* 0x0000000000007941 */ /* 0x000fea0003800000 */
.L_x_3222:
[----:B------:R-:W-:Y:S01]  /*30ac0*/  MOV R5, R14 ;  /* 0x0000000e00057202 */ /* 0x000fe20000000f00 */
[----:B------:R-:W-:Y:S01]  /*30ad0*/  IMAD.MOV.U32 R13, RZ, RZ, R3 ;  /* 0x000000ffff0d7224 */ /* 0x000fe200078e0003 */
[----:B------:R-:W-:Y:S01]  /*30ae0*/  MOV R15, 0xffffffff ;  /* 0xffffffff000f7802 */ /* 0x000fe20000000f00 */
[----:B------:R-:W-:Y:S01]  /*30af0*/  IMAD.MOV.U32 R11, RZ, RZ, 0x1f ;  /* 0x0000001fff0b7424 */ /* 0x000fe200078e00ff */
[----:B------:R-:W0:Y:S02]  /*30b00*/  POPC R6, R5 ;  /* 0x0000000500067309 */ /* 0x000e240000000000 */
[----:B0-----:R-:W-:-:S07]  /*30b10*/  IMAD.MOV.U32 R12, RZ, RZ, R6 ;  /* 0x000000ffff0c7224 */ /* 0x001fce00078e0006 */
[----:B------:R-:W-:Y:S05]  /*30b20*/  WARPSYNC.COLLECTIVE R15, `(.L_x_3224) ;  /* 0x000000000f087348 */ /* 0x000fea0003c00000 */
[----:B------:R0:W1:Y:S02]  /*30b30*/  SHFL.IDX P6, R14, R13, R12, R11 ;  /* 0x0000000c0d0e7389 */ /* 0x00006400000c000b */
[----:B01----:R-:W-:Y:S01]  /*30b40*/  ENDCOLLECTIVE ;  /* 0x000000000000791b */ /* 0x003fe20003800000 */
.L_x_3224:
[----:B------:R-:W-:Y:S01]  /*30b50*/  IMAD.MOV.U32 R17, RZ, RZ, R14 ;  /* 0x000000ffff117224 */ /* 0x000fe200078e000e */
[----:B------:R-:W-:Y:S06]  /*30b60*/  BRA `(.L_x_3225) ;  /* 0xffffffcc00b87947 */ /* 0x000fec000383ffff */
.L_x_3119:
[----:B------:R-:W-:Y:S01]  /*30b70*/  BSSY B0, `(.L_x_3226) ;  /* 0x0000007000007945 */ /* 0x000fe20003800000 */
[----:B------:R-:W-:Y:S01]  /*30b80*/  IMAD.MOV.U32 R13, RZ, RZ, R2 ;  /* 0x000000ffff0d7224 */ /* 0x000fe200078e0002 */
[----:B------:R-:W-:Y:S01]  /*30b90*/  MOV R15, 0xffffffff ;  /* 0xffffffff000f7802 */ /* 0x000fe20000000f00 */
[----:B------:R-:W-:-:S07]  /*30ba0*/  IMAD.MOV.U32 R11, RZ, RZ, 0x1f ;  /* 0x0000001fff0b7424 */ /* 0x000fce00078e00ff */
[----:B0123-5:R-:W-:Y:S05]  /*30bb0*/  WARPSYNC.COLLECTIVE R15, `(.L_x_3227) ;  /* 0x000000000f087348 */ /* 0x02ffea0003c00000 */
[----:B------:R4:W0:Y:S02]  /*30bc0*/  SHFL.IDX P6, R14, R13, R12, R11 ;  /* 0x0000000c0d0e7389 */ /* 0x00082400000c000b */
[----:B012345:R-:W-:Y:S01]  /*30bd0*/  ENDCOLLECTIVE ;  /* 0x000000000000791b */ /* 0x03ffe20003800000 */
.L_x_3227:
[----:B------:R-:W-:Y:S05]  /*30be0*/  BSYNC B0 ;  /* 0x0000000000007941 */ /* 0x000fea0003800000 */
.L_x_3226:
[----:B------:R-:W-:Y:S01]  /*30bf0*/  IMAD.MOV.U32 R2, RZ, RZ, R14 ;  /* 0x000000ffff027224 */ /* 0x000fe200078e000e */
[----:B------:R-:W-:Y:S06]  /*30c00*/  BRA `(.L_x_3228) ;  /* 0xffffffcc00ac7947 */ /* 0x000fec000383ffff */
.L_x_3123:
[----:B0-----:R0:W2:Y:S02]  /*30c10*/  SYNCS.PHASECHK.TRANS64.TRYWAIT P0, [R0+URZ+0x36820], R3 ;  /* 0x03682003000075a7 */ /* 0x0010a4000800017f */
[----:B--2---:R-:W-:Y:S05]  /*30c20*/  @!P0 NANOSLEEP.SYNCS 0x989680 ;  /* 0x009896800000895d */ /* 0x004fea0003900000 */
[----:B------:R-:W2:Y:S02]  /*30c30*/  @!P0 SYNCS.PHASECHK.TRANS64 P0, [R0+URZ+0x36820], R3 ;  /* 0x03682003000085a7 */ /* 0x000ea4000800007f */
[----:B--2---:R-:W-:Y:S05]  /*30c40*/  @!P0 BRA `(.L_x_3123) ;  /* 0xfffffffc00f08947 */ /* 0x004fea000383ffff */
[----:B------:R-:W-:Y:S05]  /*30c50*/  BRA `(.L_x_3229) ;  /* 0xffffffd400307947 */ /* 0x000fea000383ffff */
.L_x_3124:
[----:B------:R-:W2:Y:S01]  /*30c60*/  S2R R2, SR_TID.X ;  /* 0x0000000000027919 */ /* 0x000ea20000002100 */
[----:B------:R-:W-:Y:S01]  /*30c70*/  BSSY B0, `(.L_x_3230) ;  /* 0x000000a000007945 */ /* 0x000fe20003800000 */
[----:B------:R-:W-:Y:S01]  /*30c80*/  IMAD.MOV.U32 R12, RZ, RZ, RZ ;  /* 0x000000ffff0c7224 */ /* 0x000fe200078e00ff */
[----:B------:R-:W-:Y:S01]  /*30c90*/  MOV R11, 0x1f ;  /* 0x0000001f000b7802 */ /* 0x000fe20000000f00 */
[----:B------:R-:W-:Y:S01]  /*30ca0*/  IMAD.MOV.U32 R15, RZ, RZ, -0x1 ;  /* 0xffffffffff0f7424 */ /* 0x000fe200078e00ff */
[----:B--2---:R-:W-:-:S04]  /*30cb0*/  SHF.R.U32.HI R2, RZ, 0x5, R2 ;  /* 0x00000005ff027819 */ /* 0x004fc80000011602 */
[----:B------:R-:W-:-:S05]  /*30cc0*/  LOP3.LUT R2, R2, 0x3, RZ, 0xc0, !PT ;  /* 0x0000000302027812 */ /* 0x000fca00078ec0ff */
[----:B------:R-:W-:-:S07]  /*30cd0*/  IMAD.MOV.U32 R13, RZ, RZ, R2 ;  /* 0x000000ffff0d7224 */ /* 0x000fce00078e0002 */
[----:B01-3-5:R-:W-:Y:S05]  /*30ce0*/  WARPSYNC.COLLECTIVE R15, `(.L_x_3231) ;  /* 0x000000000f087348 */ /* 0x02bfea0003c00000 */
[----:B------:R2:W4:Y:S02]  /*30cf0*/  SHFL.IDX P6, R14, R13, R12, R11 ;  /* 0x0000000c0d0e7389 */ /* 0x00052400000c000b */
[----:B012345:R-:W-:Y:S01]  /*30d00*/  ENDCOLLECTIVE ;  /* 0x000000000000791b */ /* 0x03ffe20003800000 */
.L_x_3231:
[----:B------:R-:W-:Y:S05]  /*30d10*/  BSYNC B0 ;  /* 0x0000000000007941 */ /* 0x000fea0003800000 */
.L_x_3230:
[----:B------:R-:W-:Y:S05]  /*30d20*/  BRA `(.L_x_3232) ;  /* 0xffffffd400187947 */ /* 0x000fea000383ffff */
.L_x_3125:
[----:B------:R-:W-:Y:S01]  /*30d30*/  BSSY B0, `(.L_x_3233) ;  /* 0x0000006000007945 */ /* 0x000fe20003800000 */
[----:B------:R-:W-:-:S07]  /*30d40*/  IMAD.MOV.U32 R15, RZ, RZ, -0x1 ;  /* 0xffffffffff0f7424 */ /* 0x000fce00078e00ff */
[----:B0123-5:R-:W-:Y:S05]  /*30d50*/  WARPSYNC.COLLECTIVE R15, `(.L_x_3234) ;  /* 0x000000000f0c7348 */ /* 0x02ffea0003c00000 */
[----:B------:R-:W-:Y:S02]  /*30d60*/  ELECT P6, UR62, PT ;  /* 0x00000000003e782f */ /* 0x000fe400038c0000 */
[----:B------:R-:W-:Y:S01]  /*30d70*/  MOV R14, UR62 ;  /* 0x0000003e000e7c02 */ /* 0x000fe20008000f00 */
[----:B0123-5:R-:W-:Y:S10]  /*30d80*/  ENDCOLLECTIVE ;  /* 0x000000000000791b */ /* 0x02fff40003800000 */
.L_x_3234:
[----:B------:R-:W-:Y:S05]  /*30d90*/  BSYNC B0 ;  /* 0x0000000000007941 */ /* 0x000fea0003800000 */
.L_x_3233:
[----:B------:R-:W-:Y:S05]  /*30da0*/  BRA `(.L_x_3235) ;  /* 0xffffffd4000c7947 */ /* 0x000fea000383ffff */
.L_x_3127:
[----:B0-----:R0:W2:Y:S02]  /*30db0*/  SYNCS.PHASECHK.TRANS64.TRYWAIT P0, [R6+URZ], R5 ;  /* 0x00000005060075a7 */ /* 0x0010a4000800017f */
[----:B--2---:R-:W-:Y:S05]  /*30dc0*/  @!P0 NANOSLEEP.SYNCS 0x989680 ;  /* 0x009896800000895d */ /* 0x004fea0003900000 */
[----:B------:R-:W2:Y:S02]  /*30dd0*/  @!P0 SYNCS.PHASECHK.TRANS64 P0, [R6+URZ], R5 ;  /* 0x00000005060085a7 */ /* 0x000ea4000800007f */
[----:B--2---:R-:W-:Y:S05]  /*30de0*/  @!P0 BRA `(.L_x_3127) ;  /* 0xfffffffc00f08947 */ /* 0x004fea000383ffff */
[----:B------:R-:W-:Y:S05]  /*30df0*/  BRA `(.L_x_3236) ;  /* 0xffffffd400507947 */ /* 0x000fea000383ffff */
.L_x_3128:
[----:B--2---:R2:W3:Y:S02]  /*30e00*/  SYNCS.PHASECHK.TRANS64.TRYWAIT P0, [R7+URZ], R2 ;  /* 0x00000002070075a7 */ /* 0x0044e4000800017f */
[----:B---3--:R-:W-:Y:S05]  /*30e10*/  @!P0 NANOSLEEP.SYNCS 0x989680 ;  /* 0x009896800000895d */ /* 0x008fea0003900000 */
[----:B------:R-:W3:Y:S02]  /*30e20*/  @!P0 SYNCS.PHASECHK.TRANS64 P0, [R7+URZ], R2 ;  /* 0x00000002070085a7 */ /* 0x000ee4000800007f */
[----:B---3--:R-:W-:Y:S05]  /*30e30*/  @!P0 BRA `(.L_x_3128) ;  /* 0xfffffffc00f08947 */ /* 0x008fea000383ffff */
[----:B------:R-:W-:Y:S05]  /*30e40*/  BRA `(.L_x_3237) ;  /* 0xffffffd400447947 */ /* 0x000fea000383ffff */
.L_x_3130:
[----:B---3--:R3:W4:Y:S02]  /*30e50*/  SYNCS.PHASECHK.TRANS64.TRYWAIT P0, [R4+URZ], R5 ;  /* 0x00000005040075a7 */ /* 0x008724000800017f */
[----:B----4-:R-:W-:Y:S05]  /*30e60*/  @!P0 NANOSLEEP.SYNCS 0x989680 ;  /* 0x009896800000895d */ /* 0x010fea0003900000 */
[----:B------:R-:W4:Y:S02]  /*30e70*/  @!P0 SYNCS.PHASECHK.TRANS64 P0, [R4+URZ], R5 ;  /* 0x00000005040085a7 */ /* 0x000f24000800007f */
[----:B----4-:R-:W-:Y:S05]  /*30e80*/  @!P0 BRA `(.L_x_3130) ;  /* 0xfffffffc00f08947 */ /* 0x010fea000383ffff */
[----:B------:R-:W-:Y:S05]  /*30e90*/  BRA `(.L_x_3238) ;  /* 0xffffffd4004c7947 */ /* 0x000fea000383ffff */
.L_x_3239:
        /* <DEDUP_REMOVED lines=14> */
.L_x_3249:


//--------------------- .nv.global.init           --------------------------
	.section	.nv.global.init,"aw",@progbits
.nv.global.init:
	.type		$str$23,@object
	.size		$str$23,($str$24 - $str$23)
$str$23:
        /*0000*/ 	.byte	0x28, 0x61, 0x64, 0x64, 0x72, 0x65, 0x73, 0x73, 0x20, 0x26, 0x20, 0x6d, 0x61, 0x73, 0x6b, 0x29
        /*0010*/ 	.byte	0x20, 0x3d, 0x3d, 0x20, 0x30, 0x00
	.type		$str$24,@object
	.size		$str$24,(__unnamed_9 - $str$24)
$str$24:
        /*0016*/ 	.byte	0x2f, 0x74, 0x6d, 0x70, 0x2f, 0x6f, 0x73, 0x73, 0x5f, 0x6b, 0x65, 0x72, 0x6e, 0x65, 0x6c, 0x73
        /*0026*/ 	.byte	0x5f, 0x73, 0x72, 0x63, 0x2f, 0x66, 0x6c, 0x61, 0x73, 0x68, 0x5f, 0x61, 0x74, 0x74, 0x65, 0x6e
        /*0036*/ 	.byte	0x74, 0x69, 0x6f, 0x6e, 0x2f, 0x63, 0x73, 0x72, 0x63, 0x2f, 0x63, 0x75, 0x74, 0x6c, 0x61, 0x73
        /*0046*/ 	.byte	0x73, 0x2f, 0x69, 0x6e, 0x63, 0x6c, 0x75, 0x64, 0x65, 0x2f, 0x63, 0x75, 0x74, 0x65, 0x2f, 0x70
        /*0056*/ 	.byte	0x6f, 0x69, 0x6e, 0x74, 0x65, 0x72, 0x5f, 0x66, 0x6c, 0x61, 0x67, 0x67, 0x65, 0x64, 0x2e, 0x68
        /*0066*/ 	.byte	0x70, 0x70, 0x00
	.type		__unnamed_9,@object
	.size		__unnamed_9,(__unnamed_5 - __unnamed_9)
__unnamed_9:
        /* <DEDUP_REMOVED lines=24> */
	.type		__unnamed_5,@object
	.size		__unnamed_5,(__unnamed_4 - __unnamed_5)
__unnamed_5:
        /* <DEDUP_REMOVED lines=24> */
	.type		__unnamed_4,@object
	.size		__unnamed_4,(__unnamed_3 - __unnamed_4)
__unnamed_4:
        /* <DEDUP_REMOVED lines=24> */
	.type		__unnamed_3,@object
	.size		__unnamed_3,(__unnamed_7 - __unnamed_3)
__unnamed_3:
        /* <DEDUP_REMOVED lines=29> */
	.type		__unnamed_7,@object
	.size		__unnamed_7,(__unnamed_2 - __unnamed_7)
__unnamed_7:
        /* <DEDUP_REMOVED lines=29> */
	.type		__unnamed_2,@object
	.size		__unnamed_2,(__unnamed_8 - __unnamed_2)
__unnamed_2:
        /* <DEDUP_REMOVED lines=29> */
	.type		__unnamed_8,@object
	.size		__unnamed_8,(__unnamed_1 - __unnamed_8)
__unnamed_8:
        /* <DEDUP_REMOVED lines=29> */
	.type		__unnamed_1,@object
	.size		__unnamed_1,(__unnamed_6 - __unnamed_1)
__unnamed_1:
        /* <DEDUP_REMOVED lines=28> */
        /*0dd9*/ 	.byte	0x32, 0x31, 0x35, 0x30, 0x34, 0x3e, 0x3e, 0x3e, 0x3e, 0x3e, 0x20, 0x26, 0x5d, 0x00
	.type		__unnamed_6,@object
	.size		__unnamed_6,(.L_5 - __unnamed_6)
__unnamed_6:
        /* <DEDUP_REMOVED lines=29> */
.L_5:


//--------------------- .nv.shared._ZN7cutlass13device_kernelIN5flash11enable_sm90INS1_16FlashAttnFwdSm90INS1_25CollectiveMainloopFwdSm90ILi2EN4cute5tupleIJNS5_1CILi1EEES8_S8_EEENS6_IJNS7_ILi128EEENS7_ILi112EEENS7_ILi192EEEEEELi192ENS_6half_tEfNS_4arch4Sm90ELb0ELb0ELb1ELb0ELb0ELb0ELb0ELb1ELb1ELb1ELb0ELb0EEENS1_21CollectiveEpilogueFwdINS6_IJSA_SC_SB_EEES9_SE_SG_Li256ELb0ELb1ELb0ELb0EEENS1_29StaticPersistentTileSchedulerILb0EEEEEEEEEvNT_6ParamsE --------------------------
	.section	.nv.shared._ZN7cutlass13device_kernelIN5flash11enable_sm90INS1_16FlashAttnFwdSm90INS1_25CollectiveMainloopFwdSm90ILi2EN4cute5tupleIJNS5_1CILi1EEES8_S8_EEENS6_IJNS7_ILi128EEENS7_ILi112EEENS7_ILi192EEEEEELi192ENS_6half_tEfNS_4arch4Sm90ELb0ELb0ELb1ELb0ELb0ELb0ELb0ELb1ELb1ELb1ELb0ELb0EEENS1_21CollectiveEpilogueFwdINS6_IJSA_SC_SB_EEES9_SE_SG_Li256ELb0ELb1ELb0ELb0EEENS1_29StaticPersistentTileSchedulerILb0EEEEEEEEEvNT_6ParamsE,"aw",@nobits
	.sectionflags	@""
	.align	16
	.zero		1024


//--------------------- .nv.shared.reserved.0     --------------------------
	.section	.nv.shared.reserved.0,"aw",@nobits
	.weak		__nv_reservedSMEM_offset_0_alias
	.size		__nv_reservedSMEM_offset_0_alias, 0, 0
	.other		__nv_reservedSMEM_offset_0_alias,@"STO_CUDA_RESERVED_SHARED STV_DEFAULT"
__nv_reservedSMEM_offset_0_alias:
	.zero		0


//--------------------- .nv.global                --------------------------
	.section	.nv.global,"aw",@nobits
.nv.global:
	.type		_ZN82_INTERNAL_4e9b7c28_46_flash_fwd_hdim192_fp16_softcap_packgqa_sm90_cu_4022bc09_33114cute1_E,@object
	.size		_ZN82_INTERNAL_4e9b7c28_46_flash_fwd_hdim192_fp16_softcap_packgqa_sm90_cu_4022bc09_33114cute1_E,(_ZN82_INTERNAL_4e9b7c28_46_flash_fwd_hdim192_fp16_softcap_packgqa_sm90_cu_4022bc09_33114cuda3std3__45__cpo6cbeginE - _ZN82_INTERNAL_4e9b7c28_46_flash_fwd_hdim192_fp16_softcap_packgqa_sm90_cu_4022bc09_33114cute1_E)
_ZN82_INTERNAL_4e9b7c28_46_flash_fwd_hdim192_fp16_softcap_packgqa_sm90_cu_4022bc09_33114cute1_E:
	.zero		1
	.type		_ZN82_INTERNAL_4e9b7c28_46_flash_fwd_hdim192_fp16_softcap_packgqa_sm90_cu_4022bc09_33114cuda3std3__45__cpo6cbeginE,@object
	.size		_ZN82_INTERNAL_4e9b7c28_46_flash_fwd_hdim192_fp16_softcap_packgqa_sm90_cu_4022bc09_33114cuda3std3__45__cpo6cbeginE,(_ZN82_INTERNAL_4e9b7c28_46_flash_fwd_hdim192_fp16_softcap_packgqa_sm90_cu_4022bc09_33114cuda3std3__48in_placeE - _ZN82_INTERNAL_4e9b7c28_46_flash_fwd_hdim192_fp16_softcap_packgqa_sm90_cu_4022bc09_33114cuda3std3__45__cpo6cbeginE)
_ZN82_INTERNAL_4e9b7c28_46_flash_fwd_hdim192_fp16_softcap_packgqa_sm90_cu_4022bc09_33114cuda3std3__45__cpo6cbeginE:
	.zero		1
	.type		_ZN82_INTERNAL_4e9b7c28_46_flash_fwd_hdim192_fp16_softcap_packgqa_sm90_cu_4022bc09_33114cuda3std3__48in_placeE,@object
	.size		_ZN82_INTERNAL_4e9b7c28_46_flash_fwd_hdim192_fp16_softcap_packgqa_sm90_cu_4022bc09_33114cuda3std3__48in_placeE,(_ZN82_INTERNAL_4e9b7c28_46_flash_fwd_hdim192_fp16_softcap_packgqa_sm90_cu_4022bc09_33114cuda3std6ranges3__45__cpo9iter_moveE - _ZN82_INTERNAL_4e9b7c28_46_flash_fwd_hdim192_fp16_softcap_packgqa_sm90_cu_4022bc09_33114cuda3std3__48in_placeE)
_ZN82_INTERNAL_4e9b7c28_46_flash_fwd_hdim192_fp16_softcap_packgqa_sm90_cu_4022bc09_33114cuda3std3__48in_placeE:
	.zero		1
	.type		_ZN82_INTERNAL_4e9b7c28_46_flash_fwd_hdim192_fp16_softcap_packgqa_sm90_cu_4022bc09_33114cuda3std6ranges3__45__cpo9iter_moveE,@object
	.size		_ZN82_INTERNAL_4e9b7c28_46_flash_fwd_hdim192_fp16_softcap_packgqa_sm90_cu_4022bc09_33114cuda3std6ranges3__45__cpo9iter_moveE,(_ZN82_INTERNAL_4e9b7c28_46_flash_fwd_hdim192_fp16_softcap_packgqa_sm90_cu_4022bc09_33114cuda3std3__45__cpo5beginE - _ZN82_INTERNAL_4e9b7c28_46_flash_fwd_hdim192_fp16_softcap_packgqa_sm90_cu_4022bc09_33114cuda3std6ranges3__45__cpo9iter_moveE)
_ZN82_INTERNAL_4e9b7c28_46_flash_fwd_hdim192_fp16_softcap_packgqa_sm90_cu_4022bc09_33114cuda3std6ranges3__45__cpo9iter_moveE:
	.zero		1
	.type		_ZN82_INTERNAL_4e9b7c28_46_flash_fwd_hdim192_fp16_softcap_packgqa_sm90_cu_4022bc09_33114cuda3std3__45__cpo5beginE,@object
	.size		_ZN82_INTERNAL_4e9b7c28_46_flash_fwd_hdim192_fp16_softcap_packgqa_sm90_cu_4022bc09_33114cuda3std3__45__cpo5beginE,(_ZN82_INTERNAL_4e9b7c28_46_flash_fwd_hdim192_fp16_softcap_packgqa_sm90_cu_4022bc09_33114cuda3std3__484_GLOBAL__N__4e9b7c28_46_flash_fwd_hdim192_fp16_softcap_packgqa_sm90_cu_4022bc09_33116ignoreE - _ZN82_INTERNAL_4e9b7c28_46_flash_fwd_hdim192_fp16_softcap_packgqa_sm90_cu_4022bc09_33114cuda3std3__45__cpo5beginE)
_ZN82_INTERNAL_4e9b7c28_46_flash_fwd_hdim192_fp16_softcap_packgqa_sm90_cu_4022bc09_33114cuda3std3__45__cpo5beginE:
	.zero		1
	.type		_ZN82_INTERNAL_4e9b7c28_46_flash_fwd_hdim192_fp16_softcap_packgqa_sm90_cu_4022bc09_33114cuda3std3__484_GLOBAL__N__4e9b7c28_46_flash_fwd_hdim192_fp16_softcap_packgqa_sm90_cu_4022bc09_33116ignoreE,@object
	.size		_ZN82_INTERNAL_4e9b7c28_46_flash_fwd_hdim192_fp16_softcap_packgqa_sm90_cu_4022bc09_33114cuda3std3__484_GLOBAL__N__4e9b7c28_46_flash_fwd_hdim192_fp16_softcap_packgqa_sm90_cu_4022bc09_33116ignoreE,(_ZN82_INTERNAL_4e9b7c28_46_flash_fwd_hdim192_fp16_softcap_packgqa_sm90_cu_4022bc09_33114cute7productE - _ZN82_INTERNAL_4e9b7c28_46_flash_fwd_hdim192_fp16_softcap_packgqa_sm90_cu_4022bc09_33114cuda3std3__484_GLOBAL__N__4e9b7c28_46_flash_fwd_hdim192_fp16_softcap_packgqa_sm90_cu_4022bc09_33116ignoreE)
_ZN82_INTERNAL_4e9b7c28_46_flash_fwd_hdim192_fp16_softcap_packgqa_sm90_cu_4022bc09_33114cuda3std3__484_GLOBAL__N__4e9b7c28_46_flash_fwd_hdim192_fp16_softcap_packgqa_sm90_cu_4022bc09_33116ignoreE:
	.zero		1
	.type		_ZN82_INTERNAL_4e9b7c28_46_flash_fwd_hdim192_fp16_softcap_packgqa_sm90_cu_4022bc09_33114cute7productE,@object
	.size		_ZN82_INTERNAL_4e9b7c28_46_flash_fwd_hdim192_fp16_softcap_packgqa_sm90_cu_4022bc09_33114cute7productE,(_ZN82_INTERNAL_4e9b7c28_46_flash_fwd_hdim192_fp16_softcap_packgqa_sm90_cu_4022bc09_33114cuda3std3__45__cpo3endE - _ZN82_INTERNAL_4e9b7c28_46_flash_fwd_hdim192_fp16_softcap_packgqa_sm90_cu_4022bc09_33114cute7productE)
_ZN82_INTERNAL_4e9b7c28_46_flash_fwd_hdim192_fp16_softcap_packgqa_sm90_cu_4022bc09_33114cute7productE:
	.zero		1
	.type		_ZN82_INTERNAL_4e9b7c28_46_flash_fwd_hdim192_fp16_softcap_packgqa_sm90_cu_4022bc09_33114cuda3std3__45__cpo3endE,@object
	.size		_ZN82_INTERNAL_4e9b7c28_46_flash_fwd_hdim192_fp16_softcap_packgqa_sm90_cu_4022bc09_33114cuda3std3__45__cpo3endE,(_ZN82_INTERNAL_4e9b7c28_46_flash_fwd_hdim192_fp16_softcap_packgqa_sm90_cu_4022bc09_33114cuda3std3__419piecewise_constructE - _ZN82_INTERNAL_4e9b7c28_46_flash_fwd_hdim192_fp16_softcap_packgqa_sm90_cu_4022bc09_33114cuda3std3__45__cpo3endE)
_ZN82_INTERNAL_4e9b7c28_46_flash_fwd_hdim192_fp16_softcap_packgqa_sm90_cu_4022bc09_33114cuda3std3__45__cpo3endE:
	.zero		1
	.type		_ZN82_INTERNAL_4e9b7c28_46_flash_fwd_hdim192_fp16_softcap_packgqa_sm90_cu_4022bc09_33114cuda3std3__419piecewise_constructE,@object
	.size		_ZN82_INTERNAL_4e9b7c28_46_flash_fwd_hdim192_fp16_softcap_packgqa_sm90_cu_4022bc09_33114cuda3std3__419piecewise_constructE,(_ZN82_INTERNAL_4e9b7c28_46_flash_fwd_hdim192_fp16_softcap_packgqa_sm90_cu_4022bc09_33114cuda3std3__45__cpo4cendE - _ZN82_INTERNAL_4e9b7c28_46_flash_fwd_hdim192_fp16_softcap_packgqa_sm90_cu_4022bc09_33114cuda3std3__419piecewise_constructE)
_ZN82_INTERNAL_4e9b7c28_46_flash_fwd_hdim192_fp16_softcap_packgqa_sm90_cu_4022bc09_33114cuda3std3__419piecewise_constructE:
	.zero		1
	.type		_ZN82_INTERNAL_4e9b7c28_46_flash_fwd_hdim192_fp16_softcap_packgqa_sm90_cu_4022bc09_33114cuda3std3__45__cpo4cendE,@object
	.size		_ZN82_INTERNAL_4e9b7c28_46_flash_fwd_hdim192_fp16_softcap_packgqa_sm90_cu_4022bc09_33114cuda3std3__45__cpo4cendE,(_ZN82_INTERNAL_4e9b7c28_46_flash_fwd_hdim192_fp16_softcap_packgqa_sm90_cu_4022bc09_33114cuda3std6ranges3__45__cpo4swapE - _ZN82_INTERNAL_4e9b7c28_46_flash_fwd_hdim192_fp16_softcap_packgqa_sm90_cu_4022bc09_33114cuda3std3__45__cpo4cendE)
_ZN82_INTERNAL_4e9b7c28_46_flash_fwd_hdim192_fp16_softcap_packgqa_sm90_cu_4022bc09_33114cuda3std3__45__cpo4cendE:
	.zero		1
	.type		_ZN82_INTERNAL_4e9b7c28_46_flash_fwd_hdim192_fp16_softcap_packgqa_sm90_cu_4022bc09_33114cuda3std6ranges3__45__cpo4swapE,@object
	.size		_ZN82_INTERNAL_4e9b7c28_46_flash_fwd_hdim192_fp16_softcap_packgqa_sm90_cu_4022bc09_33114cuda3std6ranges3__45__cpo4swapE,(.L_16 - _ZN82_INTERNAL_4e9b7c28_46_flash_fwd_hdim192_fp16_softcap_packgqa_sm90_cu_4022bc09_33114cuda3std6ranges3__45__cpo4swapE)
_ZN82_INTERNAL_4e9b7c28_46_flash_fwd_hdim192_fp16_softcap_packgqa_sm90_cu_4022bc09_33114cuda3std6ranges3__45__cpo4swapE:
	.zero		1
.L_16:


//--------------------- .nv.shared._ZN7cutlass13device_kernelIN5flash11enable_sm90INS1_16FlashAttnFwdSm90INS1_25CollectiveMainloopFwdSm90ILi2EN4cute5tupleIJNS5_1CILi2EEENS7_ILi1EEES9_EEENS6_IJNS7_ILi128EEENS7_ILi112EEENS7_ILi192EEEEEELi192ENS_6half_tEfNS_4arch4Sm90ELb0ELb0ELb1ELb0ELb0ELb0ELb0ELb1ELb1ELb1ELb0ELb0EEENS1_21CollectiveEpilogueFwdINS6_IJSB_SD_SC_EEESA_SF_SH_Li256ELb0ELb1ELb0ELb0EEENS1_29StaticPersistentTileSchedulerILb0EEEEEEEEEvNT_6ParamsE --------------------------
	.section	.nv.shared._ZN7cutlass13device_kernelIN5flash11enable_sm90INS1_16FlashAttnFwdSm90INS1_25CollectiveMainloopFwdSm90ILi2EN4cute5tupleIJNS5_1CILi2EEENS7_ILi1EEES9_EEENS6_IJNS7_ILi128EEENS7_ILi112EEENS7_ILi192EEEEEELi192ENS_6half_tEfNS_4arch4Sm90ELb0ELb0ELb1ELb0ELb0ELb0ELb0ELb1ELb1ELb1ELb0ELb0EEENS1_21CollectiveEpilogueFwdINS6_IJSB_SD_SC_EEESA_SF_SH_Li256ELb0ELb1ELb0ELb0EEENS1_29StaticPersistentTileSchedulerILb0EEEEEEEEEvNT_6ParamsE,"aw",@nobits
	.sectionflags	@""
	.align	16
	.zero		1024


//--------------------- .nv.shared._ZN7cutlass13device_kernelIN5flash11enable_sm90INS1_16FlashAttnFwdSm90INS1_25CollectiveMainloopFwdSm90ILi2EN4cute5tupleIJNS5_1CILi1EEES8_S8_EEENS6_IJNS7_ILi128EEENS7_ILi112EEENS7_ILi192EEEEEELi192ENS_6half_tEfNS_4arch4Sm90ELb0ELb0ELb1ELb1ELb0ELb0ELb0ELb1ELb1ELb1ELb0ELb0EEENS1_21CollectiveEpilogueFwdINS6_IJSA_SC_SB_EEES9_SE_SG_Li256ELb1ELb1ELb0ELb0EEENS1_36VarlenDynamicPersistentTileSchedulerILi128ELi112ELi256ELi128ELb0ELb1ELb1ELb0ELb1ELb1EEEEEEEEEvNT_6ParamsE --------------------------
	.section	.nv.shared._ZN7cutlass13device_kernelIN5flash11enable_sm90INS1_16FlashAttnFwdSm90INS1_25CollectiveMainloopFwdSm90ILi2EN4cute5tupleIJNS5_1CILi1EEES8_S8_EEENS6_IJNS7_ILi128EEENS7_ILi112EEENS7_ILi192EEEEEELi192ENS_6half_tEfNS_4arch4Sm90ELb0ELb0ELb1ELb1ELb0ELb0ELb0ELb1ELb1ELb1ELb0ELb0EEENS1_21CollectiveEpilogueFwdINS6_IJSA_SC_SB_EEES9_SE_SG_Li256ELb1ELb1ELb0ELb0EEENS1_36VarlenDynamicPersistentTileSchedulerILi128ELi112ELi256ELi128ELb0ELb1ELb1ELb0ELb1ELb1EEEEEEEEEvNT_6ParamsE,"aw",@nobits
	.sectionflags	@""
	.align	16
	.zero		1024


//--------------------- .nv.shared._ZN7cutlass13device_kernelIN5flash11enable_sm90INS1_16FlashAttnFwdSm90INS1_25CollectiveMainloopFwdSm90ILi2EN4cute5tupleIJNS5_1CILi1EEES8_S8_EEENS6_IJNS7_ILi128EEENS7_ILi112EEENS7_ILi192EEEEEELi192ENS_6half_tEfNS_4arch4Sm90ELb0ELb0ELb1ELb1ELb0ELb1ELb0ELb1ELb1ELb1ELb0ELb0EEENS1_21CollectiveEpilogueFwdINS6_IJSA_SC_SB_EEES9_SE_SG_Li256ELb1ELb1ELb0ELb0EEENS1_36VarlenDynamicPersistentTileSchedulerILi128ELi112ELi256ELi128ELb0ELb1ELb1ELb0ELb1ELb1EEEEEEEEEvNT_6ParamsE --------------------------
	.section	.nv.shared._ZN7cutlass13device_kernelIN5flash11enable_sm90INS1_16FlashAttnFwdSm90INS1_25CollectiveMainloopFwdSm90ILi2EN4cute5tupleIJNS5_1CILi1EEES8_S8_EEENS6_IJNS7_ILi128EEENS7_ILi112EEENS7_ILi192EEEEEELi192ENS_6half_tEfNS_4arch4Sm90ELb0ELb0ELb1ELb1ELb0ELb1ELb0ELb1ELb1ELb1ELb0ELb0EEENS1_21CollectiveEpilogueFwdINS6_IJSA_SC_SB_EEES9_SE_SG_Li256ELb1ELb1ELb0ELb0EEENS1_36VarlenDynamicPersistentTileSchedulerILi128ELi112ELi256ELi128ELb0ELb1ELb1ELb0ELb1ELb1EEEEEEEEEvNT_6ParamsE,"aw",@nobits
	.sectionflags	@""
	.align	16
	.zero		1024


//--------------------- .nv.shared._ZN7cutlass13device_kernelIN5flash11enable_sm90INS1_16FlashAttnFwdSm90INS1_25CollectiveMainloopFwdSm90ILi2EN4cute5tupleIJNS5_1CILi1EEES8_S8_EEENS6_IJNS7_ILi128EEENS7_ILi96EEENS7_ILi192EEEEEELi192ENS_6half_tEfNS_4arch4Sm90ELb0ELb1ELb1ELb0ELb0ELb0ELb0ELb1ELb1ELb1ELb0ELb0EEENS1_21CollectiveEpilogueFwdINS6_IJSA_SC_SB_EEES9_SE_SG_Li256ELb0ELb1ELb0ELb0EEENS1_30DynamicPersistentTileSchedulerILi256ELi128ELb0ELb1ELb1EEEEEEEEEvNT_6ParamsE --------------------------
	.section	.nv.shared._ZN7cutlass13device_kernelIN5flash11enable_sm90INS1_16FlashAttnFwdSm90INS1_25CollectiveMainloopFwdSm90ILi2EN4cute5tupleIJNS5_1CILi1EEES8_S8_EEENS6_IJNS7_ILi128EEENS7_ILi96EEENS7_ILi192EEEEEELi192ENS_6half_tEfNS_4arch4Sm90ELb0ELb1ELb1ELb0ELb0ELb0ELb0ELb1ELb1ELb1ELb0ELb0EEENS1_21CollectiveEpilogueFwdINS6_IJSA_SC_SB_EEES9_SE_SG_Li256ELb0ELb1ELb0ELb0EEENS1_30DynamicPersistentTileSchedulerILi256ELi128ELb0ELb1ELb1EEEEEEEEEvNT_6ParamsE,"aw",@nobits
	.sectionflags	@""
	.align	16
	.zero		1024


//--------------------- .nv.shared._ZN7cutlass13device_kernelIN5flash11enable_sm90INS1_16FlashAttnFwdSm90INS1_25CollectiveMainloopFwdSm90ILi2EN4cute5tupleIJNS5_1CILi1EEES8_S8_EEENS6_IJNS7_ILi128EEENS7_ILi96EEENS7_ILi192EEEEEELi192ENS_6half_tEfNS_4arch4Sm90ELb0ELb1ELb1ELb1ELb0ELb0ELb0ELb1ELb1ELb1ELb0ELb0EEENS1_21CollectiveEpilogueFwdINS6_IJSA_SC_SB_EEES9_SE_SG_Li256ELb1ELb1ELb0ELb0EEENS1_36VarlenDynamicPersistentTileSchedulerILi128ELi96ELi256ELi128ELb0ELb1ELb1ELb1ELb0ELb1EEEEEEEEEvNT_6ParamsE --------------------------
	.section	.nv.shared._ZN7cutlass13device_kernelIN5flash11enable_sm90INS1_16FlashAttnFwdSm90INS1_25CollectiveMainloopFwdSm90ILi2EN4cute5tupleIJNS5_1CILi1EEES8_S8_EEENS6_IJNS7_ILi128EEENS7_ILi96EEENS7_ILi192EEEEEELi192ENS_6half_tEfNS_4arch4Sm90ELb0ELb1ELb1ELb1ELb0ELb0ELb0ELb1ELb1ELb1ELb0ELb0EEENS1_21CollectiveEpilogueFwdINS6_IJSA_SC_SB_EEES9_SE_SG_Li256ELb1ELb1ELb0ELb0EEENS1_36VarlenDynamicPersistentTileSchedulerILi128ELi96ELi256ELi128ELb0ELb1ELb1ELb1ELb0ELb1EEEEEEEEEvNT_6ParamsE,"aw",@nobits
	.sectionflags	@""
	.align	16
	.zero		1024


//--------------------- .nv.shared._ZN7cutlass13device_kernelIN5flash11enable_sm90INS1_16FlashAttnFwdSm90INS1_25CollectiveMainloopFwdSm90ILi2EN4cute5tupleIJNS5_1CILi1EEES8_S8_EEENS6_IJNS7_ILi128EEENS7_ILi96EEENS7_ILi192EEEEEELi192ENS_6half_tEfNS_4arch4Sm90ELb0ELb1ELb1ELb1ELb0ELb1ELb0ELb1ELb1ELb1ELb0ELb0EEENS1_21CollectiveEpilogueFwdINS6_IJSA_SC_SB_EEES9_SE_SG_Li256ELb1ELb1ELb0ELb0EEENS1_36VarlenDynamicPersistentTileSchedulerILi128ELi96ELi256ELi128ELb0ELb1ELb1ELb1ELb0ELb1EEEEEEEEEvNT_6ParamsE --------------------------
	.section	.nv.shared._ZN7cutlass13device_kernelIN5flash11enable_sm90INS1_16FlashAttnFwdSm90INS1_25CollectiveMainloopFwdSm90ILi2EN4cute5tupleIJNS5_1CILi1EEES8_S8_EEENS6_IJNS7_ILi128EEENS7_ILi96EEENS7_ILi192EEEEEELi192ENS_6half_tEfNS_4arch4Sm90ELb0ELb1ELb1ELb1ELb0ELb1ELb0ELb1ELb1ELb1ELb0ELb0EEENS1_21CollectiveEpilogueFwdINS6_IJSA_SC_SB_EEES9_SE_SG_Li256ELb1ELb1ELb0ELb0EEENS1_36VarlenDynamicPersistentTileSchedulerILi128ELi96ELi256ELi128ELb0ELb1ELb1ELb1ELb0ELb1EEEEEEEEEvNT_6ParamsE,"aw",@nobits
	.sectionflags	@""
	.align	16
	.zero		1024


//--------------------- .nv.shared._ZN7cutlass13device_kernelIN5flash11enable_sm90INS1_16FlashAttnFwdSm90INS1_25CollectiveMainloopFwdSm90ILi2EN4cute5tupleIJNS5_1CILi1EEES8_S8_EEENS6_IJNS7_ILi128EEENS7_ILi112EEENS7_ILi192EEEEEELi192ENS_6half_tEfNS_4arch4Sm90ELb1ELb0ELb1ELb0ELb0ELb0ELb0ELb1ELb1ELb1ELb0ELb0EEENS1_21CollectiveEpilogueFwdINS6_IJSA_SC_SB_EEES9_SE_SG_Li256ELb0ELb1ELb0ELb0EEENS1_30DynamicPersistentTileSchedulerILi256ELi128ELb0ELb1ELb1EEEEEEEEEvNT_6ParamsE --------------------------
	.section	.nv.shared._ZN7cutlass13device_kernelIN5flash11enable_sm90INS1_16FlashAttnFwdSm90INS1_25CollectiveMainloopFwdSm90ILi2EN4cute5tupleIJNS5_1CILi1EEES8_S8_EEENS6_IJNS7_ILi128EEENS7_ILi112EEENS7_ILi192EEEEEELi192ENS_6half_tEfNS_4arch4Sm90ELb1ELb0ELb1ELb0ELb0ELb0ELb0ELb1ELb1ELb1ELb0ELb0EEENS1_21CollectiveEpilogueFwdINS6_IJSA_SC_SB_EEES9_SE_SG_Li256ELb0ELb1ELb0ELb0EEENS1_30DynamicPersistentTileSchedulerILi256ELi128ELb0ELb1ELb1EEEEEEEEEvNT_6ParamsE,"aw",@nobits
	.sectionflags	@""
	.align	16
	.zero		1024


//--------------------- .nv.shared._ZN7cutlass13device_kernelIN5flash11enable_sm90INS1_16FlashAttnFwdSm90INS1_25CollectiveMainloopFwdSm90ILi2EN4cute5tupleIJNS5_1CILi1EEES8_S8_EEENS6_IJNS7_ILi128EEENS7_ILi112EEENS7_ILi192EEEEEELi192ENS_6half_tEfNS_4arch4Sm90ELb1ELb0ELb1ELb1ELb0ELb0ELb0ELb1ELb1ELb1ELb0ELb0EEENS1_21CollectiveEpilogueFwdINS6_IJSA_SC_SB_EEES9_SE_SG_Li256ELb1ELb1ELb0ELb0EEENS1_36VarlenDynamicPersistentTileSchedulerILi128ELi112ELi256ELi128ELb0ELb1ELb1ELb1ELb1ELb1EEEEEEEEEvNT_6ParamsE --------------------------
	.section	.nv.shared._ZN7cutlass13device_kernelIN5flash11enable_sm90INS1_16FlashAttnFwdSm90INS1_25CollectiveMainloopFwdSm90ILi2EN4cute5tupleIJNS5_1CILi1EEES8_S8_EEENS6_IJNS7_ILi128EEENS7_ILi112EEENS7_ILi192EEEEEELi192ENS_6half_tEfNS_4arch4Sm90ELb1ELb0ELb1ELb1ELb0ELb0ELb0ELb1ELb1ELb1ELb0ELb0EEENS1_21CollectiveEpilogueFwdINS6_IJSA_SC_SB_EEES9_SE_SG_Li256ELb1ELb1ELb0ELb0EEENS1_36VarlenDynamicPersistentTileSchedulerILi128ELi112ELi256ELi128ELb0ELb1ELb1ELb1ELb1ELb1EEEEEEEEEvNT_6ParamsE,"aw",@nobits
	.sectionflags	@""
	.align	16
	.zero		1024


//--------------------- .nv.shared._ZN7cutlass13device_kernelIN5flash11enable_sm90INS1_16FlashAttnFwdSm90INS1_25CollectiveMainloopFwdSm90ILi2EN4cute5tupleIJNS5_1CILi1EEES8_S8_EEENS6_IJNS7_ILi128EEENS7_ILi112EEENS7_ILi192EEEEEELi192ENS_6half_tEfNS_4arch4Sm90ELb1ELb0ELb1ELb1ELb0ELb1ELb0ELb1ELb1ELb1ELb0ELb0EEENS1_21CollectiveEpilogueFwdINS6_IJSA_SC_SB_EEES9_SE_SG_Li256ELb1ELb1ELb0ELb0EEENS1_36VarlenDynamicPersistentTileSchedulerILi128ELi112ELi256ELi128ELb0ELb1ELb1ELb1ELb1ELb1EEEEEEEEEvNT_6ParamsE --------------------------
	.section	.nv.shared._ZN7cutlass13device_kernelIN5flash11enable_sm90INS1_16FlashAttnFwdSm90INS1_25CollectiveMainloopFwdSm90ILi2EN4cute5tupleIJNS5_1CILi1EEES8_S8_EEENS6_IJNS7_ILi128EEENS7_ILi112EEENS7_ILi192EEEEEELi192ENS_6half_tEfNS_4arch4Sm90ELb1ELb0ELb1ELb1ELb0ELb1ELb0ELb1ELb1ELb1ELb0ELb0EEENS1_21CollectiveEpilogueFwdINS6_IJSA_SC_SB_EEES9_SE_SG_Li256ELb1ELb1ELb0ELb0EEENS1_36VarlenDynamicPersistentTileSchedulerILi128ELi112ELi256ELi128ELb0ELb1ELb1ELb1ELb1ELb1EEEEEEEEEvNT_6ParamsE,"aw",@nobits
	.sectionflags	@""
	.align	16
	.zero		1024


//--------------------- .nv.constant0._ZN7cutlass13device_kernelIN5flash11enable_sm90INS1_16FlashAttnFwdSm90INS1_25CollectiveMainloopFwdSm90ILi2EN4cute5tupleIJNS5_1CILi1EEES8_S8_EEENS6_IJNS7_ILi128EEENS7_ILi112EEENS7_ILi192EEEEEELi192ENS_6half_tEfNS_4arch4Sm90ELb0ELb0ELb1ELb0ELb0ELb0ELb0ELb1ELb1ELb1ELb0ELb0EEENS1_21CollectiveEpilogueFwdINS6_IJSA_SC_SB_EEES9_SE_SG_Li256ELb0ELb1ELb0ELb0EEENS1_29StaticPersistentTileSchedulerILb0EEEEEEEEEvNT_6ParamsE --------------------------
	.section	.nv.constant0._ZN7cutlass13device_kernelIN5flash11enable_sm90INS1_16FlashAttnFwdSm90INS1_25CollectiveMainloopFwdSm90ILi2EN4cute5tupleIJNS5_1CILi1EEES8_S8_EEENS6_IJNS7_ILi128EEENS7_ILi112EEENS7_ILi192EEEEEELi192ENS_6half_tEfNS_4arch4Sm90ELb0ELb0ELb1ELb0ELb0ELb0ELb0ELb1ELb1ELb1ELb0ELb0EEENS1_21CollectiveEpilogueFwdINS6_IJSA_SC_SB_EEES9_SE_SG_Li256ELb0ELb1ELb0ELb0EEENS1_29StaticPersistentTileSchedulerILb0EEEEEEEEEvNT_6ParamsE,"a",@progbits
	.sectionflags	@""
	.align	4
.nv.constant0._ZN7cutlass13device_kernelIN5flash11enable_sm90INS1_16FlashAttnFwdSm90INS1_25CollectiveMainloopFwdSm90ILi2EN4cute5tupleIJNS5_1CILi1EEES8_S8_EEENS6_IJNS7_ILi128EEENS7_ILi112EEENS7_ILi192EEEEEELi192ENS_6half_tEfNS_4arch4Sm90ELb0ELb0ELb1ELb0ELb0ELb0ELb0ELb1ELb1ELb1ELb0ELb0EEENS1_21CollectiveEpilogueFwdINS6_IJSA_SC_SB_EEES9_SE_SG_Li256ELb0ELb1ELb0ELb0EEENS1_29StaticPersistentTileSchedulerILb0EEEEEEEEEvNT_6ParamsE:
	.zero		3200


//--------------------- .nv.constant0._ZN7cutlass13device_kernelIN5flash11enable_sm90INS1_16FlashAttnFwdSm90INS1_25CollectiveMainloopFwdSm90ILi2EN4cute5tupleIJNS5_1CILi2EEENS7_ILi1EEES9_EEENS6_IJNS7_ILi128EEENS7_ILi112EEENS7_ILi192EEEEEELi192ENS_6half_tEfNS_4arch4Sm90ELb0ELb0ELb1ELb0ELb0ELb0ELb0ELb1ELb1ELb1ELb0ELb0EEENS1_21CollectiveEpilogueFwdINS6_IJSB_SD_SC_EEESA_SF_SH_Li256ELb0ELb1ELb0ELb0EEENS1_29StaticPersistentTileSchedulerILb0EEEEEEEEEvNT_6ParamsE --------------------------
	.section	.nv.constant0._ZN7cutlass13device_kernelIN5flash11enable_sm90INS1_16FlashAttnFwdSm90INS1_25CollectiveMainloopFwdSm90ILi2EN4cute5tupleIJNS5_1CILi2EEENS7_ILi1EEES9_EEENS6_IJNS7_ILi128EEENS7_ILi112EEENS7_ILi192EEEEEELi192ENS_6half_tEfNS_4arch4Sm90ELb0ELb0ELb1ELb0ELb0ELb0ELb0ELb1ELb1ELb1ELb0ELb0EEENS1_21CollectiveEpilogueFwdINS6_IJSB_SD_SC_EEESA_SF_SH_Li256ELb0ELb1ELb0ELb0EEENS1_29StaticPersistentTileSchedulerILb0EEEEEEEEEvNT_6ParamsE,"a",@progbits
	.sectionflags	@""
	.align	4
.nv.constant0._ZN7cutlass13device_kernelIN5flash11enable_sm90INS1_16FlashAttnFwdSm90INS1_25CollectiveMainloopFwdSm90ILi2EN4cute5tupleIJNS5_1CILi2EEENS7_ILi1EEES9_EEENS6_IJNS7_ILi128EEENS7_ILi112EEENS7_ILi192EEEEEELi192ENS_6half_tEfNS_4arch4Sm90ELb0ELb0ELb1ELb0ELb0ELb0ELb0ELb1ELb1ELb1ELb0ELb0EEENS1_21CollectiveEpilogueFwdINS6_IJSB_SD_SC_EEESA_SF_SH_Li256ELb0ELb1ELb0ELb0EEENS1_29StaticPersistentTileSchedulerILb0EEEEEEEEEvNT_6ParamsE:
	.zero		3200


//--------------------- .nv.constant0._ZN7cutlass13device_kernelIN5flash11enable_sm90INS1_16FlashAttnFwdSm90INS1_25CollectiveMainloopFwdSm90ILi2EN4cute5tupleIJNS5_1CILi1EEES8_S8_EEENS6_IJNS7_ILi128EEENS7_ILi112EEENS7_ILi192EEEEEELi192ENS_6half_tEfNS_4arch4Sm90ELb0ELb0ELb1ELb1ELb0ELb0ELb0ELb1ELb1ELb1ELb0ELb0EEENS1_21CollectiveEpilogueFwdINS6_IJSA_SC_SB_EEES9_SE_SG_Li256ELb1ELb1ELb0ELb0EEENS1_36VarlenDynamicPersistentTileSchedulerILi128ELi112ELi256ELi128ELb0ELb1ELb1ELb0ELb1ELb1EEEEEEEEEvNT_6ParamsE --------------------------
	.section	.nv.constant0._ZN7cutlass13device_kernelIN5flash11enable_sm90INS1_16FlashAttnFwdSm90INS1_25CollectiveMainloopFwdSm90ILi2EN4cute5tupleIJNS5_1CILi1EEES8_S8_EEENS6_IJNS7_ILi128EEENS7_ILi112EEENS7_ILi192EEEEEELi192ENS_6half_tEfNS_4arch4Sm90ELb0ELb0ELb1ELb1ELb0ELb0ELb0ELb1ELb1ELb1ELb0ELb0EEENS1_21CollectiveEpilogueFwdINS6_IJSA_SC_SB_EEES9_SE_SG_Li256ELb1ELb1ELb0ELb0EEENS1_36VarlenDynamicPersistentTileSchedulerILi128ELi112ELi256ELi128ELb0ELb1ELb1ELb0ELb1ELb1EEEEEEEEEvNT_6ParamsE,"a",@progbits
	.sectionflags	@""
	.align	4
.nv.constant0._ZN7cutlass13device_kernelIN5flash11enable_sm90INS1_16FlashAttnFwdSm90INS1_25CollectiveMainloopFwdSm90ILi2EN4cute5tupleIJNS5_1CILi1EEES8_S8_EEENS6_IJNS7_ILi128EEENS7_ILi112EEENS7_ILi192EEEEEELi192ENS_6half_tEfNS_4arch4Sm90ELb0ELb0ELb1ELb1ELb0ELb0ELb0ELb1ELb1ELb1ELb0ELb0EEENS1_21CollectiveEpilogueFwdINS6_IJSA_SC_SB_EEES9_SE_SG_Li256ELb1ELb1ELb0ELb0EEENS1_36VarlenDynamicPersistentTileSchedulerILi128ELi112ELi256ELi128ELb0ELb1ELb1ELb0ELb1ELb1EEEEEEEEEvNT_6ParamsE:
	.zero		3328


//--------------------- .nv.constant0._ZN7cutlass13device_kernelIN5flash11enable_sm90INS1_16FlashAttnFwdSm90INS1_25CollectiveMainloopFwdSm90ILi2EN4cute5tupleIJNS5_1CILi1EEES8_S8_EEENS6_IJNS7_ILi128EEENS7_ILi112EEENS7_ILi192EEEEEELi192ENS_6half_tEfNS_4arch4Sm90ELb0ELb0ELb1ELb1ELb0ELb1ELb0ELb1ELb1ELb1ELb0ELb0EEENS1_21CollectiveEpilogueFwdINS6_IJSA_SC_SB_EEES9_SE_SG_Li256ELb1ELb1ELb0ELb0EEENS1_36VarlenDynamicPersistentTileSchedulerILi128ELi112ELi256ELi128ELb0ELb1ELb1ELb0ELb1ELb1EEEEEEEEEvNT_6ParamsE --------------------------
	.section	.nv.constant0._ZN7cutlass13device_kernelIN5flash11enable_sm90INS1_16FlashAttnFwdSm90INS1_25CollectiveMainloopFwdSm90ILi2EN4cute5tupleIJNS5_1CILi1EEES8_S8_EEENS6_IJNS7_ILi128EEENS7_ILi112EEENS7_ILi192EEEEEELi192ENS_6half_tEfNS_4arch4Sm90ELb0ELb0ELb1ELb1ELb0ELb1ELb0ELb1ELb1ELb1ELb0ELb0EEENS1_21CollectiveEpilogueFwdINS6_IJSA_SC_SB_EEES9_SE_SG_Li256ELb1ELb1ELb0ELb0EEENS1_36VarlenDynamicPersistentTileSchedulerILi128ELi112ELi256ELi128ELb0ELb1ELb1ELb0ELb1ELb1EEEEEEEEEvNT_6ParamsE,"a",@progbits
	.sectionflags	@""
	.align	4
.nv.constant0._ZN7cutlass13device_kernelIN5flash11enable_sm90INS1_16FlashAttnFwdSm90INS1_25CollectiveMainloopFwdSm90ILi2EN4cute5tupleIJNS5_1CILi1EEES8_S8_EEENS6_IJNS7_ILi128EEENS7_ILi112EEENS7_ILi192EEEEEELi192ENS_6half_tEfNS_4arch4Sm90ELb0ELb0ELb1ELb1ELb0ELb1ELb0ELb1ELb1ELb1ELb0ELb0EEENS1_21CollectiveEpilogueFwdINS6_IJSA_SC_SB_EEES9_SE_SG_Li256ELb1ELb1ELb0ELb0EEENS1_36VarlenDynamicPersistentTileSchedulerILi128ELi112ELi256ELi128ELb0ELb1ELb1ELb0ELb1ELb1EEEEEEEEEvNT_6ParamsE:
	.zero		3328


//--------------------- .nv.constant0._ZN7cutlass13device_kernelIN5flash11enable_sm90INS1_16FlashAttnFwdSm90INS1_25CollectiveMainloopFwdSm90ILi2EN4cute5tupleIJNS5_1CILi1EEES8_S8_EEENS6_IJNS7_ILi128EEENS7_ILi96EEENS7_ILi192EEEEEELi192ENS_6half_tEfNS_4arch4Sm90ELb0ELb1ELb1ELb0ELb0ELb0ELb0ELb1ELb1ELb1ELb0ELb0EEENS1_21CollectiveEpilogueFwdINS6_IJSA_SC_SB_EEES9_SE_SG_Li256ELb0ELb1ELb0ELb0EEENS1_30DynamicPersistentTileSchedulerILi256ELi128ELb0ELb1ELb1EEEEEEEEEvNT_6ParamsE --------------------------
	.section	.nv.constant0._ZN7cutlass13device_kernelIN5flash11enable_sm90INS1_16FlashAttnFwdSm90INS1_25CollectiveMainloopFwdSm90ILi2EN4cute5tupleIJNS5_1CILi1EEES8_S8_EEENS6_IJNS7_ILi128EEENS7_ILi96EEENS7_ILi192EEEEEELi192ENS_6half_tEfNS_4arch4Sm90ELb0ELb1ELb1ELb0ELb0ELb0ELb0ELb1ELb1ELb1ELb0ELb0EEENS1_21CollectiveEpilogueFwdINS6_IJSA_SC_SB_EEES9_SE_SG_Li256ELb0ELb1ELb0ELb0EEENS1_30DynamicPersistentTileSchedulerILi256ELi128ELb0ELb1ELb1EEEEEEEEEvNT_6ParamsE,"a",@progbits
	.sectionflags	@""
	.align	4
.nv.constant0._ZN7cutlass13device_kernelIN5flash11enable_sm90INS1_16FlashAttnFwdSm90INS1_25CollectiveMainloopFwdSm90ILi2EN4cute5tupleIJNS5_1CILi1EEES8_S8_EEENS6_IJNS7_ILi128EEENS7_ILi96EEENS7_ILi192EEEEEELi192ENS_6half_tEfNS_4arch4Sm90ELb0ELb1ELb1ELb0ELb0ELb0ELb0ELb1ELb1ELb1ELb0ELb0EEENS1_21CollectiveEpilogueFwdINS6_IJSA_SC_SB_EEES9_SE_SG_Li256ELb0ELb1ELb0ELb0EEENS1_30DynamicPersistentTileSchedulerILi256ELi128ELb0ELb1ELb1EEEEEEEEEvNT_6ParamsE:
	.zero		3328


//--------------------- .nv.constant0._ZN7cutlass13device_kernelIN5flash11enable_sm90INS1_16FlashAttnFwdSm90INS1_25CollectiveMainloopFwdSm90ILi2EN4cute5tupleIJNS5_1CILi1EEES8_S8_EEENS6_IJNS7_ILi128EEENS7_ILi96EEENS7_ILi192EEEEEELi192ENS_6half_tEfNS_4arch4Sm90ELb0ELb1ELb1ELb1ELb0ELb0ELb0ELb1ELb1ELb1ELb0ELb0EEENS1_21CollectiveEpilogueFwdINS6_IJSA_SC_SB_EEES9_SE_SG_Li256ELb1ELb1ELb0ELb0EEENS1_36VarlenDynamicPersistentTileSchedulerILi128ELi96ELi256ELi128ELb0ELb1ELb1ELb1ELb0ELb1EEEEEEEEEvNT_6ParamsE --------------------------
	.section	.nv.constant0._ZN7cutlass13device_kernelIN5flash11enable_sm90INS1_16FlashAttnFwdSm90INS1_25CollectiveMainloopFwdSm90ILi2EN4cute5tupleIJNS5_1CILi1EEES8_S8_EEENS6_IJNS7_ILi128EEENS7_ILi96EEENS7_ILi192EEEEEELi192ENS_6half_tEfNS_4arch4Sm90ELb0ELb1ELb1ELb1ELb0ELb0ELb0ELb1ELb1ELb1ELb0ELb0EEENS1_21CollectiveEpilogueFwdINS6_IJSA_SC_SB_EEES9_SE_SG_Li256ELb1ELb1ELb0ELb0EEENS1_36VarlenDynamicPersistentTileSchedulerILi128ELi96ELi256ELi128ELb0ELb1ELb1ELb1ELb0ELb1EEEEEEEEEvNT_6ParamsE,"a",@progbits
	.sectionflags	@""
	.align	4
.nv.constant0._ZN7cutlass13device_kernelIN5flash11enable_sm90INS1_16FlashAttnFwdSm90INS1_25CollectiveMainloopFwdSm90ILi2EN4cute5tupleIJNS5_1CILi1EEES8_S8_EEENS6_IJNS7_ILi128EEENS7_ILi96EEENS7_ILi192EEEEEELi192ENS_6half_tEfNS_4arch4Sm90ELb0ELb1ELb1ELb1ELb0ELb0ELb0ELb1ELb1ELb1ELb0ELb0EEENS1_21CollectiveEpilogueFwdINS6_IJSA_SC_SB_EEES9_SE_SG_Li256ELb1ELb1ELb0ELb0EEENS1_36VarlenDynamicPersistentTileSchedulerILi128ELi96ELi256ELi128ELb0ELb1ELb1ELb1ELb0ELb1EEEEEEEEEvNT_6ParamsE:
	.zero		3328


//--------------------- .nv.constant0._ZN7cutlass13device_kernelIN5flash11enable_sm90INS1_16FlashAttnFwdSm90INS1_25CollectiveMainloopFwdSm90ILi2EN4cute5tupleIJNS5_1CILi1EEES8_S8_EEENS6_IJNS7_ILi128EEENS7_ILi96EEENS7_ILi192EEEEEELi192ENS_6half_tEfNS_4arch4Sm90ELb0ELb1ELb1ELb1ELb0ELb1ELb0ELb1ELb1ELb1ELb0ELb0EEENS1_21CollectiveEpilogueFwdINS6_IJSA_SC_SB_EEES9_SE_SG_Li256ELb1ELb1ELb0ELb0EEENS1_36VarlenDynamicPersistentTileSchedulerILi128ELi96ELi256ELi128ELb0ELb1ELb1ELb1ELb0ELb1EEEEEEEEEvNT_6ParamsE --------------------------
	.section	.nv.constant0._ZN7cutlass13device_kernelIN5flash11enable_sm90INS1_16FlashAttnFwdSm90INS1_25CollectiveMainloopFwdSm90ILi2EN4cute5tupleIJNS5_1CILi1EEES8_S8_EEENS6_IJNS7_ILi128EEENS7_ILi96EEENS7_ILi192EEEEEELi192ENS_6half_tEfNS_4arch4Sm90ELb0ELb1ELb1ELb1ELb0ELb1ELb0ELb1ELb1ELb1ELb0ELb0EEENS1_21CollectiveEpilogueFwdINS6_IJSA_SC_SB_EEES9_SE_SG_Li256ELb1ELb1ELb0ELb0EEENS1_36VarlenDynamicPersistentTileSchedulerILi128ELi96ELi256ELi128ELb0ELb1ELb1ELb1ELb0ELb1EEEEEEEEEvNT_6ParamsE,"a",@progbits
	.sectionflags	@""
	.align	4
.nv.constant0._ZN7cutlass13device_kernelIN5flash11enable_sm90INS1_16FlashAttnFwdSm90INS1_25CollectiveMainloopFwdSm90ILi2EN4cute5tupleIJNS5_1CILi1EEES8_S8_EEENS6_IJNS7_ILi128EEENS7_ILi96EEENS7_ILi192EEEEEELi192ENS_6half_tEfNS_4arch4Sm90ELb0ELb1ELb1ELb1ELb0ELb1ELb0ELb1ELb1ELb1ELb0ELb0EEENS1_21CollectiveEpilogueFwdINS6_IJSA_SC_SB_EEES9_SE_SG_Li256ELb1ELb1ELb0ELb0EEENS1_36VarlenDynamicPersistentTileSchedulerILi128ELi96ELi256ELi128ELb0ELb1ELb1ELb1ELb0ELb1EEEEEEEEEvNT_6ParamsE:
	.zero		3328


//--------------------- .nv.constant0._ZN7cutlass13device_kernelIN5flash11enable_sm90INS1_16FlashAttnFwdSm90INS1_25CollectiveMainloopFwdSm90ILi2EN4cute5tupleIJNS5_1CILi1EEES8_S8_EEENS6_IJNS7_ILi128EEENS7_ILi112EEENS7_ILi192EEEEEELi192ENS_6half_tEfNS_4arch4Sm90ELb1ELb0ELb1ELb0ELb0ELb0ELb0ELb1ELb1ELb1ELb0ELb0EEENS1_21CollectiveEpilogueFwdINS6_IJSA_SC_SB_EEES9_SE_SG_Li256ELb0ELb1ELb0ELb0EEENS1_30DynamicPersistentTileSchedulerILi256ELi128ELb0ELb1ELb1EEEEEEEEEvNT_6ParamsE --------------------------
	.section	.nv.constant0._ZN7cutlass13device_kernelIN5flash11enable_sm90INS1_16FlashAttnFwdSm90INS1_25CollectiveMainloopFwdSm90ILi2EN4cute5tupleIJNS5_1CILi1EEES8_S8_EEENS6_IJNS7_ILi128EEENS7_ILi112EEENS7_ILi192EEEEEELi192ENS_6half_tEfNS_4arch4Sm90ELb1ELb0ELb1ELb0ELb0ELb0ELb0ELb1ELb1ELb1ELb0ELb0EEENS1_21CollectiveEpilogueFwdINS6_IJSA_SC_SB_EEES9_SE_SG_Li256ELb0ELb1ELb0ELb0EEENS1_30DynamicPersistentTileSchedulerILi256ELi128ELb0ELb1ELb1EEEEEEEEEvNT_6ParamsE,"a",@progbits
	.sectionflags	@""
	.align	4
.nv.constant0._ZN7cutlass13device_kernelIN5flash11enable_sm90INS1_16FlashAttnFwdSm90INS1_25CollectiveMainloopFwdSm90ILi2EN4cute5tupleIJNS5_1CILi1EEES8_S8_EEENS6_IJNS7_ILi128EEENS7_ILi112EEENS7_ILi192EEEEEELi192ENS_6half_tEfNS_4arch4Sm90ELb1ELb0ELb1ELb0ELb0ELb0ELb0ELb1ELb1ELb1ELb0ELb0EEENS1_21CollectiveEpilogueFwdINS6_IJSA_SC_SB_EEES9_SE_SG_Li256ELb0ELb1ELb0ELb0EEENS1_30DynamicPersistentTileSchedulerILi256ELi128ELb0ELb1ELb1EEEEEEEEEvNT_6ParamsE:
	.zero		3328


//--------------------- .nv.constant0._ZN7cutlass13device_kernelIN5flash11enable_sm90INS1_16FlashAttnFwdSm90INS1_25CollectiveMainloopFwdSm90ILi2EN4cute5tupleIJNS5_1CILi1EEES8_S8_EEENS6_IJNS7_ILi128EEENS7_ILi112EEENS7_ILi192EEEEEELi192ENS_6half_tEfNS_4arch4Sm90ELb1ELb0ELb1ELb1ELb0ELb0ELb0ELb1ELb1ELb1ELb0ELb0EEENS1_21CollectiveEpilogueFwdINS6_IJSA_SC_SB_EEES9_SE_SG_Li256ELb1ELb1ELb0ELb0EEENS1_36VarlenDynamicPersistentTileSchedulerILi128ELi112ELi256ELi128ELb0ELb1ELb1ELb1ELb1ELb1EEEEEEEEEvNT_6ParamsE --------------------------
	.section	.nv.constant0._ZN7cutlass13device_kernelIN5flash11enable_sm90INS1_16FlashAttnFwdSm90INS1_25CollectiveMainloopFwdSm90ILi2EN4cute5tupleIJNS5_1CILi1EEES8_S8_EEENS6_IJNS7_ILi128EEENS7_ILi112EEENS7_ILi192EEEEEELi192ENS_6half_tEfNS_4arch4Sm90ELb1ELb0ELb1ELb1ELb0ELb0ELb0ELb1ELb1ELb1ELb0ELb0EEENS1_21CollectiveEpilogueFwdINS6_IJSA_SC_SB_EEES9_SE_SG_Li256ELb1ELb1ELb0ELb0EEENS1_36VarlenDynamicPersistentTileSchedulerILi128ELi112ELi256ELi128ELb0ELb1ELb1ELb1ELb1ELb1EEEEEEEEEvNT_6ParamsE,"a",@progbits
	.sectionflags	@""
	.align	4
.nv.constant0._ZN7cutlass13device_kernelIN5flash11enable_sm90INS1_16FlashAttnFwdSm90INS1_25CollectiveMainloopFwdSm90ILi2EN4cute5tupleIJNS5_1CILi1EEES8_S8_EEENS6_IJNS7_ILi128EEENS7_ILi112EEENS7_ILi192EEEEEELi192ENS_6half_tEfNS_4arch4Sm90ELb1ELb0ELb1ELb1ELb0ELb0ELb0ELb1ELb1ELb1ELb0ELb0EEENS1_21CollectiveEpilogueFwdINS6_IJSA_SC_SB_EEES9_SE_SG_Li256ELb1ELb1ELb0ELb0EEENS1_36VarlenDynamicPersistentTileSchedulerILi128ELi112ELi256ELi128ELb0ELb1ELb1ELb1ELb1ELb1EEEEEEEEEvNT_6ParamsE:
	.zero		3328


//--------------------- .nv.constant0._ZN7cutlass13device_kernelIN5flash11enable_sm90INS1_16FlashAttnFwdSm90INS1_25CollectiveMainloopFwdSm90ILi2EN4cute5tupleIJNS5_1CILi1EEES8_S8_EEENS6_IJNS7_ILi128EEENS7_ILi112EEENS7_ILi192EEEEEELi192ENS_6half_tEfNS_4arch4Sm90ELb1ELb0ELb1ELb1ELb0ELb1ELb0ELb1ELb1ELb1ELb0ELb0EEENS1_21CollectiveEpilogueFwdINS6_IJSA_SC_SB_EEES9_SE_SG_Li256ELb1ELb1ELb0ELb0EEENS1_36VarlenDynamicPersistentTileSchedulerILi128ELi112ELi256ELi128ELb0ELb1ELb1ELb1ELb1ELb1EEEEEEEEEvNT_6ParamsE --------------------------
	.section	.nv.constant0._ZN7cutlass13device_kernelIN5flash11enable_sm90INS1_16FlashAttnFwdSm90INS1_25CollectiveMainloopFwdSm90ILi2EN4cute5tupleIJNS5_1CILi1EEES8_S8_EEENS6_IJNS7_ILi128EEENS7_ILi112EEENS7_ILi192EEEEEELi192ENS_6half_tEfNS_4arch4Sm90ELb1ELb0ELb1ELb1ELb0ELb1ELb0ELb1ELb1ELb1ELb0ELb0EEENS1_21CollectiveEpilogueFwdINS6_IJSA_SC_SB_EEES9_SE_SG_Li256ELb1ELb1ELb0ELb0EEENS1_36VarlenDynamicPersistentTileSchedulerILi128ELi112ELi256ELi128ELb0ELb1ELb1ELb1ELb1ELb1EEEEEEEEEvNT_6ParamsE,"a",@progbits
	.sectionflags	@""
	.align	4
.nv.constant0._ZN7cutlass13device_kernelIN5flash11enable_sm90INS1_16FlashAttnFwdSm90INS1_25CollectiveMainloopFwdSm90ILi2EN4cute5tupleIJNS5_1CILi1EEES8_S8_EEENS6_IJNS7_ILi128EEENS7_ILi112EEENS7_ILi192EEEEEELi192ENS_6half_tEfNS_4arch4Sm90ELb1ELb0ELb1ELb1ELb0ELb1ELb0ELb1ELb1ELb1ELb0ELb0EEENS1_21CollectiveEpilogueFwdINS6_IJSA_SC_SB_EEES9_SE_SG_Li256ELb1ELb1ELb0ELb0EEENS1_36VarlenDynamicPersistentTileSchedulerILi128ELi112ELi256ELi128ELb0ELb1ELb1ELb1ELb1ELb1EEEEEEEEEvNT_6ParamsE:
	.zero		3328


//--------------------- SYMBOLS --------------------------

	.type		.nv.reservedSmem.offset0,@object
	.size		.nv.reservedSmem.offset0,0x4
	.type		__assertfail,@function
